	.target	sm_90a

	.elftype	@"ET_EXEC"


//--------------------- .note.nv.tkinfo           --------------------------
	.section	.note.nv.tkinfo,"",@"SHT_NOTE"
	.sectionflags	@"SHF_NOTE_NV_TKINFO"
	.tkinfo
        /*0018*/ 	.word	0x00000002
        /*0030*/ 	.string	""
        /*0030*/ 	.string	"ptxas"
        /*0030*/ 	.string	"Cuda compilation tools, release 13.0, V13.0.88"
        /*0030*/ 	.string	"Build cuda_13.0.r13.0/compiler.36424714_0"
        /*0030*/ 	.string	"-arch sm_90a -m 64 "



//--------------------- .note.nv.cuinfo           --------------------------
	.section	.note.nv.cuinfo,"",@"SHT_NOTE"
	.sectionflags	@"SHF_NOTE_NV_CUINFO"
        /*0018*/ 	.short	0x0002
        /*001a*/ 	.short	0x005a
        /*001c*/ 	.short	0x0082
	.zero		2


//--------------------- .nv.info                  --------------------------
	.section	.nv.info,"",@"SHT_CUDA_INFO"
	.align	4


	//----- nvinfo : EIATTR_REGCOUNT
	.align		4
        /*0000*/ 	.byte	0x04, 0x2f
        /*0002*/ 	.short	(.L_23 - .L_22)
	.align		4
.L_22:
        /*0004*/ 	.word	index@(_ZN7cutlass13device_kernelIN5flash11enable_sm90INS1_16FlashAttnFwdSm90INS1_25CollectiveMainloopFwdSm90ILi2EN4cute5tupleIJNS5_1CILi1EEES8_S8_EEENS6_IJNS7_ILi128EEENS7_ILi80EEENS7_ILi256EEEEEELi256ENS_10bfloat16_tEfNS_4arch4Sm90ELb1ELb0ELb1ELb1ELb0ELb1ELb0ELb1ELb1ELb0ELb0ELb0EEENS1_21CollectiveEpilogueFwdINS6_IJSA_SC_SB_EEES9_SE_SG_Li256ELb1ELb0ELb0ELb0EEENS1_36VarlenDynamicPersistentTileSchedulerILi128ELi80ELi256ELi32ELb0ELb0ELb1ELb1ELb1ELb1EEEEEEEEEvNT_6ParamsE)
        /*0008*/ 	.word	0x000000a8


	//----- nvinfo : EIATTR_FRAME_SIZE
	.align		4
.L_23:
        /*000c*/ 	.byte	0x04, 0x11
        /*000e*/ 	.short	(.L_25 - .L_24)
	.align		4
.L_24:
        /*0010*/ 	.word	index@(_ZN7cutlass13device_kernelIN5flash11enable_sm90INS1_16FlashAttnFwdSm90INS1_25CollectiveMainloopFwdSm90ILi2EN4cute5tupleIJNS5_1CILi1EEES8_S8_EEENS6_IJNS7_ILi128EEENS7_ILi80EEENS7_ILi256EEEEEELi256ENS_10bfloat16_tEfNS_4arch4Sm90ELb1ELb0ELb1ELb1ELb0ELb1ELb0ELb1ELb1ELb0ELb0ELb0EEENS1_21CollectiveEpilogueFwdINS6_IJSA_SC_SB_EEES9_SE_SG_Li256ELb1ELb0ELb0ELb0EEENS1_36VarlenDynamicPersistentTileSchedulerILi128ELi80ELi256ELi32ELb0ELb0ELb1ELb1ELb1ELb1EEEEEEEEEvNT_6ParamsE)
        /*0014*/ 	.word	0x00000098


	//----- nvinfo : EIATTR_REGCOUNT
	.align		4
.L_25:
        /*0018*/ 	.byte	0x04, 0x2f
        /*001a*/ 	.short	(.L_27 - .L_26)
	.align		4
.L_26:
        /*001c*/ 	.word	index@(_ZN7cutlass13device_kernelIN5flash11enable_sm90INS1_16FlashAttnFwdSm90INS1_25CollectiveMainloopFwdSm90ILi2EN4cute5tupleIJNS5_1CILi1EEES8_S8_EEENS6_IJNS7_ILi128EEENS7_ILi80EEENS7_ILi256EEEEEELi256ENS_10bfloat16_tEfNS_4arch4Sm90ELb1ELb0ELb1ELb1ELb0ELb0ELb0ELb1ELb1ELb0ELb0ELb0EEENS1_21CollectiveEpilogueFwdINS6_IJSA_SC_SB_EEES9_SE_SG_Li256ELb1ELb0ELb0ELb0EEENS1_36VarlenDynamicPersistentTileSchedulerILi128ELi80ELi256ELi32ELb0ELb0ELb1ELb1ELb1ELb1EEEEEEEEEvNT_6ParamsE)
        /*0020*/ 	.word	0x000000a8


	//----- nvinfo : EIATTR_FRAME_SIZE
	.align		4
.L_27:
        /*0024*/ 	.byte	0x04, 0x11
        /*0026*/ 	.short	(.L_29 - .L_28)
	.align		4
.L_28:
        /*0028*/ 	.word	index@(_ZN7cutlass13device_kernelIN5flash11enable_sm90INS1_16FlashAttnFwdSm90INS1_25CollectiveMainloopFwdSm90ILi2EN4cute5tupleIJNS5_1CILi1EEES8_S8_EEENS6_IJNS7_ILi128EEENS7_ILi80EEENS7_ILi256EEEEEELi256ENS_10bfloat16_tEfNS_4arch4Sm90ELb1ELb0ELb1ELb1ELb0ELb0ELb0ELb1ELb1ELb0ELb0ELb0EEENS1_21CollectiveEpilogueFwdINS6_IJSA_SC_SB_EEES9_SE_SG_Li256ELb1ELb0ELb0ELb0EEENS1_36VarlenDynamicPersistentTileSchedulerILi128ELi80ELi256ELi32ELb0ELb0ELb1ELb1ELb1ELb1EEEEEEEEEvNT_6ParamsE)
        /*002c*/ 	.word	0x00000030


	//----- nvinfo : EIATTR_REGCOUNT
	.align		4
.L_29:
        /*0030*/ 	.byte	0x04, 0x2f
        /*0032*/ 	.short	(.L_31 - .L_30)
	.align		4
.L_30:
        /*0034*/ 	.word	index@(_ZN7cutlass13device_kernelIN5flash11enable_sm90INS1_16FlashAttnFwdSm90INS1_25CollectiveMainloopFwdSm90ILi2EN4cute5tupleIJNS5_1CILi1EEES8_S8_EEENS6_IJNS7_ILi128EEENS7_ILi80EEENS7_ILi256EEEEEELi256ENS_10bfloat16_tEfNS_4arch4Sm90ELb1ELb0ELb1ELb0ELb0ELb0ELb0ELb1ELb1ELb0ELb0ELb0EEENS1_21CollectiveEpilogueFwdINS6_IJSA_SC_SB_EEES9_SE_SG_Li256ELb0ELb0ELb0ELb0EEENS1_30DynamicPersistentTileSchedulerILi256ELi32ELb0ELb0ELb1EEEEEEEEEvNT_6ParamsE)
        /*0038*/ 	.word	0x000000a8


	//----- nvinfo : EIATTR_FRAME_SIZE
	.align		4
.L_31:
        /*003c*/ 	.byte	0x04, 0x11
        /*003e*/ 	.short	(.L_33 - .L_32)
	.align		4
.L_32:
        /*0040*/ 	.word	index@(_ZN7cutlass13device_kernelIN5flash11enable_sm90INS1_16FlashAttnFwdSm90INS1_25CollectiveMainloopFwdSm90ILi2EN4cute5tupleIJNS5_1CILi1EEES8_S8_EEENS6_IJNS7_ILi128EEENS7_ILi80EEENS7_ILi256EEEEEELi256ENS_10bfloat16_tEfNS_4arch4Sm90ELb1ELb0ELb1ELb0ELb0ELb0ELb0ELb1ELb1ELb0ELb0ELb0EEENS1_21CollectiveEpilogueFwdINS6_IJSA_SC_SB_EEES9_SE_SG_Li256ELb0ELb0ELb0ELb0EEENS1_30DynamicPersistentTileSchedulerILi256ELi32ELb0ELb0ELb1EEEEEEEEEvNT_6ParamsE)
        /*0044*/ 	.word	0x00000008


	//----- nvinfo : EIATTR_REGCOUNT
	.align		4
.L_33:
        /*0048*/ 	.byte	0x04, 0x2f
        /*004a*/ 	.short	(.L_35 - .L_34)
	.align		4
.L_34:
        /*004c*/ 	.word	index@(_ZN7cutlass13device_kernelIN5flash11enable_sm90INS1_16FlashAttnFwdSm90INS1_25CollectiveMainloopFwdSm90ILi2EN4cute5tupleIJNS5_1CILi1EEES8_S8_EEENS6_IJNS7_ILi128EEENS7_ILi64EEENS7_ILi256EEEEEELi256ENS_10bfloat16_tEfNS_4arch4Sm90ELb0ELb1ELb1ELb1ELb0ELb1ELb0ELb1ELb1ELb0ELb0ELb0EEENS1_21CollectiveEpilogueFwdINS6_IJSA_SC_SB_EEES9_SE_SG_Li256ELb1ELb0ELb0ELb0EEENS1_36VarlenDynamicPersistentTileSchedulerILi128ELi64ELi256ELi32ELb0ELb0ELb1ELb1ELb0ELb1EEEEEEEEEvNT_6ParamsE)
        /*0050*/ 	.word	0x000000a8


	//----- nvinfo : EIATTR_FRAME_SIZE
	.align		4
.L_35:
        /*0054*/ 	.byte	0x04, 0x11
        /*0056*/ 	.short	(.L_37 - .L_36)
	.align		4
.L_36:
        /*0058*/ 	.word	index@(_ZN7cutlass13device_kernelIN5flash11enable_sm90INS1_16FlashAttnFwdSm90INS1_25CollectiveMainloopFwdSm90ILi2EN4cute5tupleIJNS5_1CILi1EEES8_S8_EEENS6_IJNS7_ILi128EEENS7_ILi64EEENS7_ILi256EEEEEELi256ENS_10bfloat16_tEfNS_4arch4Sm90ELb0ELb1ELb1ELb1ELb0ELb1ELb0ELb1ELb1ELb0ELb0ELb0EEENS1_21CollectiveEpilogueFwdINS6_IJSA_SC_SB_EEES9_SE_SG_Li256ELb1ELb0ELb0ELb0EEENS1_36VarlenDynamicPersistentTileSchedulerILi128ELi64ELi256ELi32ELb0ELb0ELb1ELb1ELb0ELb1EEEEEEEEEvNT_6ParamsE)
        /*005c*/ 	.word	0x000000a0


	//----- nvinfo : EIATTR_REGCOUNT
	.align		4
.L_37:
        /*0060*/ 	.byte	0x04, 0x2f
        /*0062*/ 	.short	(.L_39 - .L_38)
	.align		4
.L_38:
        /*0064*/ 	.word	index@(_ZN7cutlass13device_kernelIN5flash11enable_sm90INS1_16FlashAttnFwdSm90INS1_25CollectiveMainloopFwdSm90ILi2EN4cute5tupleIJNS5_1CILi1EEES8_S8_EEENS6_IJNS7_ILi128EEENS7_ILi64EEENS7_ILi256EEEEEELi256ENS_10bfloat16_tEfNS_4arch4Sm90ELb0ELb1ELb1ELb1ELb0ELb0ELb0ELb1ELb1ELb0ELb0ELb0EEENS1_21CollectiveEpilogueFwdINS6_IJSA_SC_SB_EEES9_SE_SG_Li256ELb1ELb0ELb0ELb0EEENS1_36VarlenDynamicPersistentTileSchedulerILi128ELi64ELi256ELi32ELb0ELb0ELb1ELb1ELb0ELb1EEEEEEEEEvNT_6ParamsE)
        /*0068*/ 	.word	0x000000a8


	//----- nvinfo : EIATTR_FRAME_SIZE
	.align		4
.L_39:
        /*006c*/ 	.byte	0x04, 0x11
        /*006e*/ 	.short	(.L_41 - .L_40)
	.align		4
.L_40:
        /*0070*/ 	.word	index@(_ZN7cutlass13device_kernelIN5flash11enable_sm90INS1_16FlashAttnFwdSm90INS1_25CollectiveMainloopFwdSm90ILi2EN4cute5tupleIJNS5_1CILi1EEES8_S8_EEENS6_IJNS7_ILi128EEENS7_ILi64EEENS7_ILi256EEEEEELi256ENS_10bfloat16_tEfNS_4arch4Sm90ELb0ELb1ELb1ELb1ELb0ELb0ELb0ELb1ELb1ELb0ELb0ELb0EEENS1_21CollectiveEpilogueFwdINS6_IJSA_SC_SB_EEES9_SE_SG_Li256ELb1ELb0ELb0ELb0EEENS1_36VarlenDynamicPersistentTileSchedulerILi128ELi64ELi256ELi32ELb0ELb0ELb1ELb1ELb0ELb1EEEEEEEEEvNT_6ParamsE)
        /*0074*/ 	.word	0x00000028


	//----- nvinfo : EIATTR_REGCOUNT
	.align		4
.L_41:
        /*0078*/ 	.byte	0x04, 0x2f
        /*007a*/ 	.short	(.L_43 - .L_42)
	.align		4
.L_42:
        /*007c*/ 	.word	index@(_ZN7cutlass13device_kernelIN5flash11enable_sm90INS1_16FlashAttnFwdSm90INS1_25CollectiveMainloopFwdSm90ILi2EN4cute5tupleIJNS5_1CILi1EEES8_S8_EEENS6_IJNS7_ILi128EEENS7_ILi64EEENS7_ILi256EEEEEELi256ENS_10bfloat16_tEfNS_4arch4Sm90ELb0ELb1ELb1ELb0ELb0ELb0ELb0ELb1ELb1ELb0ELb0ELb0EEENS1_21CollectiveEpilogueFwdINS6_IJSA_SC_SB_EEES9_SE_SG_Li256ELb0ELb0ELb0ELb0EEENS1_30DynamicPersistentTileSchedulerILi256ELi32ELb0ELb0ELb1EEEEEEEEEvNT_6ParamsE)
        /*0080*/ 	.word	0x000000a8


	//----- nvinfo : EIATTR_FRAME_SIZE
	.align		4
.L_43:
        /*0084*/ 	.byte	0x04, 0x11
        /*0086*/ 	.short	(.L_45 - .L_44)
	.align		4
.L_44:
        /*0088*/ 	.word	index@(_ZN7cutlass13device_kernelIN5flash11enable_sm90INS1_16FlashAttnFwdSm90INS1_25CollectiveMainloopFwdSm90ILi2EN4cute5tupleIJNS5_1CILi1EEES8_S8_EEENS6_IJNS7_ILi128EEENS7_ILi64EEENS7_ILi256EEEEEELi256ENS_10bfloat16_tEfNS_4arch4Sm90ELb0ELb1ELb1ELb0ELb0ELb0ELb0ELb1ELb1ELb0ELb0ELb0EEENS1_21CollectiveEpilogueFwdINS6_IJSA_SC_SB_EEES9_SE_SG_Li256ELb0ELb0ELb0ELb0EEENS1_30DynamicPersistentTileSchedulerILi256ELi32ELb0ELb0ELb1EEEEEEEEEvNT_6ParamsE)
        /*008c*/ 	.word	0x00000008


	//----- nvinfo : EIATTR_REGCOUNT
	.align		4
.L_45:
        /*0090*/ 	.byte	0x04, 0x2f
        /*0092*/ 	.short	(.L_47 - .L_46)
	.align		4
.L_46:
        /*0094*/ 	.word	index@(_ZN7cutlass13device_kernelIN5flash11enable_sm90INS1_16FlashAttnFwdSm90INS1_25CollectiveMainloopFwdSm90ILi2EN4cute5tupleIJNS5_1CILi1EEES8_S8_EEENS6_IJNS7_ILi128EEENS7_ILi80EEENS7_ILi256EEEEEELi256ENS_10bfloat16_tEfNS_4arch4Sm90ELb0ELb0ELb1ELb1ELb0ELb1ELb0ELb1ELb1ELb0ELb0ELb0EEENS1_21CollectiveEpilogueFwdINS6_IJSA_SC_SB_EEES9_SE_SG_Li256ELb1ELb0ELb0ELb0EEENS1_36VarlenDynamicPersistentTileSchedulerILi128ELi80ELi256ELi32ELb0ELb0ELb1ELb0ELb1ELb1EEEEEEEEEvNT_6ParamsE)
        /*0098*/ 	.word	0x000000a8


	//----- nvinfo : EIATTR_FRAME_SIZE
	.align		4
.L_47:
        /*009c*/ 	.byte	0x04, 0x11
        /*009e*/ 	.short	(.L_49 - .L_48)
	.align		4
.L_48:
        /*00a0*/ 	.word	index@(_ZN7cutlass13device_kernelIN5flash11enable_sm90INS1_16FlashAttnFwdSm90INS1_25CollectiveMainloopFwdSm90ILi2EN4cute5tupleIJNS5_1CILi1EEES8_S8_EEENS6_IJNS7_ILi128EEENS7_ILi80EEENS7_ILi256EEEEEELi256ENS_10bfloat16_tEfNS_4arch4Sm90ELb0ELb0ELb1ELb1ELb0ELb1ELb0ELb1ELb1ELb0ELb0ELb0EEENS1_21CollectiveEpilogueFwdINS6_IJSA_SC_SB_EEES9_SE_SG_Li256ELb1ELb0ELb0ELb0EEENS1_36VarlenDynamicPersistentTileSchedulerILi128ELi80ELi256ELi32ELb0ELb0ELb1ELb0ELb1ELb1EEEEEEEEEvNT_6ParamsE)
        /*00a4*/ 	.word	0x00000098


	//----- nvinfo : EIATTR_REGCOUNT
	.align		4
.L_49:
        /*00a8*/ 	.byte	0x04, 0x2f
        /*00aa*/ 	.short	(.L_51 - .L_50)
	.align		4
.L_50:
        /*00ac*/ 	.word	index@(_ZN7cutlass13device_kernelIN5flash11enable_sm90INS1_16FlashAttnFwdSm90INS1_25CollectiveMainloopFwdSm90ILi2EN4cute5tupleIJNS5_1CILi1EEES8_S8_EEENS6_IJNS7_ILi128EEENS7_ILi80EEENS7_ILi256EEEEEELi256ENS_10bfloat16_tEfNS_4arch4Sm90ELb0ELb0ELb1ELb1ELb0ELb0ELb0ELb1ELb1ELb0ELb0ELb0EEENS1_21CollectiveEpilogueFwdINS6_IJSA_SC_SB_EEES9_SE_SG_Li256ELb1ELb0ELb0ELb0EEENS1_36VarlenDynamicPersistentTileSchedulerILi128ELi80ELi256ELi32ELb0ELb0ELb1ELb0ELb1ELb1EEEEEEEEEvNT_6ParamsE)
        /*00b0*/ 	.word	0x000000a8


	//----- nvinfo : EIATTR_FRAME_SIZE
	.align		4
.L_51:
        /*00b4*/ 	.byte	0x04, 0x11
        /*00b6*/ 	.short	(.L_53 - .L_52)
	.align		4
.L_52:
        /*00b8*/ 	.word	index@(_ZN7cutlass13device_kernelIN5flash11enable_sm90INS1_16FlashAttnFwdSm90INS1_25CollectiveMainloopFwdSm90ILi2EN4cute5tupleIJNS5_1CILi1EEES8_S8_EEENS6_IJNS7_ILi128EEENS7_ILi80EEENS7_ILi256EEEEEELi256ENS_10bfloat16_tEfNS_4arch4Sm90ELb0ELb0ELb1ELb1ELb0ELb0ELb0ELb1ELb1ELb0ELb0ELb0EEENS1_21CollectiveEpilogueFwdINS6_IJSA_SC_SB_EEES9_SE_SG_Li256ELb1ELb0ELb0ELb0EEENS1_36VarlenDynamicPersistentTileSchedulerILi128ELi80ELi256ELi32ELb0ELb0ELb1ELb0ELb1ELb1EEEEEEEEEvNT_6ParamsE)
        /*00bc*/ 	.word	0x00000038


	//----- nvinfo : EIATTR_REGCOUNT
	.align		4
.L_53:
        /*00c0*/ 	.byte	0x04, 0x2f
        /*00c2*/ 	.short	(.L_55 - .L_54)
	.align		4
.L_54:
        /*00c4*/ 	.word	index@(_ZN7cutlass13device_kernelIN5flash11enable_sm90INS1_16FlashAttnFwdSm90INS1_25CollectiveMainloopFwdSm90ILi2EN4cute5tupleIJNS5_1CILi2EEENS7_ILi1EEES9_EEENS6_IJNS7_ILi128EEENS7_ILi80EEENS7_ILi256EEEEEELi256ENS_10bfloat16_tEfNS_4arch4Sm90ELb0ELb0ELb1ELb0ELb0ELb0ELb0ELb1ELb1ELb0ELb0ELb0EEENS1_21CollectiveEpilogueFwdINS6_IJSB_SD_SC_EEESA_SF_SH_Li256ELb0ELb0ELb0ELb0EEENS1_29StaticPersistentTileSchedulerILb0EEEEEEEEEvNT_6ParamsE)
        /*00c8*/ 	.word	0x000000a8


	//----- nvinfo : EIATTR_FRAME_SIZE
	.align		4
.L_55:
        /*00cc*/ 	.byte	0x04, 0x11
        /*00ce*/ 	.short	(.L_57 - .L_56)
	.align		4
.L_56:
        /*00d0*/ 	.word	index@(_ZN7cutlass13device_kernelIN5flash11enable_sm90INS1_16FlashAttnFwdSm90INS1_25CollectiveMainloopFwdSm90ILi2EN4cute5tupleIJNS5_1CILi2EEENS7_ILi1EEES9_EEENS6_IJNS7_ILi128EEENS7_ILi80EEENS7_ILi256EEEEEELi256ENS_10bfloat16_tEfNS_4arch4Sm90ELb0ELb0ELb1ELb0ELb0ELb0ELb0ELb1ELb1ELb0ELb0ELb0EEENS1_21CollectiveEpilogueFwdINS6_IJSB_SD_SC_EEESA_SF_SH_Li256ELb0ELb0ELb0ELb0EEENS1_29StaticPersistentTileSchedulerILb0EEEEEEEEEvNT_6ParamsE)
        /*00d4*/ 	.word	0x00000028


	//----- nvinfo : EIATTR_REGCOUNT
	.align		4
.L_57:
        /*00d8*/ 	.byte	0x04, 0x2f
        /*00da*/ 	.short	(.L_59 - .L_58)
	.align		4
.L_58:
        /*00dc*/ 	.word	index@(_ZN7cutlass13device_kernelIN5flash11enable_sm90INS1_16FlashAttnFwdSm90INS1_25CollectiveMainloopFwdSm90ILi2EN4cute5tupleIJNS5_1CILi1EEES8_S8_EEENS6_IJNS7_ILi128EEENS7_ILi80EEENS7_ILi256EEEEEELi256ENS_10bfloat16_tEfNS_4arch4Sm90ELb0ELb0ELb1ELb0ELb0ELb0ELb0ELb1ELb1ELb0ELb0ELb0EEENS1_21CollectiveEpilogueFwdINS6_IJSA_SC_SB_EEES9_SE_SG_Li256ELb0ELb0ELb0ELb0EEENS1_29StaticPersistentTileSchedulerILb0EEEEEEEEEvNT_6ParamsE)
        /*00e0*/ 	.word	0x000000a8


	//----- nvinfo : EIATTR_FRAME_SIZE
	.align		4
.L_59:
        /*00e4*/ 	.byte	0x04, 0x11
        /*00e6*/ 	.short	(.L_61 - .L_60)
	.align		4
.L_60:
        /*00e8*/ 	.word	index@(_ZN7cutlass13device_kernelIN5flash11enable_sm90INS1_16FlashAttnFwdSm90INS1_25CollectiveMainloopFwdSm90ILi2EN4cute5tupleIJNS5_1CILi1EEES8_S8_EEENS6_IJNS7_ILi128EEENS7_ILi80EEENS7_ILi256EEEEEELi256ENS_10bfloat16_tEfNS_4arch4Sm90ELb0ELb0ELb1ELb0ELb0ELb0ELb0ELb1ELb1ELb0ELb0ELb0EEENS1_21CollectiveEpilogueFwdINS6_IJSA_SC_SB_EEES9_SE_SG_Li256ELb0ELb0ELb0ELb0EEENS1_29StaticPersistentTileSchedulerILb0EEEEEEEEEvNT_6ParamsE)
        /*00ec*/ 	.word	0x00000020


	//----- nvinfo : EIATTR_MIN_STACK_SIZE
	.align		4
.L_61:
        /*00f0*/ 	.byte	0x04, 0x12
        /*00f2*/ 	.short	(.L_63 - .L_62)
	.align		4
.L_62:
        /*00f4*/ 	.word	index@(_ZN7cutlass13device_kernelIN5flash11enable_sm90INS1_16FlashAttnFwdSm90INS1_25CollectiveMainloopFwdSm90ILi2EN4cute5tupleIJNS5_1CILi1EEES8_S8_EEENS6_IJNS7_ILi128EEENS7_ILi80EEENS7_ILi256EEEEEELi256ENS_10bfloat16_tEfNS_4arch4Sm90ELb0ELb0ELb1ELb0ELb0ELb0ELb0ELb1ELb1ELb0ELb0ELb0EEENS1_21CollectiveEpilogueFwdINS6_IJSA_SC_SB_EEES9_SE_SG_Li256ELb0ELb0ELb0ELb0EEENS1_29StaticPersistentTileSchedulerILb0EEEEEEEEEvNT_6ParamsE)
        /*00f8*/ 	.word	0x00000020


	//----- nvinfo : EIATTR_MIN_STACK_SIZE
	.align		4
.L_63:
        /*00fc*/ 	.byte	0x04, 0x12
        /*00fe*/ 	.short	(.L_65 - .L_64)
	.align		4
.L_64:
        /*0100*/ 	.word	index@(_ZN7cutlass13device_kernelIN5flash11enable_sm90INS1_16FlashAttnFwdSm90INS1_25CollectiveMainloopFwdSm90ILi2EN4cute5tupleIJNS5_1CILi2EEENS7_ILi1EEES9_EEENS6_IJNS7_ILi128EEENS7_ILi80EEENS7_ILi256EEEEEELi256ENS_10bfloat16_tEfNS_4arch4Sm90ELb0ELb0ELb1ELb0ELb0ELb0ELb0ELb1ELb1ELb0ELb0ELb0EEENS1_21CollectiveEpilogueFwdINS6_IJSB_SD_SC_EEESA_SF_SH_Li256ELb0ELb0ELb0ELb0EEENS1_29StaticPersistentTileSchedulerILb0EEEEEEEEEvNT_6ParamsE)
        /*0104*/ 	.word	0x00000028


	//----- nvinfo : EIATTR_MIN_STACK_SIZE
	.align		4
.L_65:
        /*0108*/ 	.byte	0x04, 0x12
        /*010a*/ 	.short	(.L_67 - .L_66)
	.align		4
.L_66:
        /*010c*/ 	.word	index@(_ZN7cutlass13device_kernelIN5flash11enable_sm90INS1_16FlashAttnFwdSm90INS1_25CollectiveMainloopFwdSm90ILi2EN4cute5tupleIJNS5_1CILi1EEES8_S8_EEENS6_IJNS7_ILi128EEENS7_ILi80EEENS7_ILi256EEEEEELi256ENS_10bfloat16_tEfNS_4arch4Sm90ELb0ELb0ELb1ELb1ELb0ELb0ELb0ELb1ELb1ELb0ELb0ELb0EEENS1_21CollectiveEpilogueFwdINS6_IJSA_SC_SB_EEES9_SE_SG_Li256ELb1ELb0ELb0ELb0EEENS1_36VarlenDynamicPersistentTileSchedulerILi128ELi80ELi256ELi32ELb0ELb0ELb1ELb0ELb1ELb1EEEEEEEEEvNT_6ParamsE)
        /*0110*/ 	.word	0x00000038


	//----- nvinfo : EIATTR_MIN_STACK_SIZE
	.align		4
.L_67:
        /*0114*/ 	.byte	0x04, 0x12
        /*0116*/ 	.short	(.L_69 - .L_68)
	.align		4
.L_68:
        /*0118*/ 	.word	index@(_ZN7cutlass13device_kernelIN5flash11enable_sm90INS1_16FlashAttnFwdSm90INS1_25CollectiveMainloopFwdSm90ILi2EN4cute5tupleIJNS5_1CILi1EEES8_S8_EEENS6_IJNS7_ILi128EEENS7_ILi80EEENS7_ILi256EEEEEELi256ENS_10bfloat16_tEfNS_4arch4Sm90ELb0ELb0ELb1ELb1ELb0ELb1ELb0ELb1ELb1ELb0ELb0ELb0EEENS1_21CollectiveEpilogueFwdINS6_IJSA_SC_SB_EEES9_SE_SG_Li256ELb1ELb0ELb0ELb0EEENS1_36VarlenDynamicPersistentTileSchedulerILi128ELi80ELi256ELi32ELb0ELb0ELb1ELb0ELb1ELb1EEEEEEEEEvNT_6ParamsE)
        /*011c*/ 	.word	0x00000098


	//----- nvinfo : EIATTR_MIN_STACK_SIZE
	.align		4
.L_69:
        /*0120*/ 	.byte	0x04, 0x12
        /*0122*/ 	.short	(.L_71 - .L_70)
	.align		4
.L_70:
        /*0124*/ 	.word	index@(_ZN7cutlass13device_kernelIN5flash11enable_sm90INS1_16FlashAttnFwdSm90INS1_25CollectiveMainloopFwdSm90ILi2EN4cute5tupleIJNS5_1CILi1EEES8_S8_EEENS6_IJNS7_ILi128EEENS7_ILi64EEENS7_ILi256EEEEEELi256ENS_10bfloat16_tEfNS_4arch4Sm90ELb0ELb1ELb1ELb0ELb0ELb0ELb0ELb1ELb1ELb0ELb0ELb0EEENS1_21CollectiveEpilogueFwdINS6_IJSA_SC_SB_EEES9_SE_SG_Li256ELb0ELb0ELb0ELb0EEENS1_30DynamicPersistentTileSchedulerILi256ELi32ELb0ELb0ELb1EEEEEEEEEvNT_6ParamsE)
        /*0128*/ 	.word	0x00000008


	//----- nvinfo : EIATTR_MIN_STACK_SIZE
	.align		4
.L_71:
        /*012c*/ 	.byte	0x04, 0x12
        /*012e*/ 	.short	(.L_73 - .L_72)
	.align		4
.L_72:
        /*0130*/ 	.word	index@(_ZN7cutlass13device_kernelIN5flash11enable_sm90INS1_16FlashAttnFwdSm90INS1_25CollectiveMainloopFwdSm90ILi2EN4cute5tupleIJNS5_1CILi1EEES8_S8_EEENS6_IJNS7_ILi128EEENS7_ILi64EEENS7_ILi256EEEEEELi256ENS_10bfloat16_tEfNS_4arch4Sm90ELb0ELb1ELb1ELb1ELb0ELb0ELb0ELb1ELb1ELb0ELb0ELb0EEENS1_21CollectiveEpilogueFwdINS6_IJSA_SC_SB_EEES9_SE_SG_Li256ELb1ELb0ELb0ELb0EEENS1_36VarlenDynamicPersistentTileSchedulerILi128ELi64ELi256ELi32ELb0ELb0ELb1ELb1ELb0ELb1EEEEEEEEEvNT_6ParamsE)
        /*0134*/ 	.word	0x00000028


	//----- nvinfo : EIATTR_MIN_STACK_SIZE
	.align		4
.L_73:
        /*0138*/ 	.byte	0x04, 0x12
        /*013a*/ 	.short	(.L_75 - .L_74)
	.align		4
.L_74:
        /*013c*/ 	.word	index@(_ZN7cutlass13device_kernelIN5flash11enable_sm90INS1_16FlashAttnFwdSm90INS1_25CollectiveMainloopFwdSm90ILi2EN4cute5tupleIJNS5_1CILi1EEES8_S8_EEENS6_IJNS7_ILi128EEENS7_ILi64EEENS7_ILi256EEEEEELi256ENS_10bfloat16_tEfNS_4arch4Sm90ELb0ELb1ELb1ELb1ELb0ELb1ELb0ELb1ELb1ELb0ELb0ELb0EEENS1_21CollectiveEpilogueFwdINS6_IJSA_SC_SB_EEES9_SE_SG_Li256ELb1ELb0ELb0ELb0EEENS1_36VarlenDynamicPersistentTileSchedulerILi128ELi64ELi256ELi32ELb0ELb0ELb1ELb1ELb0ELb1EEEEEEEEEvNT_6ParamsE)
        /*0140*/ 	.word	0x000000a0


	//----- nvinfo : EIATTR_MIN_STACK_SIZE
	.align		4
.L_75:
        /*0144*/ 	.byte	0x04, 0x12
        /*0146*/ 	.short	(.L_77 - .L_76)
	.align		4
.L_76:
        /*0148*/ 	.word	index@(_ZN7cutlass13device_kernelIN5flash11enable_sm90INS1_16FlashAttnFwdSm90INS1_25CollectiveMainloopFwdSm90ILi2EN4cute5tupleIJNS5_1CILi1EEES8_S8_EEENS6_IJNS7_ILi128EEENS7_ILi80EEENS7_ILi256EEEEEELi256ENS_10bfloat16_tEfNS_4arch4Sm90ELb1ELb0ELb1ELb0ELb0ELb0ELb0ELb1ELb1ELb0ELb0ELb0EEENS1_21CollectiveEpilogueFwdINS6_IJSA_SC_SB_EEES9_SE_SG_Li256ELb0ELb0ELb0ELb0EEENS1_30DynamicPersistentTileSchedulerILi256ELi32ELb0ELb0ELb1EEEEEEEEEvNT_6ParamsE)
        /*014c*/ 	.word	0x00000008


	//----- nvinfo : EIATTR_MIN_STACK_SIZE
	.align		4
.L_77:
        /*0150*/ 	.byte	0x04, 0x12
        /*0152*/ 	.short	(.L_79 - .L_78)
	.align		4
.L_78:
        /*0154*/ 	.word	index@(_ZN7cutlass13device_kernelIN5flash11enable_sm90INS1_16FlashAttnFwdSm90INS1_25CollectiveMainloopFwdSm90ILi2EN4cute5tupleIJNS5_1CILi1EEES8_S8_EEENS6_IJNS7_ILi128EEENS7_ILi80EEENS7_ILi256EEEEEELi256ENS_10bfloat16_tEfNS_4arch4Sm90ELb1ELb0ELb1ELb1ELb0ELb0ELb0ELb1ELb1ELb0ELb0ELb0EEENS1_21CollectiveEpilogueFwdINS6_IJSA_SC_SB_EEES9_SE_SG_Li256ELb1ELb0ELb0ELb0EEENS1_36VarlenDynamicPersistentTileSchedulerILi128ELi80ELi256ELi32ELb0ELb0ELb1ELb1ELb1ELb1EEEEEEEEEvNT_6ParamsE)
        /*0158*/ 	.word	0x00000030


	//----- nvinfo : EIATTR_MIN_STACK_SIZE
	.align		4
.L_79:
        /*015c*/ 	.byte	0x04, 0x12
        /*015e*/ 	.short	(.L_81 - .L_80)
	.align		4
.L_80:
        /*0160*/ 	.word	index@(_ZN7cutlass13device_kernelIN5flash11enable_sm90INS1_16FlashAttnFwdSm90INS1_25CollectiveMainloopFwdSm90ILi2EN4cute5tupleIJNS5_1CILi1EEES8_S8_EEENS6_IJNS7_ILi128EEENS7_ILi80EEENS7_ILi256EEEEEELi256ENS_10bfloat16_tEfNS_4arch4Sm90ELb1ELb0ELb1ELb1ELb0ELb1ELb0ELb1ELb1ELb0ELb0ELb0EEENS1_21CollectiveEpilogueFwdINS6_IJSA_SC_SB_EEES9_SE_SG_Li256ELb1ELb0ELb0ELb0EEENS1_36VarlenDynamicPersistentTileSchedulerILi128ELi80ELi256ELi32ELb0ELb0ELb1ELb1ELb1ELb1EEEEEEEEEvNT_6ParamsE)
        /*0164*/ 	.word	0x00000098
.L_81:


//--------------------- .nv.compat                --------------------------
	.section	.nv.compat,"",@"SHT_CUDA_COMPAT_INFO"
	.align	4
        /*0000*/ 	.byte	0x02, 0x09, 0x01, 0x00, 0x02, 0x02, 0x04, 0x00, 0x02, 0x05, 0x05, 0x00, 0x03, 0x07, 0x01, 0x01
        /*0010*/ 	.byte	0x02, 0x03, 0x01, 0x00, 0x02, 0x06, 0x01, 0x00, 0x04, 0x0b, 0x08, 0x00, 0x00, 0x00, 0x00, 0x00
        /*0020*/ 	.byte	0x00, 0x00, 0x00, 0x00


//--------------------- .nv.info._ZN7cutlass13device_kernelIN5flash11enable_sm90INS1_16FlashAttnFwdSm90INS1_25CollectiveMainloopFwdSm90ILi2EN4cute5tupleIJNS5_1CILi1EEES8_S8_EEENS6_IJNS7_ILi128EEENS7_ILi80EEENS7_ILi256EEEEEELi256ENS_10bfloat16_tEfNS_4arch4Sm90ELb0ELb0ELb1ELb0ELb0ELb0ELb0ELb1ELb1ELb0ELb0ELb0EEENS1_21CollectiveEpilogueFwdINS6_IJSA_SC_SB_EEES9_SE_SG_Li256ELb0ELb0ELb0ELb0EEENS1_29StaticPersistentTileSchedulerILb0EEEEEEEEEvNT_6ParamsE --------------------------
	.section	.nv.info._ZN7cutlass13device_kernelIN5flash11enable_sm90INS1_16FlashAttnFwdSm90INS1_25CollectiveMainloopFwdSm90ILi2EN4cute5tupleIJNS5_1CILi1EEES8_S8_EEENS6_IJNS7_ILi128EEENS7_ILi80EEENS7_ILi256EEEEEELi256ENS_10bfloat16_tEfNS_4arch4Sm90ELb0ELb0ELb1ELb0ELb0ELb0ELb0ELb1ELb1ELb0ELb0ELb0EEENS1_21CollectiveEpilogueFwdINS6_IJSA_SC_SB_EEES9_SE_SG_Li256ELb0ELb0ELb0ELb0EEENS1_29StaticPersistentTileSchedulerILb0EEEEEEEEEvNT_6ParamsE,"",@"SHT_CUDA_INFO"
	.sectionflags	@""
	.align	4


	//----- nvinfo : EIATTR_CUDA_API_VERSION
	.align		4
        /*0000*/ 	.byte	0x04, 0x37
        /*0002*/ 	.short	(.L_83 - .L_82)
.L_82:
        /*0004*/ 	.word	0x00000082


	//----- nvinfo : EIATTR_KPARAM_INFO
	.align		4
.L_83:
        /*0008*/ 	.byte	0x04, 0x17
        /*000a*/ 	.short	(.L_85 - .L_84)
.L_84:
        /*000c*/ 	.word	0x00000000
        /*0010*/ 	.short	0x0000
        /*0012*/ 	.short	0x0070
        /*0014*/ 	.byte	0x00, 0xf0, 0x01, 0x2e


	//----- nvinfo : EIATTR_SPARSE_MMA_MASK
	.align		4
.L_85:
        /*0018*/ 	.byte	0x03, 0x50
        /*001a*/ 	.short	0x0000


	//----- nvinfo : EIATTR_MAXREG_COUNT
	.align		4
        /*001c*/ 	.byte	0x03, 0x1b
        /*001e*/ 	.short	0x00a8


	//----- nvinfo : EIATTR_NUM_BARRIERS
	.align		4
        /*0020*/ 	.byte	0x02, 0x4c
        /*0022*/ 	.byte	0x09
	.zero		1


	//----- nvinfo : EIATTR_EXTERNS
	.align		4
        /*0024*/ 	.byte	0x04, 0x0f
        /*0026*/ 	.short	(.L_87 - .L_86)


	//   ....[0]....
	.align		4
.L_86:
        /*0028*/ 	.word	index@(__assertfail)


	//----- nvinfo : EIATTR_ANNOTATIONS
	.align		4
.L_87:
        /*002c*/ 	.byte	0x04, 0x55
        /*002e*/ 	.short	(.L_89 - .L_88)


	//   ....[0]....
.L_88:
        /*0030*/ 	.word	0x00000001
        /*0034*/ 	.byte	0x40, 0x09, 0x00, 0x00, 0x01, 0x00, 0x00, 0x00, 0x00, 0x0a, 0x00, 0x00, 0x01, 0x00, 0x00, 0x00
        /* <DEDUP_REMOVED lines=14> */
        /*0124*/ 	.byte	0x50, 0xf0, 0x00, 0x00, 0x01, 0x00, 0x00, 0x00, 0xf0, 0xf1, 0x00, 0x00


	//----- nvinfo : EIATTR_MERCURY_ISA_VERSION
	.align		4
.L_89:
        /*0130*/ 	.byte	0x03, 0x5f
        /*0132*/ 	.short	0x0101


	//----- nvinfo : EIATTR_INT_WARP_WIDE_INSTR_OFFSETS
	.align		4
        /*0134*/ 	.byte	0x04, 0x31
        /*0136*/ 	.short	(.L_91 - .L_90)


	//   ....[0]....
.L_90:
        /*0138*/ 	.word	0x00000180


	//   ....[1]....
        /*013c*/ 	.word	0x000001b0


	//   ....[2]....
        /*0140*/ 	.word	0x00000240


	//   ....[3]....
        /*0144*/ 	.word	0x0000c5c0


	//   ....[4]....
        /*0148*/ 	.word	0x0000c5f0


	//   ....[5]....
        /*014c*/ 	.word	0x0000c6e0


	//   ....[6]....
        /*0150*/ 	.word	0x0000c7a0


	//   ....[7]....
        /*0154*/ 	.word	0x0000c860


	//----- nvinfo : EIATTR_COOP_GROUP_MASK_REGIDS
	.align		4
.L_91:
        /*0158*/ 	.byte	0x04, 0x29
        /*015a*/ 	.short	(.L_93 - .L_92)


	//   ....[0]....
.L_92:
        /*015c*/ 	.word	0xffffffff


	//   ....[1]....
        /*0160*/ 	.word	0xffffffff


	//   ....[2]....
        /*0164*/ 	.word	0xffffffff


	//   ....[3]....
        /*0168*/ 	.word	0xffffffff


	//   ....[4]....
        /*016c*/ 	.word	0xffffffff


	//   ....[5]....
        /*0170*/ 	.word	0xffffffff


	//   ....[6]....
        /*0174*/ 	.word	0xffffffff


	//   ....[7]....
        /*0178*/ 	.word	0xffffffff


	//   ....[8]....
        /*017c*/ 	.word	0xffffffff


	//   ....[9]....
        /*0180*/ 	.word	0xffffffff


	//   ....[10]....
        /*0184*/ 	.word	0xffffffff


	//   ....[11]....
        /*0188*/ 	.word	0xffffffff


	//   ....[12]....
        /*018c*/ 	.word	0xffffffff


	//   ....[13]....
        /*0190*/ 	.word	0xffffffff


	//   ....[14]....
        /*0194*/ 	.word	0xffffffff


	//   ....[15]....
        /*0198*/ 	.word	0xffffffff


	//   ....[16]....
        /*019c*/ 	.word	0xffffffff


	//   ....[17]....
        /*01a0*/ 	.word	0xffffffff


	//   ....[18]....
        /*01a4*/ 	.word	0xffffffff


	//   ....[19]....
        /*01a8*/ 	.word	0xffffffff


	//   ....[20]....
        /*01ac*/ 	.word	0xffffffff


	//   ....[21]....
        /*01b0*/ 	.word	0xffffffff


	//   ....[22]....
        /*01b4*/ 	.word	0xffffffff


	//   ....[23]....
        /*01b8*/ 	.word	0x0500000f


	//   ....[24]....
        /*01bc*/ 	.word	0x0500000f


	//----- nvinfo : EIATTR_COOP_GROUP_INSTR_OFFSETS
	.align		4
.L_93:
        /*01c0*/ 	.byte	0x04, 0x28
        /*01c2*/ 	.short	(.L_95 - .L_94)


	//   ....[0]....
.L_94:
        /*01c4*/ 	.word	0x00000060


	//   ....[1]....
        /*01c8*/ 	.word	0x00000190


	//   ....[2]....
        /*01cc*/ 	.word	0x00000250


	//   ....[3]....
        /*01d0*/ 	.word	0x000003c0


	//   ....[4]....
        /*01d4*/ 	.word	0x00000520


	//   ....[5]....
        /*01d8*/ 	.word	0x00000640


	//   ....[6]....
        /*01dc*/ 	.word	0x000007a0


	//   ....[7]....
        /*01e0*/ 	.word	0x00000d50


	//   ....[8]....
        /*01e4*/ 	.word	0x00004540


	//   ....[9]....
        /*01e8*/ 	.word	0x000045c0


	//   ....[10]....
        /*01ec*/ 	.word	0x00004980


	//   ....[11]....
        /*01f0*/ 	.word	0x00004a10


	//   ....[12]....
        /*01f4*/ 	.word	0x00008b80


	//   ....[13]....
        /*01f8*/ 	.word	0x00008bb0


	//   ....[14]....
        /*01fc*/ 	.word	0x00008f50


	//   ....[15]....
        /*0200*/ 	.word	0x00008fa0


	//   ....[16]....
        /*0204*/ 	.word	0x0000a070


	//   ....[17]....
        /*0208*/ 	.word	0x0000a0b0


	//   ....[18]....
        /*020c*/ 	.word	0x0000a200


	//   ....[19]....
        /*0210*/ 	.word	0x0000a250


	//   ....[20]....
        /*0214*/ 	.word	0x0000ba20


	//   ....[21]....
        /*0218*/ 	.word	0x0000bdb0


	//   ....[22]....
        /*021c*/ 	.word	0x0000f170


	//   ....[23]....
        /*0220*/ 	.word	0x0000f660


	//   ....[24]....
        /*0224*/ 	.word	0x0000fb00


	//----- nvinfo : EIATTR_REG_RECONFIG
	.align		4
.L_95:
        /*0228*/ 	.byte	0x01, 0x54
	.zero		2


	//----- nvinfo : EIATTR_SYSCALL_OFFSETS
	.align		4
        /*022c*/ 	.byte	0x04, 0x46
        /*022e*/ 	.short	(.L_97 - .L_96)


	//   ....[0]....
.L_96:
        /*0230*/ 	.word	0x000010d0


	//   ....[1]....
        /*0234*/ 	.word	0x0000c210


	//   ....[2]....
        /*0238*/ 	.word	0x0000c350


	//   ....[3]....
        /*023c*/ 	.word	0x0000c450


	//----- nvinfo : EIATTR_MBARRIER_INSTR_OFFSETS
	.align		4
.L_97:
        /*0240*/ 	.byte	0x04, 0x39
        /*0242*/ 	.short	(.L_99 - .L_98)


	//   ....[0]....
.L_98:
        /*0244*/ 	.word	0x00000270
        /*0248*/ 	.word	0x000000ff
        /*024c*/ 	.word	0x00038800
        /*0250*/ 	.short	0x0100
        /*0252*/ 	.byte	0x06
	.zero		1


	//   ....[1]....
        /*0254*/ 	.word	0x00000280
        /*0258*/ 	.word	0x000000ff
        /*025c*/ 	.word	0x00038820
        /*0260*/ 	.short	0x0100
        /*0262*/ 	.byte	0x06
	.zero		1


	//   ....[2]....
        /*0264*/ 	.word	0x00000370
        /*0268*/ 	.word	0x000000ff
        /*026c*/ 	.word	0x00038830
        /*0270*/ 	.short	0x0100
        /*0272*/ 	.byte	0x08
	.zero		1


	//   ....[3]....
        /*0274*/ 	.word	0x00000380
        /*0278*/ 	.word	0x000000ff
        /*027c*/ 	.word	0x00038840
        /*0280*/ 	.short	0x0100
        /*0282*/ 	.byte	0x08
	.zero		1


	//   ....[4]....
        /*0284*/ 	.word	0x00000390
        /*0288*/ 	.word	0x000000ff
        /*028c*/ 	.word	0x00038838
        /*0290*/ 	.short	0x0100
        /*0292*/ 	.byte	0x08
	.zero		1


	//   ....[5]....
        /*0294*/ 	.word	0x000003a0
        /*0298*/ 	.word	0x000000ff
        /*029c*/ 	.word	0x00038848
        /*02a0*/ 	.short	0x0100
        /*02a2*/ 	.byte	0x08
	.zero		1


	//   ....[6]....
        /*02a4*/ 	.word	0x000004d0
        /*02a8*/ 	.word	0x000000ff
        /*02ac*/ 	.word	0x00038850
        /*02b0*/ 	.short	0x0100
        /*02b2*/ 	.byte	0x08
	.zero		1


	//   ....[7]....
        /*02b4*/ 	.word	0x000004e0
        /*02b8*/ 	.word	0x000000ff
        /*02bc*/ 	.word	0x00038860
        /*02c0*/ 	.short	0x0100
        /*02c2*/ 	.byte	0x08
	.zero		1


	//   ....[8]....
        /*02c4*/ 	.word	0x000004f0
        /*02c8*/ 	.word	0x000000ff
        /*02cc*/ 	.word	0x00038858
        /*02d0*/ 	.short	0x0100
        /*02d2*/ 	.byte	0x08
	.zero		1


	//   ....[9]....
        /*02d4*/ 	.word	0x00000500
        /*02d8*/ 	.word	0x000000ff
        /*02dc*/ 	.word	0x00038868
        /*02e0*/ 	.short	0x0100
        /*02e2*/ 	.byte	0x08
	.zero		1


	//   ....[10]....
        /*02e4*/ 	.word	0x000005f0
        /*02e8*/ 	.word	0x000000ff
        /*02ec*/ 	.word	0x00038870
        /*02f0*/ 	.short	0x0100
        /*02f2*/ 	.byte	0x06
	.zero		1


	//   ....[11]....
        /*02f4*/ 	.word	0x00000600
        /*02f8*/ 	.word	0x000000ff
        /*02fc*/ 	.word	0x00038880
        /*0300*/ 	.short	0x0100
        /*0302*/ 	.byte	0x06
	.zero		1


	//   ....[12]....
        /*0304*/ 	.word	0x00000610
        /*0308*/ 	.word	0x000000ff
        /*030c*/ 	.word	0x00038878
        /*0310*/ 	.short	0x0100
        /*0312*/ 	.byte	0x06
	.zero		1


	//   ....[13]....
        /*0314*/ 	.word	0x00000620
        /*0318*/ 	.word	0x000000ff
        /*031c*/ 	.word	0x00038888
        /*0320*/ 	.short	0x0100
        /*0322*/ 	.byte	0x06
	.zero		1


	//   ....[14]....
        /*0324*/ 	.word	0x00000750
        /*0328*/ 	.word	0x000000ff
        /*032c*/ 	.word	0x00038890
        /*0330*/ 	.short	0x0100
        /*0332*/ 	.byte	0x08
	.zero		1


	//   ....[15]....
        /*0334*/ 	.word	0x00000760
        /*0338*/ 	.word	0x000000ff
        /*033c*/ 	.word	0x000388a0
        /*0340*/ 	.short	0x0100
        /*0342*/ 	.byte	0x08
	.zero		1


	//   ....[16]....
        /*0344*/ 	.word	0x00000770
        /*0348*/ 	.word	0x000000ff
        /*034c*/ 	.word	0x00038898
        /*0350*/ 	.short	0x0100
        /*0352*/ 	.byte	0x08
	.zero		1


	//   ....[17]....
        /*0354*/ 	.word	0x00000780
        /*0358*/ 	.word	0x000000ff
        /*035c*/ 	.word	0x000388a8
        /*0360*/ 	.short	0x0100
        /*0362*/ 	.byte	0x08
	.zero		1


	//   ....[18]....
        /*0364*/ 	.word	0x000008b0
        /*0368*/ 	.word	0x000000ff
        /*036c*/ 	.word	0x000388b0
        /*0370*/ 	.short	0x0100
        /*0372*/ 	.byte	0x08
	.zero		1


	//   ....[19]....
        /*0374*/ 	.word	0x000008c0
        /*0378*/ 	.word	0x000000ff
        /*037c*/ 	.word	0x000388c0
        /*0380*/ 	.short	0x0100
        /*0382*/ 	.byte	0x08
	.zero		1


	//   ....[20]....
        /*0384*/ 	.word	0x000008d0
        /*0388*/ 	.word	0x000000ff
        /*038c*/ 	.word	0x000388b8
        /*0390*/ 	.short	0x0100
        /*0392*/ 	.byte	0x08
	.zero		1


	//   ....[21]....
        /*0394*/ 	.word	0x000008e0
        /*0398*/ 	.word	0x000000ff
        /*039c*/ 	.word	0x000388c8
        /*03a0*/ 	.short	0x0100
        /*03a2*/ 	.byte	0x08
	.zero		1


	//   ....[22]....
        /*03a4*/ 	.word	0x00001120
        /*03a8*/ 	.word	0x000000ff
        /*03ac*/ 	.word	0x00038800
        /*03b0*/ 	.short	0x010a
        /*03b2*/ 	.byte	0x04
	.zero		1


	//   ....[23]....
        /*03b4*/ 	.word	0x000011c0
        /*03b8*/ 	.word	0x00000000
        /*03bc*/ 	.word	0x00038830
        /*03c0*/ 	.short	0x010a
        /*03c2*/ 	.byte	0x3f
	.zero		1


	//   ....[24]....
        /*03c4*/ 	.word	0x00001240
        /*03c8*/ 	.word	0x00000000
        /*03cc*/ 	.word	0x00038830
        /*03d0*/ 	.short	0x010a
        /*03d2*/ 	.byte	0x3f
	.zero		1


	//   ....[25]....
        /*03d4*/ 	.word	0x000043c0
        /*03d8*/ 	.word	0x00000000
        /*03dc*/ 	.word	0x00000000
        /*03e0*/ 	.short	0x0101
        /*03e2*/ 	.byte	0x3f
	.zero		1


	//   ....[26]....
        /*03e4*/ 	.word	0x00005920
        /*03e8*/ 	.word	0x000000ff
        /*03ec*/ 	.word	0x00038830
        /*03f0*/ 	.short	0x010a
        /*03f2*/ 	.byte	0x3c
	.zero		1


	//   ....[27]....
        /*03f4*/ 	.word	0x00005960
        /*03f8*/ 	.word	0x000000ff
        /*03fc*/ 	.word	0x00038830
        /*0400*/ 	.short	0x010a
        /*0402*/ 	.byte	0x3c
	.zero		1


	//   ....[28]....
        /*0404*/ 	.word	0x000082c0
        /*0408*/ 	.word	0x000000ff
        /*040c*/ 	.word	0x00038850
        /*0410*/ 	.short	0x010a
        /*0412*/ 	.byte	0x05
	.zero		1


	//   ....[29]....
        /*0414*/ 	.word	0x00008300
        /*0418*/ 	.word	0x000000ff
        /*041c*/ 	.word	0x00038850
        /*0420*/ 	.short	0x010a
        /*0422*/ 	.byte	0x05
	.zero		1


	//   ....[30]....
        /*0424*/ 	.word	0x000092b0
        /*0428*/ 	.word	0x000000ae
        /*042c*/ 	.word	0x00000000
        /*0430*/ 	.short	0x0101
        /*0432*/ 	.byte	0x3f
	.zero		1


	//   ....[31]....
        /*0434*/ 	.word	0x000092f0
        /*0438*/ 	.word	0x000000b0
        /*043c*/ 	.word	0x00000000
        /*0440*/ 	.short	0x0101
        /*0442*/ 	.byte	0x3f
	.zero		1


	//   ....[32]....
        /*0444*/ 	.word	0x00009fe0
        /*0448*/ 	.word	0x000000ff
        /*044c*/ 	.word	0x00038850
        /*0450*/ 	.short	0x010a
        /*0452*/ 	.byte	0x07
	.zero		1


	//   ....[33]....
        /*0454*/ 	.word	0x0000a020
        /*0458*/ 	.word	0x000000ff
        /*045c*/ 	.word	0x00038850
        /*0460*/ 	.short	0x010a
        /*0462*/ 	.byte	0x07
	.zero		1


	//   ....[34]....
        /*0464*/ 	.word	0x0000abf0
        /*0468*/ 	.word	0x0000000d
        /*046c*/ 	.word	0x00000000
        /*0470*/ 	.short	0x0101
        /*0472*/ 	.byte	0x3f
	.zero		1


	//   ....[35]....
        /*0474*/ 	.word	0x0000bc90
        /*0478*/ 	.word	0x000000ff
        /*047c*/ 	.word	0x00000000
        /*0480*/ 	.short	0x0101
        /*0482*/ 	.byte	0x06
	.zero		1


	//   ....[36]....
        /*0484*/ 	.word	0x0000cba0
        /*0488*/ 	.word	0x00000006
        /*048c*/ 	.word	0x00038840
        /*0490*/ 	.short	0x010a
        /*0492*/ 	.byte	0x3f
	.zero		1


	//   ....[37]....
        /*0494*/ 	.word	0x0000d1d0
        /*0498*/ 	.word	0x00000009
        /*049c*/ 	.word	0x00038820
        /*04a0*/ 	.short	0x010a
        /*04a2*/ 	.byte	0x3f
	.zero		1


	//   ....[38]....
        /*04a4*/ 	.word	0x0000d4b0
        /*04a8*/ 	.word	0x00000002
        /*04ac*/ 	.word	0x00038840
        /*04b0*/ 	.short	0x010a
        /*04b2*/ 	.byte	0x3f
	.zero		1


	//   ....[39]....
        /*04b4*/ 	.word	0x0000d7c0
        /*04b8*/ 	.word	0x00000002
        /*04bc*/ 	.word	0x00000060
        /*04c0*/ 	.short	0x010a
        /*04c2*/ 	.byte	0x3f
	.zero		1


	//   ....[40]....
        /*04c4*/ 	.word	0x0000ddb0
        /*04c8*/ 	.word	0x00000002
        /*04cc*/ 	.word	0x00038840
        /*04d0*/ 	.short	0x010a
        /*04d2*/ 	.byte	0x3f
	.zero		1


	//   ....[41]....
        /*04d4*/ 	.word	0x0000e0c0
        /*04d8*/ 	.word	0x00000002
        /*04dc*/ 	.word	0x00000060
        /*04e0*/ 	.short	0x010a
        /*04e2*/ 	.byte	0x3f
	.zero		1


	//   ....[42]....
        /*04e4*/ 	.word	0x0000e5d0
        /*04e8*/ 	.word	0x00000002
        /*04ec*/ 	.word	0x00038840
        /*04f0*/ 	.short	0x010a
        /*04f2*/ 	.byte	0x3f
	.zero		1


	//   ....[43]....
        /*04f4*/ 	.word	0x0000e8f0
        /*04f8*/ 	.word	0x00000002
        /*04fc*/ 	.word	0x00000060
        /*0500*/ 	.short	0x010a
        /*0502*/ 	.byte	0x3f
	.zero		1


	//   ....[44]....
        /*0504*/ 	.word	0x0000ecd0
        /*0508*/ 	.word	0x00000003
        /*050c*/ 	.word	0x00038860
        /*0510*/ 	.short	0x010a
        /*0512*/ 	.byte	0x3f
	.zero		1


	//   ....[45]....
        /*0514*/ 	.word	0x0000f0f0
        /*0518*/ 	.word	0x00000000
        /*051c*/ 	.word	0x00038820
        /*0520*/ 	.short	0x010a
        /*0522*/ 	.byte	0x3f
	.zero		1


	//   ....[46]....
        /*0524*/ 	.word	0x0000f290
        /*0528*/ 	.word	0x00000006
        /*052c*/ 	.word	0x00000000
        /*0530*/ 	.short	0x010a
        /*0532*/ 	.byte	0x3f
	.zero		1


	//   ....[47]....
        /*0534*/ 	.word	0x0000f300
        /*0538*/ 	.word	0x00000003
        /*053c*/ 	.word	0x00000000
        /*0540*/ 	.short	0x010a
        /*0542*/ 	.byte	0x3f
	.zero		1


	//   ....[48]....
        /*0544*/ 	.word	0x0000f360
        /*0548*/ 	.word	0x00000010
        /*054c*/ 	.word	0x00000000
        /*0550*/ 	.short	0x010a
        /*0552*/ 	.byte	0x3f
	.zero		1


	//   ....[49]....
        /*0554*/ 	.word	0x0000f390
        /*0558*/ 	.word	0x00000003
        /*055c*/ 	.word	0x00000000
        /*0560*/ 	.short	0x010a
        /*0562*/ 	.byte	0x3f
	.zero		1


	//   ....[50]....
        /*0564*/ 	.word	0x0000f410
        /*0568*/ 	.word	0x00000003
        /*056c*/ 	.word	0x00038800
        /*0570*/ 	.short	0x010a
        /*0572*/ 	.byte	0x3f
	.zero		1


	//   ....[51]....
        /*0574*/ 	.word	0x0000f460
        /*0578*/ 	.word	0x00000000
        /*057c*/ 	.word	0x00038830
        /*0580*/ 	.short	0x010a
        /*0582*/ 	.byte	0x3f
	.zero		1


	//   ....[52]....
        /*0584*/ 	.word	0x0000f4c0
        /*0588*/ 	.word	0x00000005
        /*058c*/ 	.word	0x00038830
        /*0590*/ 	.short	0x010a
        /*0592*/ 	.byte	0x3f
	.zero		1


	//   ....[53]....
        /*0594*/ 	.word	0x0000f520
        /*0598*/ 	.word	0x00000003
        /*059c*/ 	.word	0x00038850
        /*05a0*/ 	.short	0x010a
        /*05a2*/ 	.byte	0x3f
	.zero		1


	//   ....[54]....
        /*05a4*/ 	.word	0x0000f580
        /*05a8*/ 	.word	0x00000003
        /*05ac*/ 	.word	0x00038850
        /*05b0*/ 	.short	0x010a
        /*05b2*/ 	.byte	0x3f
	.zero		1


	//   ....[55]....
        /*05b4*/ 	.word	0x0000f720
        /*05b8*/ 	.word	0x00000006
        /*05bc*/ 	.word	0x00038840
        /*05c0*/ 	.short	0x010a
        /*05c2*/ 	.byte	0x3f
	.zero		1


	//   ....[56]....
        /*05c4*/ 	.word	0x0000f7a0
        /*05c8*/ 	.word	0x00000007
        /*05cc*/ 	.word	0x00038820
        /*05d0*/ 	.short	0x010a
        /*05d2*/ 	.byte	0x3f
	.zero		1


	//   ....[57]....
        /*05d4*/ 	.word	0x0000f7f0
        /*05d8*/ 	.word	0x00000002
        /*05dc*/ 	.word	0x00038840
        /*05e0*/ 	.short	0x010a
        /*05e2*/ 	.byte	0x3f
	.zero		1


	//   ....[58]....
        /*05e4*/ 	.word	0x0000f840
        /*05e8*/ 	.word	0x00000002
        /*05ec*/ 	.word	0x00000060
        /*05f0*/ 	.short	0x010a
        /*05f2*/ 	.byte	0x3f
	.zero		1


	//   ....[59]....
        /*05f4*/ 	.word	0x0000f890
        /*05f8*/ 	.word	0x00000002
        /*05fc*/ 	.word	0x00038840
        /*0600*/ 	.short	0x010a
        /*0602*/ 	.byte	0x3f
	.zero		1


	//   ....[60]....
        /*0604*/ 	.word	0x0000f8e0
        /*0608*/ 	.word	0x00000002
        /*060c*/ 	.word	0x00000060
        /*0610*/ 	.short	0x010a
        /*0612*/ 	.byte	0x3f
	.zero		1


	//   ....[61]....
        /*0614*/ 	.word	0x0000f930
        /*0618*/ 	.word	0x00000002
        /*061c*/ 	.word	0x00038840
        /*0620*/ 	.short	0x010a
        /*0622*/ 	.byte	0x3f
	.zero		1


	//   ....[62]....
        /*0624*/ 	.word	0x0000f980
        /*0628*/ 	.word	0x00000002
        /*062c*/ 	.word	0x00000060
        /*0630*/ 	.short	0x010a
        /*0632*/ 	.byte	0x3f
	.zero		1


	//   ....[63]....
        /*0634*/ 	.word	0x0000f9d0
        /*0638*/ 	.word	0x00000003
        /*063c*/ 	.word	0x00038860
        /*0640*/ 	.short	0x010a
        /*0642*/ 	.byte	0x3f
	.zero		1


	//   ....[64]....
        /*0644*/ 	.word	0x0000fa20
        /*0648*/ 	.word	0x00000000
        /*064c*/ 	.word	0x00038820
        /*0650*/ 	.short	0x010a
        /*0652*/ 	.byte	0x3f
	.zero		1


	//   ....[65]....
        /*0654*/ 	.word	0x0000fbc0
        /*0658*/ 	.word	0x00000006
        /*065c*/ 	.word	0x00000000
        /*0660*/ 	.short	0x010a
        /*0662*/ 	.byte	0x3f
	.zero		1


	//   ....[66]....
        /*0664*/ 	.word	0x0000fc10
        /*0668*/ 	.word	0x00000003
        /*066c*/ 	.word	0x00000000
        /*0670*/ 	.short	0x010a
        /*0672*/ 	.byte	0x3f
	.zero		1


	//   ....[67]....
        /*0674*/ 	.word	0x0000fc60
        /*0678*/ 	.word	0x00000010
        /*067c*/ 	.word	0x00000000
        /*0680*/ 	.short	0x010a
        /*0682*/ 	.byte	0x3f
	.zero		1


	//----- nvinfo : EIATTR_NUM_MBARRIERS
	.align		4
.L_99:
        /*0684*/ 	.byte	0x03, 0x38
        /*0686*/ 	.short	0x0016


	//----- nvinfo : EIATTR_EXIT_INSTR_OFFSETS
	.align		4
        /*0688*/ 	.byte	0x04, 0x1c
        /*068a*/ 	.short	(.L_101 - .L_100)


	//   ....[0]....
.L_100:
        /*068c*/ 	.word	0x000009f0


	//   ....[1]....
        /*0690*/ 	.word	0x0000bd70


	//   ....[2]....
        /*0694*/ 	.word	0x0000bdd0


	//   ....[3]....
        /*0698*/ 	.word	0x0000f3e0


	//----- nvinfo : EIATTR_MAX_THREADS
	.align		4
.L_101:
        /*069c*/ 	.byte	0x04, 0x05
        /*069e*/ 	.short	(.L_103 - .L_102)
.L_102:
        /*06a0*/ 	.word	0x00000180
        /*06a4*/ 	.word	0x00000001
        /*06a8*/ 	.word	0x00000001


	//----- nvinfo : EIATTR_CRS_STACK_SIZE
	.align		4
.L_103:
        /*06ac*/ 	.byte	0x04, 0x1e
        /*06ae*/ 	.short	(.L_105 - .L_104)
.L_104:
        /*06b0*/ 	.word	0x00000000


	//----- nvinfo : EIATTR_CBANK_PARAM_SIZE
	.align		4
.L_105:
        /*06b4*/ 	.byte	0x03, 0x19
        /*06b6*/ 	.short	0x0bf0


	//----- nvinfo : EIATTR_PARAM_CBANK
	.align		4
        /*06b8*/ 	.byte	0x04, 0x0a
        /*06ba*/ 	.short	(.L_107 - .L_106)
	.align		4
.L_106:
        /*06bc*/ 	.word	index@(.nv.constant0._ZN7cutlass13device_kernelIN5flash11enable_sm90INS1_16FlashAttnFwdSm90INS1_25CollectiveMainloopFwdSm90ILi2EN4cute5tupleIJNS5_1CILi1EEES8_S8_EEENS6_IJNS7_ILi128EEENS7_ILi80EEENS7_ILi256EEEEEELi256ENS_10bfloat16_tEfNS_4arch4Sm90ELb0ELb0ELb1ELb0ELb0ELb0ELb0ELb1ELb1ELb0ELb0ELb0EEENS1_21CollectiveEpilogueFwdINS6_IJSA_SC_SB_EEES9_SE_SG_Li256ELb0ELb0ELb0ELb0EEENS1_29StaticPersistentTileSchedulerILb0EEEEEEEEEvNT_6ParamsE)
        /*06c0*/ 	.short	0x0210
        /*06c2*/ 	.short	0x0bf0


	//----- nvinfo : EIATTR_SW_WAR
	.align		4
.L_107:
        /*06c4*/ 	.byte	0x04, 0x36
        /*06c6*/ 	.short	(.L_109 - .L_108)
.L_108:
        /*06c8*/ 	.word	0x00000008
.L_109:


//--------------------- .nv.info._ZN7cutlass13device_kernelIN5flash11enable_sm90INS1_16FlashAttnFwdSm90INS1_25CollectiveMainloopFwdSm90ILi2EN4cute5tupleIJNS5_1CILi2EEENS7_ILi1EEES9_EEENS6_IJNS7_ILi128EEENS7_ILi80EEENS7_ILi256EEEEEELi256ENS_10bfloat16_tEfNS_4arch4Sm90ELb0ELb0ELb1ELb0ELb0ELb0ELb0ELb1ELb1ELb0ELb0ELb0EEENS1_21CollectiveEpilogueFwdINS6_IJSB_SD_SC_EEESA_SF_SH_Li256ELb0ELb0ELb0ELb0EEENS1_29StaticPersistentTileSchedulerILb0EEEEEEEEEvNT_6ParamsE --------------------------
	.section	.nv.info._ZN7cutlass13device_kernelIN5flash11enable_sm90INS1_16FlashAttnFwdSm90INS1_25CollectiveMainloopFwdSm90ILi2EN4cute5tupleIJNS5_1CILi2EEENS7_ILi1EEES9_EEENS6_IJNS7_ILi128EEENS7_ILi80EEENS7_ILi256EEEEEELi256ENS_10bfloat16_tEfNS_4arch4Sm90ELb0ELb0ELb1ELb0ELb0ELb0ELb0ELb1ELb1ELb0ELb0ELb0EEENS1_21CollectiveEpilogueFwdINS6_IJSB_SD_SC_EEESA_SF_SH_Li256ELb0ELb0ELb0ELb0EEENS1_29StaticPersistentTileSchedulerILb0EEEEEEEEEvNT_6ParamsE,"",@"SHT_CUDA_INFO"
	.sectionflags	@""
	.align	4


	//----- nvinfo : EIATTR_CUDA_API_VERSION
	.align		4
        /*0000*/ 	.byte	0x04, 0x37
        /*0002*/ 	.short	(.L_111 - .L_110)
.L_110:
        /*0004*/ 	.word	0x00000082


	//----- nvinfo : EIATTR_KPARAM_INFO
	.align		4
.L_111:
        /*0008*/ 	.byte	0x04, 0x17
        /*000a*/ 	.short	(.L_113 - .L_112)
.L_112:
        /*000c*/ 	.word	0x00000000
        /*0010*/ 	.short	0x0000
        /*0012*/ 	.short	0x0070
        /*0014*/ 	.byte	0x00, 0xf0, 0x01, 0x2e


	//----- nvinfo : EIATTR_SPARSE_MMA_MASK
	.align		4
.L_113:
        /*0018*/ 	.byte	0x03, 0x50
        /*001a*/ 	.short	0x0000


	//----- nvinfo : EIATTR_MAXREG_COUNT
	.align		4
        /*001c*/ 	.byte	0x03, 0x1b
        /*001e*/ 	.short	0x00a8


	//----- nvinfo : EIATTR_NUM_BARRIERS
	.align		4
        /*0020*/ 	.byte	0x02, 0x4c
        /*0022*/ 	.byte	0x09
	.zero		1


	//----- nvinfo : EIATTR_EXTERNS
	.align		4
        /*0024*/ 	.byte	0x04, 0x0f
        /*0026*/ 	.short	(.L_115 - .L_114)


	//   ....[0]....
	.align		4
.L_114:
        /*0028*/ 	.word	index@(__assertfail)


	//----- nvinfo : EIATTR_ANNOTATIONS
	.align		4
.L_115:
        /*002c*/ 	.byte	0x04, 0x55
        /*002e*/ 	.short	(.L_117 - .L_116)


	//   ....[0]....
.L_116:
        /* <DEDUP_REMOVED lines=26> */


	//----- nvinfo : EIATTR_MERCURY_ISA_VERSION
	.align		4
.L_117:
        /*01c0*/ 	.byte	0x03, 0x5f
        /*01c2*/ 	.short	0x0101


	//----- nvinfo : EIATTR_INT_WARP_WIDE_INSTR_OFFSETS
	.align		4
        /*01c4*/ 	.byte	0x04, 0x31
        /*01c6*/ 	.short	(.L_119 - .L_118)


	//   ....[0]....
.L_118:
        /*01c8*/ 	.word	0x00000190


	//   ....[1]....
        /*01cc*/ 	.word	0x000001d0


	//   ....[2]....
        /*01d0*/ 	.word	0x00000240


	//   ....[3]....
        /*01d4*/ 	.word	0x0000c150


	//   ....[4]....
        /*01d8*/ 	.word	0x0000c1a0


	//   ....[5]....
        /*01dc*/ 	.word	0x0000c260


	//   ....[6]....
        /*01e0*/ 	.word	0x0000c320


	//   ....[7]....
        /*01e4*/ 	.word	0x0000c3e0


	//----- nvinfo : EIATTR_COOP_GROUP_MASK_REGIDS
	.align		4
.L_119:
        /*01e8*/ 	.byte	0x04, 0x29
        /*01ea*/ 	.short	(.L_121 - .L_120)


	//   ....[0]....
.L_120:
        /*01ec*/ 	.word	0xffffffff


	//   ....[1]....
        /*01f0*/ 	.word	0xffffffff


	//   ....[2]....
        /*01f4*/ 	.word	0xffffffff


	//   ....[3]....
        /*01f8*/ 	.word	0xffffffff


	//   ....[4]....
        /*01fc*/ 	.word	0xffffffff


	//   ....[5]....
        /*0200*/ 	.word	0xffffffff


	//   ....[6]....
        /*0204*/ 	.word	0xffffffff


	//   ....[7]....
        /*0208*/ 	.word	0xffffffff


	//   ....[8]....
        /*020c*/ 	.word	0xffffffff


	//   ....[9]....
        /*0210*/ 	.word	0xffffffff


	//   ....[10]....
        /*0214*/ 	.word	0xffffffff


	//   ....[11]....
        /*0218*/ 	.word	0xffffffff


	//   ....[12]....
        /*021c*/ 	.word	0xffffffff


	//   ....[13]....
        /*0220*/ 	.word	0xffffffff


	//   ....[14]....
        /*0224*/ 	.word	0xffffffff


	//   ....[15]....
        /*0228*/ 	.word	0xffffffff


	//   ....[16]....
        /*022c*/ 	.word	0xffffffff


	//   ....[17]....
        /*0230*/ 	.word	0xffffffff


	//   ....[18]....
        /*0234*/ 	.word	0xffffffff


	//   ....[19]....
        /*0238*/ 	.word	0xffffffff


	//   ....[20]....
        /*023c*/ 	.word	0xffffffff


	//   ....[21]....
        /*0240*/ 	.word	0xffffffff


	//   ....[22]....
        /*0244*/ 	.word	0xffffffff


	//   ....[23]....
        /*0248*/ 	.word	0xffffffff


	//   ....[24]....
        /*024c*/ 	.word	0x0500000f


	//   ....[25]....
        /*0250*/ 	.word	0x0500000f


	//----- nvinfo : EIATTR_COOP_GROUP_INSTR_OFFSETS
	.align		4
.L_121:
        /*0254*/ 	.byte	0x04, 0x28
        /*0256*/ 	.short	(.L_123 - .L_122)


	//   ....[0]....
.L_122:
        /*0258*/ 	.word	0x00000060


	//   ....[1]....
        /*025c*/ 	.word	0x000001a0


	//   ....[2]....
        /*0260*/ 	.word	0x000001f0


	//   ....[3]....
        /*0264*/ 	.word	0x00000430


	//   ....[4]....
        /*0268*/ 	.word	0x00000660


	//   ....[5]....
        /*026c*/ 	.word	0x00000890


	//   ....[6]....
        /*0270*/ 	.word	0x00000b20


	//   ....[7]....
        /*0274*/ 	.word	0x00000e50


	//   ....[8]....
        /*0278*/ 	.word	0x00001330


	//   ....[9]....
        /*027c*/ 	.word	0x00004820


	//   ....[10]....
        /*0280*/ 	.word	0x000048a0


	//   ....[11]....
        /*0284*/ 	.word	0x00004c40


	//   ....[12]....
        /*0288*/ 	.word	0x00004cc0


	//   ....[13]....
        /*028c*/ 	.word	0x00008680


	//   ....[14]....
        /*0290*/ 	.word	0x000086b0


	//   ....[15]....
        /*0294*/ 	.word	0x000086d0


	//   ....[16]....
        /*0298*/ 	.word	0x000086f0


	//   ....[17]....
        /*029c*/ 	.word	0x00009ac0


	//   ....[18]....
        /*02a0*/ 	.word	0x00009ad0


	//   ....[19]....
        /*02a4*/ 	.word	0x00009b70


	//   ....[20]....
        /*02a8*/ 	.word	0x00009b90


	//   ....[21]....
        /*02ac*/ 	.word	0x0000b490


	//   ....[22]....
        /*02b0*/ 	.word	0x0000b880


	//   ....[23]....
        /*02b4*/ 	.word	0x0000ef30


	//   ....[24]....
        /*02b8*/ 	.word	0x0000f440


	//   ....[25]....
        /*02bc*/ 	.word	0x0000f8e0


	//----- nvinfo : EIATTR_REG_RECONFIG
	.align		4
.L_123:
        /*02c0*/ 	.byte	0x01, 0x54
	.zero		2


	//----- nvinfo : EIATTR_SYSCALL_OFFSETS
	.align		4
        /*02c4*/ 	.byte	0x04, 0x46
        /*02c6*/ 	.short	(.L_125 - .L_124)


	//   ....[0]....
.L_124:
        /*02c8*/ 	.word	0x000016b0


	//   ....[1]....
        /*02cc*/ 	.word	0x0000bd90


	//   ....[2]....
        /*02d0*/ 	.word	0x0000bed0


	//   ....[3]....
        /*02d4*/ 	.word	0x0000bfd0


	//----- nvinfo : EIATTR_MBARRIER_INSTR_OFFSETS
	.align		4
.L_125:
        /*02d8*/ 	.byte	0x04, 0x39
        /*02da*/ 	.short	(.L_127 - .L_126)


	//   ....[0]....
.L_126:
        /*02dc*/ 	.word	0x000002d0
        /*02e0*/ 	.word	0x000000ff
        /*02e4*/ 	.word	0x00038800
        /*02e8*/ 	.short	0x0100
        /*02ea*/ 	.byte	0x08
	.zero		1


	//   ....[1]....
        /*02ec*/ 	.word	0x000002e0
        /*02f0*/ 	.word	0x000000ff
        /*02f4*/ 	.word	0x00038820
        /*02f8*/ 	.short	0x0100
        /*02fa*/ 	.byte	0x08
	.zero		1


	//   ....[2]....
        /*02fc*/ 	.word	0x000003d0
        /*0300*/ 	.word	0x000000ff
        /*0304*/ 	.word	0x00038830
        /*0308*/ 	.short	0x0100
        /*030a*/ 	.byte	0x08
	.zero		1


	//   ....[3]....
        /*030c*/ 	.word	0x000003e0
        /*0310*/ 	.word	0x000000ff
        /*0314*/ 	.word	0x00038840
        /*0318*/ 	.short	0x0100
        /*031a*/ 	.byte	0x08
	.zero		1


	//   ....[4]....
        /*031c*/ 	.word	0x000003f0
        /*0320*/ 	.word	0x000000ff
        /*0324*/ 	.word	0x00038838
        /*0328*/ 	.short	0x0100
        /*032a*/ 	.byte	0x08
	.zero		1


	//   ....[5]....
        /*032c*/ 	.word	0x00000400
        /*0330*/ 	.word	0x000000ff
        /*0334*/ 	.word	0x00038848
        /*0338*/ 	.short	0x0100
        /*033a*/ 	.byte	0x08
	.zero		1


	//   ....[6]....
        /*033c*/ 	.word	0x00000610
        /*0340*/ 	.word	0x000000ff
        /*0344*/ 	.word	0x00038850
        /*0348*/ 	.short	0x0100
        /*034a*/ 	.byte	0x08
	.zero		1


	//   ....[7]....
        /*034c*/ 	.word	0x00000620
        /*0350*/ 	.word	0x000000ff
        /*0354*/ 	.word	0x00038860
        /*0358*/ 	.short	0x0100
        /*035a*/ 	.byte	0x08
	.zero		1


	//   ....[8]....
        /*035c*/ 	.word	0x00000630
        /*0360*/ 	.word	0x000000ff
        /*0364*/ 	.word	0x00038858
        /*0368*/ 	.short	0x0100
        /*036a*/ 	.byte	0x08
	.zero		1


	//   ....[9]....
        /*036c*/ 	.word	0x00000640
        /*0370*/ 	.word	0x000000ff
        /*0374*/ 	.word	0x00038868
        /*0378*/ 	.short	0x0100
        /*037a*/ 	.byte	0x08
	.zero		1


	//   ....[10]....
        /*037c*/ 	.word	0x00000840
        /*0380*/ 	.word	0x000000ff
        /*0384*/ 	.word	0x00038870
        /*0388*/ 	.short	0x0100
        /*038a*/ 	.byte	0x08
	.zero		1


	//   ....[11]....
        /*038c*/ 	.word	0x00000850
        /*0390*/ 	.word	0x000000ff
        /*0394*/ 	.word	0x00038880
        /*0398*/ 	.short	0x0100
        /*039a*/ 	.byte	0x08
	.zero		1


	//   ....[12]....
        /*039c*/ 	.word	0x00000860
        /*03a0*/ 	.word	0x000000ff
        /*03a4*/ 	.word	0x00038878
        /*03a8*/ 	.short	0x0100
        /*03aa*/ 	.byte	0x08
	.zero		1


	//   ....[13]....
        /*03ac*/ 	.word	0x00000870
        /*03b0*/ 	.word	0x000000ff
        /*03b4*/ 	.word	0x00038888
        /*03b8*/ 	.short	0x0100
        /*03ba*/ 	.byte	0x08
	.zero		1


	//   ....[14]....
        /*03bc*/ 	.word	0x00000ad0
        /*03c0*/ 	.word	0x000000ff
        /*03c4*/ 	.word	0x00038890
        /*03c8*/ 	.short	0x0100
        /*03ca*/ 	.byte	0x08
	.zero		1


	//   ....[15]....
        /*03cc*/ 	.word	0x00000ae0
        /*03d0*/ 	.word	0x000000ff
        /*03d4*/ 	.word	0x000388a0
        /*03d8*/ 	.short	0x0100
        /*03da*/ 	.byte	0x08
	.zero		1


	//   ....[16]....
        /*03dc*/ 	.word	0x00000af0
        /*03e0*/ 	.word	0x000000ff
        /*03e4*/ 	.word	0x00038898
        /*03e8*/ 	.short	0x0100
        /*03ea*/ 	.byte	0x08
	.zero		1


	//   ....[17]....
        /*03ec*/ 	.word	0x00000b00
        /*03f0*/ 	.word	0x000000ff
        /*03f4*/ 	.word	0x000388a8
        /*03f8*/ 	.short	0x0100
        /*03fa*/ 	.byte	0x08
	.zero		1


	//   ....[18]....
        /*03fc*/ 	.word	0x00000da0
        /*0400*/ 	.word	0x000000ff
        /*0404*/ 	.word	0x000388b0
        /*0408*/ 	.short	0x0100
        /*040a*/ 	.byte	0x08
	.zero		1


	//   ....[19]....
        /*040c*/ 	.word	0x00000db0
        /*0410*/ 	.word	0x000000ff
        /*0414*/ 	.word	0x000388c0
        /*0418*/ 	.short	0x0100
        /*041a*/ 	.byte	0x08
	.zero		1


	//   ....[20]....
        /*041c*/ 	.word	0x00000dc0
        /*0420*/ 	.word	0x000000ff
        /*0424*/ 	.word	0x000388b8
        /*0428*/ 	.short	0x0100
        /*042a*/ 	.byte	0x08
	.zero		1


	//   ....[21]....
        /*042c*/ 	.word	0x00000dd0
        /*0430*/ 	.word	0x000000ff
        /*0434*/ 	.word	0x000388c8
        /*0438*/ 	.short	0x0100
        /*043a*/ 	.byte	0x08
	.zero		1


	//   ....[22]....
        /*043c*/ 	.word	0x00001740
        /*0440*/ 	.word	0x000000ff
        /*0444*/ 	.word	0x00038800
        /*0448*/ 	.short	0x010a
        /*044a*/ 	.byte	0x06
	.zero		1


	//   ....[23]....
        /*044c*/ 	.word	0x000017e0
        /*0450*/ 	.word	0x00000000
        /*0454*/ 	.word	0x00038830
        /*0458*/ 	.short	0x010a
        /*045a*/ 	.byte	0x3f
	.zero		1


	//   ....[24]....
        /*045c*/ 	.word	0x00001820
        /*0460*/ 	.word	0x00000000
        /*0464*/ 	.word	0x00038830
        /*0468*/ 	.short	0x010a
        /*046a*/ 	.byte	0x3f
	.zero		1


	//   ....[25]....
        /*046c*/ 	.word	0x00004f30
        /*0470*/ 	.word	0x00000000
        /*0474*/ 	.word	0x00000000
        /*0478*/ 	.short	0x0101
        /*047a*/ 	.byte	0x3f
	.zero		1


	//   ....[26]....
        /*047c*/ 	.word	0x000056a0
        /*0480*/ 	.word	0x000000ff
        /*0484*/ 	.word	0x00038830
        /*0488*/ 	.short	0x010a
        /*048a*/ 	.byte	0x3c
	.zero		1


	//   ....[27]....
        /*048c*/ 	.word	0x000056e0
        /*0490*/ 	.word	0x000000ff
        /*0494*/ 	.word	0x00038830
        /*0498*/ 	.short	0x010a
        /*049a*/ 	.byte	0x3c
	.zero		1


	//   ....[28]....
        /*049c*/ 	.word	0x00007c40
        /*04a0*/ 	.word	0x000000ff
        /*04a4*/ 	.word	0x00038850
        /*04a8*/ 	.short	0x010a
        /*04aa*/ 	.byte	0x04
	.zero		1


	//   ....[29]....
        /*04ac*/ 	.word	0x00007c80
        /*04b0*/ 	.word	0x000000ff
        /*04b4*/ 	.word	0x00038850
        /*04b8*/ 	.short	0x010a
        /*04ba*/ 	.byte	0x04
	.zero		1


	//   ....[30]....
        /*04bc*/ 	.word	0x00008db0
        /*04c0*/ 	.word	0x00000005
        /*04c4*/ 	.word	0x00000000
        /*04c8*/ 	.short	0x0101
        /*04ca*/ 	.byte	0x3f
	.zero		1


	//   ....[31]....
        /*04cc*/ 	.word	0x00009180
        /*04d0*/ 	.word	0x0000009a
        /*04d4*/ 	.word	0x00000000
        /*04d8*/ 	.short	0x0101
        /*04da*/ 	.byte	0x3f
	.zero		1


	//   ....[32]....
        /*04dc*/ 	.word	0x00009a30
        /*04e0*/ 	.word	0x000000ff
        /*04e4*/ 	.word	0x00038850
        /*04e8*/ 	.short	0x010a
        /*04ea*/ 	.byte	0x08
	.zero		1


	//   ....[33]....
        /*04ec*/ 	.word	0x00009a70
        /*04f0*/ 	.word	0x000000ff
        /*04f4*/ 	.word	0x00038850
        /*04f8*/ 	.short	0x010a
        /*04fa*/ 	.byte	0x08
	.zero		1


	//   ....[34]....
        /*04fc*/ 	.word	0x0000adf0
        /*0500*/ 	.word	0x00000014
        /*0504*/ 	.word	0x00000000
        /*0508*/ 	.short	0x0101
        /*050a*/ 	.byte	0x3f
	.zero		1


	//   ....[35]....
        /*050c*/ 	.word	0x0000b730
        /*0510*/ 	.word	0x000000ff
        /*0514*/ 	.word	0x00000000
        /*0518*/ 	.short	0x0101
        /*051a*/ 	.byte	0x07
	.zero		1


	//   ....[36]....
        /*051c*/ 	.word	0x0000b740
        /*0520*/ 	.word	0x000000ff
        /*0524*/ 	.word	0x00000000
        /*0528*/ 	.short	0x0101
        /*052a*/ 	.byte	0x06
	.zero		1


	//   ....[37]....
        /*052c*/ 	.word	0x0000c750
        /*0530*/ 	.word	0x00000004
        /*0534*/ 	.word	0x00038840
        /*0538*/ 	.short	0x010a
        /*053a*/ 	.byte	0x3f
	.zero		1


	//   ....[38]....
        /*053c*/ 	.word	0x0000cde0
        /*0540*/ 	.word	0x0000000a
        /*0544*/ 	.word	0x00038820
        /*0548*/ 	.short	0x010a
        /*054a*/ 	.byte	0x3f
	.zero		1


	//   ....[39]....
        /*054c*/ 	.word	0x0000d0d0
        /*0550*/ 	.word	0x00000002
        /*0554*/ 	.word	0x00038840
        /*0558*/ 	.short	0x010a
        /*055a*/ 	.byte	0x3f
	.zero		1


	//   ....[40]....
        /*055c*/ 	.word	0x0000d420
        /*0560*/ 	.word	0x00000002
        /*0564*/ 	.word	0x00038860
        /*0568*/ 	.short	0x010a
        /*056a*/ 	.byte	0x3f
	.zero		1


	//   ....[41]....
        /*056c*/ 	.word	0x0000da10
        /*0570*/ 	.word	0x00000002
        /*0574*/ 	.word	0x00038840
        /*0578*/ 	.short	0x010a
        /*057a*/ 	.byte	0x3f
	.zero		1


	//   ....[42]....
        /*057c*/ 	.word	0x0000dd60
        /*0580*/ 	.word	0x00000002
        /*0584*/ 	.word	0x00038860
        /*0588*/ 	.short	0x010a
        /*058a*/ 	.byte	0x3f
	.zero		1


	//   ....[43]....
        /*058c*/ 	.word	0x0000e2c0
        /*0590*/ 	.word	0x00000002
        /*0594*/ 	.word	0x00038840
        /*0598*/ 	.short	0x010a
        /*059a*/ 	.byte	0x3f
	.zero		1


	//   ....[44]....
        /*059c*/ 	.word	0x0000e610
        /*05a0*/ 	.word	0x00000002
        /*05a4*/ 	.word	0x00038860
        /*05a8*/ 	.short	0x010a
        /*05aa*/ 	.byte	0x3f
	.zero		1


	//   ....[45]....
        /*05ac*/ 	.word	0x0000ea10
        /*05b0*/ 	.word	0x00000003
        /*05b4*/ 	.word	0x00038860
        /*05b8*/ 	.short	0x010a
        /*05ba*/ 	.byte	0x3f
	.zero		1


	//   ....[46]....
        /*05bc*/ 	.word	0x0000eeb0
        /*05c0*/ 	.word	0x00000000
        /*05c4*/ 	.word	0x00038820
        /*05c8*/ 	.short	0x010a
        /*05ca*/ 	.byte	0x3f
	.zero		1


	//   ....[47]....
        /*05cc*/ 	.word	0x0000f070
        /*05d0*/ 	.word	0x00000006
        /*05d4*/ 	.word	0x00000000
        /*05d8*/ 	.short	0x010a
        /*05da*/ 	.byte	0x3f
	.zero		1


	//   ....[48]....
        /*05dc*/ 	.word	0x0000f0e0
        /*05e0*/ 	.word	0x00000003
        /*05e4*/ 	.word	0x00000000
        /*05e8*/ 	.short	0x010a
        /*05ea*/ 	.byte	0x3f
	.zero		1


	//   ....[49]....
        /*05ec*/ 	.word	0x0000f140
        /*05f0*/ 	.word	0x00000010
        /*05f4*/ 	.word	0x00000000
        /*05f8*/ 	.short	0x010a
        /*05fa*/ 	.byte	0x3f
	.zero		1


	//   ....[50]....
        /*05fc*/ 	.word	0x0000f170
        /*0600*/ 	.word	0x00000003
        /*0604*/ 	.word	0x00000000
        /*0608*/ 	.short	0x010a
        /*060a*/ 	.byte	0x3f
	.zero		1


	//   ....[51]....
        /*060c*/ 	.word	0x0000f1f0
        /*0610*/ 	.word	0x00000003
        /*0614*/ 	.word	0x00038800
        /*0618*/ 	.short	0x010a
        /*061a*/ 	.byte	0x3f
	.zero		1


	//   ....[52]....
        /*061c*/ 	.word	0x0000f240
        /*0620*/ 	.word	0x00000000
        /*0624*/ 	.word	0x00038830
        /*0628*/ 	.short	0x010a
        /*062a*/ 	.byte	0x3f
	.zero		1


	//   ....[53]....
        /*062c*/ 	.word	0x0000f2a0
        /*0630*/ 	.word	0x00000004
        /*0634*/ 	.word	0x00038830
        /*0638*/ 	.short	0x010a
        /*063a*/ 	.byte	0x3f
	.zero		1


	//   ....[54]....
        /*063c*/ 	.word	0x0000f300
        /*0640*/ 	.word	0x00000003
        /*0644*/ 	.word	0x00038850
        /*0648*/ 	.short	0x010a
        /*064a*/ 	.byte	0x3f
	.zero		1


	//   ....[55]....
        /*064c*/ 	.word	0x0000f360
        /*0650*/ 	.word	0x00000007
        /*0654*/ 	.word	0x00038850
        /*0658*/ 	.short	0x010a
        /*065a*/ 	.byte	0x3f
	.zero		1


	//   ....[56]....
        /*065c*/ 	.word	0x0000f500
        /*0660*/ 	.word	0x00000004
        /*0664*/ 	.word	0x00038840
        /*0668*/ 	.short	0x010a
        /*066a*/ 	.byte	0x3f
	.zero		1


	//   ....[57]....
        /*066c*/ 	.word	0x0000f580
        /*0670*/ 	.word	0x00000007
        /*0674*/ 	.word	0x00038820
        /*0678*/ 	.short	0x010a
        /*067a*/ 	.byte	0x3f
	.zero		1


	//   ....[58]....
        /*067c*/ 	.word	0x0000f5d0
        /*0680*/ 	.word	0x00000002
        /*0684*/ 	.word	0x00038840
        /*0688*/ 	.short	0x010a
        /*068a*/ 	.byte	0x3f
	.zero		1


	//   ....[59]....
        /*068c*/ 	.word	0x0000f620
        /*0690*/ 	.word	0x00000002
        /*0694*/ 	.word	0x00038860
        /*0698*/ 	.short	0x010a
        /*069a*/ 	.byte	0x3f
	.zero		1


	//   ....[60]....
        /*069c*/ 	.word	0x0000f670
        /*06a0*/ 	.word	0x00000002
        /*06a4*/ 	.word	0x00038840
        /*06a8*/ 	.short	0x010a
        /*06aa*/ 	.byte	0x3f
	.zero		1


	//   ....[61]....
        /*06ac*/ 	.word	0x0000f6c0
        /*06b0*/ 	.word	0x00000002
        /*06b4*/ 	.word	0x00038860
        /*06b8*/ 	.short	0x010a
        /*06ba*/ 	.byte	0x3f
	.zero		1


	//   ....[62]....
        /*06bc*/ 	.word	0x0000f710
        /*06c0*/ 	.word	0x00000002
        /*06c4*/ 	.word	0x00038840
        /*06c8*/ 	.short	0x010a
        /*06ca*/ 	.byte	0x3f
	.zero		1


	//   ....[63]....
        /*06cc*/ 	.word	0x0000f760
        /*06d0*/ 	.word	0x00000002
        /*06d4*/ 	.word	0x00038860
        /*06d8*/ 	.short	0x010a
        /*06da*/ 	.byte	0x3f
	.zero		1


	//   ....[64]....
        /*06dc*/ 	.word	0x0000f7b0
        /*06e0*/ 	.word	0x00000003
        /*06e4*/ 	.word	0x00038860
        /*06e8*/ 	.short	0x010a
        /*06ea*/ 	.byte	0x3f
	.zero		1


	//   ....[65]....
        /*06ec*/ 	.word	0x0000f800
        /*06f0*/ 	.word	0x00000000
        /*06f4*/ 	.word	0x00038820
        /*06f8*/ 	.short	0x010a
        /*06fa*/ 	.byte	0x3f
	.zero		1


	//   ....[66]....
        /*06fc*/ 	.word	0x0000f9a0
        /*0700*/ 	.word	0x00000006
        /*0704*/ 	.word	0x00000000
        /*0708*/ 	.short	0x010a
        /*070a*/ 	.byte	0x3f
	.zero		1


	//   ....[67]....
        /*070c*/ 	.word	0x0000f9f0
        /*0710*/ 	.word	0x00000003
        /*0714*/ 	.word	0x00000000
        /*0718*/ 	.short	0x010a
        /*071a*/ 	.byte	0x3f
	.zero		1


	//   ....[68]....
        /*071c*/ 	.word	0x0000fa40
        /*0720*/ 	.word	0x00000010
        /*0724*/ 	.word	0x00000000
        /*0728*/ 	.short	0x010a
        /*072a*/ 	.byte	0x3f
	.zero		1


	//----- nvinfo : EIATTR_NUM_MBARRIERS
	.align		4
.L_127:
        /*072c*/ 	.byte	0x03, 0x38
        /*072e*/ 	.short	0x0016


	//----- nvinfo : EIATTR_EXIT_INSTR_OFFSETS
	.align		4
        /*0730*/ 	.byte	0x04, 0x1c
        /*0732*/ 	.short	(.L_129 - .L_128)


	//   ....[0]....
.L_128:
        /*0734*/ 	.word	0x00000f90


	//   ....[1]....
        /*0738*/ 	.word	0x0000b840


	//   ....[2]....
        /*073c*/ 	.word	0x0000b8a0


	//   ....[3]....
        /*0740*/ 	.word	0x0000f1c0


	//----- nvinfo : EIATTR_MAX_THREADS
	.align		4
.L_129:
        /*0744*/ 	.byte	0x04, 0x05
        /*0746*/ 	.short	(.L_131 - .L_130)
.L_130:
        /*0748*/ 	.word	0x00000180
        /*074c*/ 	.word	0x00000001
        /*0750*/ 	.word	0x00000001


	//----- nvinfo : EIATTR_CRS_STACK_SIZE
	.align		4
.L_131:
        /*0754*/ 	.byte	0x04, 0x1e
        /*0756*/ 	.short	(.L_133 - .L_132)
.L_132:
        /*0758*/ 	.word	0x00000000


	//----- nvinfo : EIATTR_CBANK_PARAM_SIZE
	.align		4
.L_133:
        /*075c*/ 	.byte	0x03, 0x19
        /*075e*/ 	.short	0x0bf0


	//----- nvinfo : EIATTR_PARAM_CBANK
	.align		4
        /*0760*/ 	.byte	0x04, 0x0a
        /*0762*/ 	.short	(.L_135 - .L_134)
	.align		4
.L_134:
        /*0764*/ 	.word	index@(.nv.constant0._ZN7cutlass13device_kernelIN5flash11enable_sm90INS1_16FlashAttnFwdSm90INS1_25CollectiveMainloopFwdSm90ILi2EN4cute5tupleIJNS5_1CILi2EEENS7_ILi1EEES9_EEENS6_IJNS7_ILi128EEENS7_ILi80EEENS7_ILi256EEEEEELi256ENS_10bfloat16_tEfNS_4arch4Sm90ELb0ELb0ELb1ELb0ELb0ELb0ELb0ELb1ELb1ELb0ELb0ELb0EEENS1_21CollectiveEpilogueFwdINS6_IJSB_SD_SC_EEESA_SF_SH_Li256ELb0ELb0ELb0ELb0EEENS1_29StaticPersistentTileSchedulerILb0EEEEEEEEEvNT_6ParamsE)
        /*0768*/ 	.short	0x0210
        /*076a*/ 	.short	0x0bf0


	//----- nvinfo : EIATTR_SW_WAR
	.align		4
.L_135:
        /*076c*/ 	.byte	0x04, 0x36
        /*076e*/ 	.short	(.L_137 - .L_136)
.L_136:
        /*0770*/ 	.word	0x00000008
.L_137:


//--------------------- .nv.info._ZN7cutlass13device_kernelIN5flash11enable_sm90INS1_16FlashAttnFwdSm90INS1_25CollectiveMainloopFwdSm90ILi2EN4cute5tupleIJNS5_1CILi1EEES8_S8_EEENS6_IJNS7_ILi128EEENS7_ILi80EEENS7_ILi256EEEEEELi256ENS_10bfloat16_tEfNS_4arch4Sm90ELb0ELb0ELb1ELb1ELb0ELb0ELb0ELb1ELb1ELb0ELb0ELb0EEENS1_21CollectiveEpilogueFwdINS6_IJSA_SC_SB_EEES9_SE_SG_Li256ELb1ELb0ELb0ELb0EEENS1_36VarlenDynamicPersistentTileSchedulerILi128ELi80ELi256ELi32ELb0ELb0ELb1ELb0ELb1ELb1EEEEEEEEEvNT_6ParamsE --------------------------
	.section	.nv.info._ZN7cutlass13device_kernelIN5flash11enable_sm90INS1_16FlashAttnFwdSm90INS1_25CollectiveMainloopFwdSm90ILi2EN4cute5tupleIJNS5_1CILi1EEES8_S8_EEENS6_IJNS7_ILi128EEENS7_ILi80EEENS7_ILi256EEEEEELi256ENS_10bfloat16_tEfNS_4arch4Sm90ELb0ELb0ELb1ELb1ELb0ELb0ELb0ELb1ELb1ELb0ELb0ELb0EEENS1_21CollectiveEpilogueFwdINS6_IJSA_SC_SB_EEES9_SE_SG_Li256ELb1ELb0ELb0ELb0EEENS1_36VarlenDynamicPersistentTileSchedulerILi128ELi80ELi256ELi32ELb0ELb0ELb1ELb0ELb1ELb1EEEEEEEEEvNT_6ParamsE,"",@"SHT_CUDA_INFO"
	.sectionflags	@""
	.align	4


	//----- nvinfo : EIATTR_CUDA_API_VERSION
	.align		4
        /*0000*/ 	.byte	0x04, 0x37
        /*0002*/ 	.short	(.L_139 - .L_138)
.L_138:
        /*0004*/ 	.word	0x00000082


	//----- nvinfo : EIATTR_KPARAM_INFO
	.align		4
.L_139:
        /*0008*/ 	.byte	0x04, 0x17
        /*000a*/ 	.short	(.L_141 - .L_140)
.L_140:
        /*000c*/ 	.word	0x00000000
        /*0010*/ 	.short	0x0000
        /*0012*/ 	.short	0x0070
        /*0014*/ 	.byte	0x00, 0xf0, 0x01, 0x28


	//----- nvinfo : EIATTR_SPARSE_MMA_MASK
	.align		4
.L_141:
        /*0018*/ 	.byte	0x03, 0x50
        /*001a*/ 	.short	0x0000


	//----- nvinfo : EIATTR_MAXREG_COUNT
	.align		4
        /*001c*/ 	.byte	0x03, 0x1b
        /*001e*/ 	.short	0x00a8


	//----- nvinfo : EIATTR_NUM_BARRIERS
	.align		4
        /*0020*/ 	.byte	0x02, 0x4c
        /*0022*/ 	.byte	0x09
	.zero		1


	//----- nvinfo : EIATTR_EXTERNS
	.align		4
        /*0024*/ 	.byte	0x04, 0x0f
        /*0026*/ 	.short	(.L_143 - .L_142)


	//   ....[0]....
	.align		4
.L_142:
        /*0028*/ 	.word	index@(__assertfail)


	//----- nvinfo : EIATTR_ANNOTATIONS
	.align		4
.L_143:
        /*002c*/ 	.byte	0x04, 0x55
        /*002e*/ 	.short	(.L_145 - .L_144)


	//   ....[0]....
.L_144:
        /* <DEDUP_REMOVED lines=39> */


	//----- nvinfo : EIATTR_MERCURY_ISA_VERSION
	.align		4
.L_145:
        /*0290*/ 	.byte	0x03, 0x5f
        /*0292*/ 	.short	0x0101


	//----- nvinfo : EIATTR_UNUSED_LOAD_BYTE_OFFSET
	.align		4
        /*0294*/ 	.byte	0x04, 0x44
        /*0296*/ 	.short	(.L_147 - .L_146)


	//   ....[0]....
.L_146:
        /*0298*/ 	.word	0x00000a40
        /*029c*/ 	.word	0x0000fff0


	//   ....[1]....
        /*02a0*/ 	.word	0x0000b3e0
        /*02a4*/ 	.word	0x0000fff0


	//----- nvinfo : EIATTR_INT_WARP_WIDE_INSTR_OFFSETS
	.align		4
.L_147:
        /*02a8*/ 	.byte	0x04, 0x31
        /*02aa*/ 	.short	(.L_149 - .L_148)


	//   ....[0]....
.L_148:
        /*02ac*/ 	.word	0x00000160


	//   ....[1]....
        /*02b0*/ 	.word	0x000001a0


	//   ....[2]....
        /*02b4*/ 	.word	0x00000210


	//   ....[3]....
        /*02b8*/ 	.word	0x00008da0


	//   ....[4]....
        /*02bc*/ 	.word	0x0000ef00


	//   ....[5]....
        /*02c0*/ 	.word	0x0000efa0


	//   ....[6]....
        /*02c4*/ 	.word	0x0000f430


	//   ....[7]....
        /*02c8*/ 	.word	0x0000f460


	//   ....[8]....
        /*02cc*/ 	.word	0x0000f670


	//   ....[9]....
        /*02d0*/ 	.word	0x0000f760


	//   ....[10]....
        /*02d4*/ 	.word	0x0000f850


	//   ....[11]....
        /*02d8*/ 	.word	0x00011f50


	//   ....[12]....
        /*02dc*/ 	.word	0x00011ff0


	//----- nvinfo : EIATTR_COOP_GROUP_MASK_REGIDS
	.align		4
.L_149:
        /*02e0*/ 	.byte	0x04, 0x29
        /*02e2*/ 	.short	(.L_151 - .L_150)


	//   ....[0]....
.L_150:
        /*02e4*/ 	.word	0xffffffff


	//   ....[1]....
        /*02e8*/ 	.word	0xffffffff


	//   ....[2]....
        /*02ec*/ 	.word	0xffffffff


	//   ....[3]....
        /*02f0*/ 	.word	0xffffffff


	//   ....[4]....
        /*02f4*/ 	.word	0xffffffff


	//   ....[5]....
        /*02f8*/ 	.word	0xffffffff


	//   ....[6]....
        /*02fc*/ 	.word	0xffffffff


	//   ....[7]....
        /*0300*/ 	.word	0xffffffff


	//   ....[8]....
        /*0304*/ 	.word	0xffffffff


	//   ....[9]....
        /*0308*/ 	.word	0xffffffff


	//   ....[10]....
        /*030c*/ 	.word	0xffffffff


	//   ....[11]....
        /*0310*/ 	.word	0xffffffff


	//   ....[12]....
        /*0314*/ 	.word	0xffffffff


	//   ....[13]....
        /*0318*/ 	.word	0xffffffff


	//   ....[14]....
        /*031c*/ 	.word	0xffffffff


	//   ....[15]....
        /*0320*/ 	.word	0xffffffff


	//   ....[16]....
        /*0324*/ 	.word	0xffffffff


	//   ....[17]....
        /*0328*/ 	.word	0xffffffff


	//   ....[18]....
        /*032c*/ 	.word	0xffffffff


	//   ....[19]....
        /*0330*/ 	.word	0xffffffff


	//   ....[20]....
        /*0334*/ 	.word	0xffffffff


	//   ....[21]....
        /*0338*/ 	.word	0xffffffff


	//   ....[22]....
        /*033c*/ 	.word	0xffffffff


	//   ....[23]....
        /*0340*/ 	.word	0xffffffff


	//   ....[24]....
        /*0344*/ 	.word	0xffffffff


	//   ....[25]....
        /*0348*/ 	.word	0xffffffff


	//   ....[26]....
        /*034c*/ 	.word	0xffffffff


	//   ....[27]....
        /*0350*/ 	.word	0xffffffff


	//   ....[28]....
        /*0354*/ 	.word	0xffffffff


	//   ....[29]....
        /*0358*/ 	.word	0xffffffff


	//   ....[30]....
        /*035c*/ 	.word	0xffffffff


	//   ....[31]....
        /*0360*/ 	.word	0xffffffff


	//   ....[32]....
        /*0364*/ 	.word	0xffffffff


	//   ....[33]....
        /*0368*/ 	.word	0xffffffff


	//   ....[34]....
        /*036c*/ 	.word	0xffffffff


	//   ....[35]....
        /*0370*/ 	.word	0xffffffff


	//   ....[36]....
        /*0374*/ 	.word	0xffffffff


	//   ....[37]....
        /*0378*/ 	.word	0xffffffff


	//   ....[38]....
        /*037c*/ 	.word	0xffffffff


	//   ....[39]....
        /*0380*/ 	.word	0xffffffff


	//   ....[40]....
        /*0384*/ 	.word	0xffffffff


	//   ....[41]....
        /*0388*/ 	.word	0xffffffff


	//   ....[42]....
        /*038c*/ 	.word	0xffffffff


	//   ....[43]....
        /*0390*/ 	.word	0xffffffff


	//   ....[44]....
        /*0394*/ 	.word	0xffffffff


	//   ....[45]....
        /*0398*/ 	.word	0xffffffff


	//   ....[46]....
        /*039c*/ 	.word	0xffffffff


	//   ....[47]....
        /*03a0*/ 	.word	0xffffffff


	//   ....[48]....
        /*03a4*/ 	.word	0xffffffff


	//   ....[49]....
        /*03a8*/ 	.word	0xffffffff


	//   ....[50]....
        /*03ac*/ 	.word	0xffffffff


	//   ....[51]....
        /*03b0*/ 	.word	0xffffffff


	//   ....[52]....
        /*03b4*/ 	.word	0xffffffff


	//   ....[53]....
        /*03b8*/ 	.word	0xffffffff


	//   ....[54]....
        /*03bc*/ 	.word	0x0500000f


	//   ....[55]....
        /*03c0*/ 	.word	0x0500000f


	//   ....[56]....
        /*03c4*/ 	.word	0x0500000f


	//   ....[57]....
        /*03c8*/ 	.word	0x0500000f


	//   ....[58]....
        /*03cc*/ 	.word	0x0500000f


	//   ....[59]....
        /*03d0*/ 	.word	0x0500000f


	//   ....[60]....
        /*03d4*/ 	.word	0x0500000f


	//   ....[61]....
        /*03d8*/ 	.word	0x0500000f


	//   ....[62]....
        /*03dc*/ 	.word	0x0500000f


	//   ....[63]....
        /*03e0*/ 	.word	0x0500000f


	//   ....[64]....
        /*03e4*/ 	.word	0x0500000f


	//   ....[65]....
        /*03e8*/ 	.word	0x0500000f


	//   ....[66]....
        /*03ec*/ 	.word	0x0500000f


	//   ....[67]....
        /*03f0*/ 	.word	0x0500000f


	//   ....[68]....
        /*03f4*/ 	.word	0x0500000f


	//   ....[69]....
        /*03f8*/ 	.word	0x0500000f


	//   ....[70]....
        /*03fc*/ 	.word	0x0500000f


	//   ....[71]....
        /*0400*/ 	.word	0x0500000f


	//   ....[72]....
        /*0404*/ 	.word	0x0500000f


	//----- nvinfo : EIATTR_COOP_GROUP_INSTR_OFFSETS
	.align		4
.L_151:
        /*0408*/ 	.byte	0x04, 0x28
        /*040a*/ 	.short	(.L_153 - .L_152)


	//   ....[0]....
.L_152:
        /*040c*/ 	.word	0x00000060


	//   ....[1]....
        /*0410*/ 	.word	0x00000170


	//   ....[2]....
        /*0414*/ 	.word	0x000001c0


	//   ....[3]....
        /*0418*/ 	.word	0x000003f0


	//   ....[4]....
        /*041c*/ 	.word	0x00000550


	//   ....[5]....
        /*0420*/ 	.word	0x00000670


	//   ....[6]....
        /*0424*/ 	.word	0x000007d0


	//   ....[7]....
        /*0428*/ 	.word	0x00001610


	//   ....[8]....
        /*042c*/ 	.word	0x00004ce0


	//   ....[9]....
        /*0430*/ 	.word	0x00004d50


	//   ....[10]....
        /*0434*/ 	.word	0x000050c0


	//   ....[11]....
        /*0438*/ 	.word	0x00005170


	//   ....[12]....
        /*043c*/ 	.word	0x00008ff0


	//   ....[13]....
        /*0440*/ 	.word	0x00009050


	//   ....[14]....
        /*0444*/ 	.word	0x00009630


	//   ....[15]....
        /*0448*/ 	.word	0x00009690


	//   ....[16]....
        /*044c*/ 	.word	0x0000a700


	//   ....[17]....
        /*0450*/ 	.word	0x0000a7b0


	//   ....[18]....
        /*0454*/ 	.word	0x0000a880


	//   ....[19]....
        /*0458*/ 	.word	0x0000aa60


	//   ....[20]....
        /*045c*/ 	.word	0x0000e020


	//   ....[21]....
        /*0460*/ 	.word	0x0000e1c0


	//   ....[22]....
        /*0464*/ 	.word	0x0000e1f0


	//   ....[23]....
        /*0468*/ 	.word	0x0000e230


	//   ....[24]....
        /*046c*/ 	.word	0x0000e290


	//   ....[25]....
        /*0470*/ 	.word	0x0000e2f0


	//   ....[26]....
        /*0474*/ 	.word	0x0000e330


	//   ....[27]....
        /*0478*/ 	.word	0x0000e4f0


	//   ....[28]....
        /*047c*/ 	.word	0x0000e550


	//   ....[29]....
        /*0480*/ 	.word	0x0000e590


	//   ....[30]....
        /*0484*/ 	.word	0x0000e5d0


	//   ....[31]....
        /*0488*/ 	.word	0x0000e600


	//   ....[32]....
        /*048c*/ 	.word	0x0000e630


	//   ....[33]....
        /*0490*/ 	.word	0x0000e6c0


	//   ....[34]....
        /*0494*/ 	.word	0x0000e6f0


	//   ....[35]....
        /*0498*/ 	.word	0x0000e780


	//   ....[36]....
        /*049c*/ 	.word	0x000124b0


	//   ....[37]....
        /*04a0*/ 	.word	0x000124c0


	//   ....[38]....
        /*04a4*/ 	.word	0x000125e0


	//   ....[39]....
        /*04a8*/ 	.word	0x00012640


	//   ....[40]....
        /*04ac*/ 	.word	0x00012680


	//   ....[41]....
        /*04b0*/ 	.word	0x000126c0


	//   ....[42]....
        /*04b4*/ 	.word	0x000126f0


	//   ....[43]....
        /*04b8*/ 	.word	0x00012720


	//   ....[44]....
        /*04bc*/ 	.word	0x000128c0


	//   ....[45]....
        /*04c0*/ 	.word	0x00012920


	//   ....[46]....
        /*04c4*/ 	.word	0x00012960


	//   ....[47]....
        /*04c8*/ 	.word	0x000129a0


	//   ....[48]....
        /*04cc*/ 	.word	0x000129d0


	//   ....[49]....
        /*04d0*/ 	.word	0x00012a00


	//   ....[50]....
        /*04d4*/ 	.word	0x00012ac0


	//   ....[51]....
        /*04d8*/ 	.word	0x00012ae0


	//   ....[52]....
        /*04dc*/ 	.word	0x00012b50


	//   ....[53]....
        /*04e0*/ 	.word	0x00012fa0


	//   ....[54]....
        /*04e4*/ 	.word	0x000134c0


	//   ....[55]....
        /*04e8*/ 	.word	0x000138e0


	//   ....[56]....
        /*04ec*/ 	.word	0x00013970


	//   ....[57]....
        /*04f0*/ 	.word	0x00013a10


	//   ....[58]....
        /*04f4*/ 	.word	0x00013ac0


	//   ....[59]....
        /*04f8*/ 	.word	0x00013b40


	//   ....[60]....
        /*04fc*/ 	.word	0x00013bc0


	//   ....[61]....
        /*0500*/ 	.word	0x00013c40


	//   ....[62]....
        /*0504*/ 	.word	0x00013cc0


	//   ....[63]....
        /*0508*/ 	.word	0x00013d50


	//   ....[64]....
        /*050c*/ 	.word	0x00013e00


	//   ....[65]....
        /*0510*/ 	.word	0x00013e80


	//   ....[66]....
        /*0514*/ 	.word	0x00013f00


	//   ....[67]....
        /*0518*/ 	.word	0x00013f80


	//   ....[68]....
        /*051c*/ 	.word	0x00014000


	//   ....[69]....
        /*0520*/ 	.word	0x00014070


	//   ....[70]....
        /*0524*/ 	.word	0x00014110


	//   ....[71]....
        /*0528*/ 	.word	0x000141a0


	//   ....[72]....
        /*052c*/ 	.word	0x000142c0


	//----- nvinfo : EIATTR_REG_RECONFIG
	.align		4
.L_153:
        /*0530*/ 	.byte	0x01, 0x54
	.zero		2


	//----- nvinfo : EIATTR_SYSCALL_OFFSETS
	.align		4
        /*0534*/ 	.byte	0x04, 0x46
        /*0536*/ 	.short	(.L_155 - .L_154)


	//   ....[0]....
.L_154:
        /*0538*/ 	.word	0x000017f0


	//   ....[1]....
        /*053c*/ 	.word	0x0000f130


	//   ....[2]....
        /*0540*/ 	.word	0x0000f270


	//   ....[3]....
        /*0544*/ 	.word	0x0000f370


	//----- nvinfo : EIATTR_MBARRIER_INSTR_OFFSETS
	.align		4
.L_155:
        /*0548*/ 	.byte	0x04, 0x39
        /*054a*/ 	.short	(.L_157 - .L_156)


	//   ....[0]....
.L_156:
        /*054c*/ 	.word	0x000002a0
        /*0550*/ 	.word	0x000000ff
        /*0554*/ 	.word	0x00038800
        /*0558*/ 	.short	0x0100
        /*055a*/ 	.byte	0x08
	.zero		1


	//   ....[1]....
        /*055c*/ 	.word	0x000002b0
        /*0560*/ 	.word	0x000000ff
        /*0564*/ 	.word	0x00038820
        /*0568*/ 	.short	0x0100
        /*056a*/ 	.byte	0x08
	.zero		1


	//   ....[2]....
        /*056c*/ 	.word	0x000003a0
        /*0570*/ 	.word	0x000000ff
        /*0574*/ 	.word	0x00038830
        /*0578*/ 	.short	0x0100
        /*057a*/ 	.byte	0x08
	.zero		1


	//   ....[3]....
        /*057c*/ 	.word	0x000003b0
        /*0580*/ 	.word	0x000000ff
        /*0584*/ 	.word	0x00038840
        /*0588*/ 	.short	0x0100
        /*058a*/ 	.byte	0x08
	.zero		1


	//   ....[4]....
        /*058c*/ 	.word	0x000003c0
        /*0590*/ 	.word	0x000000ff
        /*0594*/ 	.word	0x00038838
        /*0598*/ 	.short	0x0100
        /*059a*/ 	.byte	0x08
	.zero		1


	//   ....[5]....
        /*059c*/ 	.word	0x000003d0
        /*05a0*/ 	.word	0x000000ff
        /*05a4*/ 	.word	0x00038848
        /*05a8*/ 	.short	0x0100
        /*05aa*/ 	.byte	0x08
	.zero		1


	//   ....[6]....
        /*05ac*/ 	.word	0x00000500
        /*05b0*/ 	.word	0x000000ff
        /*05b4*/ 	.word	0x00038850
        /*05b8*/ 	.short	0x0100
        /*05ba*/ 	.byte	0x08
	.zero		1


	//   ....[7]....
        /*05bc*/ 	.word	0x00000510
        /*05c0*/ 	.word	0x000000ff
        /*05c4*/ 	.word	0x00038860
        /*05c8*/ 	.short	0x0100
        /*05ca*/ 	.byte	0x08
	.zero		1


	//   ....[8]....
        /*05cc*/ 	.word	0x00000520
        /*05d0*/ 	.word	0x000000ff
        /*05d4*/ 	.word	0x00038858
        /*05d8*/ 	.short	0x0100
        /*05da*/ 	.byte	0x08
	.zero		1


	//   ....[9]....
        /*05dc*/ 	.word	0x00000530
        /*05e0*/ 	.word	0x000000ff
        /*05e4*/ 	.word	0x00038868
        /*05e8*/ 	.short	0x0100
        /*05ea*/ 	.byte	0x08
	.zero		1


	//   ....[10]....
        /*05ec*/ 	.word	0x00000620
        /*05f0*/ 	.word	0x000000ff
        /*05f4*/ 	.word	0x00038870
        /*05f8*/ 	.short	0x0100
        /*05fa*/ 	.byte	0x06
	.zero		1


	//   ....[11]....
        /*05fc*/ 	.word	0x00000630
        /*0600*/ 	.word	0x000000ff
        /*0604*/ 	.word	0x00038880
        /*0608*/ 	.short	0x0100
        /*060a*/ 	.byte	0x06
	.zero		1


	//   ....[12]....
        /*060c*/ 	.word	0x00000640
        /*0610*/ 	.word	0x000000ff
        /*0614*/ 	.word	0x00038878
        /*0618*/ 	.short	0x0100
        /*061a*/ 	.byte	0x06
	.zero		1


	//   ....[13]....
        /*061c*/ 	.word	0x00000650
        /*0620*/ 	.word	0x000000ff
        /*0624*/ 	.word	0x00038888
        /*0628*/ 	.short	0x0100
        /*062a*/ 	.byte	0x06
	.zero		1


	//   ....[14]....
        /*062c*/ 	.word	0x00000780
        /*0630*/ 	.word	0x000000ff
        /*0634*/ 	.word	0x00038890
        /*0638*/ 	.short	0x0100
        /*063a*/ 	.byte	0x08
	.zero		1


	//   ....[15]....
        /*063c*/ 	.word	0x00000790
        /*0640*/ 	.word	0x000000ff
        /*0644*/ 	.word	0x000388a0
        /*0648*/ 	.short	0x0100
        /*064a*/ 	.byte	0x08
	.zero		1


	//   ....[16]....
        /*064c*/ 	.word	0x000007a0
        /*0650*/ 	.word	0x000000ff
        /*0654*/ 	.word	0x00038898
        /*0658*/ 	.short	0x0100
        /*065a*/ 	.byte	0x08
	.zero		1


	//   ....[17]....
        /*065c*/ 	.word	0x000007b0
        /*0660*/ 	.word	0x000000ff
        /*0664*/ 	.word	0x000388a8
        /*0668*/ 	.short	0x0100
        /*066a*/ 	.byte	0x08
	.zero		1


	//   ....[18]....
        /*066c*/ 	.word	0x000008e0
        /*0670*/ 	.word	0x000000ff
        /*0674*/ 	.word	0x000388b0
        /*0678*/ 	.short	0x0100
        /*067a*/ 	.byte	0x08
	.zero		1


	//   ....[19]....
        /*067c*/ 	.word	0x000008f0
        /*0680*/ 	.word	0x000000ff
        /*0684*/ 	.word	0x000388c0
        /*0688*/ 	.short	0x0100
        /*068a*/ 	.byte	0x08
	.zero		1


	//   ....[20]....
        /*068c*/ 	.word	0x00000900
        /*0690*/ 	.word	0x000000ff
        /*0694*/ 	.word	0x000388b8
        /*0698*/ 	.short	0x0100
        /*069a*/ 	.byte	0x08
	.zero		1


	//   ....[21]....
        /*069c*/ 	.word	0x00000910
        /*06a0*/ 	.word	0x000000ff
        /*06a4*/ 	.word	0x000388c8
        /*06a8*/ 	.short	0x0100
        /*06aa*/ 	.byte	0x08
	.zero		1


	//   ....[22]....
        /*06ac*/ 	.word	0x000018c0
        /*06b0*/ 	.word	0x00000005
        /*06b4*/ 	.word	0x00038800
        /*06b8*/ 	.short	0x010a
        /*06ba*/ 	.byte	0x3f
	.zero		1


	//   ....[23]....
        /*06bc*/ 	.word	0x00001930
        /*06c0*/ 	.word	0x00000000
        /*06c4*/ 	.word	0x00038830
        /*06c8*/ 	.short	0x010a
        /*06ca*/ 	.byte	0x3f
	.zero		1


	//   ....[24]....
        /*06cc*/ 	.word	0x000019a0
        /*06d0*/ 	.word	0x00000000
        /*06d4*/ 	.word	0x00038830
        /*06d8*/ 	.short	0x010a
        /*06da*/ 	.byte	0x3f
	.zero		1


	//   ....[25]....
        /*06dc*/ 	.word	0x00004b60
        /*06e0*/ 	.word	0x00000000
        /*06e4*/ 	.word	0x00000000
        /*06e8*/ 	.short	0x0101
        /*06ea*/ 	.byte	0x3f
	.zero		1


	//   ....[26]....
        /*06ec*/ 	.word	0x00006050
        /*06f0*/ 	.word	0x000000ff
        /*06f4*/ 	.word	0x00038830
        /*06f8*/ 	.short	0x010a
        /*06fa*/ 	.byte	0x04
	.zero		1


	//   ....[27]....
        /*06fc*/ 	.word	0x000060a0
        /*0700*/ 	.word	0x000000ff
        /*0704*/ 	.word	0x00038830
        /*0708*/ 	.short	0x010a
        /*070a*/ 	.byte	0x04
	.zero		1


	//   ....[28]....
        /*070c*/ 	.word	0x00008940
        /*0710*/ 	.word	0x000000ff
        /*0714*/ 	.word	0x00038850
        /*0718*/ 	.short	0x010a
        /*071a*/ 	.byte	0x04
	.zero		1


	//   ....[29]....
        /*071c*/ 	.word	0x00008980
        /*0720*/ 	.word	0x000000ff
        /*0724*/ 	.word	0x00038850
        /*0728*/ 	.short	0x010a
        /*072a*/ 	.byte	0x04
	.zero		1


	//   ....[30]....
        /*072c*/ 	.word	0x00009be0
        /*0730*/ 	.word	0x000000ff
        /*0734*/ 	.word	0x00000000
        /*0738*/ 	.short	0x0101
        /*073a*/ 	.byte	0x06
	.zero		1


	//   ....[31]....
        /*073c*/ 	.word	0x00009c20
        /*0740*/ 	.word	0x000000ff
        /*0744*/ 	.word	0x00000000
        /*0748*/ 	.short	0x0101
        /*074a*/ 	.byte	0x04
	.zero		1


	//   ....[32]....
        /*074c*/ 	.word	0x0000a650
        /*0750*/ 	.word	0x0000000b
        /*0754*/ 	.word	0x00038850
        /*0758*/ 	.short	0x010a
        /*075a*/ 	.byte	0x3f
	.zero		1


	//   ....[33]....
        /*075c*/ 	.word	0x0000a690
        /*0760*/ 	.word	0x0000000b
        /*0764*/ 	.word	0x00038850
        /*0768*/ 	.short	0x010a
        /*076a*/ 	.byte	0x3f
	.zero		1


	//   ....[34]....
        /*076c*/ 	.word	0x0000ab80
        /*0770*/ 	.word	0x0000000b
        /*0774*/ 	.word	0x00000000
        /*0778*/ 	.short	0x0101
        /*077a*/ 	.byte	0x3f
	.zero		1


	//   ....[35]....
        /*077c*/ 	.word	0x0000cbc0
        /*0780*/ 	.word	0x00000098
        /*0784*/ 	.word	0x00000000
        /*0788*/ 	.short	0x0101
        /*078a*/ 	.byte	0x3f
	.zero		1


	//   ....[36]....
        /*078c*/ 	.word	0x0000fbc0
        /*0790*/ 	.word	0x00000008
        /*0794*/ 	.word	0x00038840
        /*0798*/ 	.short	0x010a
        /*079a*/ 	.byte	0x3f
	.zero		1


	//   ....[37]....
        /*079c*/ 	.word	0x00010240
        /*07a0*/ 	.word	0x00000009
        /*07a4*/ 	.word	0x00038820
        /*07a8*/ 	.short	0x010a
        /*07aa*/ 	.byte	0x3f
	.zero		1


	//   ....[38]....
        /*07ac*/ 	.word	0x00010590
        /*07b0*/ 	.word	0x00000002
        /*07b4*/ 	.word	0x00038840
        /*07b8*/ 	.short	0x010a
        /*07ba*/ 	.byte	0x3f
	.zero		1


	//   ....[39]....
        /*07bc*/ 	.word	0x000108e0
        /*07c0*/ 	.word	0x00000003
        /*07c4*/ 	.word	0x00000060
        /*07c8*/ 	.short	0x010a
        /*07ca*/ 	.byte	0x3f
	.zero		1


	//   ....[40]....
        /*07cc*/ 	.word	0x00010f60
        /*07d0*/ 	.word	0x00000002
        /*07d4*/ 	.word	0x00038840
        /*07d8*/ 	.short	0x010a
        /*07da*/ 	.byte	0x3f
	.zero		1


	//   ....[41]....
        /*07dc*/ 	.word	0x000112b0
        /*07e0*/ 	.word	0x00000002
        /*07e4*/ 	.word	0x00000060
        /*07e8*/ 	.short	0x010a
        /*07ea*/ 	.byte	0x3f
	.zero		1


	//   ....[42]....
        /*07ec*/ 	.word	0x00011830
        /*07f0*/ 	.word	0x00000002
        /*07f4*/ 	.word	0x00038840
        /*07f8*/ 	.short	0x010a
        /*07fa*/ 	.byte	0x3f
	.zero		1


	//   ....[43]....
        /*07fc*/ 	.word	0x00011b80
        /*0800*/ 	.word	0x00000002
        /*0804*/ 	.word	0x00000060
        /*0808*/ 	.short	0x010a
        /*080a*/ 	.byte	0x3f
	.zero		1


	//   ....[44]....
        /*080c*/ 	.word	0x000120b0
        /*0810*/ 	.word	0x00000003
        /*0814*/ 	.word	0x00038860
        /*0818*/ 	.short	0x010a
        /*081a*/ 	.byte	0x3f
	.zero		1


	//   ....[45]....
        /*081c*/ 	.word	0x00012f20
        /*0820*/ 	.word	0x00000000
        /*0824*/ 	.word	0x00038820
        /*0828*/ 	.short	0x010a
        /*082a*/ 	.byte	0x3f
	.zero		1


	//   ....[46]....
        /*082c*/ 	.word	0x00013100
        /*0830*/ 	.word	0x00000006
        /*0834*/ 	.word	0x00000000
        /*0838*/ 	.short	0x010a
        /*083a*/ 	.byte	0x3f
	.zero		1


	//   ....[47]....
        /*083c*/ 	.word	0x00013170
        /*0840*/ 	.word	0x00000007
        /*0844*/ 	.word	0x00000000
        /*0848*/ 	.short	0x010a
        /*084a*/ 	.byte	0x3f
	.zero		1


	//   ....[48]....
        /*084c*/ 	.word	0x000131e0
        /*0850*/ 	.word	0x00000004
        /*0854*/ 	.word	0x00000000
        /*0858*/ 	.short	0x010a
        /*085a*/ 	.byte	0x3f
	.zero		1


	//   ....[49]....
        /*085c*/ 	.word	0x00013210
        /*0860*/ 	.word	0x00000003
        /*0864*/ 	.word	0x00000000
        /*0868*/ 	.short	0x010a
        /*086a*/ 	.byte	0x3f
	.zero		1


	//   ....[50]....
        /*086c*/ 	.word	0x00013270
        /*0870*/ 	.word	0x00000005
        /*0874*/ 	.word	0x00038800
        /*0878*/ 	.short	0x010a
        /*087a*/ 	.byte	0x3f
	.zero		1


	//   ....[51]....
        /*087c*/ 	.word	0x000132c0
        /*0880*/ 	.word	0x00000000
        /*0884*/ 	.word	0x00038830
        /*0888*/ 	.short	0x010a
        /*088a*/ 	.byte	0x3f
	.zero		1


	//   ....[52]....
        /*088c*/ 	.word	0x00013330
        /*0890*/ 	.word	0x00000004
        /*0894*/ 	.word	0x00038830
        /*0898*/ 	.short	0x010a
        /*089a*/ 	.byte	0x3f
	.zero		1


	//   ....[53]....
        /*089c*/ 	.word	0x00013390
        /*08a0*/ 	.word	0x00000003
        /*08a4*/ 	.word	0x00038850
        /*08a8*/ 	.short	0x010a
        /*08aa*/ 	.byte	0x3f
	.zero		1


	//   ....[54]....
        /*08ac*/ 	.word	0x000133e0
        /*08b0*/ 	.word	0x0000000b
        /*08b4*/ 	.word	0x00038850
        /*08b8*/ 	.short	0x010a
        /*08ba*/ 	.byte	0x3f
	.zero		1


	//   ....[55]....
        /*08bc*/ 	.word	0x00013580
        /*08c0*/ 	.word	0x00000008
        /*08c4*/ 	.word	0x00038840
        /*08c8*/ 	.short	0x010a
        /*08ca*/ 	.byte	0x3f
	.zero		1


	//   ....[56]....
        /*08cc*/ 	.word	0x00013600
        /*08d0*/ 	.word	0x00000008
        /*08d4*/ 	.word	0x00038820
        /*08d8*/ 	.short	0x010a
        /*08da*/ 	.byte	0x3f
	.zero		1


	//   ....[57]....
        /*08dc*/ 	.word	0x00013650
        /*08e0*/ 	.word	0x00000002
        /*08e4*/ 	.word	0x00038840
        /*08e8*/ 	.short	0x010a
        /*08ea*/ 	.byte	0x3f
	.zero		1


	//   ....[58]....
        /*08ec*/ 	.word	0x000136a0
        /*08f0*/ 	.word	0x00000003
        /*08f4*/ 	.word	0x00000060
        /*08f8*/ 	.short	0x010a
        /*08fa*/ 	.byte	0x3f
	.zero		1


	//   ....[59]....
        /*08fc*/ 	.word	0x000136f0
        /*0900*/ 	.word	0x00000002
        /*0904*/ 	.word	0x00038840
        /*0908*/ 	.short	0x010a
        /*090a*/ 	.byte	0x3f
	.zero		1


	//   ....[60]....
        /*090c*/ 	.word	0x00013740
        /*0910*/ 	.word	0x00000002
        /*0914*/ 	.word	0x00000060
        /*0918*/ 	.short	0x010a
        /*091a*/ 	.byte	0x3f
	.zero		1


	//   ....[61]....
        /*091c*/ 	.word	0x00013790
        /*0920*/ 	.word	0x00000002
        /*0924*/ 	.word	0x00038840
        /*0928*/ 	.short	0x010a
        /*092a*/ 	.byte	0x3f
	.zero		1


	//   ....[62]....
        /*092c*/ 	.word	0x000137e0
        /*0930*/ 	.word	0x00000002
        /*0934*/ 	.word	0x00000060
        /*0938*/ 	.short	0x010a
        /*093a*/ 	.byte	0x3f
	.zero		1


	//   ....[63]....
        /*093c*/ 	.word	0x00013830
        /*0940*/ 	.word	0x00000003
        /*0944*/ 	.word	0x00038860
        /*0948*/ 	.short	0x010a
        /*094a*/ 	.byte	0x3f
	.zero		1


	//   ....[64]....
        /*094c*/ 	.word	0x000141e0
        /*0950*/ 	.word	0x00000000
        /*0954*/ 	.word	0x00038820
        /*0958*/ 	.short	0x010a
        /*095a*/ 	.byte	0x3f
	.zero		1


	//   ....[65]....
        /*095c*/ 	.word	0x00014380
        /*0960*/ 	.word	0x00000006
        /*0964*/ 	.word	0x00000000
        /*0968*/ 	.short	0x010a
        /*096a*/ 	.byte	0x3f
	.zero		1


	//   ....[66]....
        /*096c*/ 	.word	0x000143d0
        /*0970*/ 	.word	0x00000007
        /*0974*/ 	.word	0x00000000
        /*0978*/ 	.short	0x010a
        /*097a*/ 	.byte	0x3f
	.zero		1


	//   ....[67]....
        /*097c*/ 	.word	0x00014420
        /*0980*/ 	.word	0x00000004
        /*0984*/ 	.word	0x00000000
        /*0988*/ 	.short	0x010a
        /*098a*/ 	.byte	0x3f
	.zero		1


	//----- nvinfo : EIATTR_NUM_MBARRIERS
	.align		4
.L_157:
        /*098c*/ 	.byte	0x03, 0x38
        /*098e*/ 	.short	0x0016


	//----- nvinfo : EIATTR_EXIT_INSTR_OFFSETS
	.align		4
        /*0990*/ 	.byte	0x04, 0x1c
        /*0992*/ 	.short	(.L_159 - .L_158)


	//   ....[0]....
.L_158:
        /*0994*/ 	.word	0x00000a80


	//   ....[1]....
        /*0998*/ 	.word	0x0000dfe0


	//   ....[2]....
        /*099c*/ 	.word	0x0000e040


	//   ....[3]....
        /*09a0*/ 	.word	0x00013260


	//----- nvinfo : EIATTR_MAX_THREADS
	.align		4
.L_159:
        /*09a4*/ 	.byte	0x04, 0x05
        /*09a6*/ 	.short	(.L_161 - .L_160)
.L_160:
        /*09a8*/ 	.word	0x00000180
        /*09ac*/ 	.word	0x00000001
        /*09b0*/ 	.word	0x00000001


	//----- nvinfo : EIATTR_CRS_STACK_SIZE
	.align		4
.L_161:
        /*09b4*/ 	.byte	0x04, 0x1e
        /*09b6*/ 	.short	(.L_163 - .L_162)
.L_162:
        /*09b8*/ 	.word	0x00000000


	//----- nvinfo : EIATTR_CBANK_PARAM_SIZE
	.align		4
.L_163:
        /*09bc*/ 	.byte	0x03, 0x19
        /*09be*/ 	.short	0x0a70


	//----- nvinfo : EIATTR_PARAM_CBANK
	.align		4
        /*09c0*/ 	.byte	0x04, 0x0a
        /*09c2*/ 	.short	(.L_165 - .L_164)
	.align		4
.L_164:
        /*09c4*/ 	.word	index@(.nv.constant0._ZN7cutlass13device_kernelIN5flash11enable_sm90INS1_16FlashAttnFwdSm90INS1_25CollectiveMainloopFwdSm90ILi2EN4cute5tupleIJNS5_1CILi1EEES8_S8_EEENS6_IJNS7_ILi128EEENS7_ILi80EEENS7_ILi256EEEEEELi256ENS_10bfloat16_tEfNS_4arch4Sm90ELb0ELb0ELb1ELb1ELb0ELb0ELb0ELb1ELb1ELb0ELb0ELb0EEENS1_21CollectiveEpilogueFwdINS6_IJSA_SC_SB_EEES9_SE_SG_Li256ELb1ELb0ELb0ELb0EEENS1_36VarlenDynamicPersistentTileSchedulerILi128ELi80ELi256ELi32ELb0ELb0ELb1ELb0ELb1ELb1EEEEEEEEEvNT_6ParamsE)
        /*09c8*/ 	.short	0x0210
        /*09ca*/ 	.short	0x0a70


	//----- nvinfo : EIATTR_SW_WAR
	.align		4
.L_165:
        /*09cc*/ 	.byte	0x04, 0x36
        /*09ce*/ 	.short	(.L_167 - .L_166)
.L_166:
        /*09d0*/ 	.word	0x00000008
.L_167:


//--------------------- .nv.info._ZN7cutlass13device_kernelIN5flash11enable_sm90INS1_16FlashAttnFwdSm90INS1_25CollectiveMainloopFwdSm90ILi2EN4cute5tupleIJNS5_1CILi1EEES8_S8_EEENS6_IJNS7_ILi128EEENS7_ILi80EEENS7_ILi256EEEEEELi256ENS_10bfloat16_tEfNS_4arch4Sm90ELb0ELb0ELb1ELb1ELb0ELb1ELb0ELb1ELb1ELb0ELb0ELb0EEENS1_21CollectiveEpilogueFwdINS6_IJSA_SC_SB_EEES9_SE_SG_Li256ELb1ELb0ELb0ELb0EEENS1_36VarlenDynamicPersistentTileSchedulerILi128ELi80ELi256ELi32ELb0ELb0ELb1ELb0ELb1ELb1EEEEEEEEEvNT_6ParamsE --------------------------
	.section	.nv.info._ZN7cutlass13device_kernelIN5flash11enable_sm90INS1_16FlashAttnFwdSm90INS1_25CollectiveMainloopFwdSm90ILi2EN4cute5tupleIJNS5_1CILi1EEES8_S8_EEENS6_IJNS7_ILi128EEENS7_ILi80EEENS7_ILi256EEEEEELi256ENS_10bfloat16_tEfNS_4arch4Sm90ELb0ELb0ELb1ELb1ELb0ELb1ELb0ELb1ELb1ELb0ELb0ELb0EEENS1_21CollectiveEpilogueFwdINS6_IJSA_SC_SB_EEES9_SE_SG_Li256ELb1ELb0ELb0ELb0EEENS1_36VarlenDynamicPersistentTileSchedulerILi128ELi80ELi256ELi32ELb0ELb0ELb1ELb0ELb1ELb1EEEEEEEEEvNT_6ParamsE,"",@"SHT_CUDA_INFO"
	.sectionflags	@""
	.align	4


	//----- nvinfo : EIATTR_CUDA_API_VERSION
	.align		4
        /*0000*/ 	.byte	0x04, 0x37
        /*0002*/ 	.short	(.L_169 - .L_168)
.L_168:
        /*0004*/ 	.word	0x00000082


	//----- nvinfo : EIATTR_KPARAM_INFO
	.align		4
.L_169:
        /*0008*/ 	.byte	0x04, 0x17
        /*000a*/ 	.short	(.L_171 - .L_170)
.L_170:
        /*000c*/ 	.word	0x00000000
        /*0010*/ 	.short	0x0000
        /*0012*/ 	.short	0x0070
        /*0014*/ 	.byte	0x00, 0xf0, 0x01, 0x28


	//----- nvinfo : EIATTR_SPARSE_MMA_MASK
	.align		4
.L_171:
        /*0018*/ 	.byte	0x03, 0x50
        /*001a*/ 	.short	0x0000


	//----- nvinfo : EIATTR_MAXREG_COUNT
	.align		4
        /*001c*/ 	.byte	0x03, 0x1b
        /*001e*/ 	.short	0x00a8


	//----- nvinfo : EIATTR_NUM_BARRIERS
	.align		4
        /*0020*/ 	.byte	0x02, 0x4c
        /*0022*/ 	.byte	0x10
	.zero		1


	//----- nvinfo : EIATTR_EXTERNS
	.align		4
        /*0024*/ 	.byte	0x04, 0x0f
        /*0026*/ 	.short	(.L_173 - .L_172)


	//   ....[0]....
	.align		4
.L_172:
        /*0028*/ 	.word	index@(__assertfail)


	//----- nvinfo : EIATTR_ANNOTATIONS
	.align		4
.L_173:
        /*002c*/ 	.byte	0x04, 0x55
        /*002e*/ 	.short	(.L_175 - .L_174)


	//   ....[0]....
.L_174:
        /* <DEDUP_REMOVED lines=82> */


	//----- nvinfo : EIATTR_MERCURY_ISA_VERSION
	.align		4
.L_175:
        /*0540*/ 	.byte	0x03, 0x5f
        /*0542*/ 	.short	0x0101


	//----- nvinfo : EIATTR_UNUSED_LOAD_BYTE_OFFSET
	.align		4
        /*0544*/ 	.byte	0x04, 0x44
        /*0546*/ 	.short	(.L_177 - .L_176)


	//   ....[0]....
.L_176:
        /*0548*/ 	.word	0x00000aa0
        /*054c*/ 	.word	0x0000fff0


	//   ....[1]....
        /*0550*/ 	.word	0x0001d590
        /*0554*/ 	.word	0x0000fff0


	//----- nvinfo : EIATTR_INT_WARP_WIDE_INSTR_OFFSETS
	.align		4
.L_177:
        /*0558*/ 	.byte	0x04, 0x31
        /*055a*/ 	.short	(.L_179 - .L_178)


	//   ....[0]....
.L_178:
        /*055c*/ 	.word	0x000001b0


	//   ....[1]....
        /*0560*/ 	.word	0x000001f0


	//   ....[2]....
        /*0564*/ 	.word	0x000002b0


	//   ....[3]....
        /*0568*/ 	.word	0x00021ee0


	//   ....[4]....
        /*056c*/ 	.word	0x00021f80


	//   ....[5]....
        /*0570*/ 	.word	0x00022410


	//   ....[6]....
        /*0574*/ 	.word	0x00022440


	//   ....[7]....
        /*0578*/ 	.word	0x00022650


	//   ....[8]....
        /*057c*/ 	.word	0x00022740


	//   ....[9]....
        /*0580*/ 	.word	0x00022830


	//   ....[10]....
        /*0584*/ 	.word	0x00024f30


	//   ....[11]....
        /*0588*/ 	.word	0x00024fd0


	//----- nvinfo : EIATTR_COOP_GROUP_MASK_REGIDS
	.align		4
.L_179:
        /*058c*/ 	.byte	0x04, 0x29
        /*058e*/ 	.short	(.L_181 - .L_180)


	//   ....[0]....
.L_180:
        /*0590*/ 	.word	0xffffffff


	//   ....[1]....
        /*0594*/ 	.word	0xffffffff


	//   ....[2]....
        /*0598*/ 	.word	0xffffffff


	//   ....[3]....
        /*059c*/ 	.word	0xffffffff


	//   ....[4]....
        /*05a0*/ 	.word	0xffffffff


	//   ....[5]....
        /*05a4*/ 	.word	0xffffffff


	//   ....[6]....
        /*05a8*/ 	.word	0xffffffff


	//   ....[7]....
        /*05ac*/ 	.word	0xffffffff


	//   ....[8]....
        /*05b0*/ 	.word	0xffffffff


	//   ....[9]....
        /*05b4*/ 	.word	0xffffffff


	//   ....[10]....
        /*05b8*/ 	.word	0xffffffff


	//   ....[11]....
        /*05bc*/ 	.word	0xffffffff


	//   ....[12]....
        /*05c0*/ 	.word	0xffffffff


	//   ....[13]....
        /*05c4*/ 	.word	0xffffffff


	//   ....[14]....
        /*05c8*/ 	.word	0xffffffff


	//   ....[15]....
        /*05cc*/ 	.word	0xffffffff


	//   ....[16]....
        /*05d0*/ 	.word	0xffffffff


	//   ....[17]....
        /*05d4*/ 	.word	0xffffffff


	//   ....[18]....
        /*05d8*/ 	.word	0xffffffff


	//   ....[19]....
        /*05dc*/ 	.word	0xffffffff


	//   ....[20]....
        /*05e0*/ 	.word	0xffffffff


	//   ....[21]....
        /*05e4*/ 	.word	0xffffffff


	//   ....[22]....
        /*05e8*/ 	.word	0xffffffff


	//   ....[23]....
        /*05ec*/ 	.word	0xffffffff


	//   ....[24]....
        /*05f0*/ 	.word	0xffffffff


	//   ....[25]....
        /*05f4*/ 	.word	0xffffffff


	//   ....[26]....
        /*05f8*/ 	.word	0xffffffff


	//   ....[27]....
        /*05fc*/ 	.word	0xffffffff


	//   ....[28]....
        /*0600*/ 	.word	0xffffffff


	//   ....[29]....
        /*0604*/ 	.word	0xffffffff


	//   ....[30]....
        /*0608*/ 	.word	0xffffffff


	//   ....[31]....
        /*060c*/ 	.word	0xffffffff


	//   ....[32]....
        /*0610*/ 	.word	0xffffffff


	//   ....[33]....
        /*0614*/ 	.word	0xffffffff


	//   ....[34]....
        /*0618*/ 	.word	0xffffffff


	//   ....[35]....
        /*061c*/ 	.word	0xffffffff


	//   ....[36]....
        /*0620*/ 	.word	0xffffffff


	//   ....[37]....
        /*0624*/ 	.word	0xffffffff


	//   ....[38]....
        /*0628*/ 	.word	0xffffffff


	//   ....[39]....
        /*062c*/ 	.word	0xffffffff


	//   ....[40]....
        /*0630*/ 	.word	0xffffffff


	//   ....[41]....
        /*0634*/ 	.word	0xffffffff


	//   ....[42]....
        /*0638*/ 	.word	0xffffffff


	//   ....[43]....
        /*063c*/ 	.word	0xffffffff


	//   ....[44]....
        /*0640*/ 	.word	0xffffffff


	//   ....[45]....
        /*0644*/ 	.word	0xffffffff


	//   ....[46]....
        /*0648*/ 	.word	0xffffffff


	//   ....[47]....
        /*064c*/ 	.word	0xffffffff


	//   ....[48]....
        /*0650*/ 	.word	0xffffffff


	//   ....[49]....
        /*0654*/ 	.word	0xffffffff


	//   ....[50]....
        /*0658*/ 	.word	0xffffffff


	//   ....[51]....
        /*065c*/ 	.word	0xffffffff


	//   ....[52]....
        /*0660*/ 	.word	0xffffffff


	//   ....[53]....
        /*0664*/ 	.word	0xffffffff


	//   ....[54]....
        /*0668*/ 	.word	0x0500000f


	//   ....[55]....
        /*066c*/ 	.word	0x0500000f


	//   ....[56]....
        /*0670*/ 	.word	0x0500000f


	//   ....[57]....
        /*0674*/ 	.word	0x0500000f


	//   ....[58]....
        /*0678*/ 	.word	0x0500000f


	//   ....[59]....
        /*067c*/ 	.word	0x0500000f


	//   ....[60]....
        /*0680*/ 	.word	0x0500000f


	//   ....[61]....
        /*0684*/ 	.word	0x0500000f


	//   ....[62]....
        /*0688*/ 	.word	0x0500000f


	//   ....[63]....
        /*068c*/ 	.word	0x0500000f


	//   ....[64]....
        /*0690*/ 	.word	0x0500000f


	//   ....[65]....
        /*0694*/ 	.word	0x0500000f


	//   ....[66]....
        /*0698*/ 	.word	0x0500000f


	//   ....[67]....
        /*069c*/ 	.word	0x0500000f


	//   ....[68]....
        /*06a0*/ 	.word	0x0500000f


	//   ....[69]....
        /*06a4*/ 	.word	0x0500000f


	//   ....[70]....
        /*06a8*/ 	.word	0x0500000f


	//   ....[71]....
        /*06ac*/ 	.word	0x0500000f


	//   ....[72]....
        /*06b0*/ 	.word	0x0500000f


	//   ....[73]....
        /*06b4*/ 	.word	0x0500000f


	//   ....[74]....
        /*06b8*/ 	.word	0x0500000f


	//   ....[75]....
        /*06bc*/ 	.word	0x0500000f


	//   ....[76]....
        /*06c0*/ 	.word	0x0500000f


	//   ....[77]....
        /*06c4*/ 	.word	0x0500000f


	//   ....[78]....
        /*06c8*/ 	.word	0x0500000f


	//   ....[79]....
        /*06cc*/ 	.word	0x0500000f


	//   ....[80]....
        /*06d0*/ 	.word	0x0500000f


	//   ....[81]....
        /*06d4*/ 	.word	0x0500000f


	//----- nvinfo : EIATTR_COOP_GROUP_INSTR_OFFSETS
	.align		4
.L_181:
        /*06d8*/ 	.byte	0x04, 0x28
        /*06da*/ 	.short	(.L_183 - .L_182)


	//   ....[0]....
.L_182:
        /*06dc*/ 	.word	0x00000060


	//   ....[1]....
        /*06e0*/ 	.word	0x000001c0


	//   ....[2]....
        /*06e4*/ 	.word	0x000002c0


	//   ....[3]....
        /*06e8*/ 	.word	0x00000430


	//   ....[4]....
        /*06ec*/ 	.word	0x00000590


	//   ....[5]....
        /*06f0*/ 	.word	0x000006b0


	//   ....[6]....
        /*06f4*/ 	.word	0x00000810


	//   ....[7]....
        /*06f8*/ 	.word	0x0000b090


	//   ....[8]....
        /*06fc*/ 	.word	0x00016000


	//   ....[9]....
        /*0700*/ 	.word	0x00016050


	//   ....[10]....
        /*0704*/ 	.word	0x000163d0


	//   ....[11]....
        /*0708*/ 	.word	0x00016460


	//   ....[12]....
        /*070c*/ 	.word	0x0001b3a0


	//   ....[13]....
        /*0710*/ 	.word	0x0001b3d0


	//   ....[14]....
        /*0714*/ 	.word	0x0001b740


	//   ....[15]....
        /*0718*/ 	.word	0x0001b7e0


	//   ....[16]....
        /*071c*/ 	.word	0x0001caf0


	//   ....[17]....
        /*0720*/ 	.word	0x0001cb60


	//   ....[18]....
        /*0724*/ 	.word	0x0001cb80


	//   ....[19]....
        /*0728*/ 	.word	0x0001cba0


	//   ....[20]....
        /*072c*/ 	.word	0x0001ff10


	//   ....[21]....
        /*0730*/ 	.word	0x000200a0


	//   ....[22]....
        /*0734*/ 	.word	0x000200d0


	//   ....[23]....
        /*0738*/ 	.word	0x00020110


	//   ....[24]....
        /*073c*/ 	.word	0x00020170


	//   ....[25]....
        /*0740*/ 	.word	0x000201d0


	//   ....[26]....
        /*0744*/ 	.word	0x00020210


	//   ....[27]....
        /*0748*/ 	.word	0x000203d0


	//   ....[28]....
        /*074c*/ 	.word	0x00020430


	//   ....[29]....
        /*0750*/ 	.word	0x00020470


	//   ....[30]....
        /*0754*/ 	.word	0x000204b0


	//   ....[31]....
        /*0758*/ 	.word	0x000204e0


	//   ....[32]....
        /*075c*/ 	.word	0x00020510


	//   ....[33]....
        /*0760*/ 	.word	0x000205a0


	//   ....[34]....
        /*0764*/ 	.word	0x000205d0


	//   ....[35]....
        /*0768*/ 	.word	0x00020660


	//   ....[36]....
        /*076c*/ 	.word	0x00025490


	//   ....[37]....
        /*0770*/ 	.word	0x000254a0


	//   ....[38]....
        /*0774*/ 	.word	0x000255c0


	//   ....[39]....
        /*0778*/ 	.word	0x00025620


	//   ....[40]....
        /*077c*/ 	.word	0x00025660


	//   ....[41]....
        /*0780*/ 	.word	0x000256a0


	//   ....[42]....
        /*0784*/ 	.word	0x000256d0


	//   ....[43]....
        /*0788*/ 	.word	0x00025700


	//   ....[44]....
        /*078c*/ 	.word	0x000258a0


	//   ....[45]....
        /*0790*/ 	.word	0x00025900


	//   ....[46]....
        /*0794*/ 	.word	0x00025940


	//   ....[47]....
        /*0798*/ 	.word	0x00025980


	//   ....[48]....
        /*079c*/ 	.word	0x000259b0


	//   ....[49]....
        /*07a0*/ 	.word	0x000259e0


	//   ....[50]....
        /*07a4*/ 	.word	0x00025aa0


	//   ....[51]....
        /*07a8*/ 	.word	0x00025ac0


	//   ....[52]....
        /*07ac*/ 	.word	0x00025b30


	//   ....[53]....
        /*07b0*/ 	.word	0x00025f80


	//   ....[54]....
        /*07b4*/ 	.word	0x000263c0


	//   ....[55]....
        /*07b8*/ 	.word	0x00026460


	//   ....[56]....
        /*07bc*/ 	.word	0x00026500


	//   ....[57]....
        /*07c0*/ 	.word	0x000265a0


	//   ....[58]....
        /*07c4*/ 	.word	0x00026690


	//   ....[59]....
        /*07c8*/ 	.word	0x00026730


	//   ....[60]....
        /*07cc*/ 	.word	0x000267d0


	//   ....[61]....
        /*07d0*/ 	.word	0x00026870


	//   ....[62]....
        /*07d4*/ 	.word	0x00026ad0


	//   ....[63]....
        /*07d8*/ 	.word	0x00026db0


	//   ....[64]....
        /*07dc*/ 	.word	0x000271d0


	//   ....[65]....
        /*07e0*/ 	.word	0x00027260


	//   ....[66]....
        /*07e4*/ 	.word	0x00027300


	//   ....[67]....
        /*07e8*/ 	.word	0x000273b0


	//   ....[68]....
        /*07ec*/ 	.word	0x00027430


	//   ....[69]....
        /*07f0*/ 	.word	0x000274b0


	//   ....[70]....
        /*07f4*/ 	.word	0x00027530


	//   ....[71]....
        /*07f8*/ 	.word	0x000275b0


	//   ....[72]....
        /*07fc*/ 	.word	0x00027640


	//   ....[73]....
        /*0800*/ 	.word	0x000276f0


	//   ....[74]....
        /*0804*/ 	.word	0x00027770


	//   ....[75]....
        /*0808*/ 	.word	0x000277f0


	//   ....[76]....
        /*080c*/ 	.word	0x00027870


	//   ....[77]....
        /*0810*/ 	.word	0x000278f0


	//   ....[78]....
        /*0814*/ 	.word	0x00027960


	//   ....[79]....
        /*0818*/ 	.word	0x00027a00


	//   ....[80]....
        /*081c*/ 	.word	0x00027a90


	//   ....[81]....
        /*0820*/ 	.word	0x00027bb0


	//----- nvinfo : EIATTR_REG_RECONFIG
	.align		4
.L_183:
        /*0824*/ 	.byte	0x01, 0x54
	.zero		2


	//----- nvinfo : EIATTR_SYSCALL_OFFSETS
	.align		4
        /*0828*/ 	.byte	0x04, 0x46
        /*082a*/ 	.short	(.L_185 - .L_184)


	//   ....[0]....
.L_184:
        /*082c*/ 	.word	0x00001930


	//   ....[1]....
        /*0830*/ 	.word	0x00001a80


	//   ....[2]....
        /*0834*/ 	.word	0x0000b210


	//   ....[3]....
        /*0838*/ 	.word	0x0000b6a0


	//   ....[4]....
        /*083c*/ 	.word	0x00022110


	//   ....[5]....
        /*0840*/ 	.word	0x00022250


	//   ....[6]....
        /*0844*/ 	.word	0x00022350


	//----- nvinfo : EIATTR_MBARRIER_INSTR_OFFSETS
	.align		4
.L_185:
        /*0848*/ 	.byte	0x04, 0x39
        /*084a*/ 	.short	(.L_187 - .L_186)


	//   ....[0]....
.L_186:
        /*084c*/ 	.word	0x000002e0
        /*0850*/ 	.word	0x000000ff
        /*0854*/ 	.word	0x00038800
        /*0858*/ 	.short	0x0100
        /*085a*/ 	.byte	0x08
	.zero		1


	//   ....[1]....
        /*085c*/ 	.word	0x000002f0
        /*0860*/ 	.word	0x000000ff
        /*0864*/ 	.word	0x00038820
        /*0868*/ 	.short	0x0100
        /*086a*/ 	.byte	0x08
	.zero		1


	//   ....[2]....
        /*086c*/ 	.word	0x000003e0
        /*0870*/ 	.word	0x000000ff
        /*0874*/ 	.word	0x00038830
        /*0878*/ 	.short	0x0100
        /*087a*/ 	.byte	0x08
	.zero		1


	//   ....[3]....
        /*087c*/ 	.word	0x000003f0
        /*0880*/ 	.word	0x000000ff
        /*0884*/ 	.word	0x00038840
        /*0888*/ 	.short	0x0100
        /*088a*/ 	.byte	0x08
	.zero		1


	//   ....[4]....
        /*088c*/ 	.word	0x00000400
        /*0890*/ 	.word	0x000000ff
        /*0894*/ 	.word	0x00038838
        /*0898*/ 	.short	0x0100
        /*089a*/ 	.byte	0x08
	.zero		1


	//   ....[5]....
        /*089c*/ 	.word	0x00000410
        /*08a0*/ 	.word	0x000000ff
        /*08a4*/ 	.word	0x00038848
        /*08a8*/ 	.short	0x0100
        /*08aa*/ 	.byte	0x08
	.zero		1


	//   ....[6]....
        /*08ac*/ 	.word	0x00000540
        /*08b0*/ 	.word	0x000000ff
        /*08b4*/ 	.word	0x00038850
        /*08b8*/ 	.short	0x0100
        /*08ba*/ 	.byte	0x08
	.zero		1


	//   ....[7]....
        /*08bc*/ 	.word	0x00000550
        /*08c0*/ 	.word	0x000000ff
        /*08c4*/ 	.word	0x00038860
        /*08c8*/ 	.short	0x0100
        /*08ca*/ 	.byte	0x08
	.zero		1


	//   ....[8]....
        /*08cc*/ 	.word	0x00000560
        /*08d0*/ 	.word	0x000000ff
        /*08d4*/ 	.word	0x00038858
        /*08d8*/ 	.short	0x0100
        /*08da*/ 	.byte	0x08
	.zero		1


	//   ....[9]....
        /*08dc*/ 	.word	0x00000570
        /*08e0*/ 	.word	0x000000ff
        /*08e4*/ 	.word	0x00038868
        /*08e8*/ 	.short	0x0100
        /*08ea*/ 	.byte	0x08
	.zero		1


	//   ....[10]....
        /*08ec*/ 	.word	0x00000660
        /*08f0*/ 	.word	0x000000ff
        /*08f4*/ 	.word	0x00038870
        /*08f8*/ 	.short	0x0100
        /*08fa*/ 	.byte	0x06
	.zero		1


	//   ....[11]....
        /*08fc*/ 	.word	0x00000670
        /*0900*/ 	.word	0x000000ff
        /*0904*/ 	.word	0x00038880
        /*0908*/ 	.short	0x0100
        /*090a*/ 	.byte	0x06
	.zero		1


	//   ....[12]....
        /*090c*/ 	.word	0x00000680
        /*0910*/ 	.word	0x000000ff
        /*0914*/ 	.word	0x00038878
        /*0918*/ 	.short	0x0100
        /*091a*/ 	.byte	0x06
	.zero		1


	//   ....[13]....
        /*091c*/ 	.word	0x00000690
        /*0920*/ 	.word	0x000000ff
        /*0924*/ 	.word	0x00038888
        /*0928*/ 	.short	0x0100
        /*092a*/ 	.byte	0x06
	.zero		1


	//   ....[14]....
        /*092c*/ 	.word	0x000007c0
        /*0930*/ 	.word	0x000000ff
        /*0934*/ 	.word	0x00038890
        /*0938*/ 	.short	0x0100
        /*093a*/ 	.byte	0x08
	.zero		1


	//   ....[15]....
        /*093c*/ 	.word	0x000007d0
        /*0940*/ 	.word	0x000000ff
        /*0944*/ 	.word	0x000388a0
        /*0948*/ 	.short	0x0100
        /*094a*/ 	.byte	0x08
	.zero		1


	//   ....[16]....
        /*094c*/ 	.word	0x000007e0
        /*0950*/ 	.word	0x000000ff
        /*0954*/ 	.word	0x00038898
        /*0958*/ 	.short	0x0100
        /*095a*/ 	.byte	0x08
	.zero		1


	//   ....[17]....
        /*095c*/ 	.word	0x000007f0
        /*0960*/ 	.word	0x000000ff
        /*0964*/ 	.word	0x000388a8
        /*0968*/ 	.short	0x0100
        /*096a*/ 	.byte	0x08
	.zero		1


	//   ....[18]....
        /*096c*/ 	.word	0x00000920
        /*0970*/ 	.word	0x000000ff
        /*0974*/ 	.word	0x000388b0
        /*0978*/ 	.short	0x0100
        /*097a*/ 	.byte	0x08
	.zero		1


	//   ....[19]....
        /*097c*/ 	.word	0x00000930
        /*0980*/ 	.word	0x000000ff
        /*0984*/ 	.word	0x000388c0
        /*0988*/ 	.short	0x0100
        /*098a*/ 	.byte	0x08
	.zero		1


	//   ....[20]....
        /*098c*/ 	.word	0x00000940
        /*0990*/ 	.word	0x000000ff
        /*0994*/ 	.word	0x000388b8
        /*0998*/ 	.short	0x0100
        /*099a*/ 	.byte	0x08
	.zero		1


	//   ....[21]....
        /*099c*/ 	.word	0x00000950
        /*09a0*/ 	.word	0x000000ff
        /*09a4*/ 	.word	0x000388c8
        /*09a8*/ 	.short	0x0100
        /*09aa*/ 	.byte	0x08
	.zero		1


	//   ....[22]....
        /*09ac*/ 	.word	0x00003670
        /*09b0*/ 	.word	0x00000000
        /*09b4*/ 	.word	0x00038890
        /*09b8*/ 	.short	0x010a
        /*09ba*/ 	.byte	0x3f
	.zero		1


	//   ....[23]....
        /*09bc*/ 	.word	0x00006d30
        /*09c0*/ 	.word	0x00000000
        /*09c4*/ 	.word	0x00038890
        /*09c8*/ 	.short	0x010a
        /*09ca*/ 	.byte	0x3f
	.zero		1


	//   ....[24]....
        /*09cc*/ 	.word	0x0000a080
        /*09d0*/ 	.word	0x00000000
        /*09d4*/ 	.word	0x00038890
        /*09d8*/ 	.short	0x010a
        /*09da*/ 	.byte	0x3f
	.zero		1


	//   ....[25]....
        /*09dc*/ 	.word	0x0000a4c0
        /*09e0*/ 	.word	0x00000028
        /*09e4*/ 	.word	0x00000000
        /*09e8*/ 	.short	0x0101
        /*09ea*/ 	.byte	0x3f
	.zero		1


	//   ....[26]....
        /*09ec*/ 	.word	0x0000a500
        /*09f0*/ 	.word	0x00000000
        /*09f4*/ 	.word	0x000388b0
        /*09f8*/ 	.short	0x010a
        /*09fa*/ 	.byte	0x3f
	.zero		1


	//   ....[27]....
        /*09fc*/ 	.word	0x0000ab30
        /*0a00*/ 	.word	0x00000000
        /*0a04*/ 	.word	0x00000000
        /*0a08*/ 	.short	0x0101
        /*0a0a*/ 	.byte	0x3f
	.zero		1


	//   ....[28]....
        /*0a0c*/ 	.word	0x0000b2a0
        /*0a10*/ 	.word	0x00000010
        /*0a14*/ 	.word	0x00038800
        /*0a18*/ 	.short	0x010a
        /*0a1a*/ 	.byte	0x3f
	.zero		1


	//   ....[29]....
        /*0a1c*/ 	.word	0x0000b2f0
        /*0a20*/ 	.word	0x00000010
        /*0a24*/ 	.word	0x00038800
        /*0a28*/ 	.short	0x010a
        /*0a2a*/ 	.byte	0x3f
	.zero		1


	//   ....[30]....
        /*0a2c*/ 	.word	0x0000bbd0
        /*0a30*/ 	.word	0x00000010
        /*0a34*/ 	.word	0x00038800
        /*0a38*/ 	.short	0x010a
        /*0a3a*/ 	.byte	0x3f
	.zero		1


	//   ....[31]....
        /*0a3c*/ 	.word	0x0000ec90
        /*0a40*/ 	.word	0x00000010
        /*0a44*/ 	.word	0x00038800
        /*0a48*/ 	.short	0x010a
        /*0a4a*/ 	.byte	0x3f
	.zero		1


	//   ....[32]....
        /*0a4c*/ 	.word	0x00011ee0
        /*0a50*/ 	.word	0x00000000
        /*0a54*/ 	.word	0x00038830
        /*0a58*/ 	.short	0x010a
        /*0a5a*/ 	.byte	0x3f
	.zero		1


	//   ....[33]....
        /*0a5c*/ 	.word	0x00011f80
        /*0a60*/ 	.word	0x00000000
        /*0a64*/ 	.word	0x00038830
        /*0a68*/ 	.short	0x010a
        /*0a6a*/ 	.byte	0x3f
	.zero		1


	//   ....[34]....
        /*0a6c*/ 	.word	0x00015d70
        /*0a70*/ 	.word	0x00000000
        /*0a74*/ 	.word	0x00000000
        /*0a78*/ 	.short	0x0101
        /*0a7a*/ 	.byte	0x3f
	.zero		1


	//   ....[35]....
        /*0a7c*/ 	.word	0x000172a0
        /*0a80*/ 	.word	0x0000000b
        /*0a84*/ 	.word	0x00038830
        /*0a88*/ 	.short	0x010a
        /*0a8a*/ 	.byte	0x3f
	.zero		1


	//   ....[36]....
        /*0a8c*/ 	.word	0x00017320
        /*0a90*/ 	.word	0x0000000b
        /*0a94*/ 	.word	0x00038830
        /*0a98*/ 	.short	0x010a
        /*0a9a*/ 	.byte	0x3f
	.zero		1


	//   ....[37]....
        /*0a9c*/ 	.word	0x0001aa50
        /*0aa0*/ 	.word	0x00000009
        /*0aa4*/ 	.word	0x00038850
        /*0aa8*/ 	.short	0x010a
        /*0aaa*/ 	.byte	0x3f
	.zero		1


	//   ....[38]....
        /*0aac*/ 	.word	0x0001aaa0
        /*0ab0*/ 	.word	0x00000009
        /*0ab4*/ 	.word	0x00038850
        /*0ab8*/ 	.short	0x010a
        /*0aba*/ 	.byte	0x3f
	.zero		1


	//   ....[39]....
        /*0abc*/ 	.word	0x0001ba10
        /*0ac0*/ 	.word	0x000000a4
        /*0ac4*/ 	.word	0x00000000
        /*0ac8*/ 	.short	0x0101
        /*0aca*/ 	.byte	0x3f
	.zero		1


	//   ....[40]....
        /*0acc*/ 	.word	0x0001bb30
        /*0ad0*/ 	.word	0x00000009
        /*0ad4*/ 	.word	0x00000000
        /*0ad8*/ 	.short	0x0101
        /*0ada*/ 	.byte	0x3f
	.zero		1


	//   ....[41]....
        /*0adc*/ 	.word	0x0001c7d0
        /*0ae0*/ 	.word	0x00000000
        /*0ae4*/ 	.word	0x00038850
        /*0ae8*/ 	.short	0x010a
        /*0aea*/ 	.byte	0x3f
	.zero		1


	//   ....[42]....
        /*0aec*/ 	.word	0x0001c870
        /*0af0*/ 	.word	0x00000000
        /*0af4*/ 	.word	0x00038850
        /*0af8*/ 	.short	0x010a
        /*0afa*/ 	.byte	0x3f
	.zero		1


	//   ....[43]....
        /*0afc*/ 	.word	0x0001cd80
        /*0b00*/ 	.word	0x0000000b
        /*0b04*/ 	.word	0x00000000
        /*0b08*/ 	.short	0x0101
        /*0b0a*/ 	.byte	0x3f
	.zero		1


	//   ....[44]....
        /*0b0c*/ 	.word	0x0001eca0
        /*0b10*/ 	.word	0x00000000
        /*0b14*/ 	.word	0x00000000
        /*0b18*/ 	.short	0x0101
        /*0b1a*/ 	.byte	0x3f
	.zero		1


	//   ....[45]....
        /*0b1c*/ 	.word	0x000210d0
        /*0b20*/ 	.word	0x00000009
        /*0b24*/ 	.word	0x00038820
        /*0b28*/ 	.short	0x010a
        /*0b2a*/ 	.byte	0x3f
	.zero		1


	//   ....[46]....
        /*0b2c*/ 	.word	0x00021160
        /*0b30*/ 	.word	0x00000005
        /*0b34*/ 	.word	0x000388a0
        /*0b38*/ 	.short	0x010a
        /*0b3a*/ 	.byte	0x3f
	.zero		1


	//   ....[47]....
        /*0b3c*/ 	.word	0x00021430
        /*0b40*/ 	.word	0x00000005
        /*0b44*/ 	.word	0x000388c0
        /*0b48*/ 	.short	0x010a
        /*0b4a*/ 	.byte	0x3f
	.zero		1


	//   ....[48]....
        /*0b4c*/ 	.word	0x00021820
        /*0b50*/ 	.word	0x00000006
        /*0b54*/ 	.word	0x000388a0
        /*0b58*/ 	.short	0x010a
        /*0b5a*/ 	.byte	0x3f
	.zero		1


	//   ....[49]....
        /*0b5c*/ 	.word	0x00021ad0
        /*0b60*/ 	.word	0x00000006
        /*0b64*/ 	.word	0x000388c0
        /*0b68*/ 	.short	0x010a
        /*0b6a*/ 	.byte	0x3f
	.zero		1


	//   ....[50]....
        /*0b6c*/ 	.word	0x00022ba0
        /*0b70*/ 	.word	0x00000006
        /*0b74*/ 	.word	0x00038840
        /*0b78*/ 	.short	0x010a
        /*0b7a*/ 	.byte	0x3f
	.zero		1


	//   ....[51]....
        /*0b7c*/ 	.word	0x00023220
        /*0b80*/ 	.word	0x00000007
        /*0b84*/ 	.word	0x00038820
        /*0b88*/ 	.short	0x010a
        /*0b8a*/ 	.byte	0x3f
	.zero		1


	//   ....[52]....
        /*0b8c*/ 	.word	0x00023580
        /*0b90*/ 	.word	0x00000008
        /*0b94*/ 	.word	0x00038840
        /*0b98*/ 	.short	0x010a
        /*0b9a*/ 	.byte	0x3f
	.zero		1


	//   ....[53]....
        /*0b9c*/ 	.word	0x000238d0
        /*0ba0*/ 	.word	0x00000009
        /*0ba4*/ 	.word	0x00000060
        /*0ba8*/ 	.short	0x010a
        /*0baa*/ 	.byte	0x3f
	.zero		1


	//   ....[54]....
        /*0bac*/ 	.word	0x00023f50
        /*0bb0*/ 	.word	0x00000002
        /*0bb4*/ 	.word	0x00038840
        /*0bb8*/ 	.short	0x010a
        /*0bba*/ 	.byte	0x3f
	.zero		1


	//   ....[55]....
        /*0bbc*/ 	.word	0x000242a0
        /*0bc0*/ 	.word	0x00000003
        /*0bc4*/ 	.word	0x00000060
        /*0bc8*/ 	.short	0x010a
        /*0bca*/ 	.byte	0x3f
	.zero		1


	//   ....[56]....
        /*0bcc*/ 	.word	0x00024820
        /*0bd0*/ 	.word	0x00000002
        /*0bd4*/ 	.word	0x00038840
        /*0bd8*/ 	.short	0x010a
        /*0bda*/ 	.byte	0x3f
	.zero		1


	//   ....[57]....
        /*0bdc*/ 	.word	0x00024b70
        /*0be0*/ 	.word	0x00000002
        /*0be4*/ 	.word	0x00000060
        /*0be8*/ 	.short	0x010a
        /*0bea*/ 	.byte	0x3f
	.zero		1


	//   ....[58]....
        /*0bec*/ 	.word	0x00025090
        /*0bf0*/ 	.word	0x00000003
        /*0bf4*/ 	.word	0x00038860
        /*0bf8*/ 	.short	0x010a
        /*0bfa*/ 	.byte	0x3f
	.zero		1


	//   ....[59]....
        /*0bfc*/ 	.word	0x00025f00
        /*0c00*/ 	.word	0x00000000
        /*0c04*/ 	.word	0x00038820
        /*0c08*/ 	.short	0x010a
        /*0c0a*/ 	.byte	0x3f
	.zero		1


	//   ....[60]....
        /*0c0c*/ 	.word	0x000260b0
        /*0c10*/ 	.word	0x00000006
        /*0c14*/ 	.word	0x00000000
        /*0c18*/ 	.short	0x010a
        /*0c1a*/ 	.byte	0x3f
	.zero		1


	//   ....[61]....
        /*0c1c*/ 	.word	0x00026120
        /*0c20*/ 	.word	0x00000007
        /*0c24*/ 	.word	0x00000000
        /*0c28*/ 	.short	0x010a
        /*0c2a*/ 	.byte	0x3f
	.zero		1


	//   ....[62]....
        /*0c2c*/ 	.word	0x00026190
        /*0c30*/ 	.word	0x00000004
        /*0c34*/ 	.word	0x00000000
        /*0c38*/ 	.short	0x010a
        /*0c3a*/ 	.byte	0x3f
	.zero		1


	//   ....[63]....
        /*0c3c*/ 	.word	0x000261c0
        /*0c40*/ 	.word	0x00000003
        /*0c44*/ 	.word	0x00000000
        /*0c48*/ 	.short	0x010a
        /*0c4a*/ 	.byte	0x3f
	.zero		1


	//   ....[64]....
        /*0c4c*/ 	.word	0x00026220
        /*0c50*/ 	.word	0x00000000
        /*0c54*/ 	.word	0x00038890
        /*0c58*/ 	.short	0x010a
        /*0c5a*/ 	.byte	0x3f
	.zero		1


	//   ....[65]....
        /*0c5c*/ 	.word	0x00026270
        /*0c60*/ 	.word	0x00000000
        /*0c64*/ 	.word	0x00038890
        /*0c68*/ 	.short	0x010a
        /*0c6a*/ 	.byte	0x3f
	.zero		1


	//   ....[66]....
        /*0c6c*/ 	.word	0x000262c0
        /*0c70*/ 	.word	0x00000000
        /*0c74*/ 	.word	0x00038890
        /*0c78*/ 	.short	0x010a
        /*0c7a*/ 	.byte	0x3f
	.zero		1


	//   ....[67]....
        /*0c7c*/ 	.word	0x00026310
        /*0c80*/ 	.word	0x00000000
        /*0c84*/ 	.word	0x000388b0
        /*0c88*/ 	.short	0x010a
        /*0c8a*/ 	.byte	0x3f
	.zero		1


	//   ....[68]....
        /*0c8c*/ 	.word	0x000265e0
        /*0c90*/ 	.word	0x00000010
        /*0c94*/ 	.word	0x00038800
        /*0c98*/ 	.short	0x010a
        /*0c9a*/ 	.byte	0x3f
	.zero		1


	//   ....[69]....
        /*0c9c*/ 	.word	0x000268b0
        /*0ca0*/ 	.word	0x00000010
        /*0ca4*/ 	.word	0x00038800
        /*0ca8*/ 	.short	0x010a
        /*0caa*/ 	.byte	0x3f
	.zero		1


	//   ....[70]....
        /*0cac*/ 	.word	0x00026900
        /*0cb0*/ 	.word	0x00000000
        /*0cb4*/ 	.word	0x00038830
        /*0cb8*/ 	.short	0x010a
        /*0cba*/ 	.byte	0x3f
	.zero		1


	//   ....[71]....
        /*0cbc*/ 	.word	0x00026950
        /*0cc0*/ 	.word	0x0000000b
        /*0cc4*/ 	.word	0x00038830
        /*0cc8*/ 	.short	0x010a
        /*0cca*/ 	.byte	0x3f
	.zero		1


	//   ....[72]....
        /*0ccc*/ 	.word	0x000269a0
        /*0cd0*/ 	.word	0x00000009
        /*0cd4*/ 	.word	0x00038850
        /*0cd8*/ 	.short	0x010a
        /*0cda*/ 	.byte	0x3f
	.zero		1


	//   ....[73]....
        /*0cdc*/ 	.word	0x000269f0
        /*0ce0*/ 	.word	0x00000000
        /*0ce4*/ 	.word	0x00038850
        /*0ce8*/ 	.short	0x010a
        /*0cea*/ 	.byte	0x3f
	.zero		1


	//   ....[74]....
        /*0cec*/ 	.word	0x00026b90
        /*0cf0*/ 	.word	0x00000009
        /*0cf4*/ 	.word	0x00038820
        /*0cf8*/ 	.short	0x010a
        /*0cfa*/ 	.byte	0x3f
	.zero		1


	//   ....[75]....
        /*0cfc*/ 	.word	0x00026be0
        /*0d00*/ 	.word	0x00000005
        /*0d04*/ 	.word	0x000388a0
        /*0d08*/ 	.short	0x010a
        /*0d0a*/ 	.byte	0x3f
	.zero		1


	//   ....[76]....
        /*0d0c*/ 	.word	0x00026c30
        /*0d10*/ 	.word	0x00000005
        /*0d14*/ 	.word	0x000388c0
        /*0d18*/ 	.short	0x010a
        /*0d1a*/ 	.byte	0x3f
	.zero		1


	//   ....[77]....
        /*0d1c*/ 	.word	0x00026c80
        /*0d20*/ 	.word	0x00000006
        /*0d24*/ 	.word	0x000388a0
        /*0d28*/ 	.short	0x010a
        /*0d2a*/ 	.byte	0x3f
	.zero		1


	//   ....[78]....
        /*0d2c*/ 	.word	0x00026cd0
        /*0d30*/ 	.word	0x00000006
        /*0d34*/ 	.word	0x000388c0
        /*0d38*/ 	.short	0x010a
        /*0d3a*/ 	.byte	0x3f
	.zero		1


	//   ....[79]....
        /*0d3c*/ 	.word	0x00026e70
        /*0d40*/ 	.word	0x00000006
        /*0d44*/ 	.word	0x00038840
        /*0d48*/ 	.short	0x010a
        /*0d4a*/ 	.byte	0x3f
	.zero		1


	//   ....[80]....
        /*0d4c*/ 	.word	0x00026ef0
        /*0d50*/ 	.word	0x00000006
        /*0d54*/ 	.word	0x00038820
        /*0d58*/ 	.short	0x010a
        /*0d5a*/ 	.byte	0x3f
	.zero		1


	//   ....[81]....
        /*0d5c*/ 	.word	0x00026f40
        /*0d60*/ 	.word	0x00000008
        /*0d64*/ 	.word	0x00038840
        /*0d68*/ 	.short	0x010a
        /*0d6a*/ 	.byte	0x3f
	.zero		1


	//   ....[82]....
        /*0d6c*/ 	.word	0x00026f90
        /*0d70*/ 	.word	0x00000009
        /*0d74*/ 	.word	0x00000060
        /*0d78*/ 	.short	0x010a
        /*0d7a*/ 	.byte	0x3f
	.zero		1


	//   ....[83]....
        /*0d7c*/ 	.word	0x00026fe0
        /*0d80*/ 	.word	0x00000002
        /*0d84*/ 	.word	0x00038840
        /*0d88*/ 	.short	0x010a
        /*0d8a*/ 	.byte	0x3f
	.zero		1


	//   ....[84]....
        /*0d8c*/ 	.word	0x00027030
        /*0d90*/ 	.word	0x00000003
        /*0d94*/ 	.word	0x00000060
        /*0d98*/ 	.short	0x010a
        /*0d9a*/ 	.byte	0x3f
	.zero		1


	//   ....[85]....
        /*0d9c*/ 	.word	0x00027080
        /*0da0*/ 	.word	0x00000002
        /*0da4*/ 	.word	0x00038840
        /*0da8*/ 	.short	0x010a
        /*0daa*/ 	.byte	0x3f
	.zero		1


	//   ....[86]....
        /*0dac*/ 	.word	0x000270d0
        /*0db0*/ 	.word	0x00000002
        /*0db4*/ 	.word	0x00000060
        /*0db8*/ 	.short	0x010a
        /*0dba*/ 	.byte	0x3f
	.zero		1


	//   ....[87]....
        /*0dbc*/ 	.word	0x00027120
        /*0dc0*/ 	.word	0x00000003
        /*0dc4*/ 	.word	0x00038860
        /*0dc8*/ 	.short	0x010a
        /*0dca*/ 	.byte	0x3f
	.zero		1


	//   ....[88]....
        /*0dcc*/ 	.word	0x00027ad0
        /*0dd0*/ 	.word	0x00000000
        /*0dd4*/ 	.word	0x00038820
        /*0dd8*/ 	.short	0x010a
        /*0dda*/ 	.byte	0x3f
	.zero		1


	//   ....[89]....
        /*0ddc*/ 	.word	0x00027c70
        /*0de0*/ 	.word	0x00000006
        /*0de4*/ 	.word	0x00000000
        /*0de8*/ 	.short	0x010a
        /*0dea*/ 	.byte	0x3f
	.zero		1


	//   ....[90]....
        /*0dec*/ 	.word	0x00027cc0
        /*0df0*/ 	.word	0x00000007
        /*0df4*/ 	.word	0x00000000
        /*0df8*/ 	.short	0x010a
        /*0dfa*/ 	.byte	0x3f
	.zero		1


	//   ....[91]....
        /*0dfc*/ 	.word	0x00027d10
        /*0e00*/ 	.word	0x00000004
        /*0e04*/ 	.word	0x00000000
        /*0e08*/ 	.short	0x010a
        /*0e0a*/ 	.byte	0x3f
	.zero		1


	//----- nvinfo : EIATTR_NUM_MBARRIERS
	.align		4
.L_187:
        /*0e0c*/ 	.byte	0x03, 0x38
        /*0e0e*/ 	.short	0x0016


	//----- nvinfo : EIATTR_EXIT_INSTR_OFFSETS
	.align		4
        /*0e10*/ 	.byte	0x04, 0x1c
        /*0e12*/ 	.short	(.L_189 - .L_188)


	//   ....[0]....
.L_188:
        /*0e14*/ 	.word	0x00026210


	//----- nvinfo : EIATTR_MAX_THREADS
	.align		4
.L_189:
        /*0e18*/ 	.byte	0x04, 0x05
        /*0e1a*/ 	.short	(.L_191 - .L_190)
.L_190:
        /*0e1c*/ 	.word	0x00000180
        /*0e20*/ 	.word	0x00000001
        /*0e24*/ 	.word	0x00000001


	//----- nvinfo : EIATTR_CRS_STACK_SIZE
	.align		4
.L_191:
        /*0e28*/ 	.byte	0x04, 0x1e
        /*0e2a*/ 	.short	(.L_193 - .L_192)
.L_192:
        /*0e2c*/ 	.word	0x00000000


	//----- nvinfo : EIATTR_CBANK_PARAM_SIZE
	.align		4
.L_193:
        /*0e30*/ 	.byte	0x03, 0x19
        /*0e32*/ 	.short	0x0a70


	//----- nvinfo : EIATTR_PARAM_CBANK
	.align		4
        /*0e34*/ 	.byte	0x04, 0x0a
        /*0e36*/ 	.short	(.L_195 - .L_194)
	.align		4
.L_194:
        /*0e38*/ 	.word	index@(.nv.constant0._ZN7cutlass13device_kernelIN5flash11enable_sm90INS1_16FlashAttnFwdSm90INS1_25CollectiveMainloopFwdSm90ILi2EN4cute5tupleIJNS5_1CILi1EEES8_S8_EEENS6_IJNS7_ILi128EEENS7_ILi80EEENS7_ILi256EEEEEELi256ENS_10bfloat16_tEfNS_4arch4Sm90ELb0ELb0ELb1ELb1ELb0ELb1ELb0ELb1ELb1ELb0ELb0ELb0EEENS1_21CollectiveEpilogueFwdINS6_IJSA_SC_SB_EEES9_SE_SG_Li256ELb1ELb0ELb0ELb0EEENS1_36VarlenDynamicPersistentTileSchedulerILi128ELi80ELi256ELi32ELb0ELb0ELb1ELb0ELb1ELb1EEEEEEEEEvNT_6ParamsE)
        /*0e3c*/ 	.short	0x0210
        /*0e3e*/ 	.short	0x0a70


	//----- nvinfo : EIATTR_SW_WAR
	.align		4
.L_195:
        /*0e40*/ 	.byte	0x04, 0x36
        /*0e42*/ 	.short	(.L_197 - .L_196)
.L_196:
        /*0e44*/ 	.word	0x00000008
.L_197:


//--------------------- .nv.info._ZN7cutlass13device_kernelIN5flash11enable_sm90INS1_16FlashAttnFwdSm90INS1_25CollectiveMainloopFwdSm90ILi2EN4cute5tupleIJNS5_1CILi1EEES8_S8_EEENS6_IJNS7_ILi128EEENS7_ILi64EEENS7_ILi256EEEEEELi256ENS_10bfloat16_tEfNS_4arch4Sm90ELb0ELb1ELb1ELb0ELb0ELb0ELb0ELb1ELb1ELb0ELb0ELb0EEENS1_21CollectiveEpilogueFwdINS6_IJSA_SC_SB_EEES9_SE_SG_Li256ELb0ELb0ELb0ELb0EEENS1_30DynamicPersistentTileSchedulerILi256ELi32ELb0ELb0ELb1EEEEEEEEEvNT_6ParamsE --------------------------
	.section	.nv.info._ZN7cutlass13device_kernelIN5flash11enable_sm90INS1_16FlashAttnFwdSm90INS1_25CollectiveMainloopFwdSm90ILi2EN4cute5tupleIJNS5_1CILi1EEES8_S8_EEENS6_IJNS7_ILi128EEENS7_ILi64EEENS7_ILi256EEEEEELi256ENS_10bfloat16_tEfNS_4arch4Sm90ELb0ELb1ELb1ELb0ELb0ELb0ELb0ELb1ELb1ELb0ELb0ELb0EEENS1_21CollectiveEpilogueFwdINS6_IJSA_SC_SB_EEES9_SE_SG_Li256ELb0ELb0ELb0ELb0EEENS1_30DynamicPersistentTileSchedulerILi256ELi32ELb0ELb0ELb1EEEEEEEEEvNT_6ParamsE,"",@"SHT_CUDA_INFO"
	.sectionflags	@""
	.align	4


	//----- nvinfo : EIATTR_CUDA_API_VERSION
	.align		4
        /*0000*/ 	.byte	0x04, 0x37
        /*0002*/ 	.short	(.L_199 - .L_198)
.L_198:
        /*0004*/ 	.word	0x00000082


	//----- nvinfo : EIATTR_KPARAM_INFO
	.align		4
.L_199:
        /*0008*/ 	.byte	0x04, 0x17
        /*000a*/ 	.short	(.L_201 - .L_200)
.L_200:
        /*000c*/ 	.word	0x00000000
        /*0010*/ 	.short	0x0000
        /*0012*/ 	.short	0x0070
        /*0014*/ 	.byte	0x00, 0xf0, 0x01, 0x2e


	//----- nvinfo : EIATTR_SPARSE_MMA_MASK
	.align		4
.L_201:
        /*0018*/ 	.byte	0x03, 0x50
        /*001a*/ 	.short	0x0000


	//----- nvinfo : EIATTR_MAXREG_COUNT
	.align		4
        /*001c*/ 	.byte	0x03, 0x1b
        /*001e*/ 	.short	0x00a8


	//----- nvinfo : EIATTR_NUM_BARRIERS
	.align		4
        /*0020*/ 	.byte	0x02, 0x4c
        /*0022*/ 	.byte	0x09
	.zero		1


	//----- nvinfo : EIATTR_EXTERNS
	.align		4
        /*0024*/ 	.byte	0x04, 0x0f
        /*0026*/ 	.short	(.L_203 - .L_202)


	//   ....[0]....
	.align		4
.L_202:
        /*0028*/ 	.word	index@(__assertfail)


	//----- nvinfo : EIATTR_ANNOTATIONS
	.align		4
.L_203:
        /*002c*/ 	.byte	0x04, 0x55
        /*002e*/ 	.short	(.L_205 - .L_204)


	//   ....[0]....
.L_204:
        /*0030*/ 	.word	0x00000001
        /*0034*/ 	.byte	0x70, 0x09, 0x00, 0x00, 0x01, 0x00, 0x00, 0x00, 0x40, 0x0a, 0x00, 0x00, 0x01, 0x00, 0x00, 0x00
        /*0044*/ 	.byte	0x90, 0x25, 0x01, 0x00


	//----- nvinfo : EIATTR_MERCURY_ISA_VERSION
	.align		4
.L_205:
        /*0048*/ 	.byte	0x03, 0x5f
        /*004a*/ 	.short	0x0101


	//----- nvinfo : EIATTR_INT_WARP_WIDE_INSTR_OFFSETS
	.align		4
        /*004c*/ 	.byte	0x04, 0x31
        /*004e*/ 	.short	(.L_207 - .L_206)


	//   ....[0]....
.L_206:
        /*0050*/ 	.word	0x00000190


	//   ....[1]....
        /*0054*/ 	.word	0x000001c0


	//   ....[2]....
        /*0058*/ 	.word	0x000001d0


	//   ....[3]....
        /*005c*/ 	.word	0x0000f7e0


	//   ....[4]....
        /*0060*/ 	.word	0x0000f880


	//   ....[5]....
        /*0064*/ 	.word	0x0000fe30


	//   ....[6]....
        /*0068*/ 	.word	0x00011ef0


	//   ....[7]....
        /*006c*/ 	.word	0x00011f90


	//----- nvinfo : EIATTR_COOP_GROUP_MASK_REGIDS
	.align		4
.L_207:
        /*0070*/ 	.byte	0x04, 0x29
        /*0072*/ 	.short	(.L_209 - .L_208)


	//   ....[0]....
.L_208:
        /*0074*/ 	.word	0xffffffff


	//   ....[1]....
        /*0078*/ 	.word	0xffffffff


	//   ....[2]....
        /*007c*/ 	.word	0xffffffff


	//   ....[3]....
        /*0080*/ 	.word	0xffffffff


	//   ....[4]....
        /*0084*/ 	.word	0xffffffff


	//   ....[5]....
        /*0088*/ 	.word	0xffffffff


	//   ....[6]....
        /*008c*/ 	.word	0xffffffff


	//   ....[7]....
        /*0090*/ 	.word	0xffffffff


	//   ....[8]....
        /*0094*/ 	.word	0xffffffff


	//   ....[9]....
        /*0098*/ 	.word	0xffffffff


	//   ....[10]....
        /*009c*/ 	.word	0xffffffff


	//   ....[11]....
        /*00a0*/ 	.word	0xffffffff


	//   ....[12]....
        /*00a4*/ 	.word	0xffffffff


	//   ....[13]....
        /*00a8*/ 	.word	0xffffffff


	//   ....[14]....
        /*00ac*/ 	.word	0xffffffff


	//   ....[15]....
        /*00b0*/ 	.word	0xffffffff


	//   ....[16]....
        /*00b4*/ 	.word	0xffffffff


	//   ....[17]....
        /*00b8*/ 	.word	0xffffffff


	//   ....[18]....
        /*00bc*/ 	.word	0xffffffff


	//   ....[19]....
        /*00c0*/ 	.word	0xffffffff


	//   ....[20]....
        /*00c4*/ 	.word	0xffffffff


	//   ....[21]....
        /*00c8*/ 	.word	0xffffffff


	//   ....[22]....
        /*00cc*/ 	.word	0xffffffff


	//   ....[23]....
        /*00d0*/ 	.word	0xffffffff


	//   ....[24]....
        /*00d4*/ 	.word	0xffffffff


	//   ....[25]....
        /*00d8*/ 	.word	0xffffffff


	//   ....[26]....
        /*00dc*/ 	.word	0xffffffff


	//   ....[27]....
        /*00e0*/ 	.word	0xffffffff


	//   ....[28]....
        /*00e4*/ 	.word	0xffffffff


	//   ....[29]....
        /*00e8*/ 	.word	0xffffffff


	//   ....[30]....
        /*00ec*/ 	.word	0xffffffff


	//   ....[31]....
        /*00f0*/ 	.word	0xffffffff


	//   ....[32]....
        /*00f4*/ 	.word	0x0500000f


	//   ....[33]....
        /*00f8*/ 	.word	0x0500000f


	//----- nvinfo : EIATTR_COOP_GROUP_INSTR_OFFSETS
	.align		4
.L_209:
        /*00fc*/ 	.byte	0x04, 0x28
        /*00fe*/ 	.short	(.L_211 - .L_210)


	//   ....[0]....
.L_210:
        /*0100*/ 	.word	0x00000060


	//   ....[1]....
        /*0104*/ 	.word	0x000001a0


	//   ....[2]....
        /*0108*/ 	.word	0x000001f0


	//   ....[3]....
        /*010c*/ 	.word	0x000003e0


	//   ....[4]....
        /*0110*/ 	.word	0x00000540


	//   ....[5]....
        /*0114*/ 	.word	0x00000660


	//   ....[6]....
        /*0118*/ 	.word	0x000007c0


	//   ....[7]....
        /*011c*/ 	.word	0x00001970


	//   ....[8]....
        /*0120*/ 	.word	0x000035c0


	//   ....[9]....
        /*0124*/ 	.word	0x000036e0


	//   ....[10]....
        /*0128*/ 	.word	0x00003a50


	//   ....[11]....
        /*012c*/ 	.word	0x00003ae0


	//   ....[12]....
        /*0130*/ 	.word	0x000065a0


	//   ....[13]....
        /*0134*/ 	.word	0x000066a0


	//   ....[14]....
        /*0138*/ 	.word	0x00006a40


	//   ....[15]....
        /*013c*/ 	.word	0x00006ab0


	//   ....[16]....
        /*0140*/ 	.word	0x00008a00


	//   ....[17]....
        /*0144*/ 	.word	0x00008a80


	//   ....[18]....
        /*0148*/ 	.word	0x00008cc0


	//   ....[19]....
        /*014c*/ 	.word	0x00008d20


	//   ....[20]....
        /*0150*/ 	.word	0x0000b380


	//   ....[21]....
        /*0154*/ 	.word	0x0000b3c0


	//   ....[22]....
        /*0158*/ 	.word	0x0000b850


	//   ....[23]....
        /*015c*/ 	.word	0x0000b8c0


	//   ....[24]....
        /*0160*/ 	.word	0x0000c860


	//   ....[25]....
        /*0164*/ 	.word	0x0000c8a0


	//   ....[26]....
        /*0168*/ 	.word	0x0000c9e0


	//   ....[27]....
        /*016c*/ 	.word	0x0000ca00


	//   ....[28]....
        /*0170*/ 	.word	0x0000e210


	//   ....[29]....
        /*0174*/ 	.word	0x0000ef40


	//   ....[30]....
        /*0178*/ 	.word	0x00012360


	//   ....[31]....
        /*017c*/ 	.word	0x00012530


	//   ....[32]....
        /*0180*/ 	.word	0x00012b80


	//   ....[33]....
        /*0184*/ 	.word	0x00012f60


	//----- nvinfo : EIATTR_REG_RECONFIG
	.align		4
.L_211:
        /*0188*/ 	.byte	0x01, 0x54
	.zero		2


	//----- nvinfo : EIATTR_SYSCALL_OFFSETS
	.align		4
        /*018c*/ 	.byte	0x04, 0x46
        /*018e*/ 	.short	(.L_213 - .L_212)


	//   ....[0]....
.L_212:
        /*0190*/ 	.word	0x00001b20


	//   ....[1]....
        /*0194*/ 	.word	0x0000fa10


	//   ....[2]....
        /*0198*/ 	.word	0x0000fb50


	//   ....[3]....
        /*019c*/ 	.word	0x0000fc40


	//----- nvinfo : EIATTR_MBARRIER_INSTR_OFFSETS
	.align		4
.L_213:
        /*01a0*/ 	.byte	0x04, 0x39
        /*01a2*/ 	.short	(.L_215 - .L_214)


	//   ....[0]....
.L_214:
        /*01a4*/ 	.word	0x00000290
        /*01a8*/ 	.word	0x000000ff
        /*01ac*/ 	.word	0x00030800
        /*01b0*/ 	.short	0x0100
        /*01b2*/ 	.byte	0x06
	.zero		1


	//   ....[1]....
        /*01b4*/ 	.word	0x000002a0
        /*01b8*/ 	.word	0x000000ff
        /*01bc*/ 	.word	0x00030820
        /*01c0*/ 	.short	0x0100
        /*01c2*/ 	.byte	0x06
	.zero		1


	//   ....[2]....
        /*01c4*/ 	.word	0x00000390
        /*01c8*/ 	.word	0x000000ff
        /*01cc*/ 	.word	0x00030830
        /*01d0*/ 	.short	0x0100
        /*01d2*/ 	.byte	0x08
	.zero		1


	//   ....[3]....
        /*01d4*/ 	.word	0x000003a0
        /*01d8*/ 	.word	0x000000ff
        /*01dc*/ 	.word	0x00030840
        /*01e0*/ 	.short	0x0100
        /*01e2*/ 	.byte	0x08
	.zero		1


	//   ....[4]....
        /*01e4*/ 	.word	0x000003b0
        /*01e8*/ 	.word	0x000000ff
        /*01ec*/ 	.word	0x00030838
        /*01f0*/ 	.short	0x0100
        /*01f2*/ 	.byte	0x08
	.zero		1


	//   ....[5]....
        /*01f4*/ 	.word	0x000003c0
        /*01f8*/ 	.word	0x000000ff
        /*01fc*/ 	.word	0x00030848
        /*0200*/ 	.short	0x0100
        /*0202*/ 	.byte	0x08
	.zero		1


	//   ....[6]....
        /*0204*/ 	.word	0x000004f0
        /*0208*/ 	.word	0x000000ff
        /*020c*/ 	.word	0x00030850
        /*0210*/ 	.short	0x0100
        /*0212*/ 	.byte	0x08
	.zero		1


	//   ....[7]....
        /*0214*/ 	.word	0x00000500
        /*0218*/ 	.word	0x000000ff
        /*021c*/ 	.word	0x00030860
        /*0220*/ 	.short	0x0100
        /*0222*/ 	.byte	0x08
	.zero		1


	//   ....[8]....
        /*0224*/ 	.word	0x00000510
        /*0228*/ 	.word	0x000000ff
        /*022c*/ 	.word	0x00030858
        /*0230*/ 	.short	0x0100
        /*0232*/ 	.byte	0x08
	.zero		1


	//   ....[9]....
        /*0234*/ 	.word	0x00000520
        /*0238*/ 	.word	0x000000ff
        /*023c*/ 	.word	0x00030868
        /*0240*/ 	.short	0x0100
        /*0242*/ 	.byte	0x08
	.zero		1


	//   ....[10]....
        /*0244*/ 	.word	0x00000610
        /*0248*/ 	.word	0x000000ff
        /*024c*/ 	.word	0x00030870
        /*0250*/ 	.short	0x0100
        /*0252*/ 	.byte	0x06
	.zero		1


	//   ....[11]....
        /*0254*/ 	.word	0x00000620
        /*0258*/ 	.word	0x000000ff
        /*025c*/ 	.word	0x00030880
        /*0260*/ 	.short	0x0100
        /*0262*/ 	.byte	0x06
	.zero		1


	//   ....[12]....
        /*0264*/ 	.word	0x00000630
        /*0268*/ 	.word	0x000000ff
        /*026c*/ 	.word	0x00030878
        /*0270*/ 	.short	0x0100
        /*0272*/ 	.byte	0x06
	.zero		1


	//   ....[13]....
        /*0274*/ 	.word	0x00000640
        /*0278*/ 	.word	0x000000ff
        /*027c*/ 	.word	0x00030888
        /*0280*/ 	.short	0x0100
        /*0282*/ 	.byte	0x06
	.zero		1


	//   ....[14]....
        /*0284*/ 	.word	0x00000770
        /*0288*/ 	.word	0x000000ff
        /*028c*/ 	.word	0x00030890
        /*0290*/ 	.short	0x0100
        /*0292*/ 	.byte	0x08
	.zero		1


	//   ....[15]....
        /*0294*/ 	.word	0x00000780
        /*0298*/ 	.word	0x000000ff
        /*029c*/ 	.word	0x000308a0
        /*02a0*/ 	.short	0x0100
        /*02a2*/ 	.byte	0x08
	.zero		1


	//   ....[16]....
        /*02a4*/ 	.word	0x00000790
        /*02a8*/ 	.word	0x000000ff
        /*02ac*/ 	.word	0x00030898
        /*02b0*/ 	.short	0x0100
        /*02b2*/ 	.byte	0x08
	.zero		1


	//   ....[17]....
        /*02b4*/ 	.word	0x000007a0
        /*02b8*/ 	.word	0x000000ff
        /*02bc*/ 	.word	0x000308a8
        /*02c0*/ 	.short	0x0100
        /*02c2*/ 	.byte	0x08
	.zero		1


	//   ....[18]....
        /*02c4*/ 	.word	0x000008d0
        /*02c8*/ 	.word	0x000000ff
        /*02cc*/ 	.word	0x000308b0
        /*02d0*/ 	.short	0x0100
        /*02d2*/ 	.byte	0x08
	.zero		1


	//   ....[19]....
        /*02d4*/ 	.word	0x000008e0
        /*02d8*/ 	.word	0x000000ff
        /*02dc*/ 	.word	0x000308c0
        /*02e0*/ 	.short	0x0100
        /*02e2*/ 	.byte	0x08
	.zero		1


	//   ....[20]....
        /*02e4*/ 	.word	0x000008f0
        /*02e8*/ 	.word	0x000000ff
        /*02ec*/ 	.word	0x000308b8
        /*02f0*/ 	.short	0x0100
        /*02f2*/ 	.byte	0x08
	.zero		1


	//   ....[21]....
        /*02f4*/ 	.word	0x00000900
        /*02f8*/ 	.word	0x000000ff
        /*02fc*/ 	.word	0x000308c8
        /*0300*/ 	.short	0x0100
        /*0302*/ 	.byte	0x08
	.zero		1


	//   ....[22]....
        /*0304*/ 	.word	0x00001bc0
        /*0308*/ 	.word	0x000000ff
        /*030c*/ 	.word	0x00030800
        /*0310*/ 	.short	0x010a
        /*0312*/ 	.byte	0x26
	.zero		1


	//   ....[23]....
        /*0314*/ 	.word	0x00001c40
        /*0318*/ 	.word	0x00000003
        /*031c*/ 	.word	0x00030830
        /*0320*/ 	.short	0x010a
        /*0322*/ 	.byte	0x3f
	.zero		1


	//   ....[24]....
        /*0324*/ 	.word	0x00001ca0
        /*0328*/ 	.word	0x00000003
        /*032c*/ 	.word	0x00030830
        /*0330*/ 	.short	0x010a
        /*0332*/ 	.byte	0x3f
	.zero		1


	//   ....[25]....
        /*0334*/ 	.word	0x00002850
        /*0338*/ 	.word	0x00000002
        /*033c*/ 	.word	0x00000000
        /*0340*/ 	.short	0x0101
        /*0342*/ 	.byte	0x3f
	.zero		1


	//   ....[26]....
        /*0344*/ 	.word	0x00004760
        /*0348*/ 	.word	0x000000ff
        /*034c*/ 	.word	0x00030830
        /*0350*/ 	.short	0x010a
        /*0352*/ 	.byte	0x27
	.zero		1


	//   ....[27]....
        /*0354*/ 	.word	0x000047a0
        /*0358*/ 	.word	0x000000ff
        /*035c*/ 	.word	0x00030830
        /*0360*/ 	.short	0x010a
        /*0362*/ 	.byte	0x27
	.zero		1


	//   ....[28]....
        /*0364*/ 	.word	0x00005600
        /*0368*/ 	.word	0x000000ff
        /*036c*/ 	.word	0x00030850
        /*0370*/ 	.short	0x010a
        /*0372*/ 	.byte	0x0a
	.zero		1


	//   ....[29]....
        /*0374*/ 	.word	0x00005640
        /*0378*/ 	.word	0x000000ff
        /*037c*/ 	.word	0x00030850
        /*0380*/ 	.short	0x010a
        /*0382*/ 	.byte	0x0a
	.zero		1


	//   ....[30]....
        /*0384*/ 	.word	0x00005c10
        /*0388*/ 	.word	0x00000098
        /*038c*/ 	.word	0x00000000
        /*0390*/ 	.short	0x0101
        /*0392*/ 	.byte	0x3f
	.zero		1


	//   ....[31]....
        /*0394*/ 	.word	0x00006da0
        /*0398*/ 	.word	0x0000009b
        /*039c*/ 	.word	0x00000000
        /*03a0*/ 	.short	0x0101
        /*03a2*/ 	.byte	0x3f
	.zero		1


	//   ....[32]....
        /*03a4*/ 	.word	0x000074a0
        /*03a8*/ 	.word	0x000000ff
        /*03ac*/ 	.word	0x00030830
        /*03b0*/ 	.short	0x010a
        /*03b2*/ 	.byte	0x06
	.zero		1


	//   ....[33]....
        /*03b4*/ 	.word	0x000074e0
        /*03b8*/ 	.word	0x000000ff
        /*03bc*/ 	.word	0x00030830
        /*03c0*/ 	.short	0x010a
        /*03c2*/ 	.byte	0x06
	.zero		1


	//   ....[34]....
        /*03c4*/ 	.word	0x00008340
        /*03c8*/ 	.word	0x000000ff
        /*03cc*/ 	.word	0x00030850
        /*03d0*/ 	.short	0x010a
        /*03d2*/ 	.byte	0x0e
	.zero		1


	//   ....[35]....
        /*03d4*/ 	.word	0x00008380
        /*03d8*/ 	.word	0x000000ff
        /*03dc*/ 	.word	0x00030850
        /*03e0*/ 	.short	0x010a
        /*03e2*/ 	.byte	0x0e
	.zero		1


	//   ....[36]....
        /*03e4*/ 	.word	0x00008fc0
        /*03e8*/ 	.word	0x00000099
        /*03ec*/ 	.word	0x00000000
        /*03f0*/ 	.short	0x0101
        /*03f2*/ 	.byte	0x3f
	.zero		1


	//   ....[37]....
        /*03f4*/ 	.word	0x00009090
        /*03f8*/ 	.word	0x0000009b
        /*03fc*/ 	.word	0x00000000
        /*0400*/ 	.short	0x0101
        /*0402*/ 	.byte	0x3f
	.zero		1


	//   ....[38]....
        /*0404*/ 	.word	0x00009580
        /*0408*/ 	.word	0x000000ff
        /*040c*/ 	.word	0x00030830
        /*0410*/ 	.short	0x010a
        /*0412*/ 	.byte	0x06
	.zero		1


	//   ....[39]....
        /*0414*/ 	.word	0x000095c0
        /*0418*/ 	.word	0x000000ff
        /*041c*/ 	.word	0x00030830
        /*0420*/ 	.short	0x010a
        /*0422*/ 	.byte	0x06
	.zero		1


	//   ....[40]....
        /*0424*/ 	.word	0x0000a420
        /*0428*/ 	.word	0x000000ff
        /*042c*/ 	.word	0x00030850
        /*0430*/ 	.short	0x010a
        /*0432*/ 	.byte	0x0a
	.zero		1


	//   ....[41]....
        /*0434*/ 	.word	0x0000a460
        /*0438*/ 	.word	0x000000ff
        /*043c*/ 	.word	0x00030850
        /*0440*/ 	.short	0x010a
        /*0442*/ 	.byte	0x0a
	.zero		1


	//   ....[42]....
        /*0444*/ 	.word	0x0000a9f0
        /*0448*/ 	.word	0x00000002
        /*044c*/ 	.word	0x00000000
        /*0450*/ 	.short	0x0101
        /*0452*/ 	.byte	0x3f
	.zero		1


	//   ....[43]....
        /*0454*/ 	.word	0x0000bc10
        /*0458*/ 	.word	0x0000009d
        /*045c*/ 	.word	0x00000000
        /*0460*/ 	.short	0x0101
        /*0462*/ 	.byte	0x3f
	.zero		1


	//   ....[44]....
        /*0464*/ 	.word	0x0000c7d0
        /*0468*/ 	.word	0x000000ff
        /*046c*/ 	.word	0x00030850
        /*0470*/ 	.short	0x010a
        /*0472*/ 	.byte	0x05
	.zero		1


	//   ....[45]....
        /*0474*/ 	.word	0x0000c810
        /*0478*/ 	.word	0x000000ff
        /*047c*/ 	.word	0x00030850
        /*0480*/ 	.short	0x010a
        /*0482*/ 	.byte	0x05
	.zero		1


	//   ....[46]....
        /*0484*/ 	.word	0x0000cd80
        /*0488*/ 	.word	0x00000007
        /*048c*/ 	.word	0x00000000
        /*0490*/ 	.short	0x0101
        /*0492*/ 	.byte	0x3f
	.zero		1


	//   ....[47]....
        /*0494*/ 	.word	0x0000e450
        /*0498*/ 	.word	0x000000ff
        /*049c*/ 	.word	0x00000000
        /*04a0*/ 	.short	0x0101
        /*04a2*/ 	.byte	0x05
	.zero		1


	//   ....[48]....
        /*04a4*/ 	.word	0x00010130
        /*04a8*/ 	.word	0x00000008
        /*04ac*/ 	.word	0x00030840
        /*04b0*/ 	.short	0x010a
        /*04b2*/ 	.byte	0x3f
	.zero		1


	//   ....[49]....
        /*04b4*/ 	.word	0x00010670
        /*04b8*/ 	.word	0x000000ff
        /*04bc*/ 	.word	0x00030820
        /*04c0*/ 	.short	0x010a
        /*04c2*/ 	.byte	0x28
	.zero		1


	//   ....[50]....
        /*04c4*/ 	.word	0x00010960
        /*04c8*/ 	.word	0x00000003
        /*04cc*/ 	.word	0x00030840
        /*04d0*/ 	.short	0x010a
        /*04d2*/ 	.byte	0x3f
	.zero		1


	//   ....[51]....
        /*04d4*/ 	.word	0x00010c10
        /*04d8*/ 	.word	0x00000002
        /*04dc*/ 	.word	0x00000060
        /*04e0*/ 	.short	0x010a
        /*04e2*/ 	.byte	0x3f
	.zero		1


	//   ....[52]....
        /*04e4*/ 	.word	0x00011190
        /*04e8*/ 	.word	0x00000003
        /*04ec*/ 	.word	0x00030840
        /*04f0*/ 	.short	0x010a
        /*04f2*/ 	.byte	0x3f
	.zero		1


	//   ....[53]....
        /*04f4*/ 	.word	0x00011440
        /*04f8*/ 	.word	0x00000002
        /*04fc*/ 	.word	0x00000060
        /*0500*/ 	.short	0x010a
        /*0502*/ 	.byte	0x3f
	.zero		1


	//   ....[54]....
        /*0504*/ 	.word	0x000118e0
        /*0508*/ 	.word	0x00000002
        /*050c*/ 	.word	0x00030840
        /*0510*/ 	.short	0x010a
        /*0512*/ 	.byte	0x3f
	.zero		1


	//   ....[55]....
        /*0514*/ 	.word	0x00011bc0
        /*0518*/ 	.word	0x00000002
        /*051c*/ 	.word	0x00000060
        /*0520*/ 	.short	0x010a
        /*0522*/ 	.byte	0x3f
	.zero		1


	//   ....[56]....
        /*0524*/ 	.word	0x00012030
        /*0528*/ 	.word	0x00000003
        /*052c*/ 	.word	0x00030860
        /*0530*/ 	.short	0x010a
        /*0532*/ 	.byte	0x3f
	.zero		1


	//   ....[57]....
        /*0534*/ 	.word	0x000124e0
        /*0538*/ 	.word	0x00000007
        /*053c*/ 	.word	0x00030820
        /*0540*/ 	.short	0x010a
        /*0542*/ 	.byte	0x3f
	.zero		1


	//   ....[58]....
        /*0544*/ 	.word	0x00012650
        /*0548*/ 	.word	0x00000005
        /*054c*/ 	.word	0x00000000
        /*0550*/ 	.short	0x010a
        /*0552*/ 	.byte	0x3f
	.zero		1


	//   ....[59]....
        /*0554*/ 	.word	0x000126c0
        /*0558*/ 	.word	0x00000003
        /*055c*/ 	.word	0x00000000
        /*0560*/ 	.short	0x010a
        /*0562*/ 	.byte	0x3f
	.zero		1


	//   ....[60]....
        /*0564*/ 	.word	0x00012720
        /*0568*/ 	.word	0x00000005
        /*056c*/ 	.word	0x00000000
        /*0570*/ 	.short	0x010a
        /*0572*/ 	.byte	0x3f
	.zero		1


	//   ....[61]....
        /*0574*/ 	.word	0x00012750
        /*0578*/ 	.word	0x00000003
        /*057c*/ 	.word	0x00000000
        /*0580*/ 	.short	0x010a
        /*0582*/ 	.byte	0x3f
	.zero		1


	//   ....[62]....
        /*0584*/ 	.word	0x000127c0
        /*0588*/ 	.word	0x00000003
        /*058c*/ 	.word	0x00030800
        /*0590*/ 	.short	0x010a
        /*0592*/ 	.byte	0x3f
	.zero		1


	//   ....[63]....
        /*0594*/ 	.word	0x00012810
        /*0598*/ 	.word	0x00000003
        /*059c*/ 	.word	0x00030830
        /*05a0*/ 	.short	0x010a
        /*05a2*/ 	.byte	0x3f
	.zero		1


	//   ....[64]....
        /*05a4*/ 	.word	0x00012870
        /*05a8*/ 	.word	0x00000099
        /*05ac*/ 	.word	0x00030830
        /*05b0*/ 	.short	0x010a
        /*05b2*/ 	.byte	0x3f
	.zero		1


	//   ....[65]....
        /*05b4*/ 	.word	0x000128d0
        /*05b8*/ 	.word	0x000000d7
        /*05bc*/ 	.word	0x00030850
        /*05c0*/ 	.short	0x010a
        /*05c2*/ 	.byte	0x3f
	.zero		1


	//   ....[66]....
        /*05c4*/ 	.word	0x00012930
        /*05c8*/ 	.word	0x00000004
        /*05cc*/ 	.word	0x00030830
        /*05d0*/ 	.short	0x010a
        /*05d2*/ 	.byte	0x3f
	.zero		1


	//   ....[67]....
        /*05d4*/ 	.word	0x00012990
        /*05d8*/ 	.word	0x00000003
        /*05dc*/ 	.word	0x00030850
        /*05e0*/ 	.short	0x010a
        /*05e2*/ 	.byte	0x3f
	.zero		1


	//   ....[68]....
        /*05e4*/ 	.word	0x000129f0
        /*05e8*/ 	.word	0x00000004
        /*05ec*/ 	.word	0x00030830
        /*05f0*/ 	.short	0x010a
        /*05f2*/ 	.byte	0x3f
	.zero		1


	//   ....[69]....
        /*05f4*/ 	.word	0x00012a50
        /*05f8*/ 	.word	0x00000003
        /*05fc*/ 	.word	0x00030850
        /*0600*/ 	.short	0x010a
        /*0602*/ 	.byte	0x3f
	.zero		1


	//   ....[70]....
        /*0604*/ 	.word	0x00012ab0
        /*0608*/ 	.word	0x00000005
        /*060c*/ 	.word	0x00030850
        /*0610*/ 	.short	0x010a
        /*0612*/ 	.byte	0x3f
	.zero		1


	//   ....[71]....
        /*0614*/ 	.word	0x00012c30
        /*0618*/ 	.word	0x00000008
        /*061c*/ 	.word	0x00030840
        /*0620*/ 	.short	0x010a
        /*0622*/ 	.byte	0x3f
	.zero		1


	//   ....[72]....
        /*0624*/ 	.word	0x00012c90
        /*0628*/ 	.word	0x00000008
        /*062c*/ 	.word	0x00030820
        /*0630*/ 	.short	0x010a
        /*0632*/ 	.byte	0x3f
	.zero		1


	//   ....[73]....
        /*0634*/ 	.word	0x00012ce0
        /*0638*/ 	.word	0x00000003
        /*063c*/ 	.word	0x00030840
        /*0640*/ 	.short	0x010a
        /*0642*/ 	.byte	0x3f
	.zero		1


	//   ....[74]....
        /*0644*/ 	.word	0x00012d30
        /*0648*/ 	.word	0x00000002
        /*064c*/ 	.word	0x00000060
        /*0650*/ 	.short	0x010a
        /*0652*/ 	.byte	0x3f
	.zero		1


	//   ....[75]....
        /*0654*/ 	.word	0x00012d80
        /*0658*/ 	.word	0x00000003
        /*065c*/ 	.word	0x00030840
        /*0660*/ 	.short	0x010a
        /*0662*/ 	.byte	0x3f
	.zero		1


	//   ....[76]....
        /*0664*/ 	.word	0x00012dd0
        /*0668*/ 	.word	0x00000002
        /*066c*/ 	.word	0x00000060
        /*0670*/ 	.short	0x010a
        /*0672*/ 	.byte	0x3f
	.zero		1


	//   ....[77]....
        /*0674*/ 	.word	0x00012e20
        /*0678*/ 	.word	0x00000002
        /*067c*/ 	.word	0x00030840
        /*0680*/ 	.short	0x010a
        /*0682*/ 	.byte	0x3f
	.zero		1


	//   ....[78]....
        /*0684*/ 	.word	0x00012e70
        /*0688*/ 	.word	0x00000002
        /*068c*/ 	.word	0x00000060
        /*0690*/ 	.short	0x010a
        /*0692*/ 	.byte	0x3f
	.zero		1


	//   ....[79]....
        /*0694*/ 	.word	0x00012ec0
        /*0698*/ 	.word	0x00000003
        /*069c*/ 	.word	0x00030860
        /*06a0*/ 	.short	0x010a
        /*06a2*/ 	.byte	0x3f
	.zero		1


	//   ....[80]....
        /*06a4*/ 	.word	0x00012fa0
        /*06a8*/ 	.word	0x00000007
        /*06ac*/ 	.word	0x00030820
        /*06b0*/ 	.short	0x010a
        /*06b2*/ 	.byte	0x3f
	.zero		1


	//   ....[81]....
        /*06b4*/ 	.word	0x00012ff0
        /*06b8*/ 	.word	0x00000005
        /*06bc*/ 	.word	0x00000000
        /*06c0*/ 	.short	0x010a
        /*06c2*/ 	.byte	0x3f
	.zero		1


	//   ....[82]....
        /*06c4*/ 	.word	0x00013040
        /*06c8*/ 	.word	0x00000003
        /*06cc*/ 	.word	0x00000000
        /*06d0*/ 	.short	0x010a
        /*06d2*/ 	.byte	0x3f
	.zero		1


	//   ....[83]....
        /*06d4*/ 	.word	0x00013090
        /*06d8*/ 	.word	0x00000005
        /*06dc*/ 	.word	0x00000000
        /*06e0*/ 	.short	0x010a
        /*06e2*/ 	.byte	0x3f
	.zero		1


	//----- nvinfo : EIATTR_NUM_MBARRIERS
	.align		4
.L_215:
        /*06e4*/ 	.byte	0x03, 0x38
        /*06e6*/ 	.short	0x0016


	//----- nvinfo : EIATTR_EXIT_INSTR_OFFSETS
	.align		4
        /*06e8*/ 	.byte	0x04, 0x1c
        /*06ea*/ 	.short	(.L_217 - .L_216)


	//   ....[0]....
.L_216:
        /*06ec*/ 	.word	0x00000a30


	//   ....[1]....
        /*06f0*/ 	.word	0x0000ef00


	//   ....[2]....
        /*06f4*/ 	.word	0x0000ef60


	//   ....[3]....
        /*06f8*/ 	.word	0x00012550


	//   ....[4]....
        /*06fc*/ 	.word	0x000127a0


	//----- nvinfo : EIATTR_MAX_THREADS
	.align		4
.L_217:
        /*0700*/ 	.byte	0x04, 0x05
        /*0702*/ 	.short	(.L_219 - .L_218)
.L_218:
        /*0704*/ 	.word	0x00000180
        /*0708*/ 	.word	0x00000001
        /*070c*/ 	.word	0x00000001


	//----- nvinfo : EIATTR_CRS_STACK_SIZE
	.align		4
.L_219:
        /*0710*/ 	.byte	0x04, 0x1e
        /*0712*/ 	.short	(.L_221 - .L_220)
.L_220:
        /*0714*/ 	.word	0x00000000


	//----- nvinfo : EIATTR_CBANK_PARAM_SIZE
	.align		4
.L_221:
        /*0718*/ 	.byte	0x03, 0x19
        /*071a*/ 	.short	0x0bf0


	//----- nvinfo : EIATTR_PARAM_CBANK
	.align		4
        /*071c*/ 	.byte	0x04, 0x0a
        /*071e*/ 	.short	(.L_223 - .L_222)
	.align		4
.L_222:
        /*0720*/ 	.word	index@(.nv.constant0._ZN7cutlass13device_kernelIN5flash11enable_sm90INS1_16FlashAttnFwdSm90INS1_25CollectiveMainloopFwdSm90ILi2EN4cute5tupleIJNS5_1CILi1EEES8_S8_EEENS6_IJNS7_ILi128EEENS7_ILi64EEENS7_ILi256EEEEEELi256ENS_10bfloat16_tEfNS_4arch4Sm90ELb0ELb1ELb1ELb0ELb0ELb0ELb0ELb1ELb1ELb0ELb0ELb0EEENS1_21CollectiveEpilogueFwdINS6_IJSA_SC_SB_EEES9_SE_SG_Li256ELb0ELb0ELb0ELb0EEENS1_30DynamicPersistentTileSchedulerILi256ELi32ELb0ELb0ELb1EEEEEEEEEvNT_6ParamsE)
        /*0724*/ 	.short	0x0210
        /*0726*/ 	.short	0x0bf0


	//----- nvinfo : EIATTR_SW_WAR
	.align		4
.L_223:
        /*0728*/ 	.byte	0x04, 0x36
        /*072a*/ 	.short	(.L_225 - .L_224)
.L_224:
        /*072c*/ 	.word	0x00000008
.L_225:


//--------------------- .nv.info._ZN7cutlass13device_kernelIN5flash11enable_sm90INS1_16FlashAttnFwdSm90INS1_25CollectiveMainloopFwdSm90ILi2EN4cute5tupleIJNS5_1CILi1EEES8_S8_EEENS6_IJNS7_ILi128EEENS7_ILi64EEENS7_ILi256EEEEEELi256ENS_10bfloat16_tEfNS_4arch4Sm90ELb0ELb1ELb1ELb1ELb0ELb0ELb0ELb1ELb1ELb0ELb0ELb0EEENS1_21CollectiveEpilogueFwdINS6_IJSA_SC_SB_EEES9_SE_SG_Li256ELb1ELb0ELb0ELb0EEENS1_36VarlenDynamicPersistentTileSchedulerILi128ELi64ELi256ELi32ELb0ELb0ELb1ELb1ELb0ELb1EEEEEEEEEvNT_6ParamsE --------------------------
	.section	.nv.info._ZN7cutlass13device_kernelIN5flash11enable_sm90INS1_16FlashAttnFwdSm90INS1_25CollectiveMainloopFwdSm90ILi2EN4cute5tupleIJNS5_1CILi1EEES8_S8_EEENS6_IJNS7_ILi128EEENS7_ILi64EEENS7_ILi256EEEEEELi256ENS_10bfloat16_tEfNS_4arch4Sm90ELb0ELb1ELb1ELb1ELb0ELb0ELb0ELb1ELb1ELb0ELb0ELb0EEENS1_21CollectiveEpilogueFwdINS6_IJSA_SC_SB_EEES9_SE_SG_Li256ELb1ELb0ELb0ELb0EEENS1_36VarlenDynamicPersistentTileSchedulerILi128ELi64ELi256ELi32ELb0ELb0ELb1ELb1ELb0ELb1EEEEEEEEEvNT_6ParamsE,"",@"SHT_CUDA_INFO"
	.sectionflags	@""
	.align	4


	//----- nvinfo : EIATTR_CUDA_API_VERSION
	.align		4
        /*0000*/ 	.byte	0x04, 0x37
        /*0002*/ 	.short	(.L_227 - .L_226)
.L_226:
        /*0004*/ 	.word	0x00000082


	//----- nvinfo : EIATTR_KPARAM_INFO
	.align		4
.L_227:
        /*0008*/ 	.byte	0x04, 0x17
        /*000a*/ 	.short	(.L_229 - .L_228)
.L_228:
        /*000c*/ 	.word	0x00000000
        /*0010*/ 	.short	0x0000
        /*0012*/ 	.short	0x0070
        /*0014*/ 	.byte	0x00, 0xf0, 0x01, 0x28


	//----- nvinfo : EIATTR_SPARSE_MMA_MASK
	.align		4
.L_229:
        /*0018*/ 	.byte	0x03, 0x50
        /*001a*/ 	.short	0x0000


	//----- nvinfo : EIATTR_MAXREG_COUNT
	.align		4
        /*001c*/ 	.byte	0x03, 0x1b
        /*001e*/ 	.short	0x00a8


	//----- nvinfo : EIATTR_NUM_BARRIERS
	.align		4
        /*0020*/ 	.byte	0x02, 0x4c
        /*0022*/ 	.byte	0x09
	.zero		1


	//----- nvinfo : EIATTR_EXTERNS
	.align		4
        /*0024*/ 	.byte	0x04, 0x0f
        /*0026*/ 	.short	(.L_231 - .L_230)


	//   ....[0]....
	.align		4
.L_230:
        /*0028*/ 	.word	index@(__assertfail)


	//----- nvinfo : EIATTR_ANNOTATIONS
	.align		4
.L_231:
        /*002c*/ 	.byte	0x04, 0x55
        /*002e*/ 	.short	(.L_233 - .L_232)


	//   ....[0]....
.L_232:
        /* <DEDUP_REMOVED lines=32> */


	//----- nvinfo : EIATTR_MERCURY_ISA_VERSION
	.align		4
.L_233:
        /*0220*/ 	.byte	0x03, 0x5f
        /*0222*/ 	.short	0x0101


	//----- nvinfo : EIATTR_UNUSED_LOAD_BYTE_OFFSET
	.align		4
        /*0224*/ 	.byte	0x04, 0x44
        /*0226*/ 	.short	(.L_235 - .L_234)


	//   ....[0]....
.L_234:
        /*0228*/ 	.word	0x00000a40
        /*022c*/ 	.word	0x0000fff0


	//   ....[1]....
        /*0230*/ 	.word	0x0000d5f0
        /*0234*/ 	.word	0x0000fff0


	//----- nvinfo : EIATTR_INT_WARP_WIDE_INSTR_OFFSETS
	.align		4
.L_235:
        /*0238*/ 	.byte	0x04, 0x31
        /*023a*/ 	.short	(.L_237 - .L_236)


	//   ....[0]....
.L_236:
        /*023c*/ 	.word	0x00000160


	//   ....[1]....
        /*0240*/ 	.word	0x000001a0


	//   ....[2]....
        /*0244*/ 	.word	0x00000210


	//   ....[3]....
        /*0248*/ 	.word	0x000116f0


	//   ....[4]....
        /*024c*/ 	.word	0x00011790


	//   ....[5]....
        /*0250*/ 	.word	0x00011ca0


	//   ....[6]....
        /*0254*/ 	.word	0x00011d20


	//   ....[7]....
        /*0258*/ 	.word	0x00011e30


	//   ....[8]....
        /*025c*/ 	.word	0x00011f20


	//   ....[9]....
        /*0260*/ 	.word	0x00012010


	//   ....[10]....
        /*0264*/ 	.word	0x000146f0


	//   ....[11]....
        /*0268*/ 	.word	0x00014790


	//----- nvinfo : EIATTR_COOP_GROUP_MASK_REGIDS
	.align		4
.L_237:
        /*026c*/ 	.byte	0x04, 0x29
        /*026e*/ 	.short	(.L_239 - .L_238)


	//   ....[0]....
.L_238:
        /*0270*/ 	.word	0xffffffff


	//   ....[1]....
        /*0274*/ 	.word	0xffffffff


	//   ....[2]....
        /*0278*/ 	.word	0xffffffff


	//   ....[3]....
        /*027c*/ 	.word	0xffffffff


	//   ....[4]....
        /*0280*/ 	.word	0xffffffff


	//   ....[5]....
        /*0284*/ 	.word	0xffffffff


	//   ....[6]....
        /*0288*/ 	.word	0xffffffff


	//   ....[7]....
        /*028c*/ 	.word	0xffffffff


	//   ....[8]....
        /*0290*/ 	.word	0xffffffff


	//   ....[9]....
        /*0294*/ 	.word	0xffffffff


	//   ....[10]....
        /*0298*/ 	.word	0xffffffff


	//   ....[11]....
        /*029c*/ 	.word	0xffffffff


	//   ....[12]....
        /*02a0*/ 	.word	0xffffffff


	//   ....[13]....
        /*02a4*/ 	.word	0xffffffff


	//   ....[14]....
        /*02a8*/ 	.word	0xffffffff


	//   ....[15]....
        /*02ac*/ 	.word	0xffffffff


	//   ....[16]....
        /*02b0*/ 	.word	0xffffffff


	//   ....[17]....
        /*02b4*/ 	.word	0xffffffff


	//   ....[18]....
        /*02b8*/ 	.word	0xffffffff


	//   ....[19]....
        /*02bc*/ 	.word	0xffffffff


	//   ....[20]....
        /*02c0*/ 	.word	0xffffffff


	//   ....[21]....
        /*02c4*/ 	.word	0xffffffff


	//   ....[22]....
        /*02c8*/ 	.word	0xffffffff


	//   ....[23]....
        /*02cc*/ 	.word	0xffffffff


	//   ....[24]....
        /*02d0*/ 	.word	0xffffffff


	//   ....[25]....
        /*02d4*/ 	.word	0xffffffff


	//   ....[26]....
        /*02d8*/ 	.word	0xffffffff


	//   ....[27]....
        /*02dc*/ 	.word	0xffffffff


	//   ....[28]....
        /*02e0*/ 	.word	0xffffffff


	//   ....[29]....
        /*02e4*/ 	.word	0xffffffff


	//   ....[30]....
        /*02e8*/ 	.word	0xffffffff


	//   ....[31]....
        /*02ec*/ 	.word	0xffffffff


	//   ....[32]....
        /*02f0*/ 	.word	0xffffffff


	//   ....[33]....
        /*02f4*/ 	.word	0xffffffff


	//   ....[34]....
        /*02f8*/ 	.word	0xffffffff


	//   ....[35]....
        /*02fc*/ 	.word	0xffffffff


	//   ....[36]....
        /*0300*/ 	.word	0xffffffff


	//   ....[37]....
        /*0304*/ 	.word	0xffffffff


	//   ....[38]....
        /*0308*/ 	.word	0xffffffff


	//   ....[39]....
        /*030c*/ 	.word	0xffffffff


	//   ....[40]....
        /*0310*/ 	.word	0xffffffff


	//   ....[41]....
        /*0314*/ 	.word	0xffffffff


	//   ....[42]....
        /*0318*/ 	.word	0xffffffff


	//   ....[43]....
        /*031c*/ 	.word	0xffffffff


	//   ....[44]....
        /*0320*/ 	.word	0xffffffff


	//   ....[45]....
        /*0324*/ 	.word	0xffffffff


	//   ....[46]....
        /*0328*/ 	.word	0xffffffff


	//   ....[47]....
        /*032c*/ 	.word	0xffffffff


	//   ....[48]....
        /*0330*/ 	.word	0xffffffff


	//   ....[49]....
        /*0334*/ 	.word	0xffffffff


	//   ....[50]....
        /*0338*/ 	.word	0xffffffff


	//   ....[51]....
        /*033c*/ 	.word	0xffffffff


	//   ....[52]....
        /*0340*/ 	.word	0xffffffff


	//   ....[53]....
        /*0344*/ 	.word	0xffffffff


	//   ....[54]....
        /*0348*/ 	.word	0xffffffff


	//   ....[55]....
        /*034c*/ 	.word	0xffffffff


	//   ....[56]....
        /*0350*/ 	.word	0xffffffff


	//   ....[57]....
        /*0354*/ 	.word	0xffffffff


	//   ....[58]....
        /*0358*/ 	.word	0xffffffff


	//   ....[59]....
        /*035c*/ 	.word	0xffffffff


	//   ....[60]....
        /*0360*/ 	.word	0xffffffff


	//   ....[61]....
        /*0364*/ 	.word	0xffffffff


	//   ....[62]....
        /*0368*/ 	.word	0x0500000f


	//   ....[63]....
        /*036c*/ 	.word	0x0500000f


	//   ....[64]....
        /*0370*/ 	.word	0x0500000f


	//   ....[65]....
        /*0374*/ 	.word	0x0500000f


	//   ....[66]....
        /*0378*/ 	.word	0x0500000f


	//   ....[67]....
        /*037c*/ 	.word	0x0500000f


	//   ....[68]....
        /*0380*/ 	.word	0x0500000f


	//   ....[69]....
        /*0384*/ 	.word	0x0500000f


	//   ....[70]....
        /*0388*/ 	.word	0x0500000f


	//   ....[71]....
        /*038c*/ 	.word	0x0500000f


	//   ....[72]....
        /*0390*/ 	.word	0x0500000f


	//   ....[73]....
        /*0394*/ 	.word	0x0500000f


	//   ....[74]....
        /*0398*/ 	.word	0x0500000f


	//   ....[75]....
        /*039c*/ 	.word	0x0500000f


	//   ....[76]....
        /*03a0*/ 	.word	0x0500000f


	//   ....[77]....
        /*03a4*/ 	.word	0x0500000f


	//   ....[78]....
        /*03a8*/ 	.word	0x0500000f


	//   ....[79]....
        /*03ac*/ 	.word	0x0500000f


	//   ....[80]....
        /*03b0*/ 	.word	0x0500000f


	//----- nvinfo : EIATTR_COOP_GROUP_INSTR_OFFSETS
	.align		4
.L_239:
        /*03b4*/ 	.byte	0x04, 0x28
        /*03b6*/ 	.short	(.L_241 - .L_240)


	//   ....[0]....
.L_240:
        /*03b8*/ 	.word	0x00000060


	//   ....[1]....
        /*03bc*/ 	.word	0x00000170


	//   ....[2]....
        /*03c0*/ 	.word	0x000001c0


	//   ....[3]....
        /*03c4*/ 	.word	0x000003f0


	//   ....[4]....
        /*03c8*/ 	.word	0x00000550


	//   ....[5]....
        /*03cc*/ 	.word	0x00000670


	//   ....[6]....
        /*03d0*/ 	.word	0x000007d0


	//   ....[7]....
        /*03d4*/ 	.word	0x00001a30


	//   ....[8]....
        /*03d8*/ 	.word	0x00003620


	//   ....[9]....
        /*03dc*/ 	.word	0x00003730


	//   ....[10]....
        /*03e0*/ 	.word	0x00003ad0


	//   ....[11]....
        /*03e4*/ 	.word	0x00003b50


	//   ....[12]....
        /*03e8*/ 	.word	0x00006640


	//   ....[13]....
        /*03ec*/ 	.word	0x00006740


	//   ....[14]....
        /*03f0*/ 	.word	0x00006b00


	//   ....[15]....
        /*03f4*/ 	.word	0x00006b50


	//   ....[16]....
        /*03f8*/ 	.word	0x00008b10


	//   ....[17]....
        /*03fc*/ 	.word	0x00008c00


	//   ....[18]....
        /*0400*/ 	.word	0x00008e30


	//   ....[19]....
        /*0404*/ 	.word	0x00008eb0


	//   ....[20]....
        /*0408*/ 	.word	0x0000b4b0


	//   ....[21]....
        /*040c*/ 	.word	0x0000b5b0


	//   ....[22]....
        /*0410*/ 	.word	0x0000b950


	//   ....[23]....
        /*0414*/ 	.word	0x0000b9d0


	//   ....[24]....
        /*0418*/ 	.word	0x0000c980


	//   ....[25]....
        /*041c*/ 	.word	0x0000c9c0


	//   ....[26]....
        /*0420*/ 	.word	0x0000cb10


	//   ....[27]....
        /*0424*/ 	.word	0x0000cb20


	//   ....[28]....
        /*0428*/ 	.word	0x00010210


	//   ....[29]....
        /*042c*/ 	.word	0x000103a0


	//   ....[30]....
        /*0430*/ 	.word	0x000103d0


	//   ....[31]....
        /*0434*/ 	.word	0x00010410


	//   ....[32]....
        /*0438*/ 	.word	0x00010480


	//   ....[33]....
        /*043c*/ 	.word	0x000104e0


	//   ....[34]....
        /*0440*/ 	.word	0x00010520


	//   ....[35]....
        /*0444*/ 	.word	0x000106d0


	//   ....[36]....
        /*0448*/ 	.word	0x00010730


	//   ....[37]....
        /*044c*/ 	.word	0x00010770


	//   ....[38]....
        /*0450*/ 	.word	0x000107b0


	//   ....[39]....
        /*0454*/ 	.word	0x000107e0


	//   ....[40]....
        /*0458*/ 	.word	0x00010810


	//   ....[41]....
        /*045c*/ 	.word	0x000108b0


	//   ....[42]....
        /*0460*/ 	.word	0x00010910


	//   ....[43]....
        /*0464*/ 	.word	0x000109a0


	//   ....[44]....
        /*0468*/ 	.word	0x00014c40


	//   ....[45]....
        /*046c*/ 	.word	0x00014c50


	//   ....[46]....
        /*0470*/ 	.word	0x00014d70


	//   ....[47]....
        /*0474*/ 	.word	0x00014dd0


	//   ....[48]....
        /*0478*/ 	.word	0x00014e10


	//   ....[49]....
        /*047c*/ 	.word	0x00014e50


	//   ....[50]....
        /*0480*/ 	.word	0x00014e80


	//   ....[51]....
        /*0484*/ 	.word	0x00014eb0


	//   ....[52]....
        /*0488*/ 	.word	0x00015050


	//   ....[53]....
        /*048c*/ 	.word	0x000150b0


	//   ....[54]....
        /*0490*/ 	.word	0x000150f0


	//   ....[55]....
        /*0494*/ 	.word	0x00015130


	//   ....[56]....
        /*0498*/ 	.word	0x00015160


	//   ....[57]....
        /*049c*/ 	.word	0x00015190


	//   ....[58]....
        /*04a0*/ 	.word	0x00015250


	//   ....[59]....
        /*04a4*/ 	.word	0x00015270


	//   ....[60]....
        /*04a8*/ 	.word	0x000152e0


	//   ....[61]....
        /*04ac*/ 	.word	0x00015980


	//   ....[62]....
        /*04b0*/ 	.word	0x00016030


	//   ....[63]....
        /*04b4*/ 	.word	0x00016450


	//   ....[64]....
        /*04b8*/ 	.word	0x000164e0


	//   ....[65]....
        /*04bc*/ 	.word	0x00016580


	//   ....[66]....
        /*04c0*/ 	.word	0x00016630


	//   ....[67]....
        /*04c4*/ 	.word	0x000166b0


	//   ....[68]....
        /*04c8*/ 	.word	0x00016730


	//   ....[69]....
        /*04cc*/ 	.word	0x000167b0


	//   ....[70]....
        /*04d0*/ 	.word	0x00016830


	//   ....[71]....
        /*04d4*/ 	.word	0x000168c0


	//   ....[72]....
        /*04d8*/ 	.word	0x00016970


	//   ....[73]....
        /*04dc*/ 	.word	0x000169f0


	//   ....[74]....
        /*04e0*/ 	.word	0x00016a70


	//   ....[75]....
        /*04e4*/ 	.word	0x00016af0


	//   ....[76]....
        /*04e8*/ 	.word	0x00016b70


	//   ....[77]....
        /*04ec*/ 	.word	0x00016be0


	//   ....[78]....
        /*04f0*/ 	.word	0x00016c80


	//   ....[79]....
        /*04f4*/ 	.word	0x00016d10


	//   ....[80]....
        /*04f8*/ 	.word	0x00016e40


	//----- nvinfo : EIATTR_REG_RECONFIG
	.align		4
.L_241:
        /*04fc*/ 	.byte	0x01, 0x54
	.zero		2


	//----- nvinfo : EIATTR_SYSCALL_OFFSETS
	.align		4
        /*0500*/ 	.byte	0x04, 0x46
        /*0502*/ 	.short	(.L_243 - .L_242)


	//   ....[0]....
.L_242:
        /*0504*/ 	.word	0x00001c10


	//   ....[1]....
        /*0508*/ 	.word	0x00011920


	//   ....[2]....
        /*050c*/ 	.word	0x00011a60


	//   ....[3]....
        /*0510*/ 	.word	0x00011b60


	//----- nvinfo : EIATTR_MBARRIER_INSTR_OFFSETS
	.align		4
.L_243:
        /*0514*/ 	.byte	0x04, 0x39
        /*0516*/ 	.short	(.L_245 - .L_244)


	//   ....[0]....
.L_244:
        /*0518*/ 	.word	0x000002a0
        /*051c*/ 	.word	0x000000ff
        /*0520*/ 	.word	0x00030800
        /*0524*/ 	.short	0x0100
        /*0526*/ 	.byte	0x08
	.zero		1


	//   ....[1]....
        /*0528*/ 	.word	0x000002b0
        /*052c*/ 	.word	0x000000ff
        /*0530*/ 	.word	0x00030820
        /*0534*/ 	.short	0x0100
        /*0536*/ 	.byte	0x08
	.zero		1


	//   ....[2]....
        /*0538*/ 	.word	0x000003a0
        /*053c*/ 	.word	0x000000ff
        /*0540*/ 	.word	0x00030830
        /*0544*/ 	.short	0x0100
        /*0546*/ 	.byte	0x08
	.zero		1


	//   ....[3]....
        /*0548*/ 	.word	0x000003b0
        /*054c*/ 	.word	0x000000ff
        /*0550*/ 	.word	0x00030840
        /*0554*/ 	.short	0x0100
        /*0556*/ 	.byte	0x08
	.zero		1


	//   ....[4]....
        /*0558*/ 	.word	0x000003c0
        /*055c*/ 	.word	0x000000ff
        /*0560*/ 	.word	0x00030838
        /*0564*/ 	.short	0x0100
        /*0566*/ 	.byte	0x08
	.zero		1


	//   ....[5]....
        /*0568*/ 	.word	0x000003d0
        /*056c*/ 	.word	0x000000ff
        /*0570*/ 	.word	0x00030848
        /*0574*/ 	.short	0x0100
        /*0576*/ 	.byte	0x08
	.zero		1


	//   ....[6]....
        /*0578*/ 	.word	0x00000500
        /*057c*/ 	.word	0x000000ff
        /*0580*/ 	.word	0x00030850
        /*0584*/ 	.short	0x0100
        /*0586*/ 	.byte	0x08
	.zero		1


	//   ....[7]....
        /*0588*/ 	.word	0x00000510
        /*058c*/ 	.word	0x000000ff
        /*0590*/ 	.word	0x00030860
        /*0594*/ 	.short	0x0100
        /*0596*/ 	.byte	0x08
	.zero		1


	//   ....[8]....
        /*0598*/ 	.word	0x00000520
        /*059c*/ 	.word	0x000000ff
        /*05a0*/ 	.word	0x00030858
        /*05a4*/ 	.short	0x0100
        /*05a6*/ 	.byte	0x08
	.zero		1


	//   ....[9]....
        /*05a8*/ 	.word	0x00000530
        /*05ac*/ 	.word	0x000000ff
        /*05b0*/ 	.word	0x00030868
        /*05b4*/ 	.short	0x0100
        /*05b6*/ 	.byte	0x08
	.zero		1


	//   ....[10]....
        /*05b8*/ 	.word	0x00000620
        /*05bc*/ 	.word	0x000000ff
        /*05c0*/ 	.word	0x00030870
        /*05c4*/ 	.short	0x0100
        /*05c6*/ 	.byte	0x06
	.zero		1


	//   ....[11]....
        /*05c8*/ 	.word	0x00000630
        /*05cc*/ 	.word	0x000000ff
        /*05d0*/ 	.word	0x00030880
        /*05d4*/ 	.short	0x0100
        /*05d6*/ 	.byte	0x06
	.zero		1


	//   ....[12]....
        /*05d8*/ 	.word	0x00000640
        /*05dc*/ 	.word	0x000000ff
        /*05e0*/ 	.word	0x00030878
        /*05e4*/ 	.short	0x0100
        /*05e6*/ 	.byte	0x06
	.zero		1


	//   ....[13]....
        /*05e8*/ 	.word	0x00000650
        /*05ec*/ 	.word	0x000000ff
        /*05f0*/ 	.word	0x00030888
        /*05f4*/ 	.short	0x0100
        /*05f6*/ 	.byte	0x06
	.zero		1


	//   ....[14]....
        /*05f8*/ 	.word	0x00000780
        /*05fc*/ 	.word	0x000000ff
        /*0600*/ 	.word	0x00030890
        /*0604*/ 	.short	0x0100
        /*0606*/ 	.byte	0x08
	.zero		1


	//   ....[15]....
        /*0608*/ 	.word	0x00000790
        /*060c*/ 	.word	0x000000ff
        /*0610*/ 	.word	0x000308a0
        /*0614*/ 	.short	0x0100
        /*0616*/ 	.byte	0x08
	.zero		1


	//   ....[16]....
        /*0618*/ 	.word	0x000007a0
        /*061c*/ 	.word	0x000000ff
        /*0620*/ 	.word	0x00030898
        /*0624*/ 	.short	0x0100
        /*0626*/ 	.byte	0x08
	.zero		1


	//   ....[17]....
        /*0628*/ 	.word	0x000007b0
        /*062c*/ 	.word	0x000000ff
        /*0630*/ 	.word	0x000308a8
        /*0634*/ 	.short	0x0100
        /*0636*/ 	.byte	0x08
	.zero		1


	//   ....[18]....
        /*0638*/ 	.word	0x000008e0
        /*063c*/ 	.word	0x000000ff
        /*0640*/ 	.word	0x000308b0
        /*0644*/ 	.short	0x0100
        /*0646*/ 	.byte	0x08
	.zero		1


	//   ....[19]....
        /*0648*/ 	.word	0x000008f0
        /*064c*/ 	.word	0x000000ff
        /*0650*/ 	.word	0x000308c0
        /*0654*/ 	.short	0x0100
        /*0656*/ 	.byte	0x08
	.zero		1


	//   ....[20]....
        /*0658*/ 	.word	0x00000900
        /*065c*/ 	.word	0x000000ff
        /*0660*/ 	.word	0x000308b8
        /*0664*/ 	.short	0x0100
        /*0666*/ 	.byte	0x08
	.zero		1


	//   ....[21]....
        /*0668*/ 	.word	0x00000910
        /*066c*/ 	.word	0x000000ff
        /*0670*/ 	.word	0x000308c8
        /*0674*/ 	.short	0x0100
        /*0676*/ 	.byte	0x08
	.zero		1


	//   ....[22]....
        /*0678*/ 	.word	0x00001cb0
        /*067c*/ 	.word	0x000000ff
        /*0680*/ 	.word	0x00030800
        /*0684*/ 	.short	0x010a
        /*0686*/ 	.byte	0x27
	.zero		1


	//   ....[23]....
        /*0688*/ 	.word	0x00001d30
        /*068c*/ 	.word	0x00000005
        /*0690*/ 	.word	0x00030830
        /*0694*/ 	.short	0x010a
        /*0696*/ 	.byte	0x3f
	.zero		1


	//   ....[24]....
        /*0698*/ 	.word	0x00001d90
        /*069c*/ 	.word	0x00000005
        /*06a0*/ 	.word	0x00030830
        /*06a4*/ 	.short	0x010a
        /*06a6*/ 	.byte	0x3f
	.zero		1


	//   ....[25]....
        /*06a8*/ 	.word	0x000028f0
        /*06ac*/ 	.word	0x00000000
        /*06b0*/ 	.word	0x00000000
        /*06b4*/ 	.short	0x0101
        /*06b6*/ 	.byte	0x3f
	.zero		1


	//   ....[26]....
        /*06b8*/ 	.word	0x00004850
        /*06bc*/ 	.word	0x000000ff
        /*06c0*/ 	.word	0x00030830
        /*06c4*/ 	.short	0x010a
        /*06c6*/ 	.byte	0x06
	.zero		1


	//   ....[27]....
        /*06c8*/ 	.word	0x00004890
        /*06cc*/ 	.word	0x000000ff
        /*06d0*/ 	.word	0x00030830
        /*06d4*/ 	.short	0x010a
        /*06d6*/ 	.byte	0x06
	.zero		1


	//   ....[28]....
        /*06d8*/ 	.word	0x00005710
        /*06dc*/ 	.word	0x000000ff
        /*06e0*/ 	.word	0x00030850
        /*06e4*/ 	.short	0x010a
        /*06e6*/ 	.byte	0x0e
	.zero		1


	//   ....[29]....
        /*06e8*/ 	.word	0x00005750
        /*06ec*/ 	.word	0x000000ff
        /*06f0*/ 	.word	0x00030850
        /*06f4*/ 	.short	0x010a
        /*06f6*/ 	.byte	0x0e
	.zero		1


	//   ....[30]....
        /*06f8*/ 	.word	0x00005d30
        /*06fc*/ 	.word	0x00000098
        /*0700*/ 	.word	0x00000000
        /*0704*/ 	.short	0x0101
        /*0706*/ 	.byte	0x3f
	.zero		1


	//   ....[31]....
        /*0708*/ 	.word	0x00006f30
        /*070c*/ 	.word	0x0000009d
        /*0710*/ 	.word	0x00000000
        /*0714*/ 	.short	0x0101
        /*0716*/ 	.byte	0x3f
	.zero		1


	//   ....[32]....
        /*0718*/ 	.word	0x00007580
        /*071c*/ 	.word	0x000000ff
        /*0720*/ 	.word	0x00030830
        /*0724*/ 	.short	0x010a
        /*0726*/ 	.byte	0x06
	.zero		1


	//   ....[33]....
        /*0728*/ 	.word	0x000075c0
        /*072c*/ 	.word	0x000000ff
        /*0730*/ 	.word	0x00030830
        /*0734*/ 	.short	0x010a
        /*0736*/ 	.byte	0x06
	.zero		1


	//   ....[34]....
        /*0738*/ 	.word	0x00008440
        /*073c*/ 	.word	0x000000ff
        /*0740*/ 	.word	0x00030850
        /*0744*/ 	.short	0x010a
        /*0746*/ 	.byte	0x0e
	.zero		1


	//   ....[35]....
        /*0748*/ 	.word	0x00008480
        /*074c*/ 	.word	0x000000ff
        /*0750*/ 	.word	0x00030850
        /*0754*/ 	.short	0x010a
        /*0756*/ 	.byte	0x0e
	.zero		1


	//   ....[36]....
        /*0758*/ 	.word	0x000091d0
        /*075c*/ 	.word	0x00000099
        /*0760*/ 	.word	0x00000000
        /*0764*/ 	.short	0x0101
        /*0766*/ 	.byte	0x3f
	.zero		1


	//   ....[37]....
        /*0768*/ 	.word	0x00009260
        /*076c*/ 	.word	0x0000009b
        /*0770*/ 	.word	0x00000000
        /*0774*/ 	.short	0x0101
        /*0776*/ 	.byte	0x3f
	.zero		1


	//   ....[38]....
        /*0778*/ 	.word	0x000096c0
        /*077c*/ 	.word	0x000000ff
        /*0780*/ 	.word	0x00030830
        /*0784*/ 	.short	0x010a
        /*0786*/ 	.byte	0x06
	.zero		1


	//   ....[39]....
        /*0788*/ 	.word	0x00009700
        /*078c*/ 	.word	0x000000ff
        /*0790*/ 	.word	0x00030830
        /*0794*/ 	.short	0x010a
        /*0796*/ 	.byte	0x06
	.zero		1


	//   ....[40]....
        /*0798*/ 	.word	0x0000a580
        /*079c*/ 	.word	0x000000ff
        /*07a0*/ 	.word	0x00030850
        /*07a4*/ 	.short	0x010a
        /*07a6*/ 	.byte	0x0e
	.zero		1


	//   ....[41]....
        /*07a8*/ 	.word	0x0000a5c0
        /*07ac*/ 	.word	0x000000ff
        /*07b0*/ 	.word	0x00030850
        /*07b4*/ 	.short	0x010a
        /*07b6*/ 	.byte	0x0e
	.zero		1


	//   ....[42]....
        /*07b8*/ 	.word	0x0000ab10
        /*07bc*/ 	.word	0x00000004
        /*07c0*/ 	.word	0x00000000
        /*07c4*/ 	.short	0x0101
        /*07c6*/ 	.byte	0x3f
	.zero		1


	//   ....[43]....
        /*07c8*/ 	.word	0x0000bd40
        /*07cc*/ 	.word	0x0000009d
        /*07d0*/ 	.word	0x00000000
        /*07d4*/ 	.short	0x0101
        /*07d6*/ 	.byte	0x3f
	.zero		1


	//   ....[44]....
        /*07d8*/ 	.word	0x0000c8f0
        /*07dc*/ 	.word	0x000000ff
        /*07e0*/ 	.word	0x00030850
        /*07e4*/ 	.short	0x010a
        /*07e6*/ 	.byte	0x05
	.zero		1


	//   ....[45]....
        /*07e8*/ 	.word	0x0000c930
        /*07ec*/ 	.word	0x000000ff
        /*07f0*/ 	.word	0x00030850
        /*07f4*/ 	.short	0x010a
        /*07f6*/ 	.byte	0x05
	.zero		1


	//   ....[46]....
        /*07f8*/ 	.word	0x0000d1e0
        /*07fc*/ 	.word	0x00000010
        /*0800*/ 	.word	0x00000000
        /*0804*/ 	.short	0x0101
        /*0806*/ 	.byte	0x3f
	.zero		1


	//   ....[47]....
        /*0808*/ 	.word	0x0000ed70
        /*080c*/ 	.word	0x00000013
        /*0810*/ 	.word	0x00000000
        /*0814*/ 	.short	0x0101
        /*0816*/ 	.byte	0x3f
	.zero		1


	//   ....[48]....
        /*0818*/ 	.word	0x00012360
        /*081c*/ 	.word	0x00000009
        /*0820*/ 	.word	0x00030840
        /*0824*/ 	.short	0x010a
        /*0826*/ 	.byte	0x3f
	.zero		1


	//   ....[49]....
        /*0828*/ 	.word	0x000129d0
        /*082c*/ 	.word	0x0000000a
        /*0830*/ 	.word	0x00030820
        /*0834*/ 	.short	0x010a
        /*0836*/ 	.byte	0x3f
	.zero		1


	//   ....[50]....
        /*0838*/ 	.word	0x00012d20
        /*083c*/ 	.word	0x00000002
        /*0840*/ 	.word	0x00030840
        /*0844*/ 	.short	0x010a
        /*0846*/ 	.byte	0x3f
	.zero		1


	//   ....[51]....
        /*0848*/ 	.word	0x00013070
        /*084c*/ 	.word	0x00000003
        /*0850*/ 	.word	0x00000060
        /*0854*/ 	.short	0x010a
        /*0856*/ 	.byte	0x3f
	.zero		1


	//   ....[52]....
        /*0858*/ 	.word	0x00013710
        /*085c*/ 	.word	0x00000002
        /*0860*/ 	.word	0x00030840
        /*0864*/ 	.short	0x010a
        /*0866*/ 	.byte	0x3f
	.zero		1


	//   ....[53]....
        /*0868*/ 	.word	0x00013a60
        /*086c*/ 	.word	0x00000003
        /*0870*/ 	.word	0x00000060
        /*0874*/ 	.short	0x010a
        /*0876*/ 	.byte	0x3f
	.zero		1


	//   ....[54]....
        /*0878*/ 	.word	0x00013fe0
        /*087c*/ 	.word	0x00000002
        /*0880*/ 	.word	0x00030840
        /*0884*/ 	.short	0x010a
        /*0886*/ 	.byte	0x3f
	.zero		1


	//   ....[55]....
        /*0888*/ 	.word	0x00014330
        /*088c*/ 	.word	0x00000002
        /*0890*/ 	.word	0x00000060
        /*0894*/ 	.short	0x010a
        /*0896*/ 	.byte	0x3f
	.zero		1


	//   ....[56]....
        /*0898*/ 	.word	0x00014850
        /*089c*/ 	.word	0x00000003
        /*08a0*/ 	.word	0x00030860
        /*08a4*/ 	.short	0x010a
        /*08a6*/ 	.byte	0x3f
	.zero		1


	//   ....[57]....
        /*08a8*/ 	.word	0x00015900
        /*08ac*/ 	.word	0x00000000
        /*08b0*/ 	.word	0x00030820
        /*08b4*/ 	.short	0x010a
        /*08b6*/ 	.byte	0x3f
	.zero		1


	//   ....[58]....
        /*08b8*/ 	.word	0x00015ae0
        /*08bc*/ 	.word	0x00000006
        /*08c0*/ 	.word	0x00000000
        /*08c4*/ 	.short	0x010a
        /*08c6*/ 	.byte	0x3f
	.zero		1


	//   ....[59]....
        /*08c8*/ 	.word	0x00015b50
        /*08cc*/ 	.word	0x00000007
        /*08d0*/ 	.word	0x00000000
        /*08d4*/ 	.short	0x010a
        /*08d6*/ 	.byte	0x3f
	.zero		1


	//   ....[60]....
        /*08d8*/ 	.word	0x00015bc0
        /*08dc*/ 	.word	0x00000004
        /*08e0*/ 	.word	0x00000000
        /*08e4*/ 	.short	0x010a
        /*08e6*/ 	.byte	0x3f
	.zero		1


	//   ....[61]....
        /*08e8*/ 	.word	0x00015bf0
        /*08ec*/ 	.word	0x00000003
        /*08f0*/ 	.word	0x00000000
        /*08f4*/ 	.short	0x010a
        /*08f6*/ 	.byte	0x3f
	.zero		1


	//   ....[62]....
        /*08f8*/ 	.word	0x00015c60
        /*08fc*/ 	.word	0x00000003
        /*0900*/ 	.word	0x00030800
        /*0904*/ 	.short	0x010a
        /*0906*/ 	.byte	0x3f
	.zero		1


	//   ....[63]....
        /*0908*/ 	.word	0x00015cb0
        /*090c*/ 	.word	0x00000005
        /*0910*/ 	.word	0x00030830
        /*0914*/ 	.short	0x010a
        /*0916*/ 	.byte	0x3f
	.zero		1


	//   ....[64]....
        /*0918*/ 	.word	0x00015d10
        /*091c*/ 	.word	0x00000099
        /*0920*/ 	.word	0x00030830
        /*0924*/ 	.short	0x010a
        /*0926*/ 	.byte	0x3f
	.zero		1


	//   ....[65]....
        /*0928*/ 	.word	0x00015d70
        /*092c*/ 	.word	0x000000db
        /*0930*/ 	.word	0x00030850
        /*0934*/ 	.short	0x010a
        /*0936*/ 	.byte	0x3f
	.zero		1


	//   ....[66]....
        /*0938*/ 	.word	0x00015dd0
        /*093c*/ 	.word	0x00000005
        /*0940*/ 	.word	0x00030830
        /*0944*/ 	.short	0x010a
        /*0946*/ 	.byte	0x3f
	.zero		1


	//   ....[67]....
        /*0948*/ 	.word	0x00015e30
        /*094c*/ 	.word	0x00000005
        /*0950*/ 	.word	0x00030850
        /*0954*/ 	.short	0x010a
        /*0956*/ 	.byte	0x3f
	.zero		1


	//   ....[68]....
        /*0958*/ 	.word	0x00015e90
        /*095c*/ 	.word	0x00000005
        /*0960*/ 	.word	0x00030830
        /*0964*/ 	.short	0x010a
        /*0966*/ 	.byte	0x3f
	.zero		1


	//   ....[69]....
        /*0968*/ 	.word	0x00015ef0
        /*096c*/ 	.word	0x00000005
        /*0970*/ 	.word	0x00030850
        /*0974*/ 	.short	0x010a
        /*0976*/ 	.byte	0x3f
	.zero		1


	//   ....[70]....
        /*0978*/ 	.word	0x00015f50
        /*097c*/ 	.word	0x00000003
        /*0980*/ 	.word	0x00030850
        /*0984*/ 	.short	0x010a
        /*0986*/ 	.byte	0x3f
	.zero		1


	//   ....[71]....
        /*0988*/ 	.word	0x000160f0
        /*098c*/ 	.word	0x00000009
        /*0990*/ 	.word	0x00030840
        /*0994*/ 	.short	0x010a
        /*0996*/ 	.byte	0x3f
	.zero		1


	//   ....[72]....
        /*0998*/ 	.word	0x00016170
        /*099c*/ 	.word	0x00000008
        /*09a0*/ 	.word	0x00030820
        /*09a4*/ 	.short	0x010a
        /*09a6*/ 	.byte	0x3f
	.zero		1


	//   ....[73]....
        /*09a8*/ 	.word	0x000161c0
        /*09ac*/ 	.word	0x00000002
        /*09b0*/ 	.word	0x00030840
        /*09b4*/ 	.short	0x010a
        /*09b6*/ 	.byte	0x3f
	.zero		1


	//   ....[74]....
        /*09b8*/ 	.word	0x00016210
        /*09bc*/ 	.word	0x00000003
        /*09c0*/ 	.word	0x00000060
        /*09c4*/ 	.short	0x010a
        /*09c6*/ 	.byte	0x3f
	.zero		1


	//   ....[75]....
        /*09c8*/ 	.word	0x00016260
        /*09cc*/ 	.word	0x00000002
        /*09d0*/ 	.word	0x00030840
        /*09d4*/ 	.short	0x010a
        /*09d6*/ 	.byte	0x3f
	.zero		1


	//   ....[76]....
        /*09d8*/ 	.word	0x000162b0
        /*09dc*/ 	.word	0x00000003
        /*09e0*/ 	.word	0x00000060
        /*09e4*/ 	.short	0x010a
        /*09e6*/ 	.byte	0x3f
	.zero		1


	//   ....[77]....
        /*09e8*/ 	.word	0x00016300
        /*09ec*/ 	.word	0x00000002
        /*09f0*/ 	.word	0x00030840
        /*09f4*/ 	.short	0x010a
        /*09f6*/ 	.byte	0x3f
	.zero		1


	//   ....[78]....
        /*09f8*/ 	.word	0x00016350
        /*09fc*/ 	.word	0x00000002
        /*0a00*/ 	.word	0x00000060
        /*0a04*/ 	.short	0x010a
        /*0a06*/ 	.byte	0x3f
	.zero		1


	//   ....[79]....
        /*0a08*/ 	.word	0x000163a0
        /*0a0c*/ 	.word	0x00000003
        /*0a10*/ 	.word	0x00030860
        /*0a14*/ 	.short	0x010a
        /*0a16*/ 	.byte	0x3f
	.zero		1


	//   ....[80]....
        /*0a18*/ 	.word	0x00016d60
        /*0a1c*/ 	.word	0x00000000
        /*0a20*/ 	.word	0x00030820
        /*0a24*/ 	.short	0x010a
        /*0a26*/ 	.byte	0x3f
	.zero		1


	//   ....[81]....
        /*0a28*/ 	.word	0x00016f00
        /*0a2c*/ 	.word	0x00000006
        /*0a30*/ 	.word	0x00000000
        /*0a34*/ 	.short	0x010a
        /*0a36*/ 	.byte	0x3f
	.zero		1


	//   ....[82]....
        /*0a38*/ 	.word	0x00016f50
        /*0a3c*/ 	.word	0x00000007
        /*0a40*/ 	.word	0x00000000
        /*0a44*/ 	.short	0x010a
        /*0a46*/ 	.byte	0x3f
	.zero		1


	//   ....[83]....
        /*0a48*/ 	.word	0x00016fa0
        /*0a4c*/ 	.word	0x00000004
        /*0a50*/ 	.word	0x00000000
        /*0a54*/ 	.short	0x010a
        /*0a56*/ 	.byte	0x3f
	.zero		1


	//----- nvinfo : EIATTR_NUM_MBARRIERS
	.align		4
.L_245:
        /*0a58*/ 	.byte	0x03, 0x38
        /*0a5a*/ 	.short	0x0016


	//----- nvinfo : EIATTR_EXIT_INSTR_OFFSETS
	.align		4
        /*0a5c*/ 	.byte	0x04, 0x1c
        /*0a5e*/ 	.short	(.L_247 - .L_246)


	//   ....[0]....
.L_246:
        /*0a60*/ 	.word	0x00000a80


	//   ....[1]....
        /*0a64*/ 	.word	0x000101d0


	//   ....[2]....
        /*0a68*/ 	.word	0x00010230


	//   ....[3]....
        /*0a6c*/ 	.word	0x00015c40


	//----- nvinfo : EIATTR_MAX_THREADS
	.align		4
.L_247:
        /*0a70*/ 	.byte	0x04, 0x05
        /*0a72*/ 	.short	(.L_249 - .L_248)
.L_248:
        /*0a74*/ 	.word	0x00000180
        /*0a78*/ 	.word	0x00000001
        /*0a7c*/ 	.word	0x00000001


	//----- nvinfo : EIATTR_CRS_STACK_SIZE
	.align		4
.L_249:
        /*0a80*/ 	.byte	0x04, 0x1e
        /*0a82*/ 	.short	(.L_251 - .L_250)
.L_250:
        /*0a84*/ 	.word	0x00000000


	//----- nvinfo : EIATTR_CBANK_PARAM_SIZE
	.align		4
.L_251:
        /*0a88*/ 	.byte	0x03, 0x19
        /*0a8a*/ 	.short	0x0a70


	//----- nvinfo : EIATTR_PARAM_CBANK
	.align		4
        /*0a8c*/ 	.byte	0x04, 0x0a
        /*0a8e*/ 	.short	(.L_253 - .L_252)
	.align		4
.L_252:
        /*0a90*/ 	.word	index@(.nv.constant0._ZN7cutlass13device_kernelIN5flash11enable_sm90INS1_16FlashAttnFwdSm90INS1_25CollectiveMainloopFwdSm90ILi2EN4cute5tupleIJNS5_1CILi1EEES8_S8_EEENS6_IJNS7_ILi128EEENS7_ILi64EEENS7_ILi256EEEEEELi256ENS_10bfloat16_tEfNS_4arch4Sm90ELb0ELb1ELb1ELb1ELb0ELb0ELb0ELb1ELb1ELb0ELb0ELb0EEENS1_21CollectiveEpilogueFwdINS6_IJSA_SC_SB_EEES9_SE_SG_Li256ELb1ELb0ELb0ELb0EEENS1_36VarlenDynamicPersistentTileSchedulerILi128ELi64ELi256ELi32ELb0ELb0ELb1ELb1ELb0ELb1EEEEEEEEEvNT_6ParamsE)
        /*0a94*/ 	.short	0x0210
        /*0a96*/ 	.short	0x0a70


	//----- nvinfo : EIATTR_SW_WAR
	.align		4
.L_253:
        /*0a98*/ 	.byte	0x04, 0x36
        /*0a9a*/ 	.short	(.L_255 - .L_254)
.L_254:
        /*0a9c*/ 	.word	0x00000008
.L_255:


//--------------------- .nv.info._ZN7cutlass13device_kernelIN5flash11enable_sm90INS1_16FlashAttnFwdSm90INS1_25CollectiveMainloopFwdSm90ILi2EN4cute5tupleIJNS5_1CILi1EEES8_S8_EEENS6_IJNS7_ILi128EEENS7_ILi64EEENS7_ILi256EEEEEELi256ENS_10bfloat16_tEfNS_4arch4Sm90ELb0ELb1ELb1ELb1ELb0ELb1ELb0ELb1ELb1ELb0ELb0ELb0EEENS1_21CollectiveEpilogueFwdINS6_IJSA_SC_SB_EEES9_SE_SG_Li256ELb1ELb0ELb0ELb0EEENS1_36VarlenDynamicPersistentTileSchedulerILi128ELi64ELi256ELi32ELb0ELb0ELb1ELb1ELb0ELb1EEEEEEEEEvNT_6ParamsE --------------------------
	.section	.nv.info._ZN7cutlass13device_kernelIN5flash11enable_sm90INS1_16FlashAttnFwdSm90INS1_25CollectiveMainloopFwdSm90ILi2EN4cute5tupleIJNS5_1CILi1EEES8_S8_EEENS6_IJNS7_ILi128EEENS7_ILi64EEENS7_ILi256EEEEEELi256ENS_10bfloat16_tEfNS_4arch4Sm90ELb0ELb1ELb1ELb1ELb0ELb1ELb0ELb1ELb1ELb0ELb0ELb0EEENS1_21CollectiveEpilogueFwdINS6_IJSA_SC_SB_EEES9_SE_SG_Li256ELb1ELb0ELb0ELb0EEENS1_36VarlenDynamicPersistentTileSchedulerILi128ELi64ELi256ELi32ELb0ELb0ELb1ELb1ELb0ELb1EEEEEEEEEvNT_6ParamsE,"",@"SHT_CUDA_INFO"
	.sectionflags	@""
	.align	4


	//----- nvinfo : EIATTR_CUDA_API_VERSION
	.align		4
        /*0000*/ 	.byte	0x04, 0x37
        /*0002*/ 	.short	(.L_257 - .L_256)
.L_256:
        /*0004*/ 	.word	0x00000082


	//----- nvinfo : EIATTR_KPARAM_INFO
	.align		4
.L_257:
        /*0008*/ 	.byte	0x04, 0x17
        /*000a*/ 	.short	(.L_259 - .L_258)
.L_258:
        /*000c*/ 	.word	0x00000000
        /*0010*/ 	.short	0x0000
        /*0012*/ 	.short	0x0070
        /*0014*/ 	.byte	0x00, 0xf0, 0x01, 0x28


	//----- nvinfo : EIATTR_SPARSE_MMA_MASK
	.align		4
.L_259:
        /*0018*/ 	.byte	0x03, 0x50
        /*001a*/ 	.short	0x0000


	//----- nvinfo : EIATTR_MAXREG_COUNT
	.align		4
        /*001c*/ 	.byte	0x03, 0x1b
        /*001e*/ 	.short	0x00a8


	//----- nvinfo : EIATTR_NUM_BARRIERS
	.align		4
        /*0020*/ 	.byte	0x02, 0x4c
        /*0022*/ 	.byte	0x10
	.zero		1


	//----- nvinfo : EIATTR_EXTERNS
	.align		4
        /*0024*/ 	.byte	0x04, 0x0f
        /*0026*/ 	.short	(.L_261 - .L_260)


	//   ....[0]....
	.align		4
.L_260:
        /*0028*/ 	.word	index@(__assertfail)


	//----- nvinfo : EIATTR_ANNOTATIONS
	.align		4
.L_261:
        /*002c*/ 	.byte	0x04, 0x55
        /*002e*/ 	.short	(.L_263 - .L_262)


	//   ....[0]....
.L_262:
        /* <DEDUP_REMOVED lines=119> */
        /*0794*/ 	.byte	0x80, 0x93, 0x02, 0x00


	//----- nvinfo : EIATTR_MERCURY_ISA_VERSION
	.align		4
.L_263:
        /*0798*/ 	.byte	0x03, 0x5f
        /*079a*/ 	.short	0x0101


	//----- nvinfo : EIATTR_UNUSED_LOAD_BYTE_OFFSET
	.align		4
        /*079c*/ 	.byte	0x04, 0x44
        /*079e*/ 	.short	(.L_265 - .L_264)


	//   ....[0]....
.L_264:
        /*07a0*/ 	.word	0x00000ad0
        /*07a4*/ 	.word	0x0000fff0


	//   ....[1]....
        /*07a8*/ 	.word	0x0001fc70
        /*07ac*/ 	.word	0x0000fff0


	//----- nvinfo : EIATTR_INT_WARP_WIDE_INSTR_OFFSETS
	.align		4
.L_265:
        /*07b0*/ 	.byte	0x04, 0x31
        /*07b2*/ 	.short	(.L_267 - .L_266)


	//   ....[0]....
.L_266:
        /*07b4*/ 	.word	0x000001c0


	//   ....[1]....
        /*07b8*/ 	.word	0x00000200


	//   ....[2]....
        /*07bc*/ 	.word	0x00000270


	//   ....[3]....
        /*07c0*/ 	.word	0x00024f00


	//   ....[4]....
        /*07c4*/ 	.word	0x00024fa0


	//   ....[5]....
        /*07c8*/ 	.word	0x00025510


	//   ....[6]....
        /*07cc*/ 	.word	0x00025540


	//   ....[7]....
        /*07d0*/ 	.word	0x00025640


	//   ....[8]....
        /*07d4*/ 	.word	0x00025730


	//   ....[9]....
        /*07d8*/ 	.word	0x00025820


	//   ....[10]....
        /*07dc*/ 	.word	0x00027ef0


	//   ....[11]....
        /*07e0*/ 	.word	0x00027f90


	//----- nvinfo : EIATTR_COOP_GROUP_MASK_REGIDS
	.align		4
.L_267:
        /*07e4*/ 	.byte	0x04, 0x29
        /*07e6*/ 	.short	(.L_269 - .L_268)


	//   ....[0]....
.L_268:
        /*07e8*/ 	.word	0xffffffff


	//   ....[1]....
        /*07ec*/ 	.word	0xffffffff


	//   ....[2]....
        /*07f0*/ 	.word	0xffffffff


	//   ....[3]....
        /*07f4*/ 	.word	0xffffffff


	//   ....[4]....
        /*07f8*/ 	.word	0xffffffff


	//   ....[5]....
        /*07fc*/ 	.word	0xffffffff


	//   ....[6]....
        /*0800*/ 	.word	0xffffffff


	//   ....[7]....
        /*0804*/ 	.word	0xffffffff


	//   ....[8]....
        /*0808*/ 	.word	0xffffffff


	//   ....[9]....
        /*080c*/ 	.word	0xffffffff


	//   ....[10]....
        /*0810*/ 	.word	0xffffffff


	//   ....[11]....
        /*0814*/ 	.word	0xffffffff


	//   ....[12]....
        /*0818*/ 	.word	0xffffffff


	//   ....[13]....
        /*081c*/ 	.word	0xffffffff


	//   ....[14]....
        /*0820*/ 	.word	0xffffffff


	//   ....[15]....
        /*0824*/ 	.word	0xffffffff


	//   ....[16]....
        /*0828*/ 	.word	0xffffffff


	//   ....[17]....
        /*082c*/ 	.word	0xffffffff


	//   ....[18]....
        /*0830*/ 	.word	0xffffffff


	//   ....[19]....
        /*0834*/ 	.word	0xffffffff


	//   ....[20]....
        /*0838*/ 	.word	0xffffffff


	//   ....[21]....
        /*083c*/ 	.word	0xffffffff


	//   ....[22]....
        /*0840*/ 	.word	0xffffffff


	//   ....[23]....
        /*0844*/ 	.word	0xffffffff


	//   ....[24]....
        /*0848*/ 	.word	0xffffffff


	//   ....[25]....
        /*084c*/ 	.word	0xffffffff


	//   ....[26]....
        /*0850*/ 	.word	0xffffffff


	//   ....[27]....
        /*0854*/ 	.word	0xffffffff


	//   ....[28]....
        /*0858*/ 	.word	0xffffffff


	//   ....[29]....
        /*085c*/ 	.word	0xffffffff


	//   ....[30]....
        /*0860*/ 	.word	0xffffffff


	//   ....[31]....
        /*0864*/ 	.word	0xffffffff


	//   ....[32]....
        /*0868*/ 	.word	0xffffffff


	//   ....[33]....
        /*086c*/ 	.word	0xffffffff


	//   ....[34]....
        /*0870*/ 	.word	0xffffffff


	//   ....[35]....
        /*0874*/ 	.word	0xffffffff


	//   ....[36]....
        /*0878*/ 	.word	0xffffffff


	//   ....[37]....
        /*087c*/ 	.word	0xffffffff


	//   ....[38]....
        /*0880*/ 	.word	0xffffffff


	//   ....[39]....
        /*0884*/ 	.word	0xffffffff


	//   ....[40]....
        /*0888*/ 	.word	0xffffffff


	//   ....[41]....
        /*088c*/ 	.word	0xffffffff


	//   ....[42]....
        /*0890*/ 	.word	0xffffffff


	//   ....[43]....
        /*0894*/ 	.word	0xffffffff


	//   ....[44]....
        /*0898*/ 	.word	0xffffffff


	//   ....[45]....
        /*089c*/ 	.word	0xffffffff


	//   ....[46]....
        /*08a0*/ 	.word	0xffffffff


	//   ....[47]....
        /*08a4*/ 	.word	0xffffffff


	//   ....[48]....
        /*08a8*/ 	.word	0xffffffff


	//   ....[49]....
        /*08ac*/ 	.word	0xffffffff


	//   ....[50]....
        /*08b0*/ 	.word	0xffffffff


	//   ....[51]....
        /*08b4*/ 	.word	0xffffffff


	//   ....[52]....
        /*08b8*/ 	.word	0xffffffff


	//   ....[53]....
        /*08bc*/ 	.word	0xffffffff


	//   ....[54]....
        /*08c0*/ 	.word	0xffffffff


	//   ....[55]....
        /*08c4*/ 	.word	0xffffffff


	//   ....[56]....
        /*08c8*/ 	.word	0xffffffff


	//   ....[57]....
        /*08cc*/ 	.word	0xffffffff


	//   ....[58]....
        /*08d0*/ 	.word	0xffffffff


	//   ....[59]....
        /*08d4*/ 	.word	0xffffffff


	//   ....[60]....
        /*08d8*/ 	.word	0xffffffff


	//   ....[61]....
        /*08dc*/ 	.word	0xffffffff


	//   ....[62]....
        /*08e0*/ 	.word	0x0500000f


	//   ....[63]....
        /*08e4*/ 	.word	0x0500000f


	//   ....[64]....
        /*08e8*/ 	.word	0x0500000f


	//   ....[65]....
        /*08ec*/ 	.word	0x0500000f


	//   ....[66]....
        /*08f0*/ 	.word	0x0500000f


	//   ....[67]....
        /*08f4*/ 	.word	0x0500000f


	//   ....[68]....
        /*08f8*/ 	.word	0x0500000f


	//   ....[69]....
        /*08fc*/ 	.word	0x0500000f


	//   ....[70]....
        /*0900*/ 	.word	0x0500000f


	//   ....[71]....
        /*0904*/ 	.word	0x0500000f


	//   ....[72]....
        /*0908*/ 	.word	0x0500000f


	//   ....[73]....
        /*090c*/ 	.word	0x0500000f


	//   ....[74]....
        /*0910*/ 	.word	0x0500000f


	//   ....[75]....
        /*0914*/ 	.word	0x0500000f


	//   ....[76]....
        /*0918*/ 	.word	0x0500000f


	//   ....[77]....
        /*091c*/ 	.word	0x0500000f


	//   ....[78]....
        /*0920*/ 	.word	0x0500000f


	//   ....[79]....
        /*0924*/ 	.word	0x0500000f


	//   ....[80]....
        /*0928*/ 	.word	0x0500000f


	//   ....[81]....
        /*092c*/ 	.word	0x0500000f


	//   ....[82]....
        /*0930*/ 	.word	0x0500000f


	//   ....[83]....
        /*0934*/ 	.word	0x0500000f


	//   ....[84]....
        /*0938*/ 	.word	0x0500000f


	//   ....[85]....
        /*093c*/ 	.word	0x0500000f


	//   ....[86]....
        /*0940*/ 	.word	0x0500000f


	//   ....[87]....
        /*0944*/ 	.word	0x0500000f


	//   ....[88]....
        /*0948*/ 	.word	0x0500000f


	//   ....[89]....
        /*094c*/ 	.word	0x0500000f


	//   ....[90]....
        /*0950*/ 	.word	0x0500000f


	//   ....[91]....
        /*0954*/ 	.word	0x0500000f


	//   ....[92]....
        /*0958*/ 	.word	0x0500000f


	//   ....[93]....
        /*095c*/ 	.word	0x0500000f


	//   ....[94]....
        /*0960*/ 	.word	0x0500000f


	//   ....[95]....
        /*0964*/ 	.word	0x0500000f


	//   ....[96]....
        /*0968*/ 	.word	0x0500000f


	//   ....[97]....
        /*096c*/ 	.word	0x0500000f


	//   ....[98]....
        /*0970*/ 	.word	0x0500000f


	//   ....[99]....
        /*0974*/ 	.word	0x0500000f


	//   ....[100]....
        /*0978*/ 	.word	0x0500000f


	//   ....[101]....
        /*097c*/ 	.word	0x0500000f


	//   ....[102]....
        /*0980*/ 	.word	0x0500000f


	//   ....[103]....
        /*0984*/ 	.word	0x0500000f


	//   ....[104]....
        /*0988*/ 	.word	0x0500000f


	//   ....[105]....
        /*098c*/ 	.word	0x0500000f


	//   ....[106]....
        /*0990*/ 	.word	0x0500000f


	//   ....[107]....
        /*0994*/ 	.word	0x0500000f


	//   ....[108]....
        /*0998*/ 	.word	0x0500000f


	//   ....[109]....
        /*099c*/ 	.word	0x0500000f


	//   ....[110]....
        /*09a0*/ 	.word	0x0500000f


	//   ....[111]....
        /*09a4*/ 	.word	0x0500000f


	//   ....[112]....
        /*09a8*/ 	.word	0x0500000f


	//   ....[113]....
        /*09ac*/ 	.word	0x0500000f


	//----- nvinfo : EIATTR_COOP_GROUP_INSTR_OFFSETS
	.align		4
.L_269:
        /*09b0*/ 	.byte	0x04, 0x28
        /*09b2*/ 	.short	(.L_271 - .L_270)


	//   ....[0]....
.L_270:
        /*09b4*/ 	.word	0x00000060


	//   ....[1]....
        /*09b8*/ 	.word	0x000001d0


	//   ....[2]....
        /*09bc*/ 	.word	0x00000220


	//   ....[3]....
        /*09c0*/ 	.word	0x00000450


	//   ....[4]....
        /*09c4*/ 	.word	0x000005b0


	//   ....[5]....
        /*09c8*/ 	.word	0x000006d0


	//   ....[6]....
        /*09cc*/ 	.word	0x00000830


	//   ....[7]....
        /*09d0*/ 	.word	0x00009280


	//   ....[8]....
        /*09d4*/ 	.word	0x00015260


	//   ....[9]....
        /*09d8*/ 	.word	0x00015280


	//   ....[10]....
        /*09dc*/ 	.word	0x00015580


	//   ....[11]....
        /*09e0*/ 	.word	0x00015640


	//   ....[12]....
        /*09e4*/ 	.word	0x000184f0


	//   ....[13]....
        /*09e8*/ 	.word	0x00018580


	//   ....[14]....
        /*09ec*/ 	.word	0x00018a70


	//   ....[15]....
        /*09f0*/ 	.word	0x00018ad0


	//   ....[16]....
        /*09f4*/ 	.word	0x0001ae10


	//   ....[17]....
        /*09f8*/ 	.word	0x0001ae30


	//   ....[18]....
        /*09fc*/ 	.word	0x0001af50


	//   ....[19]....
        /*0a00*/ 	.word	0x0001b010


	//   ....[20]....
        /*0a04*/ 	.word	0x0001db20


	//   ....[21]....
        /*0a08*/ 	.word	0x0001db40


	//   ....[22]....
        /*0a0c*/ 	.word	0x0001e110


	//   ....[23]....
        /*0a10*/ 	.word	0x0001e180


	//   ....[24]....
        /*0a14*/ 	.word	0x0001f0a0


	//   ....[25]....
        /*0a18*/ 	.word	0x0001f1c0


	//   ....[26]....
        /*0a1c*/ 	.word	0x0001f260


	//   ....[27]....
        /*0a20*/ 	.word	0x0001f270


	//   ....[28]....
        /*0a24*/ 	.word	0x00022600


	//   ....[29]....
        /*0a28*/ 	.word	0x00022790


	//   ....[30]....
        /*0a2c*/ 	.word	0x000227c0


	//   ....[31]....
        /*0a30*/ 	.word	0x00022800


	//   ....[32]....
        /*0a34*/ 	.word	0x00022870


	//   ....[33]....
        /*0a38*/ 	.word	0x000228d0


	//   ....[34]....
        /*0a3c*/ 	.word	0x00022910


	//   ....[35]....
        /*0a40*/ 	.word	0x00022ac0


	//   ....[36]....
        /*0a44*/ 	.word	0x00022b20


	//   ....[37]....
        /*0a48*/ 	.word	0x00022b60


	//   ....[38]....
        /*0a4c*/ 	.word	0x00022ba0


	//   ....[39]....
        /*0a50*/ 	.word	0x00022bd0


	//   ....[40]....
        /*0a54*/ 	.word	0x00022c00


	//   ....[41]....
        /*0a58*/ 	.word	0x00022ca0


	//   ....[42]....
        /*0a5c*/ 	.word	0x00022d00


	//   ....[43]....
        /*0a60*/ 	.word	0x00022d90


	//   ....[44]....
        /*0a64*/ 	.word	0x00028440


	//   ....[45]....
        /*0a68*/ 	.word	0x00028450


	//   ....[46]....
        /*0a6c*/ 	.word	0x00028570


	//   ....[47]....
        /*0a70*/ 	.word	0x000285d0


	//   ....[48]....
        /*0a74*/ 	.word	0x00028610


	//   ....[49]....
        /*0a78*/ 	.word	0x00028650


	//   ....[50]....
        /*0a7c*/ 	.word	0x00028680


	//   ....[51]....
        /*0a80*/ 	.word	0x000286b0


	//   ....[52]....
        /*0a84*/ 	.word	0x00028850


	//   ....[53]....
        /*0a88*/ 	.word	0x000288b0


	//   ....[54]....
        /*0a8c*/ 	.word	0x000288f0


	//   ....[55]....
        /*0a90*/ 	.word	0x00028930


	//   ....[56]....
        /*0a94*/ 	.word	0x00028960


	//   ....[57]....
        /*0a98*/ 	.word	0x00028990


	//   ....[58]....
        /*0a9c*/ 	.word	0x00028a50


	//   ....[59]....
        /*0aa0*/ 	.word	0x00028a70


	//   ....[60]....
        /*0aa4*/ 	.word	0x00028ae0


	//   ....[61]....
        /*0aa8*/ 	.word	0x00029180


	//   ....[62]....
        /*0aac*/ 	.word	0x000295e0


	//   ....[63]....
        /*0ab0*/ 	.word	0x00029680


	//   ....[64]....
        /*0ab4*/ 	.word	0x00029720


	//   ....[65]....
        /*0ab8*/ 	.word	0x000297c0


	//   ....[66]....
        /*0abc*/ 	.word	0x00029860


	//   ....[67]....
        /*0ac0*/ 	.word	0x00029900


	//   ....[68]....
        /*0ac4*/ 	.word	0x000299a0


	//   ....[69]....
        /*0ac8*/ 	.word	0x00029a40


	//   ....[70]....
        /*0acc*/ 	.word	0x00029ae0


	//   ....[71]....
        /*0ad0*/ 	.word	0x00029b80


	//   ....[72]....
        /*0ad4*/ 	.word	0x00029c20


	//   ....[73]....
        /*0ad8*/ 	.word	0x00029cc0


	//   ....[74]....
        /*0adc*/ 	.word	0x00029d60


	//   ....[75]....
        /*0ae0*/ 	.word	0x00029e00


	//   ....[76]....
        /*0ae4*/ 	.word	0x00029ea0


	//   ....[77]....
        /*0ae8*/ 	.word	0x00029f40


	//   ....[78]....
        /*0aec*/ 	.word	0x0002a030


	//   ....[79]....
        /*0af0*/ 	.word	0x0002a0d0


	//   ....[80]....
        /*0af4*/ 	.word	0x0002a170


	//   ....[81]....
        /*0af8*/ 	.word	0x0002a210


	//   ....[82]....
        /*0afc*/ 	.word	0x0002a2b0


	//   ....[83]....
        /*0b00*/ 	.word	0x0002a350


	//   ....[84]....
        /*0b04*/ 	.word	0x0002a3f0


	//   ....[85]....
        /*0b08*/ 	.word	0x0002a490


	//   ....[86]....
        /*0b0c*/ 	.word	0x0002a530


	//   ....[87]....
        /*0b10*/ 	.word	0x0002a5d0


	//   ....[88]....
        /*0b14*/ 	.word	0x0002a670


	//   ....[89]....
        /*0b18*/ 	.word	0x0002a710


	//   ....[90]....
        /*0b1c*/ 	.word	0x0002a7b0


	//   ....[91]....
        /*0b20*/ 	.word	0x0002a850


	//   ....[92]....
        /*0b24*/ 	.word	0x0002a8f0


	//   ....[93]....
        /*0b28*/ 	.word	0x0002a990


	//   ....[94]....
        /*0b2c*/ 	.word	0x0002ad30


	//   ....[95]....
        /*0b30*/ 	.word	0x0002b010


	//   ....[96]....
        /*0b34*/ 	.word	0x0002b430


	//   ....[97]....
        /*0b38*/ 	.word	0x0002b4c0


	//   ....[98]....
        /*0b3c*/ 	.word	0x0002b560


	//   ....[99]....
        /*0b40*/ 	.word	0x0002b610


	//   ....[100]....
        /*0b44*/ 	.word	0x0002b690


	//   ....[101]....
        /*0b48*/ 	.word	0x0002b710


	//   ....[102]....
        /*0b4c*/ 	.word	0x0002b790


	//   ....[103]....
        /*0b50*/ 	.word	0x0002b810


	//   ....[104]....
        /*0b54*/ 	.word	0x0002b8a0


	//   ....[105]....
        /*0b58*/ 	.word	0x0002b950


	//   ....[106]....
        /*0b5c*/ 	.word	0x0002b9d0


	//   ....[107]....
        /*0b60*/ 	.word	0x0002ba50


	//   ....[108]....
        /*0b64*/ 	.word	0x0002bad0


	//   ....[109]....
        /*0b68*/ 	.word	0x0002bb50


	//   ....[110]....
        /*0b6c*/ 	.word	0x0002bbc0


	//   ....[111]....
        /*0b70*/ 	.word	0x0002bc60


	//   ....[112]....
        /*0b74*/ 	.word	0x0002bcf0


	//   ....[113]....
        /*0b78*/ 	.word	0x0002be20


	//----- nvinfo : EIATTR_REG_RECONFIG
	.align		4
.L_271:
        /*0b7c*/ 	.byte	0x01, 0x54
	.zero		2


	//----- nvinfo : EIATTR_SYSCALL_OFFSETS
	.align		4
        /*0b80*/ 	.byte	0x04, 0x46
        /*0b82*/ 	.short	(.L_273 - .L_272)


	//   ....[0]....
.L_272:
        /*0b84*/ 	.word	0x00001f60


	//   ....[1]....
        /*0b88*/ 	.word	0x000020b0


	//   ....[2]....
        /*0b8c*/ 	.word	0x00009420


	//   ....[3]....
        /*0b90*/ 	.word	0x000098b0


	//   ....[4]....
        /*0b94*/ 	.word	0x00025130


	//   ....[5]....
        /*0b98*/ 	.word	0x00025270


	//   ....[6]....
        /*0b9c*/ 	.word	0x00025370


	//----- nvinfo : EIATTR_MBARRIER_INSTR_OFFSETS
	.align		4
.L_273:
        /*0ba0*/ 	.byte	0x04, 0x39
        /*0ba2*/ 	.short	(.L_275 - .L_274)


	//   ....[0]....
.L_274:
        /*0ba4*/ 	.word	0x00000300
        /*0ba8*/ 	.word	0x000000ff
        /*0bac*/ 	.word	0x00030800
        /*0bb0*/ 	.short	0x0100
        /*0bb2*/ 	.byte	0x08
	.zero		1


	//   ....[1]....
        /*0bb4*/ 	.word	0x00000310
        /*0bb8*/ 	.word	0x000000ff
        /*0bbc*/ 	.word	0x00030820
        /*0bc0*/ 	.short	0x0100
        /*0bc2*/ 	.byte	0x08
	.zero		1


	//   ....[2]....
        /*0bc4*/ 	.word	0x00000400
        /*0bc8*/ 	.word	0x000000ff
        /*0bcc*/ 	.word	0x00030830
        /*0bd0*/ 	.short	0x0100
        /*0bd2*/ 	.byte	0x08
	.zero		1


	//   ....[3]....
        /*0bd4*/ 	.word	0x00000410
        /*0bd8*/ 	.word	0x000000ff
        /*0bdc*/ 	.word	0x00030840
        /*0be0*/ 	.short	0x0100
        /*0be2*/ 	.byte	0x08
	.zero		1


	//   ....[4]....
        /*0be4*/ 	.word	0x00000420
        /*0be8*/ 	.word	0x000000ff
        /*0bec*/ 	.word	0x00030838
        /*0bf0*/ 	.short	0x0100
        /*0bf2*/ 	.byte	0x08
	.zero		1


	//   ....[5]....
        /*0bf4*/ 	.word	0x00000430
        /*0bf8*/ 	.word	0x000000ff
        /*0bfc*/ 	.word	0x00030848
        /*0c00*/ 	.short	0x0100
        /*0c02*/ 	.byte	0x08
	.zero		1


	//   ....[6]....
        /*0c04*/ 	.word	0x00000560
        /*0c08*/ 	.word	0x000000ff
        /*0c0c*/ 	.word	0x00030850
        /*0c10*/ 	.short	0x0100
        /*0c12*/ 	.byte	0x08
	.zero		1


	//   ....[7]....
        /*0c14*/ 	.word	0x00000570
        /*0c18*/ 	.word	0x000000ff
        /*0c1c*/ 	.word	0x00030860
        /*0c20*/ 	.short	0x0100
        /*0c22*/ 	.byte	0x08
	.zero		1


	//   ....[8]....
        /*0c24*/ 	.word	0x00000580
        /*0c28*/ 	.word	0x000000ff
        /*0c2c*/ 	.word	0x00030858
        /*0c30*/ 	.short	0x0100
        /*0c32*/ 	.byte	0x08
	.zero		1


	//   ....[9]....
        /*0c34*/ 	.word	0x00000590
        /*0c38*/ 	.word	0x000000ff
        /*0c3c*/ 	.word	0x00030868
        /*0c40*/ 	.short	0x0100
        /*0c42*/ 	.byte	0x08
	.zero		1


	//   ....[10]....
        /*0c44*/ 	.word	0x00000680
        /*0c48*/ 	.word	0x000000ff
        /*0c4c*/ 	.word	0x00030870
        /*0c50*/ 	.short	0x0100
        /*0c52*/ 	.byte	0x06
	.zero		1


	//   ....[11]....
        /*0c54*/ 	.word	0x00000690
        /*0c58*/ 	.word	0x000000ff
        /*0c5c*/ 	.word	0x00030880
        /*0c60*/ 	.short	0x0100
        /*0c62*/ 	.byte	0x06
	.zero		1


	//   ....[12]....
        /*0c64*/ 	.word	0x000006a0
        /*0c68*/ 	.word	0x000000ff
        /*0c6c*/ 	.word	0x00030878
        /*0c70*/ 	.short	0x0100
        /*0c72*/ 	.byte	0x06
	.zero		1


	//   ....[13]....
        /*0c74*/ 	.word	0x000006b0
        /*0c78*/ 	.word	0x000000ff
        /*0c7c*/ 	.word	0x00030888
        /*0c80*/ 	.short	0x0100
        /*0c82*/ 	.byte	0x06
	.zero		1


	//   ....[14]....
        /*0c84*/ 	.word	0x000007e0
        /*0c88*/ 	.word	0x000000ff
        /*0c8c*/ 	.word	0x00030890
        /*0c90*/ 	.short	0x0100
        /*0c92*/ 	.byte	0x08
	.zero		1


	//   ....[15]....
        /*0c94*/ 	.word	0x000007f0
        /*0c98*/ 	.word	0x000000ff
        /*0c9c*/ 	.word	0x000308a0
        /*0ca0*/ 	.short	0x0100
        /*0ca2*/ 	.byte	0x08
	.zero		1


	//   ....[16]....
        /*0ca4*/ 	.word	0x00000800
        /*0ca8*/ 	.word	0x000000ff
        /*0cac*/ 	.word	0x00030898
        /*0cb0*/ 	.short	0x0100
        /*0cb2*/ 	.byte	0x08
	.zero		1


	//   ....[17]....
        /*0cb4*/ 	.word	0x00000810
        /*0cb8*/ 	.word	0x000000ff
        /*0cbc*/ 	.word	0x000308a8
        /*0cc0*/ 	.short	0x0100
        /*0cc2*/ 	.byte	0x08
	.zero		1


	//   ....[18]....
        /*0cc4*/ 	.word	0x00000940
        /*0cc8*/ 	.word	0x000000ff
        /*0ccc*/ 	.word	0x000308b0
        /*0cd0*/ 	.short	0x0100
        /*0cd2*/ 	.byte	0x08
	.zero		1


	//   ....[19]....
        /*0cd4*/ 	.word	0x00000950
        /*0cd8*/ 	.word	0x000000ff
        /*0cdc*/ 	.word	0x000308c0
        /*0ce0*/ 	.short	0x0100
        /*0ce2*/ 	.byte	0x08
	.zero		1


	//   ....[20]....
        /*0ce4*/ 	.word	0x00000960
        /*0ce8*/ 	.word	0x000000ff
        /*0cec*/ 	.word	0x000308b8
        /*0cf0*/ 	.short	0x0100
        /*0cf2*/ 	.byte	0x08
	.zero		1


	//   ....[21]....
        /*0cf4*/ 	.word	0x00000970
        /*0cf8*/ 	.word	0x000000ff
        /*0cfc*/ 	.word	0x000308c8
        /*0d00*/ 	.short	0x0100
        /*0d02*/ 	.byte	0x08
	.zero		1


	//   ....[22]....
        /*0d04*/ 	.word	0x00003770
        /*0d08*/ 	.word	0x00000062
        /*0d0c*/ 	.word	0x00030890
        /*0d10*/ 	.short	0x010a
        /*0d12*/ 	.byte	0x3f
	.zero		1


	//   ....[23]....
        /*0d14*/ 	.word	0x00005db0
        /*0d18*/ 	.word	0x00000062
        /*0d1c*/ 	.word	0x00030890
        /*0d20*/ 	.short	0x010a
        /*0d22*/ 	.byte	0x3f
	.zero		1


	//   ....[24]....
        /*0d24*/ 	.word	0x000080d0
        /*0d28*/ 	.word	0x00000062
        /*0d2c*/ 	.word	0x00030890
        /*0d30*/ 	.short	0x010a
        /*0d32*/ 	.byte	0x3f
	.zero		1


	//   ....[25]....
        /*0d34*/ 	.word	0x00008400
        /*0d38*/ 	.word	0x00000024
        /*0d3c*/ 	.word	0x00000000
        /*0d40*/ 	.short	0x0101
        /*0d42*/ 	.byte	0x3f
	.zero		1


	//   ....[26]....
        /*0d44*/ 	.word	0x00008440
        /*0d48*/ 	.word	0x00000062
        /*0d4c*/ 	.word	0x000308b0
        /*0d50*/ 	.short	0x010a
        /*0d52*/ 	.byte	0x3f
	.zero		1


	//   ....[27]....
        /*0d54*/ 	.word	0x00008a00
        /*0d58*/ 	.word	0x00000062
        /*0d5c*/ 	.word	0x00000000
        /*0d60*/ 	.short	0x0101
        /*0d62*/ 	.byte	0x3f
	.zero		1


	//   ....[28]....
        /*0d64*/ 	.word	0x000094c0
        /*0d68*/ 	.word	0x00000010
        /*0d6c*/ 	.word	0x00030800
        /*0d70*/ 	.short	0x010a
        /*0d72*/ 	.byte	0x3f
	.zero		1


	//   ....[29]....
        /*0d74*/ 	.word	0x00009510
        /*0d78*/ 	.word	0x00000010
        /*0d7c*/ 	.word	0x00030800
        /*0d80*/ 	.short	0x010a
        /*0d82*/ 	.byte	0x3f
	.zero		1


	//   ....[30]....
        /*0d84*/ 	.word	0x0000afa0
        /*0d88*/ 	.word	0x00000010
        /*0d8c*/ 	.word	0x00030800
        /*0d90*/ 	.short	0x010a
        /*0d92*/ 	.byte	0x3f
	.zero		1


	//   ....[31]....
        /*0d94*/ 	.word	0x0000f970
        /*0d98*/ 	.word	0x00000010
        /*0d9c*/ 	.word	0x00030800
        /*0da0*/ 	.short	0x010a
        /*0da2*/ 	.byte	0x3f
	.zero		1


	//   ....[32]....
        /*0da4*/ 	.word	0x00013490
        /*0da8*/ 	.word	0x00000017
        /*0dac*/ 	.word	0x00030830
        /*0db0*/ 	.short	0x010a
        /*0db2*/ 	.byte	0x3f
	.zero		1


	//   ....[33]....
        /*0db4*/ 	.word	0x00013500
        /*0db8*/ 	.word	0x00000017
        /*0dbc*/ 	.word	0x00030830
        /*0dc0*/ 	.short	0x010a
        /*0dc2*/ 	.byte	0x3f
	.zero		1


	//   ....[34]....
        /*0dc4*/ 	.word	0x00014360
        /*0dc8*/ 	.word	0x00000017
        /*0dcc*/ 	.word	0x00000000
        /*0dd0*/ 	.short	0x0101
        /*0dd2*/ 	.byte	0x3f
	.zero		1


	//   ....[35]....
        /*0dd4*/ 	.word	0x00016250
        /*0dd8*/ 	.word	0x00000002
        /*0ddc*/ 	.word	0x00030830
        /*0de0*/ 	.short	0x010a
        /*0de2*/ 	.byte	0x3f
	.zero		1


	//   ....[36]....
        /*0de4*/ 	.word	0x000162e0
        /*0de8*/ 	.word	0x00000002
        /*0dec*/ 	.word	0x00030830
        /*0df0*/ 	.short	0x010a
        /*0df2*/ 	.byte	0x3f
	.zero		1


	//   ....[37]....
        /*0df4*/ 	.word	0x00017410
        /*0df8*/ 	.word	0x00000000
        /*0dfc*/ 	.word	0x00030850
        /*0e00*/ 	.short	0x010a
        /*0e02*/ 	.byte	0x3f
	.zero		1


	//   ....[38]....
        /*0e04*/ 	.word	0x00017460
        /*0e08*/ 	.word	0x00000000
        /*0e0c*/ 	.word	0x00030850
        /*0e10*/ 	.short	0x010a
        /*0e12*/ 	.byte	0x3f
	.zero		1


	//   ....[39]....
        /*0e14*/ 	.word	0x00017950
        /*0e18*/ 	.word	0x00000002
        /*0e1c*/ 	.word	0x00000000
        /*0e20*/ 	.short	0x0101
        /*0e22*/ 	.byte	0x3f
	.zero		1


	//   ....[40]....
        /*0e24*/ 	.word	0x00018290
        /*0e28*/ 	.word	0x00000000
        /*0e2c*/ 	.word	0x00000000
        /*0e30*/ 	.short	0x0101
        /*0e32*/ 	.byte	0x3f
	.zero		1


	//   ....[41]....
        /*0e34*/ 	.word	0x000193d0
        /*0e38*/ 	.word	0x00000002
        /*0e3c*/ 	.word	0x00030830
        /*0e40*/ 	.short	0x010a
        /*0e42*/ 	.byte	0x3f
	.zero		1


	//   ....[42]....
        /*0e44*/ 	.word	0x00019460
        /*0e48*/ 	.word	0x00000002
        /*0e4c*/ 	.word	0x00030830
        /*0e50*/ 	.short	0x010a
        /*0e52*/ 	.byte	0x3f
	.zero		1


	//   ....[43]....
        /*0e54*/ 	.word	0x0001a580
        /*0e58*/ 	.word	0x000000e8
        /*0e5c*/ 	.word	0x00030850
        /*0e60*/ 	.short	0x010a
        /*0e62*/ 	.byte	0x3f
	.zero		1


	//   ....[44]....
        /*0e64*/ 	.word	0x0001a5d0
        /*0e68*/ 	.word	0x000000e8
        /*0e6c*/ 	.word	0x00030850
        /*0e70*/ 	.short	0x010a
        /*0e72*/ 	.byte	0x3f
	.zero		1


	//   ....[45]....
        /*0e74*/ 	.word	0x0001b500
        /*0e78*/ 	.word	0x0000009c
        /*0e7c*/ 	.word	0x00000000
        /*0e80*/ 	.short	0x0101
        /*0e82*/ 	.byte	0x3f
	.zero		1


	//   ....[46]....
        /*0e84*/ 	.word	0x0001b570
        /*0e88*/ 	.word	0x000000e8
        /*0e8c*/ 	.word	0x00000000
        /*0e90*/ 	.short	0x0101
        /*0e92*/ 	.byte	0x3f
	.zero		1


	//   ....[47]....
        /*0e94*/ 	.word	0x0001b8c0
        /*0e98*/ 	.word	0x00000004
        /*0e9c*/ 	.word	0x00030830
        /*0ea0*/ 	.short	0x010a
        /*0ea2*/ 	.byte	0x3f
	.zero		1


	//   ....[48]....
        /*0ea4*/ 	.word	0x0001b950
        /*0ea8*/ 	.word	0x00000004
        /*0eac*/ 	.word	0x00030830
        /*0eb0*/ 	.short	0x010a
        /*0eb2*/ 	.byte	0x3f
	.zero		1


	//   ....[49]....
        /*0eb4*/ 	.word	0x0001ca90
        /*0eb8*/ 	.word	0x00000000
        /*0ebc*/ 	.word	0x00030850
        /*0ec0*/ 	.short	0x010a
        /*0ec2*/ 	.byte	0x3f
	.zero		1


	//   ....[50]....
        /*0ec4*/ 	.word	0x0001cae0
        /*0ec8*/ 	.word	0x00000000
        /*0ecc*/ 	.word	0x00030850
        /*0ed0*/ 	.short	0x010a
        /*0ed2*/ 	.byte	0x3f
	.zero		1


	//   ....[51]....
        /*0ed4*/ 	.word	0x0001d0d0
        /*0ed8*/ 	.word	0x00000004
        /*0edc*/ 	.word	0x00000000
        /*0ee0*/ 	.short	0x0101
        /*0ee2*/ 	.byte	0x3f
	.zero		1


	//   ....[52]....
        /*0ee4*/ 	.word	0x0001d930
        /*0ee8*/ 	.word	0x00000000
        /*0eec*/ 	.word	0x00000000
        /*0ef0*/ 	.short	0x0101
        /*0ef2*/ 	.byte	0x3f
	.zero		1


	//   ....[53]....
        /*0ef4*/ 	.word	0x0001ef40
        /*0ef8*/ 	.word	0x0000000c
        /*0efc*/ 	.word	0x00030850
        /*0f00*/ 	.short	0x010a
        /*0f02*/ 	.byte	0x3f
	.zero		1


	//   ....[54]....
        /*0f04*/ 	.word	0x0001efe0
        /*0f08*/ 	.word	0x0000000c
        /*0f0c*/ 	.word	0x00030850
        /*0f10*/ 	.short	0x010a
        /*0f12*/ 	.byte	0x3f
	.zero		1


	//   ....[55]....
        /*0f14*/ 	.word	0x0001f450
        /*0f18*/ 	.word	0x0000000c
        /*0f1c*/ 	.word	0x00000000
        /*0f20*/ 	.short	0x0101
        /*0f22*/ 	.byte	0x3f
	.zero		1


	//   ....[56]....
        /*0f24*/ 	.word	0x00021380
        /*0f28*/ 	.word	0x00000000
        /*0f2c*/ 	.word	0x00000000
        /*0f30*/ 	.short	0x0101
        /*0f32*/ 	.byte	0x3f
	.zero		1


	//   ....[57]....
        /*0f34*/ 	.word	0x00023db0
        /*0f38*/ 	.word	0x0000000c
        /*0f3c*/ 	.word	0x00030820
        /*0f40*/ 	.short	0x010a
        /*0f42*/ 	.byte	0x3f
	.zero		1


	//   ....[58]....
        /*0f44*/ 	.word	0x00023e40
        /*0f48*/ 	.word	0x00000008
        /*0f4c*/ 	.word	0x000308a0
        /*0f50*/ 	.short	0x010a
        /*0f52*/ 	.byte	0x3f
	.zero		1


	//   ....[59]....
        /*0f54*/ 	.word	0x00024110
        /*0f58*/ 	.word	0x00000008
        /*0f5c*/ 	.word	0x000308c0
        /*0f60*/ 	.short	0x010a
        /*0f62*/ 	.byte	0x3f
	.zero		1


	//   ....[60]....
        /*0f64*/ 	.word	0x00024500
        /*0f68*/ 	.word	0x00000008
        /*0f6c*/ 	.word	0x000308a0
        /*0f70*/ 	.short	0x010a
        /*0f72*/ 	.byte	0x3f
	.zero		1


	//   ....[61]....
        /*0f74*/ 	.word	0x000247c0
        /*0f78*/ 	.word	0x00000008
        /*0f7c*/ 	.word	0x000308c0
        /*0f80*/ 	.short	0x010a
        /*0f82*/ 	.byte	0x3f
	.zero		1


	//   ....[62]....
        /*0f84*/ 	.word	0x00025b60
        /*0f88*/ 	.word	0x00000007
        /*0f8c*/ 	.word	0x00030840
        /*0f90*/ 	.short	0x010a
        /*0f92*/ 	.byte	0x3f
	.zero		1


	//   ....[63]....
        /*0f94*/ 	.word	0x000261d0
        /*0f98*/ 	.word	0x0000000a
        /*0f9c*/ 	.word	0x00030820
        /*0fa0*/ 	.short	0x010a
        /*0fa2*/ 	.byte	0x3f
	.zero		1


	//   ....[64]....
        /*0fa4*/ 	.word	0x00026520
        /*0fa8*/ 	.word	0x00000003
        /*0fac*/ 	.word	0x00030840
        /*0fb0*/ 	.short	0x010a
        /*0fb2*/ 	.byte	0x3f
	.zero		1


	//   ....[65]....
        /*0fb4*/ 	.word	0x00026870
        /*0fb8*/ 	.word	0x00000008
        /*0fbc*/ 	.word	0x00000060
        /*0fc0*/ 	.short	0x010a
        /*0fc2*/ 	.byte	0x3f
	.zero		1


	//   ....[66]....
        /*0fc4*/ 	.word	0x00026f10
        /*0fc8*/ 	.word	0x00000002
        /*0fcc*/ 	.word	0x00030840
        /*0fd0*/ 	.short	0x010a
        /*0fd2*/ 	.byte	0x3f
	.zero		1


	//   ....[67]....
        /*0fd4*/ 	.word	0x00027260
        /*0fd8*/ 	.word	0x00000003
        /*0fdc*/ 	.word	0x00000060
        /*0fe0*/ 	.short	0x010a
        /*0fe2*/ 	.byte	0x3f
	.zero		1


	//   ....[68]....
        /*0fe4*/ 	.word	0x000277e0
        /*0fe8*/ 	.word	0x00000002
        /*0fec*/ 	.word	0x00030840
        /*0ff0*/ 	.short	0x010a
        /*0ff2*/ 	.byte	0x3f
	.zero		1


	//   ....[69]....
        /*0ff4*/ 	.word	0x00027b30
        /*0ff8*/ 	.word	0x00000003
        /*0ffc*/ 	.word	0x00000060
        /*1000*/ 	.short	0x010a
        /*1002*/ 	.byte	0x3f
	.zero		1


	//   ....[70]....
        /*1004*/ 	.word	0x00028050
        /*1008*/ 	.word	0x00000003
        /*100c*/ 	.word	0x00030860
        /*1010*/ 	.short	0x010a
        /*1012*/ 	.byte	0x3f
	.zero		1


	//   ....[71]....
        /*1014*/ 	.word	0x00029100
        /*1018*/ 	.word	0x00000000
        /*101c*/ 	.word	0x00030820
        /*1020*/ 	.short	0x010a
        /*1022*/ 	.byte	0x3f
	.zero		1


	//   ....[72]....
        /*1024*/ 	.word	0x000292d0
        /*1028*/ 	.word	0x00000006
        /*102c*/ 	.word	0x00000000
        /*1030*/ 	.short	0x010a
        /*1032*/ 	.byte	0x3f
	.zero		1


	//   ....[73]....
        /*1034*/ 	.word	0x00029340
        /*1038*/ 	.word	0x00000007
        /*103c*/ 	.word	0x00000000
        /*1040*/ 	.short	0x010a
        /*1042*/ 	.byte	0x3f
	.zero		1


	//   ....[74]....
        /*1044*/ 	.word	0x000293b0
        /*1048*/ 	.word	0x00000004
        /*104c*/ 	.word	0x00000000
        /*1050*/ 	.short	0x010a
        /*1052*/ 	.byte	0x3f
	.zero		1


	//   ....[75]....
        /*1054*/ 	.word	0x000293e0
        /*1058*/ 	.word	0x00000003
        /*105c*/ 	.word	0x00000000
        /*1060*/ 	.short	0x010a
        /*1062*/ 	.byte	0x3f
	.zero		1


	//   ....[76]....
        /*1064*/ 	.word	0x00029440
        /*1068*/ 	.word	0x00000062
        /*106c*/ 	.word	0x00030890
        /*1070*/ 	.short	0x010a
        /*1072*/ 	.byte	0x3f
	.zero		1


	//   ....[77]....
        /*1074*/ 	.word	0x00029490
        /*1078*/ 	.word	0x00000062
        /*107c*/ 	.word	0x00030890
        /*1080*/ 	.short	0x010a
        /*1082*/ 	.byte	0x3f
	.zero		1


	//   ....[78]....
        /*1084*/ 	.word	0x000294e0
        /*1088*/ 	.word	0x00000062
        /*108c*/ 	.word	0x00030890
        /*1090*/ 	.short	0x010a
        /*1092*/ 	.byte	0x3f
	.zero		1


	//   ....[79]....
        /*1094*/ 	.word	0x00029530
        /*1098*/ 	.word	0x00000062
        /*109c*/ 	.word	0x000308b0
        /*10a0*/ 	.short	0x010a
        /*10a2*/ 	.byte	0x3f
	.zero		1


	//   ....[80]....
        /*10a4*/ 	.word	0x00029f80
        /*10a8*/ 	.word	0x00000010
        /*10ac*/ 	.word	0x00030800
        /*10b0*/ 	.short	0x010a
        /*10b2*/ 	.byte	0x3f
	.zero		1


	//   ....[81]....
        /*10b4*/ 	.word	0x0002a9d0
        /*10b8*/ 	.word	0x00000010
        /*10bc*/ 	.word	0x00030800
        /*10c0*/ 	.short	0x010a
        /*10c2*/ 	.byte	0x3f
	.zero		1


	//   ....[82]....
        /*10c4*/ 	.word	0x0002aa20
        /*10c8*/ 	.word	0x00000017
        /*10cc*/ 	.word	0x00030830
        /*10d0*/ 	.short	0x010a
        /*10d2*/ 	.byte	0x3f
	.zero		1


	//   ....[83]....
        /*10d4*/ 	.word	0x0002aa70
        /*10d8*/ 	.word	0x00000002
        /*10dc*/ 	.word	0x00030830
        /*10e0*/ 	.short	0x010a
        /*10e2*/ 	.byte	0x3f
	.zero		1


	//   ....[84]....
        /*10e4*/ 	.word	0x0002aac0
        /*10e8*/ 	.word	0x00000000
        /*10ec*/ 	.word	0x00030850
        /*10f0*/ 	.short	0x010a
        /*10f2*/ 	.byte	0x3f
	.zero		1


	//   ....[85]....
        /*10f4*/ 	.word	0x0002ab10
        /*10f8*/ 	.word	0x00000002
        /*10fc*/ 	.word	0x00030830
        /*1100*/ 	.short	0x010a
        /*1102*/ 	.byte	0x3f
	.zero		1


	//   ....[86]....
        /*1104*/ 	.word	0x0002ab60
        /*1108*/ 	.word	0x000000e8
        /*110c*/ 	.word	0x00030850
        /*1110*/ 	.short	0x010a
        /*1112*/ 	.byte	0x3f
	.zero		1


	//   ....[87]....
        /*1114*/ 	.word	0x0002abb0
        /*1118*/ 	.word	0x00000004
        /*111c*/ 	.word	0x00030830
        /*1120*/ 	.short	0x010a
        /*1122*/ 	.byte	0x3f
	.zero		1


	//   ....[88]....
        /*1124*/ 	.word	0x0002ac00
        /*1128*/ 	.word	0x00000000
        /*112c*/ 	.word	0x00030850
        /*1130*/ 	.short	0x010a
        /*1132*/ 	.byte	0x3f
	.zero		1


	//   ....[89]....
        /*1134*/ 	.word	0x0002ac50
        /*1138*/ 	.word	0x0000000c
        /*113c*/ 	.word	0x00030850
        /*1140*/ 	.short	0x010a
        /*1142*/ 	.byte	0x3f
	.zero		1


	//   ....[90]....
        /*1144*/ 	.word	0x0002adf0
        /*1148*/ 	.word	0x0000000c
        /*114c*/ 	.word	0x00030820
        /*1150*/ 	.short	0x010a
        /*1152*/ 	.byte	0x3f
	.zero		1


	//   ....[91]....
        /*1154*/ 	.word	0x0002ae40
        /*1158*/ 	.word	0x00000008
        /*115c*/ 	.word	0x000308a0
        /*1160*/ 	.short	0x010a
        /*1162*/ 	.byte	0x3f
	.zero		1


	//   ....[92]....
        /*1164*/ 	.word	0x0002ae90
        /*1168*/ 	.word	0x00000008
        /*116c*/ 	.word	0x000308c0
        /*1170*/ 	.short	0x010a
        /*1172*/ 	.byte	0x3f
	.zero		1


	//   ....[93]....
        /*1174*/ 	.word	0x0002aee0
        /*1178*/ 	.word	0x00000008
        /*117c*/ 	.word	0x000308a0
        /*1180*/ 	.short	0x010a
        /*1182*/ 	.byte	0x3f
	.zero		1


	//   ....[94]....
        /*1184*/ 	.word	0x0002af30
        /*1188*/ 	.word	0x00000008
        /*118c*/ 	.word	0x000308c0
        /*1190*/ 	.short	0x010a
        /*1192*/ 	.byte	0x3f
	.zero		1


	//   ....[95]....
        /*1194*/ 	.word	0x0002b0d0
        /*1198*/ 	.word	0x00000007
        /*119c*/ 	.word	0x00030840
        /*11a0*/ 	.short	0x010a
        /*11a2*/ 	.byte	0x3f
	.zero		1


	//   ....[96]....
        /*11a4*/ 	.word	0x0002b150
        /*11a8*/ 	.word	0x00000003
        /*11ac*/ 	.word	0x00030820
        /*11b0*/ 	.short	0x010a
        /*11b2*/ 	.byte	0x3f
	.zero		1


	//   ....[97]....
        /*11b4*/ 	.word	0x0002b1a0
        /*11b8*/ 	.word	0x00000003
        /*11bc*/ 	.word	0x00030840
        /*11c0*/ 	.short	0x010a
        /*11c2*/ 	.byte	0x3f
	.zero		1


	//   ....[98]....
        /*11c4*/ 	.word	0x0002b1f0
        /*11c8*/ 	.word	0x00000008
        /*11cc*/ 	.word	0x00000060
        /*11d0*/ 	.short	0x010a
        /*11d2*/ 	.byte	0x3f
	.zero		1


	//   ....[99]....
        /*11d4*/ 	.word	0x0002b240
        /*11d8*/ 	.word	0x00000002
        /*11dc*/ 	.word	0x00030840
        /*11e0*/ 	.short	0x010a
        /*11e2*/ 	.byte	0x3f
	.zero		1


	//   ....[100]....
        /*11e4*/ 	.word	0x0002b290
        /*11e8*/ 	.word	0x00000003
        /*11ec*/ 	.word	0x00000060
        /*11f0*/ 	.short	0x010a
        /*11f2*/ 	.byte	0x3f
	.zero		1


	//   ....[101]....
        /*11f4*/ 	.word	0x0002b2e0
        /*11f8*/ 	.word	0x00000002
        /*11fc*/ 	.word	0x00030840
        /*1200*/ 	.short	0x010a
        /*1202*/ 	.byte	0x3f
	.zero		1


	//   ....[102]....
        /*1204*/ 	.word	0x0002b330
        /*1208*/ 	.word	0x00000003
        /*120c*/ 	.word	0x00000060
        /*1210*/ 	.short	0x010a
        /*1212*/ 	.byte	0x3f
	.zero		1


	//   ....[103]....
        /*1214*/ 	.word	0x0002b380
        /*1218*/ 	.word	0x00000003
        /*121c*/ 	.word	0x00030860
        /*1220*/ 	.short	0x010a
        /*1222*/ 	.byte	0x3f
	.zero		1


	//   ....[104]....
        /*1224*/ 	.word	0x0002bd40
        /*1228*/ 	.word	0x00000000
        /*122c*/ 	.word	0x00030820
        /*1230*/ 	.short	0x010a
        /*1232*/ 	.byte	0x3f
	.zero		1


	//   ....[105]....
        /*1234*/ 	.word	0x0002bee0
        /*1238*/ 	.word	0x00000006
        /*123c*/ 	.word	0x00000000
        /*1240*/ 	.short	0x010a
        /*1242*/ 	.byte	0x3f
	.zero		1


	//   ....[106]....
        /*1244*/ 	.word	0x0002bf30
        /*1248*/ 	.word	0x00000007
        /*124c*/ 	.word	0x00000000
        /*1250*/ 	.short	0x010a
        /*1252*/ 	.byte	0x3f
	.zero		1


	//   ....[107]....
        /*1254*/ 	.word	0x0002bf80
        /*1258*/ 	.word	0x00000004
        /*125c*/ 	.word	0x00000000
        /*1260*/ 	.short	0x010a
        /*1262*/ 	.byte	0x3f
	.zero		1


	//----- nvinfo : EIATTR_NUM_MBARRIERS
	.align		4
.L_275:
        /*1264*/ 	.byte	0x03, 0x38
        /*1266*/ 	.short	0x0016


	//----- nvinfo : EIATTR_EXIT_INSTR_OFFSETS
	.align		4
        /*1268*/ 	.byte	0x04, 0x1c
        /*126a*/ 	.short	(.L_277 - .L_276)


	//   ....[0]....
.L_276:
        /*126c*/ 	.word	0x00029430


	//----- nvinfo : EIATTR_MAX_THREADS
	.align		4
.L_277:
        /*1270*/ 	.byte	0x04, 0x05
        /*1272*/ 	.short	(.L_279 - .L_278)
.L_278:
        /*1274*/ 	.word	0x00000180
        /*1278*/ 	.word	0x00000001
        /*127c*/ 	.word	0x00000001


	//----- nvinfo : EIATTR_CRS_STACK_SIZE
	.align		4
.L_279:
        /*1280*/ 	.byte	0x04, 0x1e
        /*1282*/ 	.short	(.L_281 - .L_280)
.L_280:
        /*1284*/ 	.word	0x00000000


	//----- nvinfo : EIATTR_CBANK_PARAM_SIZE
	.align		4
.L_281:
        /*1288*/ 	.byte	0x03, 0x19
        /*128a*/ 	.short	0x0a70


	//----- nvinfo : EIATTR_PARAM_CBANK
	.align		4
        /*128c*/ 	.byte	0x04, 0x0a
        /*128e*/ 	.short	(.L_283 - .L_282)
	.align		4
.L_282:
        /*1290*/ 	.word	index@(.nv.constant0._ZN7cutlass13device_kernelIN5flash11enable_sm90INS1_16FlashAttnFwdSm90INS1_25CollectiveMainloopFwdSm90ILi2EN4cute5tupleIJNS5_1CILi1EEES8_S8_EEENS6_IJNS7_ILi128EEENS7_ILi64EEENS7_ILi256EEEEEELi256ENS_10bfloat16_tEfNS_4arch4Sm90ELb0ELb1ELb1ELb1ELb0ELb1ELb0ELb1ELb1ELb0ELb0ELb0EEENS1_21CollectiveEpilogueFwdINS6_IJSA_SC_SB_EEES9_SE_SG_Li256ELb1ELb0ELb0ELb0EEENS1_36VarlenDynamicPersistentTileSchedulerILi128ELi64ELi256ELi32ELb0ELb0ELb1ELb1ELb0ELb1EEEEEEEEEvNT_6ParamsE)
        /*1294*/ 	.short	0x0210
        /*1296*/ 	.short	0x0a70


	//----- nvinfo : EIATTR_SW_WAR
	.align		4
.L_283:
        /*1298*/ 	.byte	0x04, 0x36
        /*129a*/ 	.short	(.L_285 - .L_284)
.L_284:
        /*129c*/ 	.word	0x00000008
.L_285:


//--------------------- .nv.info._ZN7cutlass13device_kernelIN5flash11enable_sm90INS1_16FlashAttnFwdSm90INS1_25CollectiveMainloopFwdSm90ILi2EN4cute5tupleIJNS5_1CILi1EEES8_S8_EEENS6_IJNS7_ILi128EEENS7_ILi80EEENS7_ILi256EEEEEELi256ENS_10bfloat16_tEfNS_4arch4Sm90ELb1ELb0ELb1ELb0ELb0ELb0ELb0ELb1ELb1ELb0ELb0ELb0EEENS1_21CollectiveEpilogueFwdINS6_IJSA_SC_SB_EEES9_SE_SG_Li256ELb0ELb0ELb0ELb0EEENS1_30DynamicPersistentTileSchedulerILi256ELi32ELb0ELb0ELb1EEEEEEEEEvNT_6ParamsE --------------------------
	.section	.nv.info._ZN7cutlass13device_kernelIN5flash11enable_sm90INS1_16FlashAttnFwdSm90INS1_25CollectiveMainloopFwdSm90ILi2EN4cute5tupleIJNS5_1CILi1EEES8_S8_EEENS6_IJNS7_ILi128EEENS7_ILi80EEENS7_ILi256EEEEEELi256ENS_10bfloat16_tEfNS_4arch4Sm90ELb1ELb0ELb1ELb0ELb0ELb0ELb0ELb1ELb1ELb0ELb0ELb0EEENS1_21CollectiveEpilogueFwdINS6_IJSA_SC_SB_EEES9_SE_SG_Li256ELb0ELb0ELb0ELb0EEENS1_30DynamicPersistentTileSchedulerILi256ELi32ELb0ELb0ELb1EEEEEEEEEvNT_6ParamsE,"",@"SHT_CUDA_INFO"
	.sectionflags	@""
	.align	4


	//----- nvinfo : EIATTR_CUDA_API_VERSION
	.align		4
        /*0000*/ 	.byte	0x04, 0x37
        /*0002*/ 	.short	(.L_287 - .L_286)
.L_286:
        /*0004*/ 	.word	0x00000082


	//----- nvinfo : EIATTR_KPARAM_INFO
	.align		4
.L_287:
        /*0008*/ 	.byte	0x04, 0x17
        /*000a*/ 	.short	(.L_289 - .L_288)
.L_288:
        /*000c*/ 	.word	0x00000000
        /*0010*/ 	.short	0x0000
        /*0012*/ 	.short	0x0070
        /*0014*/ 	.byte	0x00, 0xf0, 0x01, 0x2e


	//----- nvinfo : EIATTR_SPARSE_MMA_MASK
	.align		4
.L_289:
        /*0018*/ 	.byte	0x03, 0x50
        /*001a*/ 	.short	0x0000


	//----- nvinfo : EIATTR_MAXREG_COUNT
	.align		4
        /*001c*/ 	.byte	0x03, 0x1b
        /*001e*/ 	.short	0x00a8


	//----- nvinfo : EIATTR_NUM_BARRIERS
	.align		4
        /*0020*/ 	.byte	0x02, 0x4c
        /*0022*/ 	.byte	0x09
	.zero		1


	//----- nvinfo : EIATTR_EXTERNS
	.align		4
        /*0024*/ 	.byte	0x04, 0x0f
        /*0026*/ 	.short	(.L_291 - .L_290)


	//   ....[0]....
	.align		4
.L_290:
        /*0028*/ 	.word	index@(__assertfail)


	//----- nvinfo : EIATTR_ANNOTATIONS
	.align		4
.L_291:
        /*002c*/ 	.byte	0x04, 0x55
        /*002e*/ 	.short	(.L_293 - .L_292)


	//   ....[0]....
.L_292:
        /*0030*/ 	.word	0x00000001
        /*0034*/ 	.byte	0x70, 0x09, 0x00, 0x00, 0x01, 0x00, 0x00, 0x00, 0x40, 0x0a, 0x00, 0x00, 0x01, 0x00, 0x00, 0x00
        /*0044*/ 	.byte	0x80, 0x43, 0x01, 0x00


	//----- nvinfo : EIATTR_MERCURY_ISA_VERSION
	.align		4
.L_293:
        /*0048*/ 	.byte	0x03, 0x5f
        /*004a*/ 	.short	0x0101


	//----- nvinfo : EIATTR_INT_WARP_WIDE_INSTR_OFFSETS
	.align		4
        /*004c*/ 	.byte	0x04, 0x31
        /*004e*/ 	.short	(.L_295 - .L_294)


	//   ....[0]....
.L_294:
        /*0050*/ 	.word	0x00000190


	//   ....[1]....
        /*0054*/ 	.word	0x000001c0


	//   ....[2]....
        /*0058*/ 	.word	0x000001d0


	//   ....[3]....
        /*005c*/ 	.word	0x00011720


	//   ....[4]....
        /*0060*/ 	.word	0x000117c0


	//   ....[5]....
        /*0064*/ 	.word	0x00011d30


	//   ....[6]....
        /*0068*/ 	.word	0x00013d20


	//   ....[7]....
        /*006c*/ 	.word	0x00013dc0


	//----- nvinfo : EIATTR_COOP_GROUP_MASK_REGIDS
	.align		4
.L_295:
        /*0070*/ 	.byte	0x04, 0x29
        /*0072*/ 	.short	(.L_297 - .L_296)


	//   ....[0]....
.L_296:
        /*0074*/ 	.word	0xffffffff


	//   ....[1]....
        /*0078*/ 	.word	0xffffffff


	//   ....[2]....
        /*007c*/ 	.word	0xffffffff


	//   ....[3]....
        /*0080*/ 	.word	0xffffffff


	//   ....[4]....
        /*0084*/ 	.word	0xffffffff


	//   ....[5]....
        /*0088*/ 	.word	0xffffffff


	//   ....[6]....
        /*008c*/ 	.word	0xffffffff


	//   ....[7]....
        /*0090*/ 	.word	0xffffffff


	//   ....[8]....
        /*0094*/ 	.word	0xffffffff


	//   ....[9]....
        /*0098*/ 	.word	0xffffffff


	//   ....[10]....
        /*009c*/ 	.word	0xffffffff


	//   ....[11]....
        /*00a0*/ 	.word	0xffffffff


	//   ....[12]....
        /*00a4*/ 	.word	0xffffffff


	//   ....[13]....
        /*00a8*/ 	.word	0xffffffff


	//   ....[14]....
        /*00ac*/ 	.word	0xffffffff


	//   ....[15]....
        /*00b0*/ 	.word	0xffffffff


	//   ....[16]....
        /*00b4*/ 	.word	0xffffffff


	//   ....[17]....
        /*00b8*/ 	.word	0xffffffff


	//   ....[18]....
        /*00bc*/ 	.word	0xffffffff


	//   ....[19]....
        /*00c0*/ 	.word	0xffffffff


	//   ....[20]....
        /*00c4*/ 	.word	0xffffffff


	//   ....[21]....
        /*00c8*/ 	.word	0xffffffff


	//   ....[22]....
        /*00cc*/ 	.word	0xffffffff


	//   ....[23]....
        /*00d0*/ 	.word	0xffffffff


	//   ....[24]....
        /*00d4*/ 	.word	0xffffffff


	//   ....[25]....
        /*00d8*/ 	.word	0xffffffff


	//   ....[26]....
        /*00dc*/ 	.word	0xffffffff


	//   ....[27]....
        /*00e0*/ 	.word	0xffffffff


	//   ....[28]....
        /*00e4*/ 	.word	0x0500000f


	//   ....[29]....
        /*00e8*/ 	.word	0x0500000f


	//----- nvinfo : EIATTR_COOP_GROUP_INSTR_OFFSETS
	.align		4
.L_297:
        /*00ec*/ 	.byte	0x04, 0x28
        /*00ee*/ 	.short	(.L_299 - .L_298)


	//   ....[0]....
.L_298:
        /*00f0*/ 	.word	0x00000060


	//   ....[1]....
        /*00f4*/ 	.word	0x000001a0


	//   ....[2]....
        /*00f8*/ 	.word	0x000001f0


	//   ....[3]....
        /*00fc*/ 	.word	0x000003e0


	//   ....[4]....
        /*0100*/ 	.word	0x00000540


	//   ....[5]....
        /*0104*/ 	.word	0x00000660


	//   ....[6]....
        /*0108*/ 	.word	0x000007c0


	//   ....[7]....
        /*010c*/ 	.word	0x00001660


	//   ....[8]....
        /*0110*/ 	.word	0x00004ef0


	//   ....[9]....
        /*0114*/ 	.word	0x00004fe0


	//   ....[10]....
        /*0118*/ 	.word	0x00005460


	//   ....[11]....
        /*011c*/ 	.word	0x000054e0


	//   ....[12]....
        /*0120*/ 	.word	0x00009610


	//   ....[13]....
        /*0124*/ 	.word	0x00009710


	//   ....[14]....
        /*0128*/ 	.word	0x00009ce0


	//   ....[15]....
        /*012c*/ 	.word	0x00009d10


	//   ....[16]....
        /*0130*/ 	.word	0x0000d300


	//   ....[17]....
        /*0134*/ 	.word	0x0000d360


	//   ....[18]....
        /*0138*/ 	.word	0x0000d8d0


	//   ....[19]....
        /*013c*/ 	.word	0x0000d930


	//   ....[20]....
        /*0140*/ 	.word	0x0000ea70


	//   ....[21]....
        /*0144*/ 	.word	0x0000eaa0


	//   ....[22]....
        /*0148*/ 	.word	0x0000ebd0


	//   ....[23]....
        /*014c*/ 	.word	0x0000ebe0


	//   ....[24]....
        /*0150*/ 	.word	0x00010470


	//   ....[25]....
        /*0154*/ 	.word	0x000111a0


	//   ....[26]....
        /*0158*/ 	.word	0x00014170


	//   ....[27]....
        /*015c*/ 	.word	0x00014320


	//   ....[28]....
        /*0160*/ 	.word	0x000148b0


	//   ....[29]....
        /*0164*/ 	.word	0x00014c90


	//----- nvinfo : EIATTR_REG_RECONFIG
	.align		4
.L_299:
        /*0168*/ 	.byte	0x01, 0x54
	.zero		2


	//----- nvinfo : EIATTR_SYSCALL_OFFSETS
	.align		4
        /*016c*/ 	.byte	0x04, 0x46
        /*016e*/ 	.short	(.L_301 - .L_300)


	//   ....[0]....
.L_300:
        /*0170*/ 	.word	0x00001810


	//   ....[1]....
        /*0174*/ 	.word	0x00011950


	//   ....[2]....
        /*0178*/ 	.word	0x00011a90


	//   ....[3]....
        /*017c*/ 	.word	0x00011b90


	//----- nvinfo : EIATTR_MBARRIER_INSTR_OFFSETS
	.align		4
.L_301:
        /*0180*/ 	.byte	0x04, 0x39
        /*0182*/ 	.short	(.L_303 - .L_302)


	//   ....[0]....
.L_302:
        /*0184*/ 	.word	0x00000290
        /*0188*/ 	.word	0x000000ff
        /*018c*/ 	.word	0x00038800
        /*0190*/ 	.short	0x0100
        /*0192*/ 	.byte	0x06
	.zero		1


	//   ....[1]....
        /*0194*/ 	.word	0x000002a0
        /*0198*/ 	.word	0x000000ff
        /*019c*/ 	.word	0x00038820
        /*01a0*/ 	.short	0x0100
        /*01a2*/ 	.byte	0x06
	.zero		1


	//   ....[2]....
        /*01a4*/ 	.word	0x00000390
        /*01a8*/ 	.word	0x000000ff
        /*01ac*/ 	.word	0x00038830
        /*01b0*/ 	.short	0x0100
        /*01b2*/ 	.byte	0x08
	.zero		1


	//   ....[3]....
        /*01b4*/ 	.word	0x000003a0
        /*01b8*/ 	.word	0x000000ff
        /*01bc*/ 	.word	0x00038840
        /*01c0*/ 	.short	0x0100
        /*01c2*/ 	.byte	0x08
	.zero		1


	//   ....[4]....
        /*01c4*/ 	.word	0x000003b0
        /*01c8*/ 	.word	0x000000ff
        /*01cc*/ 	.word	0x00038838
        /*01d0*/ 	.short	0x0100
        /*01d2*/ 	.byte	0x08
	.zero		1


	//   ....[5]....
        /*01d4*/ 	.word	0x000003c0
        /*01d8*/ 	.word	0x000000ff
        /*01dc*/ 	.word	0x00038848
        /*01e0*/ 	.short	0x0100
        /*01e2*/ 	.byte	0x08
	.zero		1


	//   ....[6]....
        /*01e4*/ 	.word	0x000004f0
        /*01e8*/ 	.word	0x000000ff
        /*01ec*/ 	.word	0x00038850
        /*01f0*/ 	.short	0x0100
        /*01f2*/ 	.byte	0x08
	.zero		1


	//   ....[7]....
        /*01f4*/ 	.word	0x00000500
        /*01f8*/ 	.word	0x000000ff
        /*01fc*/ 	.word	0x00038860
        /*0200*/ 	.short	0x0100
        /*0202*/ 	.byte	0x08
	.zero		1


	//   ....[8]....
        /*0204*/ 	.word	0x00000510
        /*0208*/ 	.word	0x000000ff
        /*020c*/ 	.word	0x00038858
        /*0210*/ 	.short	0x0100
        /*0212*/ 	.byte	0x08
	.zero		1


	//   ....[9]....
        /*0214*/ 	.word	0x00000520
        /*0218*/ 	.word	0x000000ff
        /*021c*/ 	.word	0x00038868
        /*0220*/ 	.short	0x0100
        /*0222*/ 	.byte	0x08
	.zero		1


	//   ....[10]....
        /*0224*/ 	.word	0x00000610
        /*0228*/ 	.word	0x000000ff
        /*022c*/ 	.word	0x00038870
        /*0230*/ 	.short	0x0100
        /*0232*/ 	.byte	0x06
	.zero		1


	//   ....[11]....
        /*0234*/ 	.word	0x00000620
        /*0238*/ 	.word	0x000000ff
        /*023c*/ 	.word	0x00038880
        /*0240*/ 	.short	0x0100
        /*0242*/ 	.byte	0x06
	.zero		1


	//   ....[12]....
        /*0244*/ 	.word	0x00000630
        /*0248*/ 	.word	0x000000ff
        /*024c*/ 	.word	0x00038878
        /*0250*/ 	.short	0x0100
        /*0252*/ 	.byte	0x06
	.zero		1


	//   ....[13]....
        /*0254*/ 	.word	0x00000640
        /*0258*/ 	.word	0x000000ff
        /*025c*/ 	.word	0x00038888
        /*0260*/ 	.short	0x0100
        /*0262*/ 	.byte	0x06
	.zero		1


	//   ....[14]....
        /*0264*/ 	.word	0x00000770
        /*0268*/ 	.word	0x000000ff
        /*026c*/ 	.word	0x00038890
        /*0270*/ 	.short	0x0100
        /*0272*/ 	.byte	0x08
	.zero		1


	//   ....[15]....
        /*0274*/ 	.word	0x00000780
        /*0278*/ 	.word	0x000000ff
        /*027c*/ 	.word	0x000388a0
        /*0280*/ 	.short	0x0100
        /*0282*/ 	.byte	0x08
	.zero		1


	//   ....[16]....
        /*0284*/ 	.word	0x00000790
        /*0288*/ 	.word	0x000000ff
        /*028c*/ 	.word	0x00038898
        /*0290*/ 	.short	0x0100
        /*0292*/ 	.byte	0x08
	.zero		1


	//   ....[17]....
        /*0294*/ 	.word	0x000007a0
        /*0298*/ 	.word	0x000000ff
        /*029c*/ 	.word	0x000388a8
        /*02a0*/ 	.short	0x0100
        /*02a2*/ 	.byte	0x08
	.zero		1


	//   ....[18]....
        /*02a4*/ 	.word	0x000008d0
        /*02a8*/ 	.word	0x000000ff
        /*02ac*/ 	.word	0x000388b0
        /*02b0*/ 	.short	0x0100
        /*02b2*/ 	.byte	0x08
	.zero		1


	//   ....[19]....
        /*02b4*/ 	.word	0x000008e0
        /*02b8*/ 	.word	0x000000ff
        /*02bc*/ 	.word	0x000388c0
        /*02c0*/ 	.short	0x0100
        /*02c2*/ 	.byte	0x08
	.zero		1


	//   ....[20]....
        /*02c4*/ 	.word	0x000008f0
        /*02c8*/ 	.word	0x000000ff
        /*02cc*/ 	.word	0x000388b8
        /*02d0*/ 	.short	0x0100
        /*02d2*/ 	.byte	0x08
	.zero		1


	//   ....[21]....
        /*02d4*/ 	.word	0x00000900
        /*02d8*/ 	.word	0x000000ff
        /*02dc*/ 	.word	0x000388c8
        /*02e0*/ 	.short	0x0100
        /*02e2*/ 	.byte	0x08
	.zero		1


	//   ....[22]....
        /*02e4*/ 	.word	0x000018b0
        /*02e8*/ 	.word	0x000000ff
        /*02ec*/ 	.word	0x00038800
        /*02f0*/ 	.short	0x010a
        /*02f2*/ 	.byte	0x3c
	.zero		1


	//   ....[23]....
        /*02f4*/ 	.word	0x00001940
        /*02f8*/ 	.word	0x00000000
        /*02fc*/ 	.word	0x00038830
        /*0300*/ 	.short	0x010a
        /*0302*/ 	.byte	0x3f
	.zero		1


	//   ....[24]....
        /*0304*/ 	.word	0x000019b0
        /*0308*/ 	.word	0x00000000
        /*030c*/ 	.word	0x00038830
        /*0310*/ 	.short	0x010a
        /*0312*/ 	.byte	0x3f
	.zero		1


	//   ....[25]....
        /*0314*/ 	.word	0x00004d80
        /*0318*/ 	.word	0x00000000
        /*031c*/ 	.word	0x00000000
        /*0320*/ 	.short	0x0101
        /*0322*/ 	.byte	0x3f
	.zero		1


	//   ....[26]....
        /*0324*/ 	.word	0x000063b0
        /*0328*/ 	.word	0x000000ff
        /*032c*/ 	.word	0x00038830
        /*0330*/ 	.short	0x010a
        /*0332*/ 	.byte	0x2f
	.zero		1


	//   ....[27]....
        /*0334*/ 	.word	0x000063f0
        /*0338*/ 	.word	0x000000ff
        /*033c*/ 	.word	0x00038830
        /*0340*/ 	.short	0x010a
        /*0342*/ 	.byte	0x2f
	.zero		1


	//   ....[28]....
        /*0344*/ 	.word	0x000089f0
        /*0348*/ 	.word	0x000000ff
        /*034c*/ 	.word	0x00038850
        /*0350*/ 	.short	0x010a
        /*0352*/ 	.byte	0x05
	.zero		1


	//   ....[29]....
        /*0354*/ 	.word	0x00008a30
        /*0358*/ 	.word	0x000000ff
        /*035c*/ 	.word	0x00038850
        /*0360*/ 	.short	0x010a
        /*0362*/ 	.byte	0x05
	.zero		1


	//   ....[30]....
        /*0364*/ 	.word	0x0000a240
        /*0368*/ 	.word	0x00000011
        /*036c*/ 	.word	0x00000000
        /*0370*/ 	.short	0x0101
        /*0372*/ 	.byte	0x3f
	.zero		1


	//   ....[31]....
        /*0374*/ 	.word	0x0000a2b0
        /*0378*/ 	.word	0x0000009f
        /*037c*/ 	.word	0x00000000
        /*0380*/ 	.short	0x0101
        /*0382*/ 	.byte	0x3f
	.zero		1


	//   ....[32]....
        /*0384*/ 	.word	0x0000a630
        /*0388*/ 	.word	0x000000ff
        /*038c*/ 	.word	0x00038830
        /*0390*/ 	.short	0x010a
        /*0392*/ 	.byte	0x04
	.zero		1


	//   ....[33]....
        /*0394*/ 	.word	0x0000a670
        /*0398*/ 	.word	0x000000ff
        /*039c*/ 	.word	0x00038830
        /*03a0*/ 	.short	0x010a
        /*03a2*/ 	.byte	0x04
	.zero		1


	//   ....[34]....
        /*03a4*/ 	.word	0x0000cc80
        /*03a8*/ 	.word	0x000000ff
        /*03ac*/ 	.word	0x00038850
        /*03b0*/ 	.short	0x010a
        /*03b2*/ 	.byte	0x05
	.zero		1


	//   ....[35]....
        /*03b4*/ 	.word	0x0000ccc0
        /*03b8*/ 	.word	0x000000ff
        /*03bc*/ 	.word	0x00038850
        /*03c0*/ 	.short	0x010a
        /*03c2*/ 	.byte	0x05
	.zero		1


	//   ....[36]....
        /*03c4*/ 	.word	0x0000dca0
        /*03c8*/ 	.word	0x0000009d
        /*03cc*/ 	.word	0x00000000
        /*03d0*/ 	.short	0x0101
        /*03d2*/ 	.byte	0x3f
	.zero		1


	//   ....[37]....
        /*03d4*/ 	.word	0x0000dd20
        /*03d8*/ 	.word	0x000000ab
        /*03dc*/ 	.word	0x00000000
        /*03e0*/ 	.short	0x0101
        /*03e2*/ 	.byte	0x3f
	.zero		1


	//   ....[38]....
        /*03e4*/ 	.word	0x0000e9c0
        /*03e8*/ 	.word	0x000000ff
        /*03ec*/ 	.word	0x00038850
        /*03f0*/ 	.short	0x010a
        /*03f2*/ 	.byte	0x05
	.zero		1


	//   ....[39]....
        /*03f4*/ 	.word	0x0000ea00
        /*03f8*/ 	.word	0x000000ff
        /*03fc*/ 	.word	0x00038850
        /*0400*/ 	.short	0x010a
        /*0402*/ 	.byte	0x05
	.zero		1


	//   ....[40]....
        /*0404*/ 	.word	0x0000f340
        /*0408*/ 	.word	0x00000003
        /*040c*/ 	.word	0x00000000
        /*0410*/ 	.short	0x0101
        /*0412*/ 	.byte	0x3f
	.zero		1


	//   ....[41]....
        /*0414*/ 	.word	0x000106b0
        /*0418*/ 	.word	0x000000ff
        /*041c*/ 	.word	0x00000000
        /*0420*/ 	.short	0x0101
        /*0422*/ 	.byte	0x05
	.zero		1


	//   ....[42]....
        /*0424*/ 	.word	0x00012060
        /*0428*/ 	.word	0x00000008
        /*042c*/ 	.word	0x00038840
        /*0430*/ 	.short	0x010a
        /*0432*/ 	.byte	0x3f
	.zero		1


	//   ....[43]....
        /*0434*/ 	.word	0x00012580
        /*0438*/ 	.word	0x000000ff
        /*043c*/ 	.word	0x00038820
        /*0440*/ 	.short	0x010a
        /*0442*/ 	.byte	0x28
	.zero		1


	//   ....[44]....
        /*0444*/ 	.word	0x00012880
        /*0448*/ 	.word	0x00000003
        /*044c*/ 	.word	0x00038840
        /*0450*/ 	.short	0x010a
        /*0452*/ 	.byte	0x3f
	.zero		1


	//   ....[45]....
        /*0454*/ 	.word	0x00012b10
        /*0458*/ 	.word	0x00000002
        /*045c*/ 	.word	0x00000060
        /*0460*/ 	.short	0x010a
        /*0462*/ 	.byte	0x3f
	.zero		1


	//   ....[46]....
        /*0464*/ 	.word	0x00013050
        /*0468*/ 	.word	0x00000003
        /*046c*/ 	.word	0x00038840
        /*0470*/ 	.short	0x010a
        /*0472*/ 	.byte	0x3f
	.zero		1


	//   ....[47]....
        /*0474*/ 	.word	0x000132e0
        /*0478*/ 	.word	0x00000002
        /*047c*/ 	.word	0x00000060
        /*0480*/ 	.short	0x010a
        /*0482*/ 	.byte	0x3f
	.zero		1


	//   ....[48]....
        /*0484*/ 	.word	0x00013780
        /*0488*/ 	.word	0x00000002
        /*048c*/ 	.word	0x00038840
        /*0490*/ 	.short	0x010a
        /*0492*/ 	.byte	0x3f
	.zero		1


	//   ....[49]....
        /*0494*/ 	.word	0x00013a10
        /*0498*/ 	.word	0x00000002
        /*049c*/ 	.word	0x00000060
        /*04a0*/ 	.short	0x010a
        /*04a2*/ 	.byte	0x3f
	.zero		1


	//   ....[50]....
        /*04a4*/ 	.word	0x00013e60
        /*04a8*/ 	.word	0x00000003
        /*04ac*/ 	.word	0x00038860
        /*04b0*/ 	.short	0x010a
        /*04b2*/ 	.byte	0x3f
	.zero		1


	//   ....[51]....
        /*04b4*/ 	.word	0x000142d0
        /*04b8*/ 	.word	0x00000007
        /*04bc*/ 	.word	0x00038820
        /*04c0*/ 	.short	0x010a
        /*04c2*/ 	.byte	0x3f
	.zero		1


	//   ....[52]....
        /*04c4*/ 	.word	0x00014440
        /*04c8*/ 	.word	0x00000005
        /*04cc*/ 	.word	0x00000000
        /*04d0*/ 	.short	0x010a
        /*04d2*/ 	.byte	0x3f
	.zero		1


	//   ....[53]....
        /*04d4*/ 	.word	0x000144b0
        /*04d8*/ 	.word	0x00000003
        /*04dc*/ 	.word	0x00000000
        /*04e0*/ 	.short	0x010a
        /*04e2*/ 	.byte	0x3f
	.zero		1


	//   ....[54]....
        /*04e4*/ 	.word	0x00014510
        /*04e8*/ 	.word	0x00000005
        /*04ec*/ 	.word	0x00000000
        /*04f0*/ 	.short	0x010a
        /*04f2*/ 	.byte	0x3f
	.zero		1


	//   ....[55]....
        /*04f4*/ 	.word	0x00014540
        /*04f8*/ 	.word	0x00000003
        /*04fc*/ 	.word	0x00000000
        /*0500*/ 	.short	0x010a
        /*0502*/ 	.byte	0x3f
	.zero		1


	//   ....[56]....
        /*0504*/ 	.word	0x000145b0
        /*0508*/ 	.word	0x00000003
        /*050c*/ 	.word	0x00038800
        /*0510*/ 	.short	0x010a
        /*0512*/ 	.byte	0x3f
	.zero		1


	//   ....[57]....
        /*0514*/ 	.word	0x00014600
        /*0518*/ 	.word	0x00000000
        /*051c*/ 	.word	0x00038830
        /*0520*/ 	.short	0x010a
        /*0522*/ 	.byte	0x3f
	.zero		1


	//   ....[58]....
        /*0524*/ 	.word	0x00014660
        /*0528*/ 	.word	0x00000004
        /*052c*/ 	.word	0x00038830
        /*0530*/ 	.short	0x010a
        /*0532*/ 	.byte	0x3f
	.zero		1


	//   ....[59]....
        /*0534*/ 	.word	0x000146c0
        /*0538*/ 	.word	0x00000003
        /*053c*/ 	.word	0x00038850
        /*0540*/ 	.short	0x010a
        /*0542*/ 	.byte	0x3f
	.zero		1


	//   ....[60]....
        /*0544*/ 	.word	0x00014720
        /*0548*/ 	.word	0x00000004
        /*054c*/ 	.word	0x00038830
        /*0550*/ 	.short	0x010a
        /*0552*/ 	.byte	0x3f
	.zero		1


	//   ....[61]....
        /*0554*/ 	.word	0x00014780
        /*0558*/ 	.word	0x00000003
        /*055c*/ 	.word	0x00038850
        /*0560*/ 	.short	0x010a
        /*0562*/ 	.byte	0x3f
	.zero		1


	//   ....[62]....
        /*0564*/ 	.word	0x000147e0
        /*0568*/ 	.word	0x00000007
        /*056c*/ 	.word	0x00038850
        /*0570*/ 	.short	0x010a
        /*0572*/ 	.byte	0x3f
	.zero		1


	//   ....[63]....
        /*0574*/ 	.word	0x00014960
        /*0578*/ 	.word	0x00000008
        /*057c*/ 	.word	0x00038840
        /*0580*/ 	.short	0x010a
        /*0582*/ 	.byte	0x3f
	.zero		1


	//   ....[64]....
        /*0584*/ 	.word	0x000149c0
        /*0588*/ 	.word	0x00000008
        /*058c*/ 	.word	0x00038820
        /*0590*/ 	.short	0x010a
        /*0592*/ 	.byte	0x3f
	.zero		1


	//   ....[65]....
        /*0594*/ 	.word	0x00014a10
        /*0598*/ 	.word	0x00000003
        /*059c*/ 	.word	0x00038840
        /*05a0*/ 	.short	0x010a
        /*05a2*/ 	.byte	0x3f
	.zero		1


	//   ....[66]....
        /*05a4*/ 	.word	0x00014a60
        /*05a8*/ 	.word	0x00000002
        /*05ac*/ 	.word	0x00000060
        /*05b0*/ 	.short	0x010a
        /*05b2*/ 	.byte	0x3f
	.zero		1


	//   ....[67]....
        /*05b4*/ 	.word	0x00014ab0
        /*05b8*/ 	.word	0x00000003
        /*05bc*/ 	.word	0x00038840
        /*05c0*/ 	.short	0x010a
        /*05c2*/ 	.byte	0x3f
	.zero		1


	//   ....[68]....
        /*05c4*/ 	.word	0x00014b00
        /*05c8*/ 	.word	0x00000002
        /*05cc*/ 	.word	0x00000060
        /*05d0*/ 	.short	0x010a
        /*05d2*/ 	.byte	0x3f
	.zero		1


	//   ....[69]....
        /*05d4*/ 	.word	0x00014b50
        /*05d8*/ 	.word	0x00000002
        /*05dc*/ 	.word	0x00038840
        /*05e0*/ 	.short	0x010a
        /*05e2*/ 	.byte	0x3f
	.zero		1


	//   ....[70]....
        /*05e4*/ 	.word	0x00014ba0
        /*05e8*/ 	.word	0x00000002
        /*05ec*/ 	.word	0x00000060
        /*05f0*/ 	.short	0x010a
        /*05f2*/ 	.byte	0x3f
	.zero		1


	//   ....[71]....
        /*05f4*/ 	.word	0x00014bf0
        /*05f8*/ 	.word	0x00000003
        /*05fc*/ 	.word	0x00038860
        /*0600*/ 	.short	0x010a
        /*0602*/ 	.byte	0x3f
	.zero		1


	//   ....[72]....
        /*0604*/ 	.word	0x00014cd0
        /*0608*/ 	.word	0x00000007
        /*060c*/ 	.word	0x00038820
        /*0610*/ 	.short	0x010a
        /*0612*/ 	.byte	0x3f
	.zero		1


	//   ....[73]....
        /*0614*/ 	.word	0x00014d20
        /*0618*/ 	.word	0x00000005
        /*061c*/ 	.word	0x00000000
        /*0620*/ 	.short	0x010a
        /*0622*/ 	.byte	0x3f
	.zero		1


	//   ....[74]....
        /*0624*/ 	.word	0x00014d70
        /*0628*/ 	.word	0x00000003
        /*062c*/ 	.word	0x00000000
        /*0630*/ 	.short	0x010a
        /*0632*/ 	.byte	0x3f
	.zero		1


	//   ....[75]....
        /*0634*/ 	.word	0x00014dc0
        /*0638*/ 	.word	0x00000005
        /*063c*/ 	.word	0x00000000
        /*0640*/ 	.short	0x010a
        /*0642*/ 	.byte	0x3f
	.zero		1


	//----- nvinfo : EIATTR_NUM_MBARRIERS
	.align		4
.L_303:
        /*0644*/ 	.byte	0x03, 0x38
        /*0646*/ 	.short	0x0016


	//----- nvinfo : EIATTR_EXIT_INSTR_OFFSETS
	.align		4
        /*0648*/ 	.byte	0x04, 0x1c
        /*064a*/ 	.short	(.L_305 - .L_304)


	//   ....[0]....
.L_304:
        /*064c*/ 	.word	0x00000a30


	//   ....[1]....
        /*0650*/ 	.word	0x00011160


	//   ....[2]....
        /*0654*/ 	.word	0x000111c0


	//   ....[3]....
        /*0658*/ 	.word	0x00014340


	//   ....[4]....
        /*065c*/ 	.word	0x00014590


	//----- nvinfo : EIATTR_MAX_THREADS
	.align		4
.L_305:
        /*0660*/ 	.byte	0x04, 0x05
        /*0662*/ 	.short	(.L_307 - .L_306)
.L_306:
        /*0664*/ 	.word	0x00000180
        /*0668*/ 	.word	0x00000001
        /*066c*/ 	.word	0x00000001


	//----- nvinfo : EIATTR_CRS_STACK_SIZE
	.align		4
.L_307:
        /*0670*/ 	.byte	0x04, 0x1e
        /*0672*/ 	.short	(.L_309 - .L_308)
.L_308:
        /*0674*/ 	.word	0x00000000


	//----- nvinfo : EIATTR_CBANK_PARAM_SIZE
	.align		4
.L_309:
        /*0678*/ 	.byte	0x03, 0x19
        /*067a*/ 	.short	0x0bf0


	//----- nvinfo : EIATTR_PARAM_CBANK
	.align		4
        /*067c*/ 	.byte	0x04, 0x0a
        /*067e*/ 	.short	(.L_311 - .L_310)
	.align		4
.L_310:
        /*0680*/ 	.word	index@(.nv.constant0._ZN7cutlass13device_kernelIN5flash11enable_sm90INS1_16FlashAttnFwdSm90INS1_25CollectiveMainloopFwdSm90ILi2EN4cute5tupleIJNS5_1CILi1EEES8_S8_EEENS6_IJNS7_ILi128EEENS7_ILi80EEENS7_ILi256EEEEEELi256ENS_10bfloat16_tEfNS_4arch4Sm90ELb1ELb0ELb1ELb0ELb0ELb0ELb0ELb1ELb1ELb0ELb0ELb0EEENS1_21CollectiveEpilogueFwdINS6_IJSA_SC_SB_EEES9_SE_SG_Li256ELb0ELb0ELb0ELb0EEENS1_30DynamicPersistentTileSchedulerILi256ELi32ELb0ELb0ELb1EEEEEEEEEvNT_6ParamsE)
        /*0684*/ 	.short	0x0210
        /*0686*/ 	.short	0x0bf0


	//----- nvinfo : EIATTR_SW_WAR
	.align		4
.L_311:
        /*0688*/ 	.byte	0x04, 0x36
        /*068a*/ 	.short	(.L_313 - .L_312)
.L_312:
        /*068c*/ 	.word	0x00000008
.L_313:


//--------------------- .nv.info._ZN7cutlass13device_kernelIN5flash11enable_sm90INS1_16FlashAttnFwdSm90INS1_25CollectiveMainloopFwdSm90ILi2EN4cute5tupleIJNS5_1CILi1EEES8_S8_EEENS6_IJNS7_ILi128EEENS7_ILi80EEENS7_ILi256EEEEEELi256ENS_10bfloat16_tEfNS_4arch4Sm90ELb1ELb0ELb1ELb1ELb0ELb0ELb0ELb1ELb1ELb0ELb0ELb0EEENS1_21CollectiveEpilogueFwdINS6_IJSA_SC_SB_EEES9_SE_SG_Li256ELb1ELb0ELb0ELb0EEENS1_36VarlenDynamicPersistentTileSchedulerILi128ELi80ELi256ELi32ELb0ELb0ELb1ELb1ELb1ELb1EEEEEEEEEvNT_6ParamsE --------------------------
	.section	.nv.info._ZN7cutlass13device_kernelIN5flash11enable_sm90INS1_16FlashAttnFwdSm90INS1_25CollectiveMainloopFwdSm90ILi2EN4cute5tupleIJNS5_1CILi1EEES8_S8_EEENS6_IJNS7_ILi128EEENS7_ILi80EEENS7_ILi256EEEEEELi256ENS_10bfloat16_tEfNS_4arch4Sm90ELb1ELb0ELb1ELb1ELb0ELb0ELb0ELb1ELb1ELb0ELb0ELb0EEENS1_21CollectiveEpilogueFwdINS6_IJSA_SC_SB_EEES9_SE_SG_Li256ELb1ELb0ELb0ELb0EEENS1_36VarlenDynamicPersistentTileSchedulerILi128ELi80ELi256ELi32ELb0ELb0ELb1ELb1ELb1ELb1EEEEEEEEEvNT_6ParamsE,"",@"SHT_CUDA_INFO"
	.sectionflags	@""
	.align	4


	//----- nvinfo : EIATTR_CUDA_API_VERSION
	.align		4
        /*0000*/ 	.byte	0x04, 0x37
        /*0002*/ 	.short	(.L_315 - .L_314)
.L_314:
        /*0004*/ 	.word	0x00000082


	//----- nvinfo : EIATTR_KPARAM_INFO
	.align		4
.L_315:
        /*0008*/ 	.byte	0x04, 0x17
        /*000a*/ 	.short	(.L_317 - .L_316)
.L_316:
        /*000c*/ 	.word	0x00000000
        /*0010*/ 	.short	0x0000
        /*0012*/ 	.short	0x0070
        /*0014*/ 	.byte	0x00, 0xf0, 0x01, 0x28


	//----- nvinfo : EIATTR_SPARSE_MMA_MASK
	.align		4
.L_317:
        /*0018*/ 	.byte	0x03, 0x50
        /*001a*/ 	.short	0x0000


	//----- nvinfo : EIATTR_MAXREG_COUNT
	.align		4
        /*001c*/ 	.byte	0x03, 0x1b
        /*001e*/ 	.short	0x00a8


	//----- nvinfo : EIATTR_NUM_BARRIERS
	.align		4
        /*0020*/ 	.byte	0x02, 0x4c
        /*0022*/ 	.byte	0x09
	.zero		1


	//----- nvinfo : EIATTR_EXTERNS
	.align		4
        /*0024*/ 	.byte	0x04, 0x0f
        /*0026*/ 	.short	(.L_319 - .L_318)


	//   ....[0]....
	.align		4
.L_318:
        /*0028*/ 	.word	index@(__assertfail)


	//----- nvinfo : EIATTR_ANNOTATIONS
	.align		4
.L_319:
        /*002c*/ 	.byte	0x04, 0x55
        /*002e*/ 	.short	(.L_321 - .L_320)


	//   ....[0]....
.L_320:
        /* <DEDUP_REMOVED lines=33> */


	//----- nvinfo : EIATTR_MERCURY_ISA_VERSION
	.align		4
.L_321:
        /*0230*/ 	.byte	0x03, 0x5f
        /*0232*/ 	.short	0x0101


	//----- nvinfo : EIATTR_UNUSED_LOAD_BYTE_OFFSET
	.align		4
        /*0234*/ 	.byte	0x04, 0x44
        /*0236*/ 	.short	(.L_323 - .L_322)


	//   ....[0]....
.L_322:
        /*0238*/ 	.word	0x00000a40
        /*023c*/ 	.word	0x0000fff0


	//   ....[1]....
        /*0240*/ 	.word	0x0000fb30
        /*0244*/ 	.word	0x0000fff0


	//----- nvinfo : EIATTR_INT_WARP_WIDE_INSTR_OFFSETS
	.align		4
.L_323:
        /*0248*/ 	.byte	0x04, 0x31
        /*024a*/ 	.short	(.L_325 - .L_324)


	//   ....[0]....
.L_324:
        /*024c*/ 	.word	0x00000160


	//   ....[1]....
        /*0250*/ 	.word	0x000001a0


	//   ....[2]....
        /*0254*/ 	.word	0x00000210


	//   ....[3]....
        /*0258*/ 	.word	0x00013ac0


	//   ....[4]....
        /*025c*/ 	.word	0x00013b60


	//   ....[5]....
        /*0260*/ 	.word	0x00013ff0


	//   ....[6]....
        /*0264*/ 	.word	0x00014020


	//   ....[7]....
        /*0268*/ 	.word	0x00014230


	//   ....[8]....
        /*026c*/ 	.word	0x00014320


	//   ....[9]....
        /*0270*/ 	.word	0x00014410


	//   ....[10]....
        /*0274*/ 	.word	0x00016a90


	//   ....[11]....
        /*0278*/ 	.word	0x00016b30


	//----- nvinfo : EIATTR_COOP_GROUP_MASK_REGIDS
	.align		4
.L_325:
        /*027c*/ 	.byte	0x04, 0x29
        /*027e*/ 	.short	(.L_327 - .L_326)


	//   ....[0]....
.L_326:
        /*0280*/ 	.word	0xffffffff


	//   ....[1]....
        /*0284*/ 	.word	0xffffffff


	//   ....[2]....
        /*0288*/ 	.word	0xffffffff


	//   ....[3]....
        /*028c*/ 	.word	0xffffffff


	//   ....[4]....
        /*0290*/ 	.word	0xffffffff


	//   ....[5]....
        /*0294*/ 	.word	0xffffffff


	//   ....[6]....
        /*0298*/ 	.word	0xffffffff


	//   ....[7]....
        /*029c*/ 	.word	0xffffffff


	//   ....[8]....
        /*02a0*/ 	.word	0xffffffff


	//   ....[9]....
        /*02a4*/ 	.word	0xffffffff


	//   ....[10]....
        /*02a8*/ 	.word	0xffffffff


	//   ....[11]....
        /*02ac*/ 	.word	0xffffffff


	//   ....[12]....
        /*02b0*/ 	.word	0xffffffff


	//   ....[13]....
        /*02b4*/ 	.word	0xffffffff


	//   ....[14]....
        /*02b8*/ 	.word	0xffffffff


	//   ....[15]....
        /*02bc*/ 	.word	0xffffffff


	//   ....[16]....
        /*02c0*/ 	.word	0xffffffff


	//   ....[17]....
        /*02c4*/ 	.word	0xffffffff


	//   ....[18]....
        /*02c8*/ 	.word	0xffffffff


	//   ....[19]....
        /*02cc*/ 	.word	0xffffffff


	//   ....[20]....
        /*02d0*/ 	.word	0xffffffff


	//   ....[21]....
        /*02d4*/ 	.word	0xffffffff


	//   ....[22]....
        /*02d8*/ 	.word	0xffffffff


	//   ....[23]....
        /*02dc*/ 	.word	0xffffffff


	//   ....[24]....
        /*02e0*/ 	.word	0xffffffff


	//   ....[25]....
        /*02e4*/ 	.word	0xffffffff


	//   ....[26]....
        /*02e8*/ 	.word	0xffffffff


	//   ....[27]....
        /*02ec*/ 	.word	0xffffffff


	//   ....[28]....
        /*02f0*/ 	.word	0xffffffff


	//   ....[29]....
        /*02f4*/ 	.word	0xffffffff


	//   ....[30]....
        /*02f8*/ 	.word	0xffffffff


	//   ....[31]....
        /*02fc*/ 	.word	0xffffffff


	//   ....[32]....
        /*0300*/ 	.word	0xffffffff


	//   ....[33]....
        /*0304*/ 	.word	0xffffffff


	//   ....[34]....
        /*0308*/ 	.word	0xffffffff


	//   ....[35]....
        /*030c*/ 	.word	0xffffffff


	//   ....[36]....
        /*0310*/ 	.word	0xffffffff


	//   ....[37]....
        /*0314*/ 	.word	0xffffffff


	//   ....[38]....
        /*0318*/ 	.word	0xffffffff


	//   ....[39]....
        /*031c*/ 	.word	0xffffffff


	//   ....[40]....
        /*0320*/ 	.word	0xffffffff


	//   ....[41]....
        /*0324*/ 	.word	0xffffffff


	//   ....[42]....
        /*0328*/ 	.word	0xffffffff


	//   ....[43]....
        /*032c*/ 	.word	0xffffffff


	//   ....[44]....
        /*0330*/ 	.word	0xffffffff


	//   ....[45]....
        /*0334*/ 	.word	0xffffffff


	//   ....[46]....
        /*0338*/ 	.word	0xffffffff


	//   ....[47]....
        /*033c*/ 	.word	0xffffffff


	//   ....[48]....
        /*0340*/ 	.word	0xffffffff


	//   ....[49]....
        /*0344*/ 	.word	0xffffffff


	//   ....[50]....
        /*0348*/ 	.word	0xffffffff


	//   ....[51]....
        /*034c*/ 	.word	0xffffffff


	//   ....[52]....
        /*0350*/ 	.word	0xffffffff


	//   ....[53]....
        /*0354*/ 	.word	0xffffffff


	//   ....[54]....
        /*0358*/ 	.word	0xffffffff


	//   ....[55]....
        /*035c*/ 	.word	0xffffffff


	//   ....[56]....
        /*0360*/ 	.word	0xffffffff


	//   ....[57]....
        /*0364*/ 	.word	0xffffffff


	//   ....[58]....
        /*0368*/ 	.word	0x0500000f


	//   ....[59]....
        /*036c*/ 	.word	0x0500000f


	//   ....[60]....
        /*0370*/ 	.word	0x0500000f


	//   ....[61]....
        /*0374*/ 	.word	0x0500000f


	//   ....[62]....
        /*0378*/ 	.word	0x0500000f


	//   ....[63]....
        /*037c*/ 	.word	0x0500000f


	//   ....[64]....
        /*0380*/ 	.word	0x0500000f


	//   ....[65]....
        /*0384*/ 	.word	0x0500000f


	//   ....[66]....
        /*0388*/ 	.word	0x0500000f


	//   ....[67]....
        /*038c*/ 	.word	0x0500000f


	//   ....[68]....
        /*0390*/ 	.word	0x0500000f


	//   ....[69]....
        /*0394*/ 	.word	0x0500000f


	//   ....[70]....
        /*0398*/ 	.word	0x0500000f


	//   ....[71]....
        /*039c*/ 	.word	0x0500000f


	//   ....[72]....
        /*03a0*/ 	.word	0x0500000f


	//   ....[73]....
        /*03a4*/ 	.word	0x0500000f


	//   ....[74]....
        /*03a8*/ 	.word	0x0500000f


	//   ....[75]....
        /*03ac*/ 	.word	0x0500000f


	//   ....[76]....
        /*03b0*/ 	.word	0x0500000f


	//----- nvinfo : EIATTR_COOP_GROUP_INSTR_OFFSETS
	.align		4
.L_327:
        /*03b4*/ 	.byte	0x04, 0x28
        /*03b6*/ 	.short	(.L_329 - .L_328)


	//   ....[0]....
.L_328:
        /*03b8*/ 	.word	0x00000060


	//   ....[1]....
        /*03bc*/ 	.word	0x00000170


	//   ....[2]....
        /*03c0*/ 	.word	0x000001c0


	//   ....[3]....
        /*03c4*/ 	.word	0x000003f0


	//   ....[4]....
        /*03c8*/ 	.word	0x00000550


	//   ....[5]....
        /*03cc*/ 	.word	0x00000670


	//   ....[6]....
        /*03d0*/ 	.word	0x000007d0


	//   ....[7]....
        /*03d4*/ 	.word	0x000018a0


	//   ....[8]....
        /*03d8*/ 	.word	0x00005080


	//   ....[9]....
        /*03dc*/ 	.word	0x00005170


	//   ....[10]....
        /*03e0*/ 	.word	0x000055f0


	//   ....[11]....
        /*03e4*/ 	.word	0x00005670


	//   ....[12]....
        /*03e8*/ 	.word	0x00009680


	//   ....[13]....
        /*03ec*/ 	.word	0x00009750


	//   ....[14]....
        /*03f0*/ 	.word	0x00009d50


	//   ....[15]....
        /*03f4*/ 	.word	0x00009dd0


	//   ....[16]....
        /*03f8*/ 	.word	0x0000d6a0


	//   ....[17]....
        /*03fc*/ 	.word	0x0000d700


	//   ....[18]....
        /*0400*/ 	.word	0x0000dac0


	//   ....[19]....
        /*0404*/ 	.word	0x0000db10


	//   ....[20]....
        /*0408*/ 	.word	0x0000ee30


	//   ....[21]....
        /*040c*/ 	.word	0x0000ee70


	//   ....[22]....
        /*0410*/ 	.word	0x0000ef40


	//   ....[23]....
        /*0414*/ 	.word	0x0000ef70


	//   ....[24]....
        /*0418*/ 	.word	0x00012860


	//   ....[25]....
        /*041c*/ 	.word	0x000129f0


	//   ....[26]....
        /*0420*/ 	.word	0x00012a20


	//   ....[27]....
        /*0424*/ 	.word	0x00012a60


	//   ....[28]....
        /*0428*/ 	.word	0x00012ad0


	//   ....[29]....
        /*042c*/ 	.word	0x00012b30


	//   ....[30]....
        /*0430*/ 	.word	0x00012b70


	//   ....[31]....
        /*0434*/ 	.word	0x00012d20


	//   ....[32]....
        /*0438*/ 	.word	0x00012d80


	//   ....[33]....
        /*043c*/ 	.word	0x00012dc0


	//   ....[34]....
        /*0440*/ 	.word	0x00012e00


	//   ....[35]....
        /*0444*/ 	.word	0x00012e30


	//   ....[36]....
        /*0448*/ 	.word	0x00012e60


	//   ....[37]....
        /*044c*/ 	.word	0x00012f00


	//   ....[38]....
        /*0450*/ 	.word	0x00012f60


	//   ....[39]....
        /*0454*/ 	.word	0x00012ff0


	//   ....[40]....
        /*0458*/ 	.word	0x00016fe0


	//   ....[41]....
        /*045c*/ 	.word	0x00016ff0


	//   ....[42]....
        /*0460*/ 	.word	0x00017110


	//   ....[43]....
        /*0464*/ 	.word	0x00017170


	//   ....[44]....
        /*0468*/ 	.word	0x000171b0


	//   ....[45]....
        /*046c*/ 	.word	0x000171f0


	//   ....[46]....
        /*0470*/ 	.word	0x00017220


	//   ....[47]....
        /*0474*/ 	.word	0x00017250


	//   ....[48]....
        /*0478*/ 	.word	0x000173f0


	//   ....[49]....
        /*047c*/ 	.word	0x00017450


	//   ....[50]....
        /*0480*/ 	.word	0x00017490


	//   ....[51]....
        /*0484*/ 	.word	0x000174d0


	//   ....[52]....
        /*0488*/ 	.word	0x00017500


	//   ....[53]....
        /*048c*/ 	.word	0x00017530


	//   ....[54]....
        /*0490*/ 	.word	0x000175f0


	//   ....[55]....
        /*0494*/ 	.word	0x00017610


	//   ....[56]....
        /*0498*/ 	.word	0x00017680


	//   ....[57]....
        /*049c*/ 	.word	0x00017d20


	//   ....[58]....
        /*04a0*/ 	.word	0x00018330


	//   ....[59]....
        /*04a4*/ 	.word	0x00018750


	//   ....[60]....
        /*04a8*/ 	.word	0x000187e0


	//   ....[61]....
        /*04ac*/ 	.word	0x00018880


	//   ....[62]....
        /*04b0*/ 	.word	0x00018930


	//   ....[63]....
        /*04b4*/ 	.word	0x000189b0


	//   ....[64]....
        /*04b8*/ 	.word	0x00018a30


	//   ....[65]....
        /*04bc*/ 	.word	0x00018ab0


	//   ....[66]....
        /*04c0*/ 	.word	0x00018b30


	//   ....[67]....
        /*04c4*/ 	.word	0x00018bc0


	//   ....[68]....
        /*04c8*/ 	.word	0x00018c70


	//   ....[69]....
        /*04cc*/ 	.word	0x00018cf0


	//   ....[70]....
        /*04d0*/ 	.word	0x00018d70


	//   ....[71]....
        /*04d4*/ 	.word	0x00018df0


	//   ....[72]....
        /*04d8*/ 	.word	0x00018e70


	//   ....[73]....
        /*04dc*/ 	.word	0x00018ee0


	//   ....[74]....
        /*04e0*/ 	.word	0x00018f80


	//   ....[75]....
        /*04e4*/ 	.word	0x00019010


	//   ....[76]....
        /*04e8*/ 	.word	0x00019140


	//----- nvinfo : EIATTR_REG_RECONFIG
	.align		4
.L_329:
        /*04ec*/ 	.byte	0x01, 0x54
	.zero		2


	//----- nvinfo : EIATTR_SYSCALL_OFFSETS
	.align		4
        /*04f0*/ 	.byte	0x04, 0x46
        /*04f2*/ 	.short	(.L_331 - .L_330)


	//   ....[0]....
.L_330:
        /*04f4*/ 	.word	0x00001a90


	//   ....[1]....
        /*04f8*/ 	.word	0x00013cf0


	//   ....[2]....
        /*04fc*/ 	.word	0x00013e30


	//   ....[3]....
        /*0500*/ 	.word	0x00013f30


	//----- nvinfo : EIATTR_MBARRIER_INSTR_OFFSETS
	.align		4
.L_331:
        /*0504*/ 	.byte	0x04, 0x39
        /*0506*/ 	.short	(.L_333 - .L_332)


	//   ....[0]....
.L_332:
        /*0508*/ 	.word	0x000002a0
        /*050c*/ 	.word	0x000000ff
        /*0510*/ 	.word	0x00038800
        /*0514*/ 	.short	0x0100
        /*0516*/ 	.byte	0x08
	.zero		1


	//   ....[1]....
        /*0518*/ 	.word	0x000002b0
        /*051c*/ 	.word	0x000000ff
        /*0520*/ 	.word	0x00038820
        /*0524*/ 	.short	0x0100
        /*0526*/ 	.byte	0x08
	.zero		1


	//   ....[2]....
        /*0528*/ 	.word	0x000003a0
        /*052c*/ 	.word	0x000000ff
        /*0530*/ 	.word	0x00038830
        /*0534*/ 	.short	0x0100
        /*0536*/ 	.byte	0x08
	.zero		1


	//   ....[3]....
        /*0538*/ 	.word	0x000003b0
        /*053c*/ 	.word	0x000000ff
        /*0540*/ 	.word	0x00038840
        /*0544*/ 	.short	0x0100
        /*0546*/ 	.byte	0x08
	.zero		1


	//   ....[4]....
        /*0548*/ 	.word	0x000003c0
        /*054c*/ 	.word	0x000000ff
        /*0550*/ 	.word	0x00038838
        /*0554*/ 	.short	0x0100
        /*0556*/ 	.byte	0x08
	.zero		1


	//   ....[5]....
        /*0558*/ 	.word	0x000003d0
        /*055c*/ 	.word	0x000000ff
        /*0560*/ 	.word	0x00038848
        /*0564*/ 	.short	0x0100
        /*0566*/ 	.byte	0x08
	.zero		1


	//   ....[6]....
        /*0568*/ 	.word	0x00000500
        /*056c*/ 	.word	0x000000ff
        /*0570*/ 	.word	0x00038850
        /*0574*/ 	.short	0x0100
        /*0576*/ 	.byte	0x08
	.zero		1


	//   ....[7]....
        /*0578*/ 	.word	0x00000510
        /*057c*/ 	.word	0x000000ff
        /*0580*/ 	.word	0x00038860
        /*0584*/ 	.short	0x0100
        /*0586*/ 	.byte	0x08
	.zero		1


	//   ....[8]....
        /*0588*/ 	.word	0x00000520
        /*058c*/ 	.word	0x000000ff
        /*0590*/ 	.word	0x00038858
        /*0594*/ 	.short	0x0100
        /*0596*/ 	.byte	0x08
	.zero		1


	//   ....[9]....
        /*0598*/ 	.word	0x00000530
        /*059c*/ 	.word	0x000000ff
        /*05a0*/ 	.word	0x00038868
        /*05a4*/ 	.short	0x0100
        /*05a6*/ 	.byte	0x08
	.zero		1


	//   ....[10]....
        /*05a8*/ 	.word	0x00000620
        /*05ac*/ 	.word	0x000000ff
        /*05b0*/ 	.word	0x00038870
        /*05b4*/ 	.short	0x0100
        /*05b6*/ 	.byte	0x06
	.zero		1


	//   ....[11]....
        /*05b8*/ 	.word	0x00000630
        /*05bc*/ 	.word	0x000000ff
        /*05c0*/ 	.word	0x00038880
        /*05c4*/ 	.short	0x0100
        /*05c6*/ 	.byte	0x06
	.zero		1


	//   ....[12]....
        /*05c8*/ 	.word	0x00000640
        /*05cc*/ 	.word	0x000000ff
        /*05d0*/ 	.word	0x00038878
        /*05d4*/ 	.short	0x0100
        /*05d6*/ 	.byte	0x06
	.zero		1


	//   ....[13]....
        /*05d8*/ 	.word	0x00000650
        /*05dc*/ 	.word	0x000000ff
        /*05e0*/ 	.word	0x00038888
        /*05e4*/ 	.short	0x0100
        /*05e6*/ 	.byte	0x06
	.zero		1


	//   ....[14]....
        /*05e8*/ 	.word	0x00000780
        /*05ec*/ 	.word	0x000000ff
        /*05f0*/ 	.word	0x00038890
        /*05f4*/ 	.short	0x0100
        /*05f6*/ 	.byte	0x08
	.zero		1


	//   ....[15]....
        /*05f8*/ 	.word	0x00000790
        /*05fc*/ 	.word	0x000000ff
        /*0600*/ 	.word	0x000388a0
        /*0604*/ 	.short	0x0100
        /*0606*/ 	.byte	0x08
	.zero		1


	//   ....[16]....
        /*0608*/ 	.word	0x000007a0
        /*060c*/ 	.word	0x000000ff
        /*0610*/ 	.word	0x00038898
        /*0614*/ 	.short	0x0100
        /*0616*/ 	.byte	0x08
	.zero		1


	//   ....[17]....
        /*0618*/ 	.word	0x000007b0
        /*061c*/ 	.word	0x000000ff
        /*0620*/ 	.word	0x000388a8
        /*0624*/ 	.short	0x0100
        /*0626*/ 	.byte	0x08
	.zero		1


	//   ....[18]....
        /*0628*/ 	.word	0x000008e0
        /*062c*/ 	.word	0x000000ff
        /*0630*/ 	.word	0x000388b0
        /*0634*/ 	.short	0x0100
        /*0636*/ 	.byte	0x08
	.zero		1


	//   ....[19]....
        /*0638*/ 	.word	0x000008f0
        /*063c*/ 	.word	0x000000ff
        /*0640*/ 	.word	0x000388c0
        /*0644*/ 	.short	0x0100
        /*0646*/ 	.byte	0x08
	.zero		1


	//   ....[20]....
        /*0648*/ 	.word	0x00000900
        /*064c*/ 	.word	0x000000ff
        /*0650*/ 	.word	0x000388b8
        /*0654*/ 	.short	0x0100
        /*0656*/ 	.byte	0x08
	.zero		1


	//   ....[21]....
        /*0658*/ 	.word	0x00000910
        /*065c*/ 	.word	0x000000ff
        /*0660*/ 	.word	0x000388c8
        /*0664*/ 	.short	0x0100
        /*0666*/ 	.byte	0x08
	.zero		1


	//   ....[22]....
        /*0668*/ 	.word	0x00001b40
        /*066c*/ 	.word	0x000000ff
        /*0670*/ 	.word	0x00038800
        /*0674*/ 	.short	0x010a
        /*0676*/ 	.byte	0x06
	.zero		1


	//   ....[23]....
        /*0678*/ 	.word	0x00001be0
        /*067c*/ 	.word	0x00000000
        /*0680*/ 	.word	0x00038830
        /*0684*/ 	.short	0x010a
        /*0686*/ 	.byte	0x3f
	.zero		1


	//   ....[24]....
        /*0688*/ 	.word	0x00001c50
        /*068c*/ 	.word	0x00000000
        /*0690*/ 	.word	0x00038830
        /*0694*/ 	.short	0x010a
        /*0696*/ 	.byte	0x3f
	.zero		1


	//   ....[25]....
        /*0698*/ 	.word	0x00004ee0
        /*069c*/ 	.word	0x00000000
        /*06a0*/ 	.word	0x00000000
        /*06a4*/ 	.short	0x0101
        /*06a6*/ 	.byte	0x3f
	.zero		1


	//   ....[26]....
        /*06a8*/ 	.word	0x00006570
        /*06ac*/ 	.word	0x000000ff
        /*06b0*/ 	.word	0x00038830
        /*06b4*/ 	.short	0x010a
        /*06b6*/ 	.byte	0x04
	.zero		1


	//   ....[27]....
        /*06b8*/ 	.word	0x000065c0
        /*06bc*/ 	.word	0x000000ff
        /*06c0*/ 	.word	0x00038830
        /*06c4*/ 	.short	0x010a
        /*06c6*/ 	.byte	0x04
	.zero		1


	//   ....[28]....
        /*06c8*/ 	.word	0x00008a80
        /*06cc*/ 	.word	0x000000ff
        /*06d0*/ 	.word	0x00038850
        /*06d4*/ 	.short	0x010a
        /*06d6*/ 	.byte	0x04
	.zero		1


	//   ....[29]....
        /*06d8*/ 	.word	0x00008ac0
        /*06dc*/ 	.word	0x000000ff
        /*06e0*/ 	.word	0x00038850
        /*06e4*/ 	.short	0x010a
        /*06e6*/ 	.byte	0x04
	.zero		1


	//   ....[30]....
        /*06e8*/ 	.word	0x0000a2d0
        /*06ec*/ 	.word	0x0000000e
        /*06f0*/ 	.word	0x00000000
        /*06f4*/ 	.short	0x0101
        /*06f6*/ 	.byte	0x3f
	.zero		1


	//   ....[31]....
        /*06f8*/ 	.word	0x0000a340
        /*06fc*/ 	.word	0x0000009f
        /*0700*/ 	.word	0x00000000
        /*0704*/ 	.short	0x0101
        /*0706*/ 	.byte	0x3f
	.zero		1


	//   ....[32]....
        /*0708*/ 	.word	0x0000a740
        /*070c*/ 	.word	0x000000ff
        /*0710*/ 	.word	0x00038830
        /*0714*/ 	.short	0x010a
        /*0716*/ 	.byte	0x04
	.zero		1


	//   ....[33]....
        /*0718*/ 	.word	0x0000a780
        /*071c*/ 	.word	0x000000ff
        /*0720*/ 	.word	0x00038830
        /*0724*/ 	.short	0x010a
        /*0726*/ 	.byte	0x04
	.zero		1


	//   ....[34]....
        /*0728*/ 	.word	0x0000d030
        /*072c*/ 	.word	0x000000ff
        /*0730*/ 	.word	0x00038850
        /*0734*/ 	.short	0x010a
        /*0736*/ 	.byte	0x04
	.zero		1


	//   ....[35]....
        /*0738*/ 	.word	0x0000d070
        /*073c*/ 	.word	0x000000ff
        /*0740*/ 	.word	0x00038850
        /*0744*/ 	.short	0x010a
        /*0746*/ 	.byte	0x04
	.zero		1


	//   ....[36]....
        /*0748*/ 	.word	0x0000e1f0
        /*074c*/ 	.word	0x00000015
        /*0750*/ 	.word	0x00000000
        /*0754*/ 	.short	0x0101
        /*0756*/ 	.byte	0x3f
	.zero		1


	//   ....[37]....
        /*0758*/ 	.word	0x0000e260
        /*075c*/ 	.word	0x00000017
        /*0760*/ 	.word	0x00000000
        /*0764*/ 	.short	0x0101
        /*0766*/ 	.byte	0x3f
	.zero		1


	//   ....[38]....
        /*0768*/ 	.word	0x0000eda0
        /*076c*/ 	.word	0x000000ff
        /*0770*/ 	.word	0x00038850
        /*0774*/ 	.short	0x010a
        /*0776*/ 	.byte	0x07
	.zero		1


	//   ....[39]....
        /*0778*/ 	.word	0x0000ede0
        /*077c*/ 	.word	0x000000ff
        /*0780*/ 	.word	0x00038850
        /*0784*/ 	.short	0x010a
        /*0786*/ 	.byte	0x07
	.zero		1


	//   ....[40]....
        /*0788*/ 	.word	0x0000f2d0
        /*078c*/ 	.word	0x00000009
        /*0790*/ 	.word	0x00000000
        /*0794*/ 	.short	0x0101
        /*0796*/ 	.byte	0x3f
	.zero		1


	//   ....[41]....
        /*0798*/ 	.word	0x00011350
        /*079c*/ 	.word	0x00000013
        /*07a0*/ 	.word	0x00000000
        /*07a4*/ 	.short	0x0101
        /*07a6*/ 	.byte	0x3f
	.zero		1


	//   ....[42]....
        /*07a8*/ 	.word	0x00014760
        /*07ac*/ 	.word	0x00000008
        /*07b0*/ 	.word	0x00038840
        /*07b4*/ 	.short	0x010a
        /*07b6*/ 	.byte	0x3f
	.zero		1


	//   ....[43]....
        /*07b8*/ 	.word	0x00014dd0
        /*07bc*/ 	.word	0x00000009
        /*07c0*/ 	.word	0x00038820
        /*07c4*/ 	.short	0x010a
        /*07c6*/ 	.byte	0x3f
	.zero		1


	//   ....[44]....
        /*07c8*/ 	.word	0x00015100
        /*07cc*/ 	.word	0x00000002
        /*07d0*/ 	.word	0x00038840
        /*07d4*/ 	.short	0x010a
        /*07d6*/ 	.byte	0x3f
	.zero		1


	//   ....[45]....
        /*07d8*/ 	.word	0x00015450
        /*07dc*/ 	.word	0x00000003
        /*07e0*/ 	.word	0x00000060
        /*07e4*/ 	.short	0x010a
        /*07e6*/ 	.byte	0x3f
	.zero		1


	//   ....[46]....
        /*07e8*/ 	.word	0x00015ac0
        /*07ec*/ 	.word	0x00000002
        /*07f0*/ 	.word	0x00038840
        /*07f4*/ 	.short	0x010a
        /*07f6*/ 	.byte	0x3f
	.zero		1


	//   ....[47]....
        /*07f8*/ 	.word	0x00015e10
        /*07fc*/ 	.word	0x00000003
        /*0800*/ 	.word	0x00000060
        /*0804*/ 	.short	0x010a
        /*0806*/ 	.byte	0x3f
	.zero		1


	//   ....[48]....
        /*0808*/ 	.word	0x00016380
        /*080c*/ 	.word	0x00000002
        /*0810*/ 	.word	0x00038840
        /*0814*/ 	.short	0x010a
        /*0816*/ 	.byte	0x3f
	.zero		1


	//   ....[49]....
        /*0818*/ 	.word	0x000166d0
        /*081c*/ 	.word	0x00000002
        /*0820*/ 	.word	0x00000060
        /*0824*/ 	.short	0x010a
        /*0826*/ 	.byte	0x3f
	.zero		1


	//   ....[50]....
        /*0828*/ 	.word	0x00016bf0
        /*082c*/ 	.word	0x00000003
        /*0830*/ 	.word	0x00038860
        /*0834*/ 	.short	0x010a
        /*0836*/ 	.byte	0x3f
	.zero		1


	//   ....[51]....
        /*0838*/ 	.word	0x00017ca0
        /*083c*/ 	.word	0x00000000
        /*0840*/ 	.word	0x00038820
        /*0844*/ 	.short	0x010a
        /*0846*/ 	.byte	0x3f
	.zero		1


	//   ....[52]....
        /*0848*/ 	.word	0x00017e80
        /*084c*/ 	.word	0x00000006
        /*0850*/ 	.word	0x00000000
        /*0854*/ 	.short	0x010a
        /*0856*/ 	.byte	0x3f
	.zero		1


	//   ....[53]....
        /*0858*/ 	.word	0x00017ef0
        /*085c*/ 	.word	0x00000007
        /*0860*/ 	.word	0x00000000
        /*0864*/ 	.short	0x010a
        /*0866*/ 	.byte	0x3f
	.zero		1


	//   ....[54]....
        /*0868*/ 	.word	0x00017f60
        /*086c*/ 	.word	0x00000004
        /*0870*/ 	.word	0x00000000
        /*0874*/ 	.short	0x010a
        /*0876*/ 	.byte	0x3f
	.zero		1


	//   ....[55]....
        /*0878*/ 	.word	0x00017f90
        /*087c*/ 	.word	0x00000003
        /*0880*/ 	.word	0x00000000
        /*0884*/ 	.short	0x010a
        /*0886*/ 	.byte	0x3f
	.zero		1


	//   ....[56]....
        /*0888*/ 	.word	0x00018010
        /*088c*/ 	.word	0x00000003
        /*0890*/ 	.word	0x00038800
        /*0894*/ 	.short	0x010a
        /*0896*/ 	.byte	0x3f
	.zero		1


	//   ....[57]....
        /*0898*/ 	.word	0x00018060
        /*089c*/ 	.word	0x00000000
        /*08a0*/ 	.word	0x00038830
        /*08a4*/ 	.short	0x010a
        /*08a6*/ 	.byte	0x3f
	.zero		1


	//   ....[58]....
        /*08a8*/ 	.word	0x000180d0
        /*08ac*/ 	.word	0x00000004
        /*08b0*/ 	.word	0x00038830
        /*08b4*/ 	.short	0x010a
        /*08b6*/ 	.byte	0x3f
	.zero		1


	//   ....[59]....
        /*08b8*/ 	.word	0x00018130
        /*08bc*/ 	.word	0x00000003
        /*08c0*/ 	.word	0x00038850
        /*08c4*/ 	.short	0x010a
        /*08c6*/ 	.byte	0x3f
	.zero		1


	//   ....[60]....
        /*08c8*/ 	.word	0x00018190
        /*08cc*/ 	.word	0x00000004
        /*08d0*/ 	.word	0x00038830
        /*08d4*/ 	.short	0x010a
        /*08d6*/ 	.byte	0x3f
	.zero		1


	//   ....[61]....
        /*08d8*/ 	.word	0x000181f0
        /*08dc*/ 	.word	0x00000003
        /*08e0*/ 	.word	0x00038850
        /*08e4*/ 	.short	0x010a
        /*08e6*/ 	.byte	0x3f
	.zero		1


	//   ....[62]....
        /*08e8*/ 	.word	0x00018250
        /*08ec*/ 	.word	0x00000007
        /*08f0*/ 	.word	0x00038850
        /*08f4*/ 	.short	0x010a
        /*08f6*/ 	.byte	0x3f
	.zero		1


	//   ....[63]....
        /*08f8*/ 	.word	0x000183f0
        /*08fc*/ 	.word	0x00000008
        /*0900*/ 	.word	0x00038840
        /*0904*/ 	.short	0x010a
        /*0906*/ 	.byte	0x3f
	.zero		1


	//   ....[64]....
        /*0908*/ 	.word	0x00018470
        /*090c*/ 	.word	0x00000008
        /*0910*/ 	.word	0x00038820
        /*0914*/ 	.short	0x010a
        /*0916*/ 	.byte	0x3f
	.zero		1


	//   ....[65]....
        /*0918*/ 	.word	0x000184c0
        /*091c*/ 	.word	0x00000002
        /*0920*/ 	.word	0x00038840
        /*0924*/ 	.short	0x010a
        /*0926*/ 	.byte	0x3f
	.zero		1


	//   ....[66]....
        /*0928*/ 	.word	0x00018510
        /*092c*/ 	.word	0x00000003
        /*0930*/ 	.word	0x00000060
        /*0934*/ 	.short	0x010a
        /*0936*/ 	.byte	0x3f
	.zero		1


	//   ....[67]....
        /*0938*/ 	.word	0x00018560
        /*093c*/ 	.word	0x00000002
        /*0940*/ 	.word	0x00038840
        /*0944*/ 	.short	0x010a
        /*0946*/ 	.byte	0x3f
	.zero		1


	//   ....[68]....
        /*0948*/ 	.word	0x000185b0
        /*094c*/ 	.word	0x00000003
        /*0950*/ 	.word	0x00000060
        /*0954*/ 	.short	0x010a
        /*0956*/ 	.byte	0x3f
	.zero		1


	//   ....[69]....
        /*0958*/ 	.word	0x00018600
        /*095c*/ 	.word	0x00000002
        /*0960*/ 	.word	0x00038840
        /*0964*/ 	.short	0x010a
        /*0966*/ 	.byte	0x3f
	.zero		1


	//   ....[70]....
        /*0968*/ 	.word	0x00018650
        /*096c*/ 	.word	0x00000002
        /*0970*/ 	.word	0x00000060
        /*0974*/ 	.short	0x010a
        /*0976*/ 	.byte	0x3f
	.zero		1


	//   ....[71]....
        /*0978*/ 	.word	0x000186a0
        /*097c*/ 	.word	0x00000003
        /*0980*/ 	.word	0x00038860
        /*0984*/ 	.short	0x010a
        /*0986*/ 	.byte	0x3f
	.zero		1


	//   ....[72]....
        /*0988*/ 	.word	0x00019060
        /*098c*/ 	.word	0x00000000
        /*0990*/ 	.word	0x00038820
        /*0994*/ 	.short	0x010a
        /*0996*/ 	.byte	0x3f
	.zero		1


	//   ....[73]....
        /*0998*/ 	.word	0x00019200
        /*099c*/ 	.word	0x00000006
        /*09a0*/ 	.word	0x00000000
        /*09a4*/ 	.short	0x010a
        /*09a6*/ 	.byte	0x3f
	.zero		1


	//   ....[74]....
        /*09a8*/ 	.word	0x00019250
        /*09ac*/ 	.word	0x00000007
        /*09b0*/ 	.word	0x00000000
        /*09b4*/ 	.short	0x010a
        /*09b6*/ 	.byte	0x3f
	.zero		1


	//   ....[75]....
        /*09b8*/ 	.word	0x000192a0
        /*09bc*/ 	.word	0x00000004
        /*09c0*/ 	.word	0x00000000
        /*09c4*/ 	.short	0x010a
        /*09c6*/ 	.byte	0x3f
	.zero		1


	//----- nvinfo : EIATTR_NUM_MBARRIERS
	.align		4
.L_333:
        /*09c8*/ 	.byte	0x03, 0x38
        /*09ca*/ 	.short	0x0016


	//----- nvinfo : EIATTR_EXIT_INSTR_OFFSETS
	.align		4
        /*09cc*/ 	.byte	0x04, 0x1c
        /*09ce*/ 	.short	(.L_335 - .L_334)


	//   ....[0]....
.L_334:
        /*09d0*/ 	.word	0x00000a80


	//   ....[1]....
        /*09d4*/ 	.word	0x00012820


	//   ....[2]....
        /*09d8*/ 	.word	0x00012880


	//   ....[3]....
        /*09dc*/ 	.word	0x00017fe0


	//----- nvinfo : EIATTR_MAX_THREADS
	.align		4
.L_335:
        /*09e0*/ 	.byte	0x04, 0x05
        /*09e2*/ 	.short	(.L_337 - .L_336)
.L_336:
        /*09e4*/ 	.word	0x00000180
        /*09e8*/ 	.word	0x00000001
        /*09ec*/ 	.word	0x00000001


	//----- nvinfo : EIATTR_CRS_STACK_SIZE
	.align		4
.L_337:
        /*09f0*/ 	.byte	0x04, 0x1e
        /*09f2*/ 	.short	(.L_339 - .L_338)
.L_338:
        /*09f4*/ 	.word	0x00000000


	//----- nvinfo : EIATTR_CBANK_PARAM_SIZE
	.align		4
.L_339:
        /*09f8*/ 	.byte	0x03, 0x19
        /*09fa*/ 	.short	0x0a70


	//----- nvinfo : EIATTR_PARAM_CBANK
	.align		4
        /*09fc*/ 	.byte	0x04, 0x0a
        /*09fe*/ 	.short	(.L_341 - .L_340)
	.align		4
.L_340:
        /*0a00*/ 	.word	index@(.nv.constant0._ZN7cutlass13device_kernelIN5flash11enable_sm90INS1_16FlashAttnFwdSm90INS1_25CollectiveMainloopFwdSm90ILi2EN4cute5tupleIJNS5_1CILi1EEES8_S8_EEENS6_IJNS7_ILi128EEENS7_ILi80EEENS7_ILi256EEEEEELi256ENS_10bfloat16_tEfNS_4arch4Sm90ELb1ELb0ELb1ELb1ELb0ELb0ELb0ELb1ELb1ELb0ELb0ELb0EEENS1_21CollectiveEpilogueFwdINS6_IJSA_SC_SB_EEES9_SE_SG_Li256ELb1ELb0ELb0ELb0EEENS1_36VarlenDynamicPersistentTileSchedulerILi128ELi80ELi256ELi32ELb0ELb0ELb1ELb1ELb1ELb1EEEEEEEEEvNT_6ParamsE)
        /*0a04*/ 	.short	0x0210
        /*0a06*/ 	.short	0x0a70


	//----- nvinfo : EIATTR_SW_WAR
	.align		4
.L_341:
        /*0a08*/ 	.byte	0x04, 0x36
        /*0a0a*/ 	.short	(.L_343 - .L_342)
.L_342:
        /*0a0c*/ 	.word	0x00000008
.L_343:


//--------------------- .nv.info._ZN7cutlass13device_kernelIN5flash11enable_sm90INS1_16FlashAttnFwdSm90INS1_25CollectiveMainloopFwdSm90ILi2EN4cute5tupleIJNS5_1CILi1EEES8_S8_EEENS6_IJNS7_ILi128EEENS7_ILi80EEENS7_ILi256EEEEEELi256ENS_10bfloat16_tEfNS_4arch4Sm90ELb1ELb0ELb1ELb1ELb0ELb1ELb0ELb1ELb1ELb0ELb0ELb0EEENS1_21CollectiveEpilogueFwdINS6_IJSA_SC_SB_EEES9_SE_SG_Li256ELb1ELb0ELb0ELb0EEENS1_36VarlenDynamicPersistentTileSchedulerILi128ELi80ELi256ELi32ELb0ELb0ELb1ELb1ELb1ELb1EEEEEEEEEvNT_6ParamsE --------------------------
	.section	.nv.info._ZN7cutlass13device_kernelIN5flash11enable_sm90INS1_16FlashAttnFwdSm90INS1_25CollectiveMainloopFwdSm90ILi2EN4cute5tupleIJNS5_1CILi1EEES8_S8_EEENS6_IJNS7_ILi128EEENS7_ILi80EEENS7_ILi256EEEEEELi256ENS_10bfloat16_tEfNS_4arch4Sm90ELb1ELb0ELb1ELb1ELb0ELb1ELb0ELb1ELb1ELb0ELb0ELb0EEENS1_21CollectiveEpilogueFwdINS6_IJSA_SC_SB_EEES9_SE_SG_Li256ELb1ELb0ELb0ELb0EEENS1_36VarlenDynamicPersistentTileSchedulerILi128ELi80ELi256ELi32ELb0ELb0ELb1ELb1ELb1ELb1EEEEEEEEEvNT_6ParamsE,"",@"SHT_CUDA_INFO"
	.sectionflags	@""
	.align	4


	//----- nvinfo : EIATTR_CUDA_API_VERSION
	.align		4
        /*0000*/ 	.byte	0x04, 0x37
        /*0002*/ 	.short	(.L_345 - .L_344)
.L_344:
        /*0004*/ 	.word	0x00000082


	//----- nvinfo : EIATTR_KPARAM_INFO
	.align		4
.L_345:
        /*0008*/ 	.byte	0x04, 0x17
        /*000a*/ 	.short	(.L_347 - .L_346)
.L_346:
        /*000c*/ 	.word	0x00000000
        /*0010*/ 	.short	0x0000
        /*0012*/ 	.short	0x0070
        /*0014*/ 	.byte	0x00, 0xf0, 0x01, 0x28


	//----- nvinfo : EIATTR_SPARSE_MMA_MASK
	.align		4
.L_347:
        /*0018*/ 	.byte	0x03, 0x50
        /*001a*/ 	.short	0x0000


	//----- nvinfo : EIATTR_MAXREG_COUNT
	.align		4
        /*001c*/ 	.byte	0x03, 0x1b
        /*001e*/ 	.short	0x00a8


	//----- nvinfo : EIATTR_NUM_BARRIERS
	.align		4
        /*0020*/ 	.byte	0x02, 0x4c
        /*0022*/ 	.byte	0x10
	.zero		1


	//----- nvinfo : EIATTR_EXTERNS
	.align		4
        /*0024*/ 	.byte	0x04, 0x0f
        /*0026*/ 	.short	(.L_349 - .L_348)


	//   ....[0]....
	.align		4
.L_348:
        /*0028*/ 	.word	index@(__assertfail)


	//----- nvinfo : EIATTR_ANNOTATIONS
	.align		4
.L_349:
        /*002c*/ 	.byte	0x04, 0x55
        /*002e*/ 	.short	(.L_351 - .L_350)


	//   ....[0]....
.L_350:
        /* <DEDUP_REMOVED lines=84> */


	//----- nvinfo : EIATTR_MERCURY_ISA_VERSION
	.align		4
.L_351:
        /*0558*/ 	.byte	0x03, 0x5f
        /*055a*/ 	.short	0x0101


	//----- nvinfo : EIATTR_UNUSED_LOAD_BYTE_OFFSET
	.align		4
        /*055c*/ 	.byte	0x04, 0x44
        /*055e*/ 	.short	(.L_353 - .L_352)


	//   ....[0]....
.L_352:
        /*0560*/ 	.word	0x00000ae0
        /*0564*/ 	.word	0x0000fff0


	//   ....[1]....
        /*0568*/ 	.word	0x00026010
        /*056c*/ 	.word	0x0000fff0


	//----- nvinfo : EIATTR_INT_WARP_WIDE_INSTR_OFFSETS
	.align		4
.L_353:
        /*0570*/ 	.byte	0x04, 0x31
        /*0572*/ 	.short	(.L_355 - .L_354)


	//   ....[0]....
.L_354:
        /*0574*/ 	.word	0x000001c0


	//   ....[1]....
        /*0578*/ 	.word	0x00000200


	//   ....[2]....
        /*057c*/ 	.word	0x00000270


	//   ....[3]....
        /*0580*/ 	.word	0x0002abd0


	//   ....[4]....
        /*0584*/ 	.word	0x0002ac60


	//   ....[5]....
        /*0588*/ 	.word	0x0002b0e0


	//   ....[6]....
        /*058c*/ 	.word	0x0002b110


	//   ....[7]....
        /*0590*/ 	.word	0x0002b320


	//   ....[8]....
        /*0594*/ 	.word	0x0002b410


	//   ....[9]....
        /*0598*/ 	.word	0x0002b500


	//   ....[10]....
        /*059c*/ 	.word	0x0002db10


	//   ....[11]....
        /*05a0*/ 	.word	0x0002dba0


	//----- nvinfo : EIATTR_COOP_GROUP_MASK_REGIDS
	.align		4
.L_355:
        /*05a4*/ 	.byte	0x04, 0x29
        /*05a6*/ 	.short	(.L_357 - .L_356)


	//   ....[0]....
.L_356:
        /*05a8*/ 	.word	0xffffffff


	//   ....[1]....
        /*05ac*/ 	.word	0xffffffff


	//   ....[2]....
        /*05b0*/ 	.word	0xffffffff


	//   ....[3]....
        /*05b4*/ 	.word	0xffffffff


	//   ....[4]....
        /*05b8*/ 	.word	0xffffffff


	//   ....[5]....
        /*05bc*/ 	.word	0xffffffff


	//   ....[6]....
        /*05c0*/ 	.word	0xffffffff


	//   ....[7]....
        /*05c4*/ 	.word	0xffffffff


	//   ....[8]....
        /*05c8*/ 	.word	0xffffffff


	//   ....[9]....
        /*05cc*/ 	.word	0xffffffff


	//   ....[10]....
        /*05d0*/ 	.word	0xffffffff


	//   ....[11]....
        /*05d4*/ 	.word	0xffffffff


	//   ....[12]....
        /*05d8*/ 	.word	0xffffffff


	//   ....[13]....
        /*05dc*/ 	.word	0xffffffff


	//   ....[14]....
        /*05e0*/ 	.word	0xffffffff


	//   ....[15]....
        /*05e4*/ 	.word	0xffffffff


	//   ....[16]....
        /*05e8*/ 	.word	0xffffffff


	//   ....[17]....
        /*05ec*/ 	.word	0xffffffff


	//   ....[18]....
        /*05f0*/ 	.word	0xffffffff


	//   ....[19]....
        /*05f4*/ 	.word	0xffffffff


	//   ....[20]....
        /*05f8*/ 	.word	0xffffffff


	//   ....[21]....
        /*05fc*/ 	.word	0xffffffff


	//   ....[22]....
        /*0600*/ 	.word	0xffffffff


	//   ....[23]....
        /*0604*/ 	.word	0xffffffff


	//   ....[24]....
        /*0608*/ 	.word	0xffffffff


	//   ....[25]....
        /*060c*/ 	.word	0xffffffff


	//   ....[26]....
        /*0610*/ 	.word	0xffffffff


	//   ....[27]....
        /*0614*/ 	.word	0xffffffff


	//   ....[28]....
        /*0618*/ 	.word	0xffffffff


	//   ....[29]....
        /*061c*/ 	.word	0xffffffff


	//   ....[30]....
        /*0620*/ 	.word	0xffffffff


	//   ....[31]....
        /*0624*/ 	.word	0xffffffff


	//   ....[32]....
        /*0628*/ 	.word	0xffffffff


	//   ....[33]....
        /*062c*/ 	.word	0xffffffff


	//   ....[34]....
        /*0630*/ 	.word	0xffffffff


	//   ....[35]....
        /*0634*/ 	.word	0xffffffff


	//   ....[36]....
        /*0638*/ 	.word	0xffffffff


	//   ....[37]....
        /*063c*/ 	.word	0xffffffff


	//   ....[38]....
        /*0640*/ 	.word	0xffffffff


	//   ....[39]....
        /*0644*/ 	.word	0xffffffff


	//   ....[40]....
        /*0648*/ 	.word	0xffffffff


	//   ....[41]....
        /*064c*/ 	.word	0xffffffff


	//   ....[42]....
        /*0650*/ 	.word	0xffffffff


	//   ....[43]....
        /*0654*/ 	.word	0xffffffff


	//   ....[44]....
        /*0658*/ 	.word	0xffffffff


	//   ....[45]....
        /*065c*/ 	.word	0xffffffff


	//   ....[46]....
        /*0660*/ 	.word	0xffffffff


	//   ....[47]....
        /*0664*/ 	.word	0xffffffff


	//   ....[48]....
        /*0668*/ 	.word	0xffffffff


	//   ....[49]....
        /*066c*/ 	.word	0xffffffff


	//   ....[50]....
        /*0670*/ 	.word	0xffffffff


	//   ....[51]....
        /*0674*/ 	.word	0xffffffff


	//   ....[52]....
        /*0678*/ 	.word	0xffffffff


	//   ....[53]....
        /*067c*/ 	.word	0xffffffff


	//   ....[54]....
        /*0680*/ 	.word	0xffffffff


	//   ....[55]....
        /*0684*/ 	.word	0xffffffff


	//   ....[56]....
        /*0688*/ 	.word	0xffffffff


	//   ....[57]....
        /*068c*/ 	.word	0xffffffff


	//   ....[58]....
        /*0690*/ 	.word	0x0500000f


	//   ....[59]....
        /*0694*/ 	.word	0x0500000f


	//   ....[60]....
        /*0698*/ 	.word	0x0500000f


	//   ....[61]....
        /*069c*/ 	.word	0x0500000f


	//   ....[62]....
        /*06a0*/ 	.word	0x0500000f


	//   ....[63]....
        /*06a4*/ 	.word	0x0500000f


	//   ....[64]....
        /*06a8*/ 	.word	0x0500000f


	//   ....[65]....
        /*06ac*/ 	.word	0x0500000f


	//   ....[66]....
        /*06b0*/ 	.word	0x0500000f


	//   ....[67]....
        /*06b4*/ 	.word	0x0500000f


	//   ....[68]....
        /*06b8*/ 	.word	0x0500000f


	//   ....[69]....
        /*06bc*/ 	.word	0x0500000f


	//   ....[70]....
        /*06c0*/ 	.word	0x0500000f


	//   ....[71]....
        /*06c4*/ 	.word	0x0500000f


	//   ....[72]....
        /*06c8*/ 	.word	0x0500000f


	//   ....[73]....
        /*06cc*/ 	.word	0x0500000f


	//   ....[74]....
        /*06d0*/ 	.word	0x0500000f


	//   ....[75]....
        /*06d4*/ 	.word	0x0500000f


	//   ....[76]....
        /*06d8*/ 	.word	0x0500000f


	//   ....[77]....
        /*06dc*/ 	.word	0x0500000f


	//   ....[78]....
        /*06e0*/ 	.word	0x0500000f


	//   ....[79]....
        /*06e4*/ 	.word	0x0500000f


	//   ....[80]....
        /*06e8*/ 	.word	0x0500000f


	//   ....[81]....
        /*06ec*/ 	.word	0x0500000f


	//   ....[82]....
        /*06f0*/ 	.word	0x0500000f


	//   ....[83]....
        /*06f4*/ 	.word	0x0500000f


	//   ....[84]....
        /*06f8*/ 	.word	0x0500000f


	//   ....[85]....
        /*06fc*/ 	.word	0x0500000f


	//   ....[86]....
        /*0700*/ 	.word	0x0500000f


	//   ....[87]....
        /*0704*/ 	.word	0x0500000f


	//   ....[88]....
        /*0708*/ 	.word	0x0500000f


	//   ....[89]....
        /*070c*/ 	.word	0x0500000f


	//   ....[90]....
        /*0710*/ 	.word	0x0500000f


	//   ....[91]....
        /*0714*/ 	.word	0x0500000f


	//   ....[92]....
        /*0718*/ 	.word	0x0500000f


	//   ....[93]....
        /*071c*/ 	.word	0x0500000f


	//   ....[94]....
        /*0720*/ 	.word	0x0500000f


	//   ....[95]....
        /*0724*/ 	.word	0x0500000f


	//   ....[96]....
        /*0728*/ 	.word	0x0500000f


	//   ....[97]....
        /*072c*/ 	.word	0x0500000f


	//   ....[98]....
        /*0730*/ 	.word	0x0500000f


	//   ....[99]....
        /*0734*/ 	.word	0x0500000f


	//   ....[100]....
        /*0738*/ 	.word	0x0500000f


	//   ....[101]....
        /*073c*/ 	.word	0x0500000f


	//   ....[102]....
        /*0740*/ 	.word	0x0500000f


	//   ....[103]....
        /*0744*/ 	.word	0x0500000f


	//   ....[104]....
        /*0748*/ 	.word	0x0500000f


	//   ....[105]....
        /*074c*/ 	.word	0x0500000f


	//   ....[106]....
        /*0750*/ 	.word	0x0500000f


	//   ....[107]....
        /*0754*/ 	.word	0x0500000f


	//   ....[108]....
        /*0758*/ 	.word	0x0500000f


	//   ....[109]....
        /*075c*/ 	.word	0x0500000f


	//----- nvinfo : EIATTR_COOP_GROUP_INSTR_OFFSETS
	.align		4
.L_357:
        /*0760*/ 	.byte	0x04, 0x28
        /*0762*/ 	.short	(.L_359 - .L_358)


	//   ....[0]....
.L_358:
        /*0764*/ 	.word	0x00000060


	//   ....[1]....
        /*0768*/ 	.word	0x000001d0


	//   ....[2]....
        /*076c*/ 	.word	0x00000220


	//   ....[3]....
        /*0770*/ 	.word	0x00000450


	//   ....[4]....
        /*0774*/ 	.word	0x000005b0


	//   ....[5]....
        /*0778*/ 	.word	0x000006d0


	//   ....[6]....
        /*077c*/ 	.word	0x00000830


	//   ....[7]....
        /*0780*/ 	.word	0x0000b280


	//   ....[8]....
        /*0784*/ 	.word	0x00018d00


	//   ....[9]....
        /*0788*/ 	.word	0x00018da0


	//   ....[10]....
        /*078c*/ 	.word	0x00019320


	//   ....[11]....
        /*0790*/ 	.word	0x00019340


	//   ....[12]....
        /*0794*/ 	.word	0x0001ed70


	//   ....[13]....
        /*0798*/ 	.word	0x0001ee70


	//   ....[14]....
        /*079c*/ 	.word	0x0001f300


	//   ....[15]....
        /*07a0*/ 	.word	0x0001f370


	//   ....[16]....
        /*07a4*/ 	.word	0x00023e40


	//   ....[17]....
        /*07a8*/ 	.word	0x00023e60


	//   ....[18]....
        /*07ac*/ 	.word	0x00024160


	//   ....[19]....
        /*07b0*/ 	.word	0x00024300


	//   ....[20]....
        /*07b4*/ 	.word	0x00025570


	//   ....[21]....
        /*07b8*/ 	.word	0x000255f0


	//   ....[22]....
        /*07bc*/ 	.word	0x00025610


	//   ....[23]....
        /*07c0*/ 	.word	0x00025620


	//   ....[24]....
        /*07c4*/ 	.word	0x00028920


	//   ....[25]....
        /*07c8*/ 	.word	0x00028aa0


	//   ....[26]....
        /*07cc*/ 	.word	0x00028ad0


	//   ....[27]....
        /*07d0*/ 	.word	0x00028b10


	//   ....[28]....
        /*07d4*/ 	.word	0x00028b80


	//   ....[29]....
        /*07d8*/ 	.word	0x00028be0


	//   ....[30]....
        /*07dc*/ 	.word	0x00028c20


	//   ....[31]....
        /*07e0*/ 	.word	0x00028dc0


	//   ....[32]....
        /*07e4*/ 	.word	0x00028e20


	//   ....[33]....
        /*07e8*/ 	.word	0x00028e60


	//   ....[34]....
        /*07ec*/ 	.word	0x00028ea0


	//   ....[35]....
        /*07f0*/ 	.word	0x00028ed0


	//   ....[36]....
        /*07f4*/ 	.word	0x00028f00


	//   ....[37]....
        /*07f8*/ 	.word	0x00028f90


	//   ....[38]....
        /*07fc*/ 	.word	0x00028ff0


	//   ....[39]....
        /*0800*/ 	.word	0x00029080


	//   ....[40]....
        /*0804*/ 	.word	0x0002e050


	//   ....[41]....
        /*0808*/ 	.word	0x0002e060


	//   ....[42]....
        /*080c*/ 	.word	0x0002e170


	//   ....[43]....
        /*0810*/ 	.word	0x0002e1d0


	//   ....[44]....
        /*0814*/ 	.word	0x0002e210


	//   ....[45]....
        /*0818*/ 	.word	0x0002e250


	//   ....[46]....
        /*081c*/ 	.word	0x0002e280


	//   ....[47]....
        /*0820*/ 	.word	0x0002e2b0


	//   ....[48]....
        /*0824*/ 	.word	0x0002e440


	//   ....[49]....
        /*0828*/ 	.word	0x0002e4a0


	//   ....[50]....
        /*082c*/ 	.word	0x0002e4e0


	//   ....[51]....
        /*0830*/ 	.word	0x0002e520


	//   ....[52]....
        /*0834*/ 	.word	0x0002e550


	//   ....[53]....
        /*0838*/ 	.word	0x0002e580


	//   ....[54]....
        /*083c*/ 	.word	0x0002e640


	//   ....[55]....
        /*0840*/ 	.word	0x0002e660


	//   ....[56]....
        /*0844*/ 	.word	0x0002e6d0


	//   ....[57]....
        /*0848*/ 	.word	0x0002ed60


	//   ....[58]....
        /*084c*/ 	.word	0x0002f1c0


	//   ....[59]....
        /*0850*/ 	.word	0x0002f260


	//   ....[60]....
        /*0854*/ 	.word	0x0002f300


	//   ....[61]....
        /*0858*/ 	.word	0x0002f3a0


	//   ....[62]....
        /*085c*/ 	.word	0x0002f440


	//   ....[63]....
        /*0860*/ 	.word	0x0002f4e0


	//   ....[64]....
        /*0864*/ 	.word	0x0002f580


	//   ....[65]....
        /*0868*/ 	.word	0x0002f620


	//   ....[66]....
        /*086c*/ 	.word	0x0002f6c0


	//   ....[67]....
        /*0870*/ 	.word	0x0002f760


	//   ....[68]....
        /*0874*/ 	.word	0x0002f800


	//   ....[69]....
        /*0878*/ 	.word	0x0002f8a0


	//   ....[70]....
        /*087c*/ 	.word	0x0002f940


	//   ....[71]....
        /*0880*/ 	.word	0x0002f9e0


	//   ....[72]....
        /*0884*/ 	.word	0x0002fa80


	//   ....[73]....
        /*0888*/ 	.word	0x0002fb20


	//   ....[74]....
        /*088c*/ 	.word	0x0002fc10


	//   ....[75]....
        /*0890*/ 	.word	0x0002fcb0


	//   ....[76]....
        /*0894*/ 	.word	0x0002fd50


	//   ....[77]....
        /*0898*/ 	.word	0x0002fdf0


	//   ....[78]....
        /*089c*/ 	.word	0x0002fe90


	//   ....[79]....
        /*08a0*/ 	.word	0x0002ff30


	//   ....[80]....
        /*08a4*/ 	.word	0x0002ffd0


	//   ....[81]....
        /*08a8*/ 	.word	0x00030070


	//   ....[82]....
        /*08ac*/ 	.word	0x00030110


	//   ....[83]....
        /*08b0*/ 	.word	0x000301b0


	//   ....[84]....
        /*08b4*/ 	.word	0x00030250


	//   ....[85]....
        /*08b8*/ 	.word	0x000302f0


	//   ....[86]....
        /*08bc*/ 	.word	0x00030390


	//   ....[87]....
        /*08c0*/ 	.word	0x00030430


	//   ....[88]....
        /*08c4*/ 	.word	0x000304d0


	//   ....[89]....
        /*08c8*/ 	.word	0x00030570


	//   ....[90]....
        /*08cc*/ 	.word	0x00030870


	//   ....[91]....
        /*08d0*/ 	.word	0x00030b50


	//   ....[92]....
        /*08d4*/ 	.word	0x00030f70


	//   ....[93]....
        /*08d8*/ 	.word	0x00031000


	//   ....[94]....
        /*08dc*/ 	.word	0x000310a0


	//   ....[95]....
        /*08e0*/ 	.word	0x00031150


	//   ....[96]....
        /*08e4*/ 	.word	0x000311d0


	//   ....[97]....
        /*08e8*/ 	.word	0x00031250


	//   ....[98]....
        /*08ec*/ 	.word	0x000312d0


	//   ....[99]....
        /*08f0*/ 	.word	0x00031350


	//   ....[100]....
        /*08f4*/ 	.word	0x000313e0


	//   ....[101]....
        /*08f8*/ 	.word	0x00031490


	//   ....[102]....
        /*08fc*/ 	.word	0x00031510


	//   ....[103]....
        /*0900*/ 	.word	0x00031590


	//   ....[104]....
        /*0904*/ 	.word	0x00031610


	//   ....[105]....
        /*0908*/ 	.word	0x00031690


	//   ....[106]....
        /*090c*/ 	.word	0x00031700


	//   ....[107]....
        /*0910*/ 	.word	0x000317a0


	//   ....[108]....
        /*0914*/ 	.word	0x00031830


	//   ....[109]....
        /*0918*/ 	.word	0x00031960


	//----- nvinfo : EIATTR_REG_RECONFIG
	.align		4
.L_359:
        /*091c*/ 	.byte	0x01, 0x54
	.zero		2


	//----- nvinfo : EIATTR_SYSCALL_OFFSETS
	.align		4
        /*0920*/ 	.byte	0x04, 0x46
        /*0922*/ 	.short	(.L_361 - .L_360)


	//   ....[0]....
.L_360:
        /*0924*/ 	.word	0x00001970


	//   ....[1]....
        /*0928*/ 	.word	0x00001ac0


	//   ....[2]....
        /*092c*/ 	.word	0x0000b420


	//   ....[3]....
        /*0930*/ 	.word	0x0000b8d0


	//   ....[4]....
        /*0934*/ 	.word	0x0002adf0


	//   ....[5]....
        /*0938*/ 	.word	0x0002af30


	//   ....[6]....
        /*093c*/ 	.word	0x0002b030


	//----- nvinfo : EIATTR_MBARRIER_INSTR_OFFSETS
	.align		4
.L_361:
        /*0940*/ 	.byte	0x04, 0x39
        /*0942*/ 	.short	(.L_363 - .L_362)


	//   ....[0]....
.L_362:
        /*0944*/ 	.word	0x00000300
        /*0948*/ 	.word	0x000000ff
        /*094c*/ 	.word	0x00038800
        /*0950*/ 	.short	0x0100
        /*0952*/ 	.byte	0x08
	.zero		1


	//   ....[1]....
        /*0954*/ 	.word	0x00000310
        /*0958*/ 	.word	0x000000ff
        /*095c*/ 	.word	0x00038820
        /*0960*/ 	.short	0x0100
        /*0962*/ 	.byte	0x08
	.zero		1


	//   ....[2]....
        /*0964*/ 	.word	0x00000400
        /*0968*/ 	.word	0x000000ff
        /*096c*/ 	.word	0x00038830
        /*0970*/ 	.short	0x0100
        /*0972*/ 	.byte	0x08
	.zero		1


	//   ....[3]....
        /*0974*/ 	.word	0x00000410
        /*0978*/ 	.word	0x000000ff
        /*097c*/ 	.word	0x00038840
        /*0980*/ 	.short	0x0100
        /*0982*/ 	.byte	0x08
	.zero		1


	//   ....[4]....
        /*0984*/ 	.word	0x00000420
        /*0988*/ 	.word	0x000000ff
        /*098c*/ 	.word	0x00038838
        /*0990*/ 	.short	0x0100
        /*0992*/ 	.byte	0x08
	.zero		1


	//   ....[5]....
        /*0994*/ 	.word	0x00000430
        /*0998*/ 	.word	0x000000ff
        /*099c*/ 	.word	0x00038848
        /*09a0*/ 	.short	0x0100
        /*09a2*/ 	.byte	0x08
	.zero		1


	//   ....[6]....
        /*09a4*/ 	.word	0x00000560
        /*09a8*/ 	.word	0x000000ff
        /*09ac*/ 	.word	0x00038850
        /*09b0*/ 	.short	0x0100
        /*09b2*/ 	.byte	0x08
	.zero		1


	//   ....[7]....
        /*09b4*/ 	.word	0x00000570
        /*09b8*/ 	.word	0x000000ff
        /*09bc*/ 	.word	0x00038860
        /*09c0*/ 	.short	0x0100
        /*09c2*/ 	.byte	0x08
	.zero		1


	//   ....[8]....
        /*09c4*/ 	.word	0x00000580
        /*09c8*/ 	.word	0x000000ff
        /*09cc*/ 	.word	0x00038858
        /*09d0*/ 	.short	0x0100
        /*09d2*/ 	.byte	0x08
	.zero		1


	//   ....[9]....
        /*09d4*/ 	.word	0x00000590
        /*09d8*/ 	.word	0x000000ff
        /*09dc*/ 	.word	0x00038868
        /*09e0*/ 	.short	0x0100
        /*09e2*/ 	.byte	0x08
	.zero		1


	//   ....[10]....
        /*09e4*/ 	.word	0x00000680
        /*09e8*/ 	.word	0x000000ff
        /*09ec*/ 	.word	0x00038870
        /*09f0*/ 	.short	0x0100
        /*09f2*/ 	.byte	0x06
	.zero		1


	//   ....[11]....
        /*09f4*/ 	.word	0x00000690
        /*09f8*/ 	.word	0x000000ff
        /*09fc*/ 	.word	0x00038880
        /*0a00*/ 	.short	0x0100
        /*0a02*/ 	.byte	0x06
	.zero		1


	//   ....[12]....
        /*0a04*/ 	.word	0x000006a0
        /*0a08*/ 	.word	0x000000ff
        /*0a0c*/ 	.word	0x00038878
        /*0a10*/ 	.short	0x0100
        /*0a12*/ 	.byte	0x06
	.zero		1


	//   ....[13]....
        /*0a14*/ 	.word	0x000006b0
        /*0a18*/ 	.word	0x000000ff
        /*0a1c*/ 	.word	0x00038888
        /*0a20*/ 	.short	0x0100
        /*0a22*/ 	.byte	0x06
	.zero		1


	//   ....[14]....
        /*0a24*/ 	.word	0x000007e0
        /*0a28*/ 	.word	0x000000ff
        /*0a2c*/ 	.word	0x00038890
        /*0a30*/ 	.short	0x0100
        /*0a32*/ 	.byte	0x08
	.zero		1


	//   ....[15]....
        /*0a34*/ 	.word	0x000007f0
        /*0a38*/ 	.word	0x000000ff
        /*0a3c*/ 	.word	0x000388a0
        /*0a40*/ 	.short	0x0100
        /*0a42*/ 	.byte	0x08
	.zero		1


	//   ....[16]....
        /*0a44*/ 	.word	0x00000800
        /*0a48*/ 	.word	0x000000ff
        /*0a4c*/ 	.word	0x00038898
        /*0a50*/ 	.short	0x0100
        /*0a52*/ 	.byte	0x08
	.zero		1


	//   ....[17]....
        /*0a54*/ 	.word	0x00000810
        /*0a58*/ 	.word	0x000000ff
        /*0a5c*/ 	.word	0x000388a8
        /*0a60*/ 	.short	0x0100
        /*0a62*/ 	.byte	0x08
	.zero		1


	//   ....[18]....
        /*0a64*/ 	.word	0x00000940
        /*0a68*/ 	.word	0x000000ff
        /*0a6c*/ 	.word	0x000388b0
        /*0a70*/ 	.short	0x0100
        /*0a72*/ 	.byte	0x08
	.zero		1


	//   ....[19]....
        /*0a74*/ 	.word	0x00000950
        /*0a78*/ 	.word	0x000000ff
        /*0a7c*/ 	.word	0x000388c0
        /*0a80*/ 	.short	0x0100
        /*0a82*/ 	.byte	0x08
	.zero		1


	//   ....[20]....
        /*0a84*/ 	.word	0x00000960
        /*0a88*/ 	.word	0x000000ff
        /*0a8c*/ 	.word	0x000388b8
        /*0a90*/ 	.short	0x0100
        /*0a92*/ 	.byte	0x08
	.zero		1


	//   ....[21]....
        /*0a94*/ 	.word	0x00000970
        /*0a98*/ 	.word	0x000000ff
        /*0a9c*/ 	.word	0x000388c8
        /*0aa0*/ 	.short	0x0100
        /*0aa2*/ 	.byte	0x08
	.zero		1


	//   ....[22]....
        /*0aa4*/ 	.word	0x000036d0
        /*0aa8*/ 	.word	0x00000000
        /*0aac*/ 	.word	0x00038890
        /*0ab0*/ 	.short	0x010a
        /*0ab2*/ 	.byte	0x3f
	.zero		1


	//   ....[23]....
        /*0ab4*/ 	.word	0x00006d50
        /*0ab8*/ 	.word	0x00000000
        /*0abc*/ 	.word	0x00038890
        /*0ac0*/ 	.short	0x010a
        /*0ac2*/ 	.byte	0x3f
	.zero		1


	//   ....[24]....
        /*0ac4*/ 	.word	0x0000a060
        /*0ac8*/ 	.word	0x00000000
        /*0acc*/ 	.word	0x00038890
        /*0ad0*/ 	.short	0x010a
        /*0ad2*/ 	.byte	0x3f
	.zero		1


	//   ....[25]....
        /*0ad4*/ 	.word	0x0000a470
        /*0ad8*/ 	.word	0x00000028
        /*0adc*/ 	.word	0x00000000
        /*0ae0*/ 	.short	0x0101
        /*0ae2*/ 	.byte	0x3f
	.zero		1


	//   ....[26]....
        /*0ae4*/ 	.word	0x0000a4b0
        /*0ae8*/ 	.word	0x00000000
        /*0aec*/ 	.word	0x000388b0
        /*0af0*/ 	.short	0x010a
        /*0af2*/ 	.byte	0x3f
	.zero		1


	//   ....[27]....
        /*0af4*/ 	.word	0x0000acd0
        /*0af8*/ 	.word	0x00000000
        /*0afc*/ 	.word	0x00000000
        /*0b00*/ 	.short	0x0101
        /*0b02*/ 	.byte	0x3f
	.zero		1


	//   ....[28]....
        /*0b04*/ 	.word	0x0000b4b0
        /*0b08*/ 	.word	0x00000010
        /*0b0c*/ 	.word	0x00038800
        /*0b10*/ 	.short	0x010a
        /*0b12*/ 	.byte	0x3f
	.zero		1


	//   ....[29]....
        /*0b14*/ 	.word	0x0000b500
        /*0b18*/ 	.word	0x00000010
        /*0b1c*/ 	.word	0x00038800
        /*0b20*/ 	.short	0x010a
        /*0b22*/ 	.byte	0x3f
	.zero		1


	//   ....[30]....
        /*0b24*/ 	.word	0x0000cf70
        /*0b28*/ 	.word	0x00000010
        /*0b2c*/ 	.word	0x00038800
        /*0b30*/ 	.short	0x010a
        /*0b32*/ 	.byte	0x3f
	.zero		1


	//   ....[31]....
        /*0b34*/ 	.word	0x00011810
        /*0b38*/ 	.word	0x00000010
        /*0b3c*/ 	.word	0x00038800
        /*0b40*/ 	.short	0x010a
        /*0b42*/ 	.byte	0x3f
	.zero		1


	//   ....[32]....
        /*0b44*/ 	.word	0x00015410
        /*0b48*/ 	.word	0x00000000
        /*0b4c*/ 	.word	0x00038830
        /*0b50*/ 	.short	0x010a
        /*0b52*/ 	.byte	0x3f
	.zero		1


	//   ....[33]....
        /*0b54*/ 	.word	0x00015490
        /*0b58*/ 	.word	0x00000000
        /*0b5c*/ 	.word	0x00038830
        /*0b60*/ 	.short	0x010a
        /*0b62*/ 	.byte	0x3f
	.zero		1


	//   ....[34]....
        /*0b64*/ 	.word	0x00018a70
        /*0b68*/ 	.word	0x00000000
        /*0b6c*/ 	.word	0x00000000
        /*0b70*/ 	.short	0x0101
        /*0b72*/ 	.byte	0x3f
	.zero		1


	//   ....[35]....
        /*0b74*/ 	.word	0x0001a960
        /*0b78*/ 	.word	0x0000000b
        /*0b7c*/ 	.word	0x00038830
        /*0b80*/ 	.short	0x010a
        /*0b82*/ 	.byte	0x3f
	.zero		1


	//   ....[36]....
        /*0b84*/ 	.word	0x0001a9e0
        /*0b88*/ 	.word	0x0000000b
        /*0b8c*/ 	.word	0x00038830
        /*0b90*/ 	.short	0x010a
        /*0b92*/ 	.byte	0x3f
	.zero		1


	//   ....[37]....
        /*0b94*/ 	.word	0x0001e100
        /*0b98*/ 	.word	0x00000009
        /*0b9c*/ 	.word	0x00038850
        /*0ba0*/ 	.short	0x010a
        /*0ba2*/ 	.byte	0x3f
	.zero		1


	//   ....[38]....
        /*0ba4*/ 	.word	0x0001e150
        /*0ba8*/ 	.word	0x00000009
        /*0bac*/ 	.word	0x00038850
        /*0bb0*/ 	.short	0x010a
        /*0bb2*/ 	.byte	0x3f
	.zero		1


	//   ....[39]....
        /*0bb4*/ 	.word	0x0001f4b0
        /*0bb8*/ 	.word	0x0000000b
        /*0bbc*/ 	.word	0x00000000
        /*0bc0*/ 	.short	0x0101
        /*0bc2*/ 	.byte	0x3f
	.zero		1


	//   ....[40]....
        /*0bc4*/ 	.word	0x0001f4e0
        /*0bc8*/ 	.word	0x00000009
        /*0bcc*/ 	.word	0x00000000
        /*0bd0*/ 	.short	0x0101
        /*0bd2*/ 	.byte	0x3f
	.zero		1


	//   ....[41]....
        /*0bd4*/ 	.word	0x0001fd30
        /*0bd8*/ 	.word	0x00000003
        /*0bdc*/ 	.word	0x00038830
        /*0be0*/ 	.short	0x010a
        /*0be2*/ 	.byte	0x3f
	.zero		1


	//   ....[42]....
        /*0be4*/ 	.word	0x0001fdb0
        /*0be8*/ 	.word	0x00000003
        /*0bec*/ 	.word	0x00038830
        /*0bf0*/ 	.short	0x010a
        /*0bf2*/ 	.byte	0x3f
	.zero		1


	//   ....[43]....
        /*0bf4*/ 	.word	0x000234d0
        /*0bf8*/ 	.word	0x00000009
        /*0bfc*/ 	.word	0x00038850
        /*0c00*/ 	.short	0x010a
        /*0c02*/ 	.byte	0x3f
	.zero		1


	//   ....[44]....
        /*0c04*/ 	.word	0x00023520
        /*0c08*/ 	.word	0x00000009
        /*0c0c*/ 	.word	0x00038850
        /*0c10*/ 	.short	0x010a
        /*0c12*/ 	.byte	0x3f
	.zero		1


	//   ....[45]....
        /*0c14*/ 	.word	0x00024540
        /*0c18*/ 	.word	0x0000009d
        /*0c1c*/ 	.word	0x00000000
        /*0c20*/ 	.short	0x0101
        /*0c22*/ 	.byte	0x3f
	.zero		1


	//   ....[46]....
        /*0c24*/ 	.word	0x000245c0
        /*0c28*/ 	.word	0x00000009
        /*0c2c*/ 	.word	0x00000000
        /*0c30*/ 	.short	0x0101
        /*0c32*/ 	.byte	0x3f
	.zero		1


	//   ....[47]....
        /*0c34*/ 	.word	0x00025260
        /*0c38*/ 	.word	0x00000000
        /*0c3c*/ 	.word	0x00038850
        /*0c40*/ 	.short	0x010a
        /*0c42*/ 	.byte	0x3f
	.zero		1


	//   ....[48]....
        /*0c44*/ 	.word	0x00025300
        /*0c48*/ 	.word	0x00000000
        /*0c4c*/ 	.word	0x00038850
        /*0c50*/ 	.short	0x010a
        /*0c52*/ 	.byte	0x3f
	.zero		1


	//   ....[49]....
        /*0c54*/ 	.word	0x000257a0
        /*0c58*/ 	.word	0x0000000b
        /*0c5c*/ 	.word	0x00000000
        /*0c60*/ 	.short	0x0101
        /*0c62*/ 	.byte	0x3f
	.zero		1


	//   ....[50]....
        /*0c64*/ 	.word	0x00027750
        /*0c68*/ 	.word	0x00000000
        /*0c6c*/ 	.word	0x00000000
        /*0c70*/ 	.short	0x0101
        /*0c72*/ 	.byte	0x3f
	.zero		1


	//   ....[51]....
        /*0c74*/ 	.word	0x00029dc0
        /*0c78*/ 	.word	0x00000009
        /*0c7c*/ 	.word	0x00038820
        /*0c80*/ 	.short	0x010a
        /*0c82*/ 	.byte	0x3f
	.zero		1


	//   ....[52]....
        /*0c84*/ 	.word	0x00029e50
        /*0c88*/ 	.word	0x00000005
        /*0c8c*/ 	.word	0x000388a0
        /*0c90*/ 	.short	0x010a
        /*0c92*/ 	.byte	0x3f
	.zero		1


	//   ....[53]....
        /*0c94*/ 	.word	0x0002a120
        /*0c98*/ 	.word	0x00000005
        /*0c9c*/ 	.word	0x000388c0
        /*0ca0*/ 	.short	0x010a
        /*0ca2*/ 	.byte	0x3f
	.zero		1


	//   ....[54]....
        /*0ca4*/ 	.word	0x0002a510
        /*0ca8*/ 	.word	0x00000006
        /*0cac*/ 	.word	0x000388a0
        /*0cb0*/ 	.short	0x010a
        /*0cb2*/ 	.byte	0x3f
	.zero		1


	//   ....[55]....
        /*0cb4*/ 	.word	0x0002a7c0
        /*0cb8*/ 	.word	0x00000006
        /*0cbc*/ 	.word	0x000388c0
        /*0cc0*/ 	.short	0x010a
        /*0cc2*/ 	.byte	0x3f
	.zero		1


	//   ....[56]....
        /*0cc4*/ 	.word	0x0002b830
        /*0cc8*/ 	.word	0x00000007
        /*0ccc*/ 	.word	0x00038840
        /*0cd0*/ 	.short	0x010a
        /*0cd2*/ 	.byte	0x3f
	.zero		1


	//   ....[57]....
        /*0cd4*/ 	.word	0x0002bea0
        /*0cd8*/ 	.word	0x0000000a
        /*0cdc*/ 	.word	0x00038820
        /*0ce0*/ 	.short	0x010a
        /*0ce2*/ 	.byte	0x3f
	.zero		1


	//   ....[58]....
        /*0ce4*/ 	.word	0x0002c1b0
        /*0ce8*/ 	.word	0x00000007
        /*0cec*/ 	.word	0x00038840
        /*0cf0*/ 	.short	0x010a
        /*0cf2*/ 	.byte	0x3f
	.zero		1


	//   ....[59]....
        /*0cf4*/ 	.word	0x0002c500
        /*0cf8*/ 	.word	0x00000008
        /*0cfc*/ 	.word	0x00000060
        /*0d00*/ 	.short	0x010a
        /*0d02*/ 	.byte	0x3f
	.zero		1


	//   ....[60]....
        /*0d04*/ 	.word	0x0002cb60
        /*0d08*/ 	.word	0x00000002
        /*0d0c*/ 	.word	0x00038840
        /*0d10*/ 	.short	0x010a
        /*0d12*/ 	.byte	0x3f
	.zero		1


	//   ....[61]....
        /*0d14*/ 	.word	0x0002ceb0
        /*0d18*/ 	.word	0x00000003
        /*0d1c*/ 	.word	0x00000060
        /*0d20*/ 	.short	0x010a
        /*0d22*/ 	.byte	0x3f
	.zero		1


	//   ....[62]....
        /*0d24*/ 	.word	0x0002d410
        /*0d28*/ 	.word	0x00000002
        /*0d2c*/ 	.word	0x00038840
        /*0d30*/ 	.short	0x010a
        /*0d32*/ 	.byte	0x3f
	.zero		1


	//   ....[63]....
        /*0d34*/ 	.word	0x0002d760
        /*0d38*/ 	.word	0x00000002
        /*0d3c*/ 	.word	0x00000060
        /*0d40*/ 	.short	0x010a
        /*0d42*/ 	.byte	0x3f
	.zero		1


	//   ....[64]....
        /*0d44*/ 	.word	0x0002dc60
        /*0d48*/ 	.word	0x00000003
        /*0d4c*/ 	.word	0x00038860
        /*0d50*/ 	.short	0x010a
        /*0d52*/ 	.byte	0x3f
	.zero		1


	//   ....[65]....
        /*0d54*/ 	.word	0x0002ece0
        /*0d58*/ 	.word	0x00000000
        /*0d5c*/ 	.word	0x00038820
        /*0d60*/ 	.short	0x010a
        /*0d62*/ 	.byte	0x3f
	.zero		1


	//   ....[66]....
        /*0d64*/ 	.word	0x0002eeb0
        /*0d68*/ 	.word	0x00000006
        /*0d6c*/ 	.word	0x00000000
        /*0d70*/ 	.short	0x010a
        /*0d72*/ 	.byte	0x3f
	.zero		1


	//   ....[67]....
        /*0d74*/ 	.word	0x0002ef20
        /*0d78*/ 	.word	0x00000007
        /*0d7c*/ 	.word	0x00000000
        /*0d80*/ 	.short	0x010a
        /*0d82*/ 	.byte	0x3f
	.zero		1


	//   ....[68]....
        /*0d84*/ 	.word	0x0002ef90
        /*0d88*/ 	.word	0x00000004
        /*0d8c*/ 	.word	0x00000000
        /*0d90*/ 	.short	0x010a
        /*0d92*/ 	.byte	0x3f
	.zero		1


	//   ....[69]....
        /*0d94*/ 	.word	0x0002efc0
        /*0d98*/ 	.word	0x00000003
        /*0d9c*/ 	.word	0x00000000
        /*0da0*/ 	.short	0x010a
        /*0da2*/ 	.byte	0x3f
	.zero		1


	//   ....[70]....
        /*0da4*/ 	.word	0x0002f020
        /*0da8*/ 	.word	0x00000000
        /*0dac*/ 	.word	0x00038890
        /*0db0*/ 	.short	0x010a
        /*0db2*/ 	.byte	0x3f
	.zero		1


	//   ....[71]....
        /*0db4*/ 	.word	0x0002f070
        /*0db8*/ 	.word	0x00000000
        /*0dbc*/ 	.word	0x00038890
        /*0dc0*/ 	.short	0x010a
        /*0dc2*/ 	.byte	0x3f
	.zero		1


	//   ....[72]....
        /*0dc4*/ 	.word	0x0002f0c0
        /*0dc8*/ 	.word	0x00000000
        /*0dcc*/ 	.word	0x00038890
        /*0dd0*/ 	.short	0x010a
        /*0dd2*/ 	.byte	0x3f
	.zero		1


	//   ....[73]....
        /*0dd4*/ 	.word	0x0002f110
        /*0dd8*/ 	.word	0x00000000
        /*0ddc*/ 	.word	0x000388b0
        /*0de0*/ 	.short	0x010a
        /*0de2*/ 	.byte	0x3f
	.zero		1


	//   ....[74]....
        /*0de4*/ 	.word	0x0002fb60
        /*0de8*/ 	.word	0x00000010
        /*0dec*/ 	.word	0x00038800
        /*0df0*/ 	.short	0x010a
        /*0df2*/ 	.byte	0x3f
	.zero		1


	//   ....[75]....
        /*0df4*/ 	.word	0x000305b0
        /*0df8*/ 	.word	0x00000010
        /*0dfc*/ 	.word	0x00038800
        /*0e00*/ 	.short	0x010a
        /*0e02*/ 	.byte	0x3f
	.zero		1


	//   ....[76]....
        /*0e04*/ 	.word	0x00030600
        /*0e08*/ 	.word	0x00000000
        /*0e0c*/ 	.word	0x00038830
        /*0e10*/ 	.short	0x010a
        /*0e12*/ 	.byte	0x3f
	.zero		1


	//   ....[77]....
        /*0e14*/ 	.word	0x00030650
        /*0e18*/ 	.word	0x0000000b
        /*0e1c*/ 	.word	0x00038830
        /*0e20*/ 	.short	0x010a
        /*0e22*/ 	.byte	0x3f
	.zero		1


	//   ....[78]....
        /*0e24*/ 	.word	0x000306a0
        /*0e28*/ 	.word	0x00000009
        /*0e2c*/ 	.word	0x00038850
        /*0e30*/ 	.short	0x010a
        /*0e32*/ 	.byte	0x3f
	.zero		1


	//   ....[79]....
        /*0e34*/ 	.word	0x000306f0
        /*0e38*/ 	.word	0x00000003
        /*0e3c*/ 	.word	0x00038830
        /*0e40*/ 	.short	0x010a
        /*0e42*/ 	.byte	0x3f
	.zero		1


	//   ....[80]....
        /*0e44*/ 	.word	0x00030740
        /*0e48*/ 	.word	0x00000009
        /*0e4c*/ 	.word	0x00038850
        /*0e50*/ 	.short	0x010a
        /*0e52*/ 	.byte	0x3f
	.zero		1


	//   ....[81]....
        /*0e54*/ 	.word	0x00030790
        /*0e58*/ 	.word	0x00000000
        /*0e5c*/ 	.word	0x00038850
        /*0e60*/ 	.short	0x010a
        /*0e62*/ 	.byte	0x3f
	.zero		1


	//   ....[82]....
        /*0e64*/ 	.word	0x00030930
        /*0e68*/ 	.word	0x00000009
        /*0e6c*/ 	.word	0x00038820
        /*0e70*/ 	.short	0x010a
        /*0e72*/ 	.byte	0x3f
	.zero		1


	//   ....[83]....
        /*0e74*/ 	.word	0x00030980
        /*0e78*/ 	.word	0x00000005
        /*0e7c*/ 	.word	0x000388a0
        /*0e80*/ 	.short	0x010a
        /*0e82*/ 	.byte	0x3f
	.zero		1


	//   ....[84]....
        /*0e84*/ 	.word	0x000309d0
        /*0e88*/ 	.word	0x00000005
        /*0e8c*/ 	.word	0x000388c0
        /*0e90*/ 	.short	0x010a
        /*0e92*/ 	.byte	0x3f
	.zero		1


	//   ....[85]....
        /*0e94*/ 	.word	0x00030a20
        /*0e98*/ 	.word	0x00000006
        /*0e9c*/ 	.word	0x000388a0
        /*0ea0*/ 	.short	0x010a
        /*0ea2*/ 	.byte	0x3f
	.zero		1


	//   ....[86]....
        /*0ea4*/ 	.word	0x00030a70
        /*0ea8*/ 	.word	0x00000006
        /*0eac*/ 	.word	0x000388c0
        /*0eb0*/ 	.short	0x010a
        /*0eb2*/ 	.byte	0x3f
	.zero		1


	//   ....[87]....
        /*0eb4*/ 	.word	0x00030c10
        /*0eb8*/ 	.word	0x00000007
        /*0ebc*/ 	.word	0x00038840
        /*0ec0*/ 	.short	0x010a
        /*0ec2*/ 	.byte	0x3f
	.zero		1


	//   ....[88]....
        /*0ec4*/ 	.word	0x00030c90
        /*0ec8*/ 	.word	0x00000003
        /*0ecc*/ 	.word	0x00038820
        /*0ed0*/ 	.short	0x010a
        /*0ed2*/ 	.byte	0x3f
	.zero		1


	//   ....[89]....
        /*0ed4*/ 	.word	0x00030ce0
        /*0ed8*/ 	.word	0x00000007
        /*0edc*/ 	.word	0x00038840
        /*0ee0*/ 	.short	0x010a
        /*0ee2*/ 	.byte	0x3f
	.zero		1


	//   ....[90]....
        /*0ee4*/ 	.word	0x00030d30
        /*0ee8*/ 	.word	0x00000008
        /*0eec*/ 	.word	0x00000060
        /*0ef0*/ 	.short	0x010a
        /*0ef2*/ 	.byte	0x3f
	.zero		1


	//   ....[91]....
        /*0ef4*/ 	.word	0x00030d80
        /*0ef8*/ 	.word	0x00000002
        /*0efc*/ 	.word	0x00038840
        /*0f00*/ 	.short	0x010a
        /*0f02*/ 	.byte	0x3f
	.zero		1


	//   ....[92]....
        /*0f04*/ 	.word	0x00030dd0
        /*0f08*/ 	.word	0x00000003
        /*0f0c*/ 	.word	0x00000060
        /*0f10*/ 	.short	0x010a
        /*0f12*/ 	.byte	0x3f
	.zero		1


	//   ....[93]....
        /*0f14*/ 	.word	0x00030e20
        /*0f18*/ 	.word	0x00000002
        /*0f1c*/ 	.word	0x00038840
        /*0f20*/ 	.short	0x010a
        /*0f22*/ 	.byte	0x3f
	.zero		1


	//   ....[94]....
        /*0f24*/ 	.word	0x00030e70
        /*0f28*/ 	.word	0x00000002
        /*0f2c*/ 	.word	0x00000060
        /*0f30*/ 	.short	0x010a
        /*0f32*/ 	.byte	0x3f
	.zero		1


	//   ....[95]....
        /*0f34*/ 	.word	0x00030ec0
        /*0f38*/ 	.word	0x00000003
        /*0f3c*/ 	.word	0x00038860
        /*0f40*/ 	.short	0x010a
        /*0f42*/ 	.byte	0x3f
	.zero		1


	//   ....[96]....
        /*0f44*/ 	.word	0x00031880
        /*0f48*/ 	.word	0x00000000
        /*0f4c*/ 	.word	0x00038820
        /*0f50*/ 	.short	0x010a
        /*0f52*/ 	.byte	0x3f
	.zero		1


	//   ....[97]....
        /*0f54*/ 	.word	0x00031a20
        /*0f58*/ 	.word	0x00000006
        /*0f5c*/ 	.word	0x00000000
        /*0f60*/ 	.short	0x010a
        /*0f62*/ 	.byte	0x3f
	.zero		1


	//   ....[98]....
        /*0f64*/ 	.word	0x00031a70
        /*0f68*/ 	.word	0x00000007
        /*0f6c*/ 	.word	0x00000000
        /*0f70*/ 	.short	0x010a
        /*0f72*/ 	.byte	0x3f
	.zero		1


	//   ....[99]....
        /*0f74*/ 	.word	0x00031ac0
        /*0f78*/ 	.word	0x00000004
        /*0f7c*/ 	.word	0x00000000
        /*0f80*/ 	.short	0x010a
        /*0f82*/ 	.byte	0x3f
	.zero		1


	//----- nvinfo : EIATTR_NUM_MBARRIERS
	.align		4
.L_363:
        /*0f84*/ 	.byte	0x03, 0x38
        /*0f86*/ 	.short	0x0016


	//----- nvinfo : EIATTR_EXIT_INSTR_OFFSETS
	.align		4
        /*0f88*/ 	.byte	0x04, 0x1c
        /*0f8a*/ 	.short	(.L_365 - .L_364)


	//   ....[0]....
.L_364:
        /*0f8c*/ 	.word	0x0002f010


	//----- nvinfo : EIATTR_MAX_THREADS
	.align		4
.L_365:
        /*0f90*/ 	.byte	0x04, 0x05
        /*0f92*/ 	.short	(.L_367 - .L_366)
.L_366:
        /*0f94*/ 	.word	0x00000180
        /*0f98*/ 	.word	0x00000001
        /*0f9c*/ 	.word	0x00000001


	//----- nvinfo : EIATTR_CRS_STACK_SIZE
	.align		4
.L_367:
        /*0fa0*/ 	.byte	0x04, 0x1e
        /*0fa2*/ 	.short	(.L_369 - .L_368)
.L_368:
        /*0fa4*/ 	.word	0x00000000


	//----- nvinfo : EIATTR_CBANK_PARAM_SIZE
	.align		4
.L_369:
        /*0fa8*/ 	.byte	0x03, 0x19
        /*0faa*/ 	.short	0x0a70


	//----- nvinfo : EIATTR_PARAM_CBANK
	.align		4
        /*0fac*/ 	.byte	0x04, 0x0a
        /*0fae*/ 	.short	(.L_371 - .L_370)
	.align		4
.L_370:
        /*0fb0*/ 	.word	index@(.nv.constant0._ZN7cutlass13device_kernelIN5flash11enable_sm90INS1_16FlashAttnFwdSm90INS1_25CollectiveMainloopFwdSm90ILi2EN4cute5tupleIJNS5_1CILi1EEES8_S8_EEENS6_IJNS7_ILi128EEENS7_ILi80EEENS7_ILi256EEEEEELi256ENS_10bfloat16_tEfNS_4arch4Sm90ELb1ELb0ELb1ELb1ELb0ELb1ELb0ELb1ELb1ELb0ELb0ELb0EEENS1_21CollectiveEpilogueFwdINS6_IJSA_SC_SB_EEES9_SE_SG_Li256ELb1ELb0ELb0ELb0EEENS1_36VarlenDynamicPersistentTileSchedulerILi128ELi80ELi256ELi32ELb0ELb0ELb1ELb1ELb1ELb1EEEEEEEEEvNT_6ParamsE)
        /*0fb4*/ 	.short	0x0210
        /*0fb6*/ 	.short	0x0a70


	//----- nvinfo : EIATTR_SW_WAR
	.align		4
.L_371:
        /*0fb8*/ 	.byte	0x04, 0x36
        /*0fba*/ 	.short	(.L_373 - .L_372)
.L_372:
        /*0fbc*/ 	.word	0x00000008
.L_373:


//--------------------- .nv.callgraph             --------------------------
	.section	.nv.callgraph,"",@"SHT_CUDA_CALLGRAPH"
	.align	4
	.sectionentsize	8
	.align		4
        /*0000*/ 	.word	0x00000000
	.align		4
        /*0004*/ 	.word	0xffffffff
	.align		4
        /*0008*/ 	.word	index@(_ZN7cutlass13device_kernelIN5flash11enable_sm90INS1_16FlashAttnFwdSm90INS1_25CollectiveMainloopFwdSm90ILi2EN4cute5tupleIJNS5_1CILi1EEES8_S8_EEENS6_IJNS7_ILi128EEENS7_ILi80EEENS7_ILi256EEEEEELi256ENS_10bfloat16_tEfNS_4arch4Sm90ELb0ELb0ELb1ELb0ELb0ELb0ELb0ELb1ELb1ELb0ELb0ELb0EEENS1_21CollectiveEpilogueFwdINS6_IJSA_SC_SB_EEES9_SE_SG_Li256ELb0ELb0ELb0ELb0EEENS1_29StaticPersistentTileSchedulerILb0EEEEEEEEEvNT_6ParamsE)
	.align		4
        /*000c*/ 	.word	index@(__assertfail)
	.align		4
        /*0010*/ 	.word	index@(_ZN7cutlass13device_kernelIN5flash11enable_sm90INS1_16FlashAttnFwdSm90INS1_25CollectiveMainloopFwdSm90ILi2EN4cute5tupleIJNS5_1CILi2EEENS7_ILi1EEES9_EEENS6_IJNS7_ILi128EEENS7_ILi80EEENS7_ILi256EEEEEELi256ENS_10bfloat16_tEfNS_4arch4Sm90ELb0ELb0ELb1ELb0ELb0ELb0ELb0ELb1ELb1ELb0ELb0ELb0EEENS1_21CollectiveEpilogueFwdINS6_IJSB_SD_SC_EEESA_SF_SH_Li256ELb0ELb0ELb0ELb0EEENS1_29StaticPersistentTileSchedulerILb0EEEEEEEEEvNT_6ParamsE)
	.align		4
        /*0014*/ 	.word	index@(__assertfail)
	.align		4
        /*0018*/ 	.word	index@(_ZN7cutlass13device_kernelIN5flash11enable_sm90INS1_16FlashAttnFwdSm90INS1_25CollectiveMainloopFwdSm90ILi2EN4cute5tupleIJNS5_1CILi1EEES8_S8_EEENS6_IJNS7_ILi128EEENS7_ILi80EEENS7_ILi256EEEEEELi256ENS_10bfloat16_tEfNS_4arch4Sm90ELb0ELb0ELb1ELb1ELb0ELb0ELb0ELb1ELb1ELb0ELb0ELb0EEENS1_21CollectiveEpilogueFwdINS6_IJSA_SC_SB_EEES9_SE_SG_Li256ELb1ELb0ELb0ELb0EEENS1_36VarlenDynamicPersistentTileSchedulerILi128ELi80ELi256ELi32ELb0ELb0ELb1ELb0ELb1ELb1EEEEEEEEEvNT_6ParamsE)
	.align		4
        /*001c*/ 	.word	index@(__assertfail)
	.align		4
        /*0020*/ 	.word	index@(_ZN7cutlass13device_kernelIN5flash11enable_sm90INS1_16FlashAttnFwdSm90INS1_25CollectiveMainloopFwdSm90ILi2EN4cute5tupleIJNS5_1CILi1EEES8_S8_EEENS6_IJNS7_ILi128EEENS7_ILi80EEENS7_ILi256EEEEEELi256ENS_10bfloat16_tEfNS_4arch4Sm90ELb0ELb0ELb1ELb1ELb0ELb1ELb0ELb1ELb1ELb0ELb0ELb0EEENS1_21CollectiveEpilogueFwdINS6_IJSA_SC_SB_EEES9_SE_SG_Li256ELb1ELb0ELb0ELb0EEENS1_36VarlenDynamicPersistentTileSchedulerILi128ELi80ELi256ELi32ELb0ELb0ELb1ELb0ELb1ELb1EEEEEEEEEvNT_6ParamsE)
	.align		4
        /*0024*/ 	.word	index@(__assertfail)
	.align		4
        /*0028*/ 	.word	index@(_ZN7cutlass13device_kernelIN5flash11enable_sm90INS1_16FlashAttnFwdSm90INS1_25CollectiveMainloopFwdSm90ILi2EN4cute5tupleIJNS5_1CILi1EEES8_S8_EEENS6_IJNS7_ILi128EEENS7_ILi64EEENS7_ILi256EEEEEELi256ENS_10bfloat16_tEfNS_4arch4Sm90ELb0ELb1ELb1ELb0ELb0ELb0ELb0ELb1ELb1ELb0ELb0ELb0EEENS1_21CollectiveEpilogueFwdINS6_IJSA_SC_SB_EEES9_SE_SG_Li256ELb0ELb0ELb0ELb0EEENS1_30DynamicPersistentTileSchedulerILi256ELi32ELb0ELb0ELb1EEEEEEEEEvNT_6ParamsE)
	.align		4
        /*002c*/ 	.word	index@(__assertfail)
	.align		4
        /*0030*/ 	.word	index@(_ZN7cutlass13device_kernelIN5flash11enable_sm90INS1_16FlashAttnFwdSm90INS1_25CollectiveMainloopFwdSm90ILi2EN4cute5tupleIJNS5_1CILi1EEES8_S8_EEENS6_IJNS7_ILi128EEENS7_ILi64EEENS7_ILi256EEEEEELi256ENS_10bfloat16_tEfNS_4arch4Sm90ELb0ELb1ELb1ELb1ELb0ELb0ELb0ELb1ELb1ELb0ELb0ELb0EEENS1_21CollectiveEpilogueFwdINS6_IJSA_SC_SB_EEES9_SE_SG_Li256ELb1ELb0ELb0ELb0EEENS1_36VarlenDynamicPersistentTileSchedulerILi128ELi64ELi256ELi32ELb0ELb0ELb1ELb1ELb0ELb1EEEEEEEEEvNT_6ParamsE)
	.align		4
        /*0034*/ 	.word	index@(__assertfail)
	.align		4
        /*0038*/ 	.word	index@(_ZN7cutlass13device_kernelIN5flash11enable_sm90INS1_16FlashAttnFwdSm90INS1_25CollectiveMainloopFwdSm90ILi2EN4cute5tupleIJNS5_1CILi1EEES8_S8_EEENS6_IJNS7_ILi128EEENS7_ILi64EEENS7_ILi256EEEEEELi256ENS_10bfloat16_tEfNS_4arch4Sm90ELb0ELb1ELb1ELb1ELb0ELb1ELb0ELb1ELb1ELb0ELb0ELb0EEENS1_21CollectiveEpilogueFwdINS6_IJSA_SC_SB_EEES9_SE_SG_Li256ELb1ELb0ELb0ELb0EEENS1_36VarlenDynamicPersistentTileSchedulerILi128ELi64ELi256ELi32ELb0ELb0ELb1ELb1ELb0ELb1EEEEEEEEEvNT_6ParamsE)
	.align		4
        /*003c*/ 	.word	index@(__assertfail)
	.align		4
        /*0040*/ 	.word	index@(_ZN7cutlass13device_kernelIN5flash11enable_sm90INS1_16FlashAttnFwdSm90INS1_25CollectiveMainloopFwdSm90ILi2EN4cute5tupleIJNS5_1CILi1EEES8_S8_EEENS6_IJNS7_ILi128EEENS7_ILi80EEENS7_ILi256EEEEEELi256ENS_10bfloat16_tEfNS_4arch4Sm90ELb1ELb0ELb1ELb0ELb0ELb0ELb0ELb1ELb1ELb0ELb0ELb0EEENS1_21CollectiveEpilogueFwdINS6_IJSA_SC_SB_EEES9_SE_SG_Li256ELb0ELb0ELb0ELb0EEENS1_30DynamicPersistentTileSchedulerILi256ELi32ELb0ELb0ELb1EEEEEEEEEvNT_6ParamsE)
	.align		4
        /*0044*/ 	.word	index@(__assertfail)
	.align		4
        /*0048*/ 	.word	index@(_ZN7cutlass13device_kernelIN5flash11enable_sm90INS1_16FlashAttnFwdSm90INS1_25CollectiveMainloopFwdSm90ILi2EN4cute5tupleIJNS5_1CILi1EEES8_S8_EEENS6_IJNS7_ILi128EEENS7_ILi80EEENS7_ILi256EEEEEELi256ENS_10bfloat16_tEfNS_4arch4Sm90ELb1ELb0ELb1ELb1ELb0ELb0ELb0ELb1ELb1ELb0ELb0ELb0EEENS1_21CollectiveEpilogueFwdINS6_IJSA_SC_SB_EEES9_SE_SG_Li256ELb1ELb0ELb0ELb0EEENS1_36VarlenDynamicPersistentTileSchedulerILi128ELi80ELi256ELi32ELb0ELb0ELb1ELb1ELb1ELb1EEEEEEEEEvNT_6ParamsE)
	.align		4
        /*004c*/ 	.word	index@(__assertfail)
	.align		4
        /*0050*/ 	.word	index@(_ZN7cutlass13device_kernelIN5flash11enable_sm90INS1_16FlashAttnFwdSm90INS1_25CollectiveMainloopFwdSm90ILi2EN4cute5tupleIJNS5_1CILi1EEES8_S8_EEENS6_IJNS7_ILi128EEENS7_ILi80EEENS7_ILi256EEEEEELi256ENS_10bfloat16_tEfNS_4arch4Sm90ELb1ELb0ELb1ELb1ELb0ELb1ELb0ELb1ELb1ELb0ELb0ELb0EEENS1_21CollectiveEpilogueFwdINS6_IJSA_SC_SB_EEES9_SE_SG_Li256ELb1ELb0ELb0ELb0EEENS1_36VarlenDynamicPersistentTileSchedulerILi128ELi80ELi256ELi32ELb0ELb0ELb1ELb1ELb1ELb1EEEEEEEEEvNT_6ParamsE)
	.align		4
        /*0054*/ 	.word	index@(__assertfail)
	.align		4
        /*0058*/ 	.word	0x00000000
	.align		4
        /*005c*/ 	.word	0xfffffffe
	.align		4
        /*0060*/ 	.word	0x00000000
	.align		4
        /*0064*/ 	.word	0xfffffffd
	.align		4
        /*0068*/ 	.word	0x00000000
	.align		4
        /*006c*/ 	.word	0xfffffffc


//--------------------- .nv.constant4             --------------------------
	.section	.nv.constant4,"a",@progbits
	.align	8
	.align		8
.nv.constant4:
        /*0000*/ 	.dword	__assertfail
	.align		8
        /*0008*/ 	.dword	__unnamed_1
	.align		8
        /*0010*/ 	.dword	__unnamed_2
	.align		8
        /*0018*/ 	.dword	__unnamed_3
	.align		8
        /*0020*/ 	.dword	__unnamed_4
	.align		8
        /*0028*/ 	.dword	__unnamed_5
	.align		8
        /*0030*/ 	.dword	__unnamed_6
	.align		8
        /*0038*/ 	.dword	__unnamed_7
	.align		8
        /*0040*/ 	.dword	__unnamed_8
	.align		8
        /*0048*/ 	.dword	__unnamed_9
	.align		8
        /*0050*/ 	.dword	_ZN74_INTERNAL_cb4ef094_38_flash_fwd_hdim256_bf16_softcap_sm90_cu_bdbb69e5_34424cuda3std3__45__cpo5beginE
	.align		8
        /*0058*/ 	.dword	_ZN74_INTERNAL_cb4ef094_38_flash_fwd_hdim256_bf16_softcap_sm90_cu_bdbb69e5_34424cuda3std3__45__cpo3endE
	.align		8
        /*0060*/ 	.dword	_ZN74_INTERNAL_cb4ef094_38_flash_fwd_hdim256_bf16_softcap_sm90_cu_bdbb69e5_34424cuda3std3__45__cpo6cbeginE
	.align		8
        /*0068*/ 	.dword	_ZN74_INTERNAL_cb4ef094_38_flash_fwd_hdim256_bf16_softcap_sm90_cu_bdbb69e5_34424cuda3std3__45__cpo4cendE
	.align		8
        /*0070*/ 	.dword	_ZN74_INTERNAL_cb4ef094_38_flash_fwd_hdim256_bf16_softcap_sm90_cu_bdbb69e5_34424cuda3std3__476_GLOBAL__N__cb4ef094_38_flash_fwd_hdim256_bf16_softcap_sm90_cu_bdbb69e5_34426ignoreE
	.align		8
        /*0078*/ 	.dword	_ZN74_INTERNAL_cb4ef094_38_flash_fwd_hdim256_bf16_softcap_sm90_cu_bdbb69e5_34424cuda3std3__419piecewise_constructE
	.align		8
        /*0080*/ 	.dword	_ZN74_INTERNAL_cb4ef094_38_flash_fwd_hdim256_bf16_softcap_sm90_cu_bdbb69e5_34424cuda3std3__48in_placeE
	.align		8
        /*0088*/ 	.dword	_ZN74_INTERNAL_cb4ef094_38_flash_fwd_hdim256_bf16_softcap_sm90_cu_bdbb69e5_34424cuda3std6ranges3__45__cpo4swapE
	.align		8
        /*0090*/ 	.dword	_ZN74_INTERNAL_cb4ef094_38_flash_fwd_hdim256_bf16_softcap_sm90_cu_bdbb69e5_34424cuda3std6ranges3__45__cpo9iter_moveE
	.align		8
        /*0098*/ 	.dword	_ZN74_INTERNAL_cb4ef094_38_flash_fwd_hdim256_bf16_softcap_sm90_cu_bdbb69e5_34424cute7productE
	.align		8
        /*00a0*/ 	.dword	_ZN74_INTERNAL_cb4ef094_38_flash_fwd_hdim256_bf16_softcap_sm90_cu_bdbb69e5_34424cute1_E
	.align		8
        /*00a8*/ 	.dword	$str$23
	.align		8
        /*00b0*/ 	.dword	$str$24


//--------------------- .text._ZN7cutlass13device_kernelIN5flash11enable_sm90INS1_16FlashAttnFwdSm90INS1_25CollectiveMainloopFwdSm90ILi2EN4cute5tupleIJNS5_1CILi1EEES8_S8_EEENS6_IJNS7_ILi128EEENS7_ILi80EEENS7_ILi256EEEEEELi256ENS_10bfloat16_tEfNS_4arch4Sm90ELb0ELb0ELb1ELb0ELb0ELb0ELb0ELb1ELb1ELb0ELb0ELb0EEENS1_21CollectiveEpilogueFwdINS6_IJSA_SC_SB_EEES9_SE_SG_Li256ELb0ELb0ELb0ELb0EEENS1_29StaticPersistentTileSchedulerILb0EEEEEEEEEvNT_6ParamsE --------------------------
	.section	.text._ZN7cutlass13device_kernelIN5flash11enable_sm90INS1_16FlashAttnFwdSm90INS1_25CollectiveMainloopFwdSm90ILi2EN4cute5tupleIJNS5_1CILi1EEES8_S8_EEENS6_IJNS7_ILi128EEENS7_ILi80EEENS7_ILi256EEEEEELi256ENS_10bfloat16_tEfNS_4arch4Sm90ELb0ELb0ELb1ELb0ELb0ELb0ELb0ELb1ELb1ELb0ELb0ELb0EEENS1_21CollectiveEpilogueFwdINS6_IJSA_SC_SB_EEES9_SE_SG_Li256ELb0ELb0ELb0ELb0EEENS1_29StaticPersistentTileSchedulerILb0EEEEEEEEEvNT_6ParamsE,"ax",@progbits
	.align	128
.text._ZN7cutlass13device_kernelIN5flash11enable_sm90INS1_16FlashAttnFwdSm90INS1_25CollectiveMainloopFwdSm90ILi2EN4cute5tupleIJNS5_1CILi1EEES8_S8_EEENS6_IJNS7_ILi128EEENS7_ILi80EEENS7_ILi256EEEEEELi256ENS_10bfloat16_tEfNS_4arch4Sm90ELb0ELb0ELb1ELb0ELb0ELb0ELb0ELb1ELb1ELb0ELb0ELb0EEENS1_21CollectiveEpilogueFwdINS6_IJSA_SC_SB_EEES9_SE_SG_Li256ELb0ELb0ELb0ELb0EEENS1_29StaticPersistentTileSchedulerILb0EEEEEEEEEvNT_6ParamsE:
        .type           _ZN7cutlass13device_kernelIN5flash11enable_sm90INS1_16FlashAttnFwdSm90INS1_25CollectiveMainloopFwdSm90ILi2EN4cute5tupleIJNS5_1CILi1EEES8_S8_EEENS6_IJNS7_ILi128EEENS7_ILi80EEENS7_ILi256EEEEEELi256ENS_10bfloat16_tEfNS_4arch4Sm90ELb0ELb0ELb1ELb0ELb0ELb0ELb0ELb1ELb1ELb0ELb0ELb0EEENS1_21CollectiveEpilogueFwdINS6_IJSA_SC_SB_EEES9_SE_SG_Li256ELb0ELb0ELb0ELb0EEENS1_29StaticPersistentTileSchedulerILb0EEEEEEEEEvNT_6ParamsE,@function
        .size           _ZN7cutlass13device_kernelIN5flash11enable_sm90INS1_16FlashAttnFwdSm90INS1_25CollectiveMainloopFwdSm90ILi2EN4cute5tupleIJNS5_1CILi1EEES8_S8_EEENS6_IJNS7_ILi128EEENS7_ILi80EEENS7_ILi256EEEEEELi256ENS_10bfloat16_tEfNS_4arch4Sm90ELb0ELb0ELb1ELb0ELb0ELb0ELb0ELb1ELb1ELb0ELb0ELb0EEENS1_21CollectiveEpilogueFwdINS6_IJSA_SC_SB_EEES9_SE_SG_Li256ELb0ELb0ELb0ELb0EEENS1_29StaticPersistentTileSchedulerILb0EEEEEEEEEvNT_6ParamsE,(.L_x_2838 - _ZN7cutlass13device_kernelIN5flash11enable_sm90INS1_16FlashAttnFwdSm90INS1_25CollectiveMainloopFwdSm90ILi2EN4cute5tupleIJNS5_1CILi1EEES8_S8_EEENS6_IJNS7_ILi128EEENS7_ILi80EEENS7_ILi256EEEEEELi256ENS_10bfloat16_tEfNS_4arch4Sm90ELb0ELb0ELb1ELb0ELb0ELb0ELb0ELb1ELb1ELb0ELb0ELb0EEENS1_21CollectiveEpilogueFwdINS6_IJSA_SC_SB_EEES9_SE_SG_Li256ELb0ELb0ELb0ELb0EEENS1_29StaticPersistentTileSchedulerILb0EEEEEEEEEvNT_6ParamsE)
        .other          _ZN7cutlass13device_kernelIN5flash11enable_sm90INS1_16FlashAttnFwdSm90INS1_25CollectiveMainloopFwdSm90ILi2EN4cute5tupleIJNS5_1CILi1EEES8_S8_EEENS6_IJNS7_ILi128EEENS7_ILi80EEENS7_ILi256EEEEEELi256ENS_10bfloat16_tEfNS_4arch4Sm90ELb0ELb0ELb1ELb0ELb0ELb0ELb0ELb1ELb1ELb0ELb0ELb0EEENS1_21CollectiveEpilogueFwdINS6_IJSA_SC_SB_EEES9_SE_SG_Li256ELb0ELb0ELb0ELb0EEENS1_29StaticPersistentTileSchedulerILb0EEEEEEEEEvNT_6ParamsE,@"STO_CUDA_ENTRY STV_DEFAULT"
_ZN7cutlass13device_kernelIN5flash11enable_sm90INS1_16FlashAttnFwdSm90INS1_25CollectiveMainloopFwdSm90ILi2EN4cute5tupleIJNS5_1CILi1EEES8_S8_EEENS6_IJNS7_ILi128EEENS7_ILi80EEENS7_ILi256EEEEEELi256ENS_10bfloat16_tEfNS_4arch4Sm90ELb0ELb0ELb1ELb0ELb0ELb0ELb0ELb1ELb1ELb0ELb0ELb0EEENS1_21CollectiveEpilogueFwdINS6_IJSA_SC_SB_EEES9_SE_SG_Li256ELb0ELb0ELb0ELb0EEENS1_29StaticPersistentTileSchedulerILb0EEEEEEEEEvNT_6ParamsE:
[----:B------:R-:W1:Y:S02]  /*0000*/  LDC R1, c[0x0][0x28] ;  /* 0x00000a00ff017b82 */ /* 0x000e640000000800 */
[----:B-1----:R-:W-:Y:S01]  /*0010*/  VIADD R1, R1, 0xffffffe0 ;  /* 0xffffffe001017836 */ /* 0x002fe20000000000 */
[----:B------:R-:W1:Y:S01]  /*0020*/  S2R R3, SR_TID.X ;  /* 0x0000000000037919 */ /* 0x000e620000002100 */
[----:B------:R-:W-:Y:S01]  /*0030*/  ELECT P0, URZ, PT ;  /* 0x00000000003f782f */ /* 0x000fe20003800000 */
[----:B------:R-:W-:Y:S01]  /*0040*/  BSSY B0, `(.L_x_0) ;  /* 0x0000013000007945 */ /* 0x000fe20003800000 */
[----:B-1----:R-:W-:-:S05]  /*0050*/  SHF.R.U32.HI R0, RZ, 0x5, R3 ;  /* 0x00000005ff007819 */ /* 0x002fca0000011603 */
[----:B------:R-:W1:Y:S02]  /*0060*/  SHFL.IDX PT, R2, R0, RZ, 0x1f ;  /* 0x00001fff00027589 */ /* 0x000e6400000e0000 */
[----:B-1----:R-:W-:-:S13]  /*0070*/  ISETP.EQ.AND P0, PT, R2, RZ, P0 ;  /* 0x000000ff0200720c */ /* 0x002fda0000702270 */
[----:B------:R-:W-:Y:S05]  /*0080*/  @!P0 BRA `(.L_x_1) ;  /* 0x0000000000388947 */ /* 0x000fea0003800000 */
[----:B------:R-:W-:Y:S02]  /*0090*/  ULDC.64 UR4, c[0x0][0x198] ;  /* 0x0000660000047ab9 */ /* 0x000fe40000000a00 */
[----:B------:R-:W-:Y:S02]  /*00a0*/  UIADD3 UR6, UP0, UR4, 0x270, URZ ;  /* 0x0000027004067890 */ /* 0x000fe4000ff1e03f */
[----:B------:R-:W-:Y:S02]  /*00b0*/  UIADD3 UR8, UP1, UR4, 0x370, URZ ;  /* 0x0000037004087890 */ /* 0x000fe4000ff3e03f */
[----:B------:R-:W-:Y:S02]  /*00c0*/  UIADD3 UR10, UP2, UR4, 0x470, URZ ;  /* 0x00000470040a7890 */ /* 0x000fe4000ff5e03f */
[----:B------:R-:W-:Y:S02]  /*00d0*/  UIADD3 UR4, UP3, UR4, 0x9f0, URZ ;  /* 0x000009f004047890 */ /* 0x000fe4000ff7e03f */
[----:B------:R-:W-:-:S02]  /*00e0*/  UIADD3.X UR7, URZ, UR5, URZ, UP0, !UPT ;  /* 0x000000053f077290 */ /* 0x000fc400087fe43f */
[----:B------:R-:W-:Y:S02]  /*00f0*/  UIADD3.X UR9, URZ, UR5, URZ, UP1, !UPT ;  /* 0x000000053f097290 */ /* 0x000fe40008ffe43f */
[----:B------:R-:W-:Y:S02]  /*0100*/  UIADD3.X UR11, URZ, UR5, URZ, UP2, !UPT ;  /* 0x000000053f0b7290 */ /* 0x000fe400097fe43f */
[----:B------:R-:W-:-:S03]  /*0110*/  UIADD3.X UR5, URZ, UR5, URZ, UP3, !UPT ;  /* 0x000000053f057290 */ /* 0x000fc60009ffe43f */
[----:B------:R1:W-:Y:S02]  /*0120*/  UTMACCTL.PF [UR6] ;  /* 0x00000000060079b9 */ /* 0x0003e40008040000 */
[----:B------:R1:W-:Y:S02]  /*0130*/  UTMACCTL.PF [UR8] ;  /* 0x00000000080079b9 */ /* 0x0003e40008040000 */
[----:B------:R1:W-:Y:S02]  /*0140*/  UTMACCTL.PF [UR10] ;  /* 0x000000000a0079b9 */ /* 0x0003e40008040000 */
[----:B------:R1:W-:Y:S02]  /*0150*/  UTMACCTL.PF [UR4] ;  /* 0x00000000040079b9 */ /* 0x0003e40008040000 */
[----:B-1----:R-:W-:Y:S01]  /*0160*/  NOP ;  /* 0x0000000000007918 */ /* 0x002fe20000000000 */
.L_x_1:
[----:B------:R-:W-:Y:S05]  /*0170*/  BSYNC B0 ;  /* 0x0000000000007941 */ /* 0x000fea0003800000 */
.L_x_0:
[----:B------:R-:W-:Y:S01]  /*0180*/  VOTEU.ANY UP0, P0 ;  /* 0x00000000003f7886 */ /* 0x000fe20000000100 */
[----:B------:R-:W1:Y:S01]  /*0190*/  SHFL.IDX PT, R2, R0, RZ, 0x1f ;  /* 0x00001fff00027589 */ /* 0x000e6200000e0000 */
[----:B------:R-:W-:Y:S01]  /*01a0*/  UMOV UR4, 0x1 ;  /* 0x0000000100047882 */ /* 0x000fe20000000000 */
[----:B------:R-:W-:Y:S02]  /*01b0*/  VOTEU.ANY UP1, P0 ;  /* 0x00000000003f7886 */ /* 0x000fe40000020100 */
[----:B------:R-:W2:Y:S01]  /*01c0*/  @UP0 S2UR UR7, SR_CgaCtaId ;  /* 0x00000000000709c3 */ /* 0x000ea20000008800 */
[----:B------:R-:W-:Y:S01]  /*01d0*/  @UP0 UMOV UR6, 0x400 ;  /* 0x0000040000060882 */ /* 0x000fe20000000000 */
[----:B------:R-:W-:-:S04]  /*01e0*/  @UP0 UIADD3 UR4, -UR4, 0x100000, URZ ;  /* 0x0010000004040890 */ /* 0x000fc8000fffe13f */
[----:B------:R-:W-:Y:S02]  /*01f0*/  @UP0 USHF.L.U32 UR5, UR4, 0xb, URZ ;  /* 0x0000000b04050899 */ /* 0x000fe4000800063f */
[----:B------:R-:W-:Y:S01]  /*0200*/  @UP0 USHF.L.U32 UR4, UR4, 0x1, URZ ;  /* 0x0000000104040899 */ /* 0x000fe2000800063f */
[----:B-1----:R-:W-:Y:S02]  /*0210*/  ISETP.NE.AND P1, PT, R2, RZ, PT ;  /* 0x000000ff0200720c */ /* 0x002fe40003f25270 */
[----:B------:R-:W-:Y:S01]  /*0220*/  SHF.R.U32.HI R2, RZ, 0x7, R3 ;  /* 0x00000007ff027819 */ /* 0x000fe20000011603 */
[----:B--2---:R-:W-:Y:S01]  /*0230*/  @UP0 ULEA UR6, UR7, UR6, 0x18 ;  /* 0x0000000607060291 */ /* 0x004fe2000f8ec03f */
[----:B------:R-:W-:-:S04]  /*0240*/  VOTEU.ANY UP0, P0 ;  /* 0x00000000003f7886 */ /* 0x000fc80000000100 */
[----:B------:R-:W1:Y:S04]  /*0250*/  SHFL.IDX PT, R2, R2, RZ, 0x1f ;  /* 0x00001fff02027589 */ /* 0x000e6800000e0000 */
[----:B------:R-:W2:Y:S03]  /*0260*/  FENCE.VIEW.ASYNC.S ;  /* 0x00000000000073c6 */ /* 0x000ea60000000000 */
[----:B--2---:R2:W3:Y:S01]  /*0270*/  @UP0 SYNCS.EXCH.64 URZ, [UR6+0x38800], UR4 ;  /* 0x03880004063f05b2 */ /* 0x0044e20008000100 */
[----:B------:R2:W4:Y:S01]  /*0280*/  @UP1 SYNCS.EXCH.64 URZ, [UR6+0x38820], UR4 ;  /* 0x03882004063f15b2 */ /* 0x0005220008000100 */
[----:B------:R-:W-:Y:S05]  /*0290*/  @P1 BRA `(.L_x_2) ;  /* 0x0000000000481947 */ /* 0x000fea0003800000 */
[----:B--2---:R-:W2:Y:S01]  /*02a0*/  S2UR UR5, SR_CgaCtaId ;  /* 0x00000000000579c3 */ /* 0x004ea20000008800 */
[----:B------:R-:W-:Y:S01]  /*02b0*/  UMOV UR4, 0x400 ;  /* 0x0000040000047882 */ /* 0x000fe20000000000 */
[----:B------:R-:W-:Y:S01]  /*02c0*/  UMOV UR6, 0x1 ;  /* 0x0000000100067882 */ /* 0x000fe20000000000 */
[----:B------:R-:W-:Y:S01]  /*02d0*/  UMOV UR9, 0x2 ;  /* 0x0000000200097882 */ /* 0x000fe20000000000 */
[----:B------:R-:W-:-:S04]  /*02e0*/  UIADD3 UR6, -UR6, 0x100000, URZ ;  /* 0x0010000006067890 */ /* 0x000fc8000fffe13f */
[----:B------:R-:W-:Y:S02]  /*02f0*/  USHF.L.U32 UR7, UR6, 0xb, URZ ;  /* 0x0000000b06077899 */ /* 0x000fe4000800063f */
[----:B------:R-:W-:Y:S01]  /*0300*/  USHF.L.U32 UR6, UR6, 0x1, URZ ;  /* 0x0000000106067899 */ /* 0x000fe2000800063f */
[----:B------:R-:W-:Y:S01]  /*0310*/  ELECT P0, URZ, PT ;  /* 0x00000000003f782f */ /* 0x000fe20003800000 */
[----:B--2---:R-:W-:Y:S02]  /*0320*/  ULEA UR8, UR5, UR4, 0x18 ;  /* 0x0000000405087291 */ /* 0x004fe4000f8ec03f */
[----:B------:R-:W-:-:S04]  /*0330*/  UIADD3 UR4, -UR9, 0x100000, URZ ;  /* 0x0010000009047890 */ /* 0x000fc8000fffe13f */
[----:B------:R-:W-:Y:S02]  /*0340*/  USHF.L.U32 UR5, UR4, 0xb, URZ ;  /* 0x0000000b04057899 */ /* 0x000fe4000800063f */
[----:B------:R-:W-:Y:S01]  /*0350*/  USHF.L.U32 UR4, UR4, 0x1, URZ ;  /* 0x0000000104047899 */ /* 0x000fe2000800063f */
[----:B------:R-:W2:Y:S03]  /*0360*/  FENCE.VIEW.ASYNC.S ;  /* 0x00000000000073c6 */ /* 0x000ea60000000000 */
[----:B--2---:R2:W1:Y:S08]  /*0370*/  SYNCS.EXCH.64 URZ, [UR8+0x38830], UR6 ;  /* 0x03883006083f75b2 */ /* 0x0044700008000100 */
[----:B------:R2:W1:Y:S01]  /*0380*/  SYNCS.EXCH.64 URZ, [UR8+0x38840], UR4 ;  /* 0x03884004083f75b2 */ /* 0x0004620008000100 */
[----:B------:R2:W1:Y:S01]  /*0390*/  SYNCS.EXCH.64 URZ, [UR8+0x38838], UR6 ;  /* 0x03883806083f75b2 */ /* 0x0004620008000100 */
[----:B------:R2:W1:Y:S01]  /*03a0*/  SYNCS.EXCH.64 URZ, [UR8+0x38848], UR4 ;  /* 0x03884804083f75b2 */ /* 0x0004620008000100 */
[----:B------:R-:W-:Y:S01]  /*03b0*/  NOP ;  /* 0x0000000000007918 */ /* 0x000fe20000000000 */
.L_x_2:
[----:B------:R-:W5:Y:S01]  /*03c0*/  SHFL.IDX PT, R4, R0, RZ, 0x1f ;  /* 0x00001fff00047589 */ /* 0x000f6200000e0000 */
[----:B------:R-:W-:Y:S01]  /*03d0*/  NOP ;  /* 0x0000000000007918 */ /* 0x000fe20000000000 */
[----:B-----5:R-:W-:-:S13]  /*03e0*/  ISETP.NE.AND P0, PT, R4, RZ, PT ;  /* 0x000000ff0400720c */ /* 0x020fda0003f05270 */
[----:B------:R-:W-:Y:S05]  /*03f0*/  @P0 BRA `(.L_x_3) ;  /* 0x0000000000480947 */ /* 0x000fea0003800000 */
[----:B--2---:R-:W2:Y:S01]  /*0400*/  S2UR UR5, SR_CgaCtaId ;  /* 0x00000000000579c3 */ /* 0x004ea20000008800 */
[----:B------:R-:W-:Y:S01]  /*0410*/  UMOV UR4, 0x400 ;  /* 0x0000040000047882 */ /* 0x000fe20000000000 */
[----:B------:R-:W-:Y:S01]  /*0420*/  UMOV UR6, 0x1 ;  /* 0x0000000100067882 */ /* 0x000fe20000000000 */
[----:B------:R-:W-:Y:S01]  /*0430*/  UMOV UR7, 0x2 ;  /* 0x0000000200077882 */ /* 0x000fe20000000000 */
[----:B------:R-:W-:Y:S01]  /*0440*/  ELECT P0, URZ, PT ;  /* 0x00000000003f782f */ /* 0x000fe20003800000 */
[----:B--2---:R-:W-:Y:S02]  /*0450*/  ULEA UR8, UR5, UR4, 0x18 ;  /* 0x0000000405087291 */ /* 0x004fe4000f8ec03f */
[----:B------:R-:W-:-:S04]  /*0460*/  UIADD3 UR4, -UR6, 0x100000, URZ ;  /* 0x0010000006047890 */ /* 0x000fc8000fffe13f */
[----:B------:R-:W-:Y:S02]  /*0470*/  USHF.L.U32 UR5, UR4, 0xb, URZ ;  /* 0x0000000b04057899 */ /* 0x000fe4000800063f */
[----:B------:R-:W-:Y:S02]  /*0480*/  USHF.L.U32 UR4, UR4, 0x1, URZ ;  /* 0x0000000104047899 */ /* 0x000fe4000800063f */
        /* <DEDUP_REMOVED lines=9> */
.L_x_3:
[----:B------:R-:W5:Y:S01]  /*0520*/  SHFL.IDX PT, R4, R0, RZ, 0x1f ;  /* 0x00001fff00047589 */ /* 0x000f6200000e0000 */
[----:B------:R-:W-:Y:S01]  /*0530*/  NOP ;  /* 0x0000000000007918 */ /* 0x000fe20000000000 */
[----:B-----5:R-:W-:-:S13]  /*0540*/  ISETP.NE.AND P0, PT, R4, RZ, PT ;  /* 0x000000ff0400720c */ /* 0x020fda0003f05270 */
[----:B------:R-:W-:Y:S05]  /*0550*/  @P0 BRA `(.L_x_4) ;  /* 0x0000000000380947 */ /* 0x000fea0003800000 */
[----:B--2---:R-:W2:Y:S01]  /*0560*/  S2UR UR5, SR_CgaCtaId ;  /* 0x00000000000579c3 */ /* 0x004ea20000008800 */
[----:B------:R-:W-:Y:S01]  /*0570*/  UMOV UR4, 0x400 ;  /* 0x0000040000047882 */ /* 0x000fe20000000000 */
[----:B------:R-:W-:Y:S01]  /*0580*/  UMOV UR7, 0x1 ;  /* 0x0000000100077882 */ /* 0x000fe20000000000 */
[----:B------:R-:W-:Y:S01]  /*0590*/  ELECT P0, URZ, PT ;  /* 0x00000000003f782f */ /* 0x000fe20003800000 */
[----:B--2---:R-:W-:Y:S02]  /*05a0*/  ULEA UR6, UR5, UR4, 0x18 ;  /* 0x0000000405067291 */ /* 0x004fe4000f8ec03f */
[----:B------:R-:W-:-:S04]  /*05b0*/  UIADD3 UR4, -UR7, 0x100000, URZ ;  /* 0x0010000007047890 */ /* 0x000fc8000fffe13f */
[----:B------:R-:W-:Y:S02]  /*05c0*/  USHF.L.U32 UR5, UR4, 0xb, URZ ;  /* 0x0000000b04057899 */ /* 0x000fe4000800063f */
[----:B------:R-:W-:Y:S01]  /*05d0*/  USHF.L.U32 UR4, UR4, 0x1, URZ ;  /* 0x0000000104047899 */ /* 0x000fe2000800063f */
[----:B------:R-:W2:Y:S11]  /*05e0*/  FENCE.VIEW.ASYNC.S ;  /* 0x00000000000073c6 */ /* 0x000eb60000000000 */
[----:B--2---:R2:W1:Y:S01]  /*05f0*/  SYNCS.EXCH.64 URZ, [UR6+0x38870], UR4 ;  /* 0x03887004063f75b2 */ /* 0x0044620008000100 */
[----:B------:R2:W1:Y:S01]  /*0600*/  SYNCS.EXCH.64 URZ, [UR6+0x38880], UR4 ;  /* 0x03888004063f75b2 */ /* 0x0004620008000100 */
[----:B------:R2:W1:Y:S01]  /*0610*/  SYNCS.EXCH.64 URZ, [UR6+0x38878], UR4 ;  /* 0x03887804063f75b2 */ /* 0x0004620008000100 */
[----:B------:R2:W1:Y:S01]  /*0620*/  SYNCS.EXCH.64 URZ, [UR6+0x38888], UR4 ;  /* 0x03888804063f75b2 */ /* 0x0004620008000100 */
[----:B------:R-:W-:Y:S01]  /*0630*/  NOP ;  /* 0x0000000000007918 */ /* 0x000fe20000000000 */
.L_x_4:
        /* <DEDUP_REMOVED lines=22> */
.L_x_5:
        /* <DEDUP_REMOVED lines=22> */
.L_x_6:
[----:B-1----:R-:W-:Y:S01]  /*0900*/  ISETP.NE.AND P0, PT, R2, RZ, PT ;  /* 0x000000ff0200720c */ /* 0x002fe20003f05270 */
[----:B------:R-:W-:Y:S01]  /*0910*/  IMAD.MOV.U32 R2, RZ, RZ, 0x1 ;  /* 0x00000001ff027424 */ /* 0x000fe200078e00ff */
[----:B------:R-:W-:-:S04]  /*0920*/  NOP ;  /* 0x0000000000007918 */ /* 0x000fc80000000000 */
[----:B------:R-:W-:-:S05]  /*0930*/  SEL R2, R2, 0x2, !P0 ;  /* 0x0000000202027807 */ /* 0x000fca0004000000 */
[----:B------:R1:W-:Y:S01]  /*0940*/  STL [R1+0x1c], R2 ;  /* 0x00001c0201007387 */ /* 0x0003e20000100800 */
[----:B---34-:R-:W-:Y:S06]  /*0950*/  BAR.SYNC.DEFER_BLOCKING 0x0 ;  /* 0x0000000000007b1d */ /* 0x018fec0000010000 */
[----:B------:R-:W-:Y:S05]  /*0960*/  @!P0 BRA `(.L_x_7) ;  /* 0x000000b400048947 */ /* 0x000fea0003800000 */
.L_x_8:
[----:B------:R-:W-:-:S08]  /*0970*/  NOP ;  /* 0x0000000000007918 */ /* 0x000fd00000000000 */
[----:B------:R-:W3:Y:S02]  /*0980*/  USETMAXREG.TRY_ALLOC.CTAPOOL UP0, 0xf0 ;  /* 0x000000f0000079c8 */ /* 0x000ee40008000600 */
[----:B---3--:R-:W-:-:S13]  /*0990*/  PLOP3.LUT P0, PT, PT, PT, UP0, 0x80, 0x0 ;  /* 0x000000000000781c */ /* 0x008fda0003f0f008 */
[----:B------:R-:W-:Y:S05]  /*09a0*/  @!P0 BRA `(.L_x_8) ;  /* 0xfffffffc00f08947 */ /* 0x000fea000383ffff */
[----:B--2---:R-:W2:Y:S08]  /*09b0*/  S2UR UR7, SR_CTAID.X ;  /* 0x00000000000779c3 */ /* 0x004eb00000002500 */
[----:B------:R-:W-:Y:S08]  /*09c0*/  BAR.ARV 0x8, 0x120 ;  /* 0x0204800000007b1d */ /* 0x000ff00000002000 */
[----:B------:R-:W2:Y:S02]  /*09d0*/  LDC R0, c[0x0][0xda4] ;  /* 0x00036900ff007b82 */ /* 0x000ea40000000800 */
[----:B--2---:R-:W-:-:S13]  /*09e0*/  ISETP.LE.AND P0, PT, R0, UR7, PT ;  /* 0x0000000700007c0c */ /* 0x004fda000bf03270 */
[----:B------:R-:W-:Y:S05]  /*09f0*/  @P0 EXIT ;  /* 0x000000000000094d */ /* 0x000fea0003800000 */
[----:B------:R-:W2:Y:S01]  /*0a00*/  LDL.LU R8, [R1+0x1c] ;  /* 0x00001c0001087983 */ /* 0x000ea20000300800 */
[----:B------:R-:W-:Y:S01]  /*0a10*/  IADD3 R0, R3, -0x80, RZ ;  /* 0xffffff8003007810 */ /* 0x000fe20007ffe0ff */
[----:B------:R-:W3:Y:S01]  /*0a20*/  S2UR UR5, SR_CgaCtaId ;  /* 0x00000000000579c3 */ /* 0x000ee20000008800 */
[----:B------:R-:W-:Y:S01]  /*0a30*/  UMOV UR4, 0x400 ;  /* 0x0000040000047882 */ /* 0x000fe20000000000 */
[----:B------:R-:W-:Y:S01]  /*0a40*/  IMAD.MOV.U32 R220, RZ, RZ, -0x2 ;  /* 0xfffffffeffdc7424 */ /* 0x000fe200078e00ff */
[----:B------:R-:W-:Y:S01]  /*0a50*/  SHF.R.S32.HI R3, RZ, 0x1f, R0 ;  /* 0x0000001fff037819 */ /* 0x000fe20000011400 */
[----:B------:R-:W-:Y:S01]  /*0a60*/  IMAD.U32 R212, RZ, RZ, UR7 ;  /* 0x00000007ffd47e24 */ /* 0x000fe2000f8e00ff */
[----:B------:R-:W-:Y:S01]  /*0a70*/  UMOV UR38, URZ ;  /* 0x0000003f00267c82 */ /* 0x000fe20008000000 */
[----:B------:R-:W-:Y:S01]  /*0a80*/  IMAD.MOV.U32 R213, RZ, RZ, RZ ;  /* 0x000000ffffd57224 */ /* 0x000fe200078e00ff */
[CC--:B-1----:R-:W-:Y:S01]  /*0a90*/  LEA.HI R2, R3.reuse, R0.reuse, RZ, 0x7 ;  /* 0x0000000003027211 */ /* 0x0c2fe200078f38ff */
[----:B------:R-:W1:Y:S01]  /*0aa0*/  S2UR UR6, SR_SWINHI ;  /* 0x00000000000679c3 */ /* 0x000e620000002f00 */
[----:B------:R-:W-:-:S02]  /*0ab0*/  LEA.HI R6, R3, R0, RZ, 0x4 ;  /* 0x0000000003067211 */ /* 0x000fc400078f20ff */
[----:B------:R-:W-:Y:S02]  /*0ac0*/  LOP3.LUT R5, R2, 0xffffff80, RZ, 0xc0, !PT ;  /* 0xffffff8002057812 */ /* 0x000fe400078ec0ff */
[----:B------:R-:W-:Y:S02]  /*0ad0*/  LOP3.LUT R7, R6, 0x3fffff0, RZ, 0xc0, !PT ;  /* 0x03fffff006077812 */ /* 0x000fe400078ec0ff */
[----:B------:R-:W-:Y:S01]  /*0ae0*/  SHF.R.S32.HI R9, RZ, 0x4, R6 ;  /* 0x00000004ff097819 */ /* 0x000fe20000011406 */
[C---:B------:R-:W-:Y:S01]  /*0af0*/  IMAD.IADD R214, R0.reuse, 0x1, -R5 ;  /* 0x0000000100d67824 */ /* 0x040fe200078e0a05 */
[----:B------:R-:W-:Y:S01]  /*0b00*/  LEA.HI R218, R3, R0, RZ, 0x5 ;  /* 0x0000000003da7211 */ /* 0x000fe200078f28ff */
[----:B------:R-:W-:Y:S01]  /*0b10*/  IMAD.IADD R7, R0, 0x1, -R7 ;  /* 0x0000000100077824 */ /* 0x000fe200078e0a07 */
[----:B------:R-:W-:Y:S02]  /*0b20*/  LEA.HI R6, R6, R9, RZ, 0x1 ;  /* 0x0000000906067211 */ /* 0x000fe400078f08ff */
[----:B------:R-:W-:-:S02]  /*0b30*/  SHF.R.S32.HI R5, RZ, 0x1f, R214 ;  /* 0x0000001fff057819 */ /* 0x000fc400000114d6 */
[----:B------:R-:W-:Y:S01]  /*0b40*/  LOP3.LUT R6, R6, 0x1ffffffe, RZ, 0xc0, !PT ;  /* 0x1ffffffe06067812 */ /* 0x000fe200078ec0ff */
[----:B---3--:R-:W-:Y:S01]  /*0b50*/  ULEA UR8, UR5, UR4, 0x18 ;  /* 0x0000000405087291 */ /* 0x008fe2000f8ec03f */
[----:B------:R-:W-:Y:S02]  /*0b60*/  LEA.HI R4, R5, R214, RZ, 0x2 ;  /* 0x000000d605047211 */ /* 0x000fe400078f10ff */
[----:B------:R-:W-:Y:S02]  /*0b70*/  SHF.R.S32.HI R218, RZ, 0x5, R218 ;  /* 0x00000005ffda7819 */ /* 0x000fe400000114da */
[--C-:B------:R-:W-:Y:S02]  /*0b80*/  SHF.R.S32.HI R0, RZ, 0x2, R4.reuse ;  /* 0x00000002ff007819 */ /* 0x100fe40000011404 */
[----:B------:R-:W-:Y:S01]  /*0b90*/  SHF.R.S32.HI R3, RZ, 0x1f, R4 ;  /* 0x0000001fff037819 */ /* 0x000fe20000011404 */
[----:B------:R-:W-:Y:S01]  /*0ba0*/  IMAD R7, R218, 0x10, R7 ;  /* 0x00000010da077824 */ /* 0x000fe200078e0207 */
[----:B------:R-:W-:Y:S01]  /*0bb0*/  SHF.R.S32.HI R217, RZ, 0x7, R2 ;  /* 0x00000007ffd97819 */ /* 0x000fe20000011402 */
[----:B------:R-:W-:Y:S01]  /*0bc0*/  UMOV UR4, UR8 ;  /* 0x0000000800047c82 */ /* 0x000fe20008000000 */
[----:B-1----:R-:W-:Y:S01]  /*0bd0*/  UMOV UR5, UR6 ;  /* 0x0000000600057c82 */ /* 0x002fe20008000000 */
[----:B------:R-:W-:Y:S01]  /*0be0*/  LEA.HI R3, R3, R0, RZ, 0x3 ;  /* 0x0000000003037211 */ /* 0x000fe200078f18ff */
[----:B------:R-:W-:Y:S01]  /*0bf0*/  IMAD.U32 R17, RZ, RZ, UR5 ;  /* 0x00000005ff117e24 */ /* 0x000fe2000f8e00ff */
[----:B------:R-:W-:-:S02]  /*0c00*/  IADD3 R6, R9, -R6, RZ ;  /* 0x8000000609067210 */ /* 0x000fc40007ffe0ff */
[----:B------:R-:W-:Y:S02]  /*0c10*/  LOP3.LUT R3, R3, 0xfffffff8, RZ, 0xc0, !PT ;  /* 0xfffffff803037812 */ /* 0x000fe400078ec0ff */
[----:B------:R-:W-:Y:S01]  /*0c20*/  LEA.HI R5, R5, R214, RZ, 0x5 ;  /* 0x000000d605057211 */ /* 0x000fe200078f28ff */
[----:B------:R-:W-:Y:S01]  /*0c30*/  IMAD R6, R7, 0x8, R6 ;  /* 0x0000000807067824 */ /* 0x000fe200078e0206 */
[----:B------:R-:W-:Y:S01]  /*0c40*/  LEA.HI R2, R2, R217, RZ, 0x1 ;  /* 0x000000d902027211 */ /* 0x000fe200078f08ff */
[----:B------:R-:W-:Y:S01]  /*0c50*/  IMAD.IADD R7, R0, 0x1, -R3 ;  /* 0x0000000100077824 */ /* 0x000fe200078e0a03 */
[----:B------:R-:W-:Y:S02]  /*0c60*/  SHF.R.S32.HI R0, RZ, 0x5, R5 ;  /* 0x00000005ff007819 */ /* 0x000fe40000011405 */
[----:B------:R-:W-:Y:S02]  /*0c70*/  LOP3.LUT R2, R2, 0x3fffffe, RZ, 0xc0, !PT ;  /* 0x03fffffe02027812 */ /* 0x000fe400078ec0ff */
[----:B------:R-:W-:Y:S01]  /*0c80*/  LOP3.LUT R3, R4, 0x7ffffffc, RZ, 0xc0, !PT ;  /* 0x7ffffffc04037812 */ /* 0x000fe200078ec0ff */
[----:B------:R-:W-:Y:S01]  /*0c90*/  IMAD R7, R0, 0x10, R7 ;  /* 0x0000001000077824 */ /* 0x000fe200078e0207 */
[----:B------:R-:W-:Y:S01]  /*0ca0*/  MOV R16, UR4 ;  /* 0x0000000400107c02 */ /* 0x000fe20008000f00 */
[----:B------:R-:W-:Y:S01]  /*0cb0*/  IMAD.IADD R2, R217, 0x1, -R2 ;  /* 0x00000001d9027824 */ /* 0x000fe200078e0a02 */
[----:B------:R-:W-:Y:S01]  /*0cc0*/  SHF.L.U32 R5, R6, 0x3, RZ ;  /* 0x0000000306057819 */ /* 0x000fe200000006ff */
[----:B------:R-:W-:Y:S01]  /*0cd0*/  IMAD.IADD R3, R214, 0x1, -R3 ;  /* 0x00000001d6037824 */ /* 0x000fe200078e0a03 */
[----:B------:R-:W-:Y:S01]  /*0ce0*/  UMOV UR4, URZ ;  /* 0x0000003f00047c82 */ /* 0x000fe20008000000 */
[----:B------:R-:W-:-:S02]  /*0cf0*/  MOV R18, UR8 ;  /* 0x0000000800127c02 */ /* 0x000fc40008000f00 */
[----:B------:R-:W-:Y:S01]  /*0d00*/  IMAD R220, R3, R220, 0x50 ;  /* 0x0000005003dc7424 */ /* 0x000fe200078e02dc */
[----:B------:R-:W-:Y:S01]  /*0d10*/  LEA R219, R2, R7, 0x6 ;  /* 0x0000000702db7211 */ /* 0x000fe200078e30ff */
[----:B------:R-:W-:Y:S01]  /*0d20*/  IMAD.WIDE R16, R5, 0x2, R16 ;  /* 0x0000000205107825 */ /* 0x000fe200078e0210 */
[----:B------:R-:W-:Y:S02]  /*0d30*/  MOV R19, UR4 ;  /* 0x0000000400137c02 */ /* 0x000fe40008000f00 */
[----:B--2---:R-:W-:-:S07]  /*0d40*/  LOP3.LUT R23, R8, 0x1, RZ, 0xfc, !PT ;  /* 0x0000000108177812 */ /* 0x004fce00078efcff */
.L_x_31:
[----:B------:R-:W1:Y:S01]  /*0d50*/  SHFL.IDX PT, R0, R217, RZ, 0x1f ;  /* 0x00001fffd9007589 */ /* 0x000e6200000e0000 */
[----:B------:R-:W2:Y:S01]  /*0d60*/  LDC R65, c[0x0][0x2e0] ;  /* 0x0000b800ff417b82 */ /* 0x000ea20000000800 */
[----:B------:R-:W-:Y:S01]  /*0d70*/  R2UR UR12, R18 ;  /* 0x00000000120c72ca */ /* 0x000fe200000e0000 */
[----:B------:R-:W-:Y:S01]  /*0d80*/  ULDC UR4, c[0x0][0xda8] ;  /* 0x00036a0000047ab9 */ /* 0x000fe20000000800 */
[----:B------:R-:W-:Y:S01]  /*0d90*/  ULDC.64 UR8, c[0x0][0x3f8] ;  /* 0x0000fe0000087ab9 */ /* 0x000fe20000000a00 */
[----:B------:R-:W-:Y:S01]  /*0da0*/  R2UR UR10, R212 ;  /* 0x00000000d40a72ca */ /* 0x000fe200000e0000 */
[----:B------:R-:W-:Y:S02]  /*0db0*/  UISETP.NE.AND UP1, UPT, UR4, 0x1, UPT ;  /* 0x000000010400788c */ /* 0x000fe4000bf25270 */
[----:B------:R-:W-:Y:S01]  /*0dc0*/  UISETP.NE.U32.AND UP0, UPT, UR8, URZ, UPT ;  /* 0x0000003f0800728c */ /* 0x000fe2000bf05070 */
[----:B------:R-:W-:Y:S01]  /*0dd0*/  ULDC UR5, c[0x0][0xdb4] ;  /* 0x00036d0000057ab9 */ /* 0x000fe20000000800 */
[----:B------:R-:W-:-:S02]  /*0de0*/  ULDC UR6, c[0x0][0x404] ;  /* 0x0001010000067ab9 */ /* 0x000fc40000000800 */
[----:B------:R-:W-:Y:S02]  /*0df0*/  UISETP.NE.AND.EX UP0, UPT, UR9, URZ, UPT, UP0 ;  /* 0x0000003f0900728c */ /* 0x000fe4000bf05300 */
[----:B------:R-:W-:Y:S02]  /*0e00*/  UISETP.NE.AND UP2, UPT, UR5, 0x1, UPT ;  /* 0x000000010500788c */ /* 0x000fe4000bf45270 */
[----:B------:R-:W-:Y:S02]  /*0e10*/  UIADD3 UR9, UR12, 0x14400, URZ ;  /* 0x000144000c097890 */ /* 0x000fe4000fffe03f */
[----:B------:R-:W-:Y:S01]  /*0e20*/  USEL UR6, UR6, 0x1, UP0 ;  /* 0x0000000106067887 */ /* 0x000fe20008000000 */
[----:B------:R-:W-:Y:S01]  /*0e30*/  @UP1 ULDC UR5, c[0x0][0xdac] ;  /* 0x00036b0000051ab9 */ /* 0x000fe20000000800 */
[----:B------:R-:W-:Y:S01]  /*0e40*/  ULOP3.LUT UP0, URZ, UR9, 0x9f, URZ, 0xc0, !UPT ;  /* 0x0000009f093f7892 */ /* 0x000fe2000f80c03f */
[----:B------:R-:W-:Y:S01]  /*0e50*/  UMOV UR11, UR10 ;  /* 0x0000000a000b7c82 */ /* 0x000fe20008000000 */
[----:B-1----:R-:W-:-:S02]  /*0e60*/  R2UR UR7, R0 ;  /* 0x00000000000772ca */ /* 0x002fc400000e0000 */
[----:B--2---:R-:W-:Y:S01]  /*0e70*/  IMAD R65, R65, UR6, RZ ;  /* 0x0000000641417c24 */ /* 0x004fe2000f8e02ff */
[----:B------:R-:W-:Y:S01]  /*0e80*/  @UP1 ULDC UR6, c[0x0][0xdb0] ;  /* 0x00036c0000061ab9 */ /* 0x000fe20000000800 */
[----:B------:R-:W-:Y:S02]  /*0e90*/  PLOP3.LUT P0, PT, PT, PT, UP0, 0x80, 0x0 ;  /* 0x000000000000781c */ /* 0x000fe40003f0f008 */
[----:B------:R-:W-:-:S04]  /*0ea0*/  VIADD R0, R65, 0x4f ;  /* 0x0000004f41007836 */ /* 0x000fc80000000000 */
[----:B------:R-:W-:-:S03]  /*0eb0*/  IMAD.HI R0, R0, 0x66666667, RZ ;  /* 0x6666666700007827 */ /* 0x000fc600078e02ff */
[----:B------:R-:W-:Y:S02]  /*0ec0*/  ULEA.HI UR4, UR7, UR7, URZ, 0x1 ;  /* 0x0000000707047291 */ /* 0x000fe4000f8f083f */
[----:B------:R-:W-:Y:S02]  /*0ed0*/  SHF.R.U32.HI R3, RZ, 0x1f, R0 ;  /* 0x0000001fff037819 */ /* 0x000fe40000011600 */
[----:B------:R-:W-:Y:S02]  /*0ee0*/  ULOP3.LUT UR8, UR4, 0x1e, URZ, 0xc0, !UPT ;  /* 0x0000001e04087892 */ /* 0x000fe4000f8ec03f */
[----:B------:R-:W-:Y:S01]  /*0ef0*/  LEA.HI.SX32 R152, R0, R3, 0x1b ;  /* 0x0000000300987211 */ /* 0x000fe200078fdaff */
[----:B------:R-:W-:Y:S02]  /*0f00*/  UIMAD.WIDE.U32 UR4, UR10, UR5, URZ ;  /* 0x000000050a0472a5 */ /* 0x000fe4000f8e003f */
[----:B------:R-:W-:Y:S02]  /*0f10*/  UIADD3 UR8, UR7, -UR8, URZ ;  /* 0x8000000807087290 */ /* 0x000fe4000fffe03f */
[----:B------:R-:W-:-:S02]  /*0f20*/  @UP1 USHF.R.U32.HI UR11, URZ, UR6, UR5 ;  /* 0x000000063f0b1299 */ /* 0x000fc40008011605 */
[----:B------:R-:W-:Y:S01]  /*0f30*/  ULEA UR8, UR8, UR9, 0xd ;  /* 0x0000000908087291 */ /* 0x000fe2000f8e683f */
[----:B------:R-:W-:Y:S02]  /*0f40*/  @UP2 ULDC.64 UR6, c[0x0][0xdb8] ;  /* 0x00036e0000062ab9 */ /* 0x000fe40000000a00 */
[----:B------:R-:W-:Y:S02]  /*0f50*/  UIMAD.WIDE.U32 UR4, UR11, UR6, URZ ;  /* 0x000000060b0472a5 */ /* 0x000fe4000f8e003f */
[----:B------:R-:W-:Y:S01]  /*0f60*/  IMAD.U32 R216, RZ, RZ, UR11 ;  /* 0x0000000bffd87e24 */ /* 0x000fe2000f8e00ff */
[----:B------:R-:W-:Y:S01]  /*0f70*/  USHF.R.U32.HI UR8, URZ, 0x4, UR8 ;  /* 0x000000043f087899 */ /* 0x000fe20008011608 */
[----:B------:R-:W-:Y:S01]  /*0f80*/  UMOV UR36, UR11 ;  /* 0x0000000b00247c82 */ /* 0x000fe20008000000 */
[----:B------:R-:W-:Y:S02]  /*0f90*/  @UP2 USHF.R.U32.HI UR36, URZ, UR7, UR5 ;  /* 0x000000073f242299 */ /* 0x000fe40008011605 */
[----:B------:R-:W-:Y:S01]  /*0fa0*/  UMOV UR4, UR10 ;  /* 0x0000000a00047c82 */ /* 0x000fe20008000000 */
[----:B------:R-:W-:Y:S01]  /*0fb0*/  ULOP3.LUT UR37, UR8, 0x3fff, URZ, 0xc0, !UPT ;  /* 0x00003fff08257892 */ /* 0x000fe2000f8ec03f */
[----:B------:R-:W-:Y:S01]  /*0fc0*/  MOV R215, UR4 ;  /* 0x0000000400d77c02 */ /* 0x000fe20008000f00 */
[----:B------:R-:W-:Y:S10]  /*0fd0*/  @!P0 BRA `(.L_x_9) ;  /* 0x0000000000408947 */ /* 0x000ff40003800000 */
[----:B------:R-:W-:Y:S01]  /*0fe0*/  MOV R0, 0x0 ;  /* 0x0000000000007802 */ /* 0x000fe20000000f00 */
[----:B------:R-:W-:Y:S01]  /*0ff0*/  ULDC.64 UR4, c[0x4][0xa8] ;  /* 0x01002a0000047ab9 */ /* 0x000fe20000000a00 */
[----:B------:R-:W-:Y:S01]  /*1000*/  ULDC.64 UR6, c[0x4][0x20] ;  /* 0x0100080000067ab9 */ /* 0x000fe20000000a00 */
[----:B------:R-:W-:Y:S01]  /*1010*/  IMAD.U32 R4, RZ, RZ, UR4 ;  /* 0x00000004ff047e24 */ /* 0x000fe2000f8e00ff */
[----:B------:R1:W2:Y:S01]  /*1020*/  LDC.64 R2, c[0x4][R0] ;  /* 0x0100000000027b82 */ /* 0x0002a20000000a00 */
[----:B------:R-:W-:Y:S01]  /*1030*/  IMAD.U32 R5, RZ, RZ, UR5 ;  /* 0x00000005ff057e24 */ /* 0x000fe2000f8e00ff */
[----:B------:R-:W-:Y:S01]  /*1040*/  ULDC.64 UR4, c[0x4][0xb0] ;  /* 0x01002c0000047ab9 */ /* 0x000fe20000000a00 */
[----:B------:R-:W-:Y:S01]  /*1050*/  IMAD.U32 R10, RZ, RZ, UR6 ;  /* 0x00000006ff0a7e24 */ /* 0x000fe2000f8e00ff */
[----:B------:R-:W-:Y:S01]  /*1060*/  MOV R6, UR4 ;  /* 0x0000000400067c02 */ /* 0x000fe20008000f00 */
[----:B------:R-:W-:Y:S01]  /*1070*/  IMAD.U32 R7, RZ, RZ, UR5 ;  /* 0x00000005ff077e24 */ /* 0x000fe2000f8e00ff */
[----:B------:R-:W-:Y:S01]  /*1080*/  MOV R11, UR7 ;  /* 0x00000007000b7c02 */ /* 0x000fe20008000f00 */
[----:B------:R-:W-:Y:S01]  /*1090*/  IMAD.MOV.U32 R8, RZ, RZ, 0x70 ;  /* 0x00000070ff087424 */ /* 0x000fe200078e00ff */
[----:B------:R-:W-:Y:S01]  /*10a0*/  MOV R13, RZ ;  /* 0x000000ff000d7202 */ /* 0x000fe20000000f00 */
[----:B-1----:R-:W-:-:S07]  /*10b0*/  IMAD.MOV.U32 R12, RZ, RZ, 0x1 ;  /* 0x00000001ff0c7424 */ /* 0x002fce00078e00ff */
[----:B------:R-:W-:-:S07]  /*10c0*/  LEPC R20, `(.L_x_9) ;  /* 0x000000001014794e */ /* 0x000fce0000000000 */
[----:B--2---:R-:W-:Y:S05]  /*10d0*/  CALL.ABS.NOINC R2 ;  /* 0x0000000002007343 */ /* 0x004fea0003c00000 */
.L_x_9:
[----:B------:R-:W-:Y:S02]  /*10e0*/  R2UR UR4, R18 ;  /* 0x00000000120472ca */ /* 0x000fe400000e0000 */
[----:B------:R-:W-:Y:S02]  /*10f0*/  LOP3.LUT R0, R213, 0x1, RZ, 0xc0, !PT ;  /* 0x00000001d5007812 */ /* 0x000fe400078ec0ff */
[----:B------:R-:W-:Y:S02]  /*1100*/  ISETP.NE.AND P0, PT, R23, 0x3, PT ;  /* 0x000000031700780c */ /* 0x000fe40003f05270 */
[----:B------:R-:W-:-:S07]  /*1110*/  SHF.L.U32 R0, R0, 0x1f, RZ ;  /* 0x0000001f00007819 */ /* 0x000fce00000006ff */
[----:B------:R-:W1:Y:S02]  /*1120*/  SYNCS.PHASECHK.TRANS64.TRYWAIT P1, [UR4+0x38800], R0 ;  /* 0x03880000ff0075a7 */ /* 0x000e640008020144 */
[----:B-1----:R-:W-:Y:S05]  /*1130*/  @!P1 BRA `(.L_x_10) ;  /* 0x000000e000ac9947 */ /* 0x002fea0003800000 */
.L_x_90:
[----:B------:R-:W-:Y:S05]  /*1140*/  @!P0 BRA `(.L_x_11) ;  /* 0x0000000000048947 */ /* 0x000fea0003800000 */
[----:B------:R-:W-:Y:S01]  /*1150*/  BPT.TRAP 0x1 ;  /* 0x000000040000795c */ /* 0x000fe20000300000 */
.L_x_11:
[----:B------:R-:W-:Y:S01]  /*1160*/  R2UR UR5, R19 ;  /* 0x00000000130572ca */ /* 0x000fe200000e0000 */
[----:B-1----:R-:W-:Y:S01]  /*1170*/  IMAD.U32 R0, RZ, RZ, UR38 ;  /* 0x00000026ff007e24 */ /* 0x002fe2000f8e00ff */
[----:B------:R-:W-:-:S11]  /*1180*/  R2UR UR4, R18 ;  /* 0x00000000120472ca */ /* 0x000fd600000e0000 */
[----:B------:R-:W-:Y:S02]  /*1190*/  IMAD.U32 R3, RZ, RZ, UR5 ;  /* 0x00000005ff037e24 */ /* 0x000fe4000f8e00ff */
[----:B------:R-:W-:-:S03]  /*11a0*/  LEA R0, R0, UR4, 0x3 ;  /* 0x0000000400007c11 */ /* 0x000fc6000f8e18ff */
[----:B------:R-:W-:-:S04]  /*11b0*/  SHF.L.U32 R3, R3, 0x1f, RZ ;  /* 0x0000001f03037819 */ /* 0x000fc800000006ff */
[----:B------:R1:W2:Y:S01]  /*11c0*/  SYNCS.PHASECHK.TRANS64.TRYWAIT P2, [R0+URZ+0x38830], R3 ;  /* 0x03883003000075a7 */ /* 0x0002a2000804017f */
[----:B------:R-:W-:Y:S05]  /*11d0*/  @!P0 BRA `(.L_x_12) ;  /* 0x0000000000048947 */ /* 0x000fea0003800000 */
[----:B------:R-:W-:Y:S01]  /*11e0*/  BPT.TRAP 0x1 ;  /* 0x000000040000795c */ /* 0x000fe20000300000 */
.L_x_12:
[----:B------:R-:W3:Y:S01]  /*11f0*/  S2R R2, SR_TID.X ;  /* 0x0000000000027919 */ /* 0x000ee20000002100 */
[----:B------:R-:W-:Y:S02]  /*1200*/  MOV R151, RZ ;  /* 0x000000ff00977202 */ /* 0x000fe40000000f00 */
[----:B---3--:R-:W-:-:S04]  /*1210*/  LOP3.LUT R2, R2, 0x7f, RZ, 0xc0, !PT ;  /* 0x0000007f02027812 */ /* 0x008fc800078ec0ff */
[----:B------:R-:W-:Y:S01]  /*1220*/  ISETP.NE.AND P1, PT, R2, RZ, PT ;  /* 0x000000ff0200720c */ /* 0x000fe20003f25270 */
[----:B--2---:R-:W-:-:S12]  /*1230*/  @P2 BRA `(.L_x_13) ;  /* 0x0000000000082947 */ /* 0x004fd80003800000 */
[----:B------:R-:W2:Y:S02]  /*1240*/  SYNCS.PHASECHK.TRANS64.TRYWAIT P2, [R0+URZ+0x38830], R3 ;  /* 0x03883003000075a7 */ /* 0x000ea4000804017f */
[----:B--2---:R-:W-:Y:S05]  /*1250*/  @!P2 BRA `(.L_x_14) ;  /* 0x000000e00080a947 */ /* 0x004fea0003800000 */
.L_x_13:
[----:B------:R-:W-:Y:S05]  /*1260*/  WARPSYNC.ALL ;  /* 0x0000000000007948 */ /* 0x000fea0003800000 */
[----:B------:R-:W-:Y:S01]  /*1270*/  R2UR UR4, R18 ;  /* 0x00000000120472ca */ /* 0x000fe200000e0000 */
[----:B------:R-:W-:Y:S01]  /*1280*/  ULOP3.LUT UR5, UR37, 0x10000, URZ, 0xfc, !UPT ;  /* 0x0001000025057892 */ /* 0x000fe2000f8efc3f */
[----:B------:R-:W-:Y:S01]  /*1290*/  WARPGROUP.ARRIVE ;  /* 0x00000000000079c5 */ /* 0x000fe20000000000 */
[----:B------:R-:W-:Y:S01]  /*12a0*/  UMOV UR9, 0x40000040 ;  /* 0x4000004000097882 */ /* 0x000fe20000000000 */
[----:B------:R-:W-:Y:S01]  /*12b0*/  UMOV UR11, 0x40000040 ;  /* 0x40000040000b7882 */ /* 0x000fe20000000000 */
[----:B------:R-:W-:Y:S01]  /*12c0*/  UMOV UR21, UR9 ;  /* 0x0000000900157c82 */ /* 0x000fe20008000000 */
[----:B------:R-:W-:Y:S01]  /*12d0*/  MOV R15, UR9 ;  /* 0x00000009000f7c02 */ /* 0x000fe20008000f00 */
[----:B------:R-:W-:Y:S01]  /*12e0*/  UMOV UR13, UR21 ;  /* 0x00000015000d7c82 */ /* 0x000fe20008000000 */
[----:B------:R-:W-:Y:S01]  /*12f0*/  UMOV UR8, UR5 ;  /* 0x0000000500087c82 */ /* 0x000fe20008000000 */
[----:B------:R-:W-:Y:S01]  /*1300*/  UMOV UR15, 0x40000040 ;  /* 0x40000040000f7882 */ /* 0x000fe20000000000 */
[----:B------:R-:W-:Y:S01]  /*1310*/  UMOV UR20, UR8 ;  /* 0x0000000800147c82 */ /* 0x000fe20008000000 */
[----:B------:R-:W-:Y:S01]  /*1320*/  IMAD.U32 R14, RZ, RZ, UR8 ;  /* 0x00000008ff0e7e24 */ /* 0x000fe2000f8e00ff */
[----:B------:R-:W-:Y:S01]  /*1330*/  UMOV UR12, UR20 ;  /* 0x00000014000c7c82 */ /* 0x000fe20008000000 */
[----:B------:R-:W-:Y:S01]  /*1340*/  UIADD3 UR4, UR4, 0x24400, URZ ;  /* 0x0002440004047890 */ /* 0x000fe2000fffe03f */
[----:B------:R-:W-:Y:S01]  /*1350*/  MOV R2, UR38 ;  /* 0x0000002600027c02 */ /* 0x000fe20008000f00 */
[----:B------:R-:W-:Y:S01]  /*1360*/  UMOV UR16, UR20 ;  /* 0x0000001400107c82 */ /* 0x000fe20008000000 */
[----:B------:R-:W-:Y:S01]  /*1370*/  UMOV UR17, UR21 ;  /* 0x0000001500117c82 */ /* 0x000fe20008000000 */
[----:B------:R-:W-:Y:S01]  /*1380*/  USHF.R.U32.HI UR4, URZ, 0x4, UR4 ;  /* 0x000000043f047899 */ /* 0x000fe20008011604 */
[----:B-12---:R-:W-:Y:S01]  /*1390*/  MOV R3, UR36 ;  /* 0x0000002400037c02 */ /* 0x006fe20008000f00 */
[----:B------:R-:W-:Y:S01]  /*13a0*/  UMOV UR19, 0x40000040 ;  /* 0x4000004000137882 */ /* 0x000fe20000000000 */
[----:B------:R-:W-:Y:S01]  /*13b0*/  UMOV UR23, 0x40000040 ;  /* 0x4000004000177882 */ /* 0x000fe20000000000 */
[----:B------:R-:W-:Y:S01]  /*13c0*/  ULOP3.LUT UR4, UR4, 0x3fff, URZ, 0xc0, !UPT ;  /* 0x00003fff04047892 */ /* 0x000fe2000f8ec03f */
[----:B------:R-:W-:Y:S01]  /*13d0*/  P2R R64, PR, RZ, 0x1 ;  /* 0x00000001ff407803 */ /* 0x000fe20000000000 */
[----:B------:R-:W-:Y:S01]  /*13e0*/  UMOV UR27, 0x40000040 ;  /* 0x40000040001b7882 */ /* 0x000fe20000000000 */
[----:B------:R-:W-:Y:S01]  /*13f0*/  UMOV UR31, 0x40000040 ;  /* 0x40000040001f7882 */ /* 0x000fe20000000000 */
[----:B------:R-:W-:Y:S01]  /*1400*/  ULOP3.LUT UR6, UR4, 0x10000, URZ, 0xfc, !UPT ;  /* 0x0001000004067892 */ /* 0x000fe2000f8efc3f */
[----:B------:R-:W-:Y:S01]  /*1410*/  @!P1 VIADD R0, R0, 0x38840 ;  /* 0x0003884000009836 */ /* 0x000fe20000000000 */
[----:B------:R-:W-:Y:S01]  /*1420*/  UMOV UR35, 0x40000040 ;  /* 0x4000004000237882 */ /* 0x000fe20000000000 */
[----:B------:R-:W-:Y:S01]  /*1430*/  UMOV UR43, 0x40000040 ;  /* 0x40000040002b7882 */ /* 0x000fe20000000000 */
[----:B------:R-:W-:Y:S01]  /*1440*/  UIMAD UR4, UR38, 0xa00, UR6 ;  /* 0x00000a00260478a4 */ /* 0x000fe2000f8e0206 */
[--C-:B------:R-:W-:Y:S01]  /*1450*/  IMAD.MOV.U32 R150, RZ, RZ, R151.reuse ;  /* 0x000000ffff967224 */ /* 0x100fe200078e0097 */
[----:B------:R-:W-:Y:S01]  /*1460*/  UMOV UR47, 0x40000040 ;  /* 0x40000040002f7882 */ /* 0x000fe20000000000 */
[----:B------:R-:W-:Y:S01]  /*1470*/  IMAD.U32 R22, RZ, RZ, UR6 ;  /* 0x00000006ff167e24 */ /* 0x000fe2000f8e00ff */
[----:B------:R-:W-:Y:S01]  /*1480*/  UIADD3 UR14, UR4, 0x100, URZ ;  /* 0x00000100040e7890 */ /* 0x000fe2000fffe03f */
[----:B------:R-:W-:Y:S01]  /*1490*/  @!P1 PRMT R0, RZ, 0x654, R0 ;  /* 0x00000654ff009816 */ /* 0x000fe20000000000 */
[----:B------:R-:W-:Y:S01]  /*14a0*/  UIADD3 UR18, UR4, 0x180, URZ ;  /* 0x0000018004127890 */ /* 0x000fe2000fffe03f */
[-C--:B------:R-:W-:Y:S01]  /*14b0*/  MOV R149, R151.reuse ;  /* 0x0000009700957202 */ /* 0x080fe20000000f00 */
[----:B------:R-:W-:Y:S01]  /*14c0*/  UMOV UR10, UR4 ;  /* 0x00000004000a7c82 */ /* 0x000fe20008000000 */
[----:B------:R-:W-:Y:S01]  /*14d0*/  UIADD3 UR6, UR5, 0x2, URZ ;  /* 0x0000000205067890 */ /* 0x000fe2000fffe03f */
[----:B------:R-:W-:Y:S01]  /*14e0*/  HGMMA.64x16x16.F32.BF16 R56, gdesc[UR8], RZ, !UPT, gsb0 ;  /* 0x00200000083879f0 */ /* 0x000fe2000c0018ff */
[----:B------:R-:W-:Y:S01]  /*14f0*/  UIADD3 UR10, UR4, 0x80, URZ ;  /* 0x00000080040a7890 */ /* 0x000fe2000fffe03f */
[--C-:B------:R-:W-:Y:S01]  /*1500*/  IMAD.MOV.U32 R148, RZ, RZ, R151.reuse ;  /* 0x000000ffff947224 */ /* 0x100fe200078e0097 */
[----:B------:R-:W-:Y:S01]  /*1510*/  UMOV UR8, UR20 ;  /* 0x0000001400087c82 */ /* 0x000fe20008000000 */
[----:B------:R-:W-:Y:S01]  /*1520*/  UMOV UR9, UR21 ;  /* 0x0000001500097c82 */ /* 0x000fe20008000000 */
[----:B------:R-:W-:Y:S01]  /*1530*/  UMOV UR11, 0x40000040 ;  /* 0x40000040000b7882 */ /* 0x000fe20000000000 */
[----:B------:R-:W-:Y:S01]  /*1540*/  UIADD3 UR7, UR4, 0x2, URZ ;  /* 0x0000000204077890 */ /* 0x000fe2000fffe03f */
[--C-:B------:R-:W-:Y:S01]  /*1550*/  IMAD.MOV.U32 R147, RZ, RZ, R151.reuse ;  /* 0x000000ffff937224 */ /* 0x100fe200078e0097 */
[----:B------:R-:W-:Y:S01]  /*1560*/  UIADD3 UR22, UR4, 0x402, URZ ;  /* 0x0000040204167890 */ /* 0x000fe2000fffe03f */
[-C--:B------:R-:W-:Y:S01]  /*1570*/  MOV R146, R151.reuse ;  /* 0x0000009700927202 */ /* 0x080fe20000000f00 */
[----:B------:R-:W-:Y:S01]  /*1580*/  UIADD3 UR26, UR4, 0x404, URZ ;  /* 0x00000404041a7890 */ /* 0x000fe2000fffe03f */
[--C-:B------:R-:W-:Y:S01]  /*1590*/  IMAD.MOV.U32 R145, RZ, RZ, R151.reuse ;  /* 0x000000ffff917224 */ /* 0x100fe200078e0097 */
        /* <DEDUP_REMOVED lines=10> */
[----:B------:R-:W-:Y:S01]  /*1640*/  UMOV UR51, 0x40000040 ;  /* 0x4000004000337882 */ /* 0x000fe20000000000 */
[----:B------:R-:W-:Y:S01]  /*1650*/  UIADD3 UR54, UR4, 0x800, URZ ;  /* 0x0000080004367890 */ /* 0x000fe2000fffe03f */
[--C-:B------:R-:W-:Y:S01]  /*1660*/  IMAD.MOV.U32 R139, RZ, RZ, R151.reuse ;  /* 0x000000ffff8b7224 */ /* 0x100fe200078e0097 */
[----:B------:R-:W-:Y:S01]  /*1670*/  UMOV UR55, 0x40000040 ;  /* 0x4000004000377882 */ /* 0x000fe20000000000 */
[----:B------:R-:W-:Y:S01]  /*1680*/  UIADD3 UR58, UR4, 0x802, URZ ;  /* 0x00000802043a7890 */ /* 0x000fe2000fffe03f */
[--C-:B------:R-:W-:Y:S01]  /*1690*/  IMAD.MOV.U32 R138, RZ, RZ, R151.reuse ;  /* 0x000000ffff8a7224 */ /* 0x100fe200078e0097 */
[----:B------:R-:W-:Y:S01]  /*16a0*/  UMOV UR59, 0x40000040 ;  /* 0x40000040003b7882 */ /* 0x000fe20000000000 */
[----:B------:R-:W-:Y:S01]  /*16b0*/  UMOV UR39, 0x40000040 ;  /* 0x4000004000277882 */ /* 0x000fe20000000000 */
[-C--:B------:R-:W-:Y:S01]  /*16c0*/  MOV R137, R151.reuse ;  /* 0x0000009700897202 */ /* 0x080fe20000000f00 */
[--C-:B------:R-:W-:Y:S01]  /*16d0*/  IMAD.MOV.U32 R136, RZ, RZ, R151.reuse ;  /* 0x000000ffff887224 */ /* 0x100fe200078e0097 */
        /* <DEDUP_REMOVED lines=18> */
[----:B------:R-:W-:Y:S01]  /*1800*/  MOV R107, R151 ;  /* 0x00000097006b7202 */ /* 0x000fe20000000f00 */
[----:B------:R-:W-:Y:S01]  /*1810*/  IMAD.MOV.U32 R121, RZ, RZ, R151 ;  /* 0x000000ffff797224 */ /* 0x000fe200078e0097 */
[----:B------:R-:W-:-:S02]  /*1820*/  WARPGROUP.DEPBAR.LE gsb0, 0x0 ;  /* 0x00008000000079c5 */ /* 0x000fc40000010000 */
[----:B------:R-:W-:Y:S01]  /*1830*/  WARPGROUP.ARRIVE ;  /* 0x00000000000079c5 */ /* 0x000fe20000000000 */
[--C-:B------:R-:W-:Y:S01]  /*1840*/  IMAD.MOV.U32 R120, RZ, RZ, R151.reuse ;  /* 0x000000ffff787224 */ /* 0x100fe200078e0097 */
[-C--:B------:R-:W-:Y:S01]  /*1850*/  MOV R104, R151.reuse ;  /* 0x0000009700687202 */ /* 0x080fe20000000f00 */
[--C-:B------:R-:W-:Y:S01]  /*1860*/  IMAD.MOV.U32 R118, RZ, RZ, R151.reuse ;  /* 0x000000ffff767224 */ /* 0x100fe200078e0097 */
[-C--:B------:R-:W-:Y:S01]  /*1870*/  MOV R98, R151.reuse ;  /* 0x0000009700627202 */ /* 0x080fe20000000f00 */
[--C-:B------:R-:W-:Y:S01]  /*1880*/  IMAD.MOV.U32 R117, RZ, RZ, R151.reuse ;  /* 0x000000ffff757224 */ /* 0x100fe200078e0097 */
[----:B------:R-:W-:Y:S01]  /*1890*/  HGMMA.64x16x16.F32.BF16 R48, gdesc[UR8], RZ, !UPT, gsb0 ;  /* 0x00200000083079f0 */ /* 0x000fe2000c0018ff */
[----:B------:R-:W-:Y:S01]  /*18a0*/  UIADD3 UR10, UR4, 0x200, URZ ;  /* 0x00000200040a7890 */ /* 0x000fe2000fffe03f */
[--C-:B------:R-:W-:Y:S01]  /*18b0*/  IMAD.MOV.U32 R115, RZ, RZ, R151.reuse ;  /* 0x000000ffff737224 */ /* 0x100fe200078e0097 */
[----:B------:R-:W-:Y:S01]  /*18c0*/  UMOV UR8, UR20 ;  /* 0x0000001400087c82 */ /* 0x000fe20008000000 */
[----:B------:R-:W-:Y:S01]  /*18d0*/  UMOV UR9, UR21 ;  /* 0x0000001500097c82 */ /* 0x000fe20008000000 */
[----:B------:R-:W-:Y:S01]  /*18e0*/  UMOV UR11, 0x40000040 ;  /* 0x40000040000b7882 */ /* 0x000fe20000000000 */
        /* <DEDUP_REMOVED lines=10> */
[----:B------:R-:W-:-:S02]  /*1990*/  IMAD.MOV.U32 R106, RZ, RZ, R151 ;  /* 0x000000ffff6a7224 */ /* 0x000fc400078e0097 */
[--C-:B------:R-:W-:Y:S02]  /*19a0*/  IMAD.MOV.U32 R105, RZ, RZ, R151.reuse ;  /* 0x000000ffff697224 */ /* 0x100fe400078e0097 */
[--C-:B------:R-:W-:Y:S02]  /*19b0*/  IMAD.MOV.U32 R103, RZ, RZ, R151.reuse ;  /* 0x000000ffff677224 */ /* 0x100fe400078e0097 */
[--C-:B------:R-:W-:Y:S02]  /*19c0*/  IMAD.MOV.U32 R102, RZ, RZ, R151.reuse ;  /* 0x000000ffff667224 */ /* 0x100fe400078e0097 */
[--C-:B------:R-:W-:Y:S02]  /*19d0*/  IMAD.MOV.U32 R100, RZ, RZ, R151.reuse ;  /* 0x000000ffff647224 */ /* 0x100fe400078e0097 */
[--C-:B------:R-:W-:Y:S02]  /*19e0*/  IMAD.MOV.U32 R96, RZ, RZ, R151.reuse ;  /* 0x000000ffff607224 */ /* 0x100fe400078e0097 */
        /* <DEDUP_REMOVED lines=9> */
[----:B------:R-:W-:Y:S01]  /*1a80*/  IMAD.MOV.U32 R66, RZ, RZ, R151 ;  /* 0x000000ffff427224 */ /* 0x000fe200078e0097 */
[----:B------:R-:W-:Y:S02]  /*1a90*/  WARPGROUP.DEPBAR.LE gsb0, 0x0 ;  /* 0x00008000000079c5 */ /* 0x000fe40000010000 */
[----:B------:R-:W-:-:S06]  /*1aa0*/  WARPGROUP.ARRIVE ;  /* 0x00000000000079c5 */ /* 0x000fcc0000000000 */
[----:B------:R-:W-:Y:S01]  /*1ab0*/  HGMMA.64x16x16.F32.BF16 R40, gdesc[UR12], RZ, !UPT, gsb0 ;  /* 0x002000000c2879f0 */ /* 0x000fe2000c0018ff */
[----:B------:R-:W-:Y:S01]  /*1ac0*/  UMOV UR12, UR6 ;  /* 0x00000006000c7c82 */ /* 0x000fe20008000000 */
[----:B------:R-:W-:Y:S01]  /*1ad0*/  UMOV UR13, 0x40000040 ;  /* 0x40000040000d7882 */ /* 0x000fe20000000000 */
[----:B------:R-:W-:Y:S01]  /*1ae0*/  UMOV UR14, UR7 ;  /* 0x00000007000e7c82 */ /* 0x000fe20008000000 */
[----:B------:R-:W-:Y:S01]  /*1af0*/  UMOV UR15, 0x40000040 ;  /* 0x40000040000f7882 */ /* 0x000fe20000000000 */
[----:B------:R-:W-:Y:S01]  /*1b00*/  UMOV UR20, UR12 ;  /* 0x0000000c00147c82 */ /* 0x000fe20008000000 */
[----:B------:R-:W-:Y:S01]  /*1b10*/  UMOV UR21, UR13 ;  /* 0x0000000d00157c82 */ /* 0x000fe20008000000 */
[----:B------:R-:W-:Y:S01]  /*1b20*/  IMAD.U32 R12, RZ, RZ, UR12 ;  /* 0x0000000cff0c7e24 */ /* 0x000fe2000f8e00ff */
[----:B------:R-:W-:Y:S01]  /*1b30*/  UIADD3 UR6, UR5, 0x4, URZ ;  /* 0x0000000405067890 */ /* 0x000fe2000fffe03f */
[----:B------:R-:W-:Y:S01]  /*1b40*/  IMAD.U32 R13, RZ, RZ, UR13 ;  /* 0x0000000dff0d7e24 */ /* 0x000fe2000f8e00ff */
[----:B------:R-:W-:Y:S01]  /*1b50*/  UIADD3 UR7, UR4, 0x4, URZ ;  /* 0x0000000404077890 */ /* 0x000fe2000fffe03f */
[----:B------:R-:W-:-:S02]  /*1b60*/  WARPGROUP.DEPBAR.LE gsb0, 0x0 ;  /* 0x00008000000079c5 */ /* 0x000fc40000010000 */
[----:B------:R-:W-:-:S06]  /*1b70*/  WARPGROUP.ARRIVE ;  /* 0x00000000000079c5 */ /* 0x000fcc0000000000 */
[----:B------:R-:W-:Y:S01]  /*1b80*/  HGMMA.64x16x16.F32.BF16 R32, gdesc[UR16], RZ, !UPT, gsb0 ;  /* 0x00200000102079f0 */ /* 0x000fe2000c0018ff */
[----:B------:R-:W-:Y:S01]  /*1b90*/  UIADD3 UR18, UR4, 0x182, URZ ;  /* 0x0000018204127890 */ /* 0x000fe2000fffe03f */
[----:B------:R-:W-:Y:S01]  /*1ba0*/  UMOV UR16, UR20 ;  /* 0x0000001400107c82 */ /* 0x000fe20008000000 */
[----:B------:R-:W-:Y:S01]  /*1bb0*/  UMOV UR17, UR21 ;  /* 0x0000001500117c82 */ /* 0x000fe20008000000 */
[----:B------:R-:W-:Y:S01]  /*1bc0*/  UMOV UR19, 0x40000040 ;  /* 0x4000004000137882 */ /* 0x000fe20000000000 */
[----:B------:R-:W-:Y:S02]  /*1bd0*/  WARPGROUP.DEPBAR.LE gsb0, 0x0 ;  /* 0x00008000000079c5 */ /* 0x000fe40000010000 */
        /* <DEDUP_REMOVED lines=8> */
[----:B------:R-:W-:Y:S01]  /*1c60*/  HGMMA.64x16x16.F32.BF16 R56, gdesc[UR12], R56, gsb0 ;  /* 0x002000000c3879f0 */ /* 0x000fe20008001838 */
        /* <DEDUP_REMOVED lines=14> */
[----:B------:R-:W-:Y:S01]  /*1d50*/  UMOV UR12, UR6 ;  /* 0x00000006000c7c82 */ /* 0x000fe20008000000 */
[----:B------:R-:W-:Y:S01]  /*1d60*/  UMOV UR13, 0x40000040 ;  /* 0x40000040000d7882 */ /* 0x000fe20000000000 */
[----:B------:R-:W-:Y:S01]  /*1d70*/  UMOV UR14, UR7 ;  /* 0x00000007000e7c82 */ /* 0x000fe20008000000 */
[----:B------:R-:W-:Y:S01]  /*1d80*/  UMOV UR15, 0x40000040 ;  /* 0x40000040000f7882 */ /* 0x000fe20000000000 */
[----:B------:R-:W-:Y:S01]  /*1d90*/  UMOV UR20, UR12 ;  /* 0x0000000c00147c82 */ /* 0x000fe20008000000 */
[----:B------:R-:W-:Y:S01]  /*1da0*/  UMOV UR21, UR13 ;  /* 0x0000000d00157c82 */ /* 0x000fe20008000000 */
[----:B------:R-:W-:Y:S01]  /*1db0*/  MOV R10, UR12 ;  /* 0x0000000c000a7c02 */ /* 0x000fe20008000f00 */
[----:B------:R-:W-:Y:S01]  /*1dc0*/  IMAD.U32 R11, RZ, RZ, UR13 ;  /* 0x0000000dff0b7e24 */ /* 0x000fe2000f8e00ff */
[----:B------:R-:W-:Y:S02]  /*1dd0*/  UIADD3 UR6, UR5, 0x6, URZ ;  /* 0x0000000605067890 */ /* 0x000fe4000fffe03f */
[----:B------:R-:W-:Y:S01]  /*1de0*/  UIADD3 UR7, UR4, 0x6, URZ ;  /* 0x0000000604077890 */ /* 0x000fe2000fffe03f */
[----:B------:R-:W-:-:S02]  /*1df0*/  WARPGROUP.DEPBAR.LE gsb0, 0x0 ;  /* 0x00008000000079c5 */ /* 0x000fc40000010000 */
        /* <DEDUP_REMOVED lines=36> */
[----:B------:R-:W-:Y:S01]  /*2040*/  IMAD.U32 R8, RZ, RZ, UR12 ;  /* 0x0000000cff087e24 */ /* 0x000fe2000f8e00ff */
[----:B------:R-:W-:Y:S01]  /*2050*/  MOV R9, UR13 ;  /* 0x0000000d00097c02 */ /* 0x000fe20008000f00 */
        /* <DEDUP_REMOVED lines=49> */
[----:B------:R-:W-:Y:S01]  /*2370*/  UMOV UR16, UR8 ;  /* 0x0000000800107c82 */ /* 0x000fe20008000000 */
[----:B------:R-:W-:Y:S01]  /*2380*/  UMOV UR17, UR9 ;  /* 0x0000000900117c82 */ /* 0x000fe20008000000 */
[----:B------:R-:W-:Y:S02]  /*2390*/  UIADD3 UR6, UR5, 0x402, URZ ;  /* 0x0000040205067890 */ /* 0x000fe4000fffe03f */
[----:B------:R-:W-:Y:S01]  /*23a0*/  UIADD3 UR7, UR5, 0x804, URZ ;  /* 0x0000080405077890 */ /* 0x000fe2000fffe03f */
[----:B------:R-:W-:-:S02]  /*23b0*/  WARPGROUP.DEPBAR.LE gsb0, 0x0 ;  /* 0x00008000000079c5 */ /* 0x000fc40000010000 */
        /* <DEDUP_REMOVED lines=13> */
[----:B------:R-:W-:Y:S01]  /*2490*/  UMOV UR12, UR6 ;  /* 0x00000006000c7c82 */ /* 0x000fe20008000000 */
[----:B------:R-:W-:Y:S01]  /*24a0*/  UMOV UR13, 0x40000040 ;  /* 0x40000040000d7882 */ /* 0x000fe20000000000 */
[----:B------:R-:W-:Y:S01]  /*24b0*/  UMOV UR15, 0x40000040 ;  /* 0x40000040000f7882 */ /* 0x000fe20000000000 */
[----:B------:R-:W-:Y:S01]  /*24c0*/  UMOV UR20, UR12 ;  /* 0x0000000c00147c82 */ /* 0x000fe20008000000 */
[----:B------:R-:W-:Y:S01]  /*24d0*/  UMOV UR21, UR13 ;  /* 0x0000000d00157c82 */ /* 0x000fe20008000000 */
[----:B------:R-:W-:Y:S01]  /*24e0*/  UIADD3 UR6, UR5, 0x404, URZ ;  /* 0x0000040405067890 */ /* 0x000fe2000fffe03f */
        /* <DEDUP_REMOVED lines=10> */
[----:B------:R-:W-:Y:S02]  /*2590*/  UIADD3 UR10, UR4, 0x504, URZ ;  /* 0x00000504040a7890 */ /* 0x000fe4000fffe03f */
        /* <DEDUP_REMOVED lines=29> */
[----:B------:R-:W-:Y:S03]  /*2770*/  HGMMA.64x16x16.F32.BF16 R24, gdesc[UR12], R24, gsb0 ;  /* 0x002000000c1879f0 */ /* 0x000fe60008001818 */
        /* <DEDUP_REMOVED lines=105> */
[----:B------:R-:W-:Y:S01]  /*2e10*/  UIADD3 UR6, UR4, 0x704, URZ ;  /* 0x0000070404067890 */ /* 0x000fe2000fffe03f */
        /* <DEDUP_REMOVED lines=11> */
[----:B------:R-:W-:Y:S01]  /*2ed0*/  UIADD3 UR7, UR5, 0x806, URZ ;  /* 0x0000080605077890 */ /* 0x000fe2000fffe03f */
[----:B------:R-:W-:Y:S01]  /*2ee0*/  ULDC UR10, c[0x0][0x9d8] ;  /* 0x00027600000a7ab9 */ /* 0x000fe20000000800 */
[----:B------:R-:W-:-:S02]  /*2ef0*/  WARPGROUP.DEPBAR.LE gsb0, 0x0 ;  /* 0x00008000000079c5 */ /* 0x000fc40000010000 */
        /* <DEDUP_REMOVED lines=21> */
[----:B------:R-:W-:Y:S01]  /*3050*/  UMOV UR44, UR40 ;  /* 0x00000028002c7c82 */ /* 0x000fe20008000000 */
[----:B------:R-:W-:Y:S01]  /*3060*/  UMOV UR45, UR41 ;  /* 0x00000029002d7c82 */ /* 0x000fe20008000000 */
[----:B------:R-:W-:Y:S01]  /*3070*/  UIADD3 UR7, UR4, 0x706, URZ ;  /* 0x0000070604077890 */ /* 0x000fe2000fffe03f */
[----:B------:R-:W-:-:S02]  /*3080*/  WARPGROUP.DEPBAR.LE gsb0, 0x0 ;  /* 0x00008000000079c5 */ /* 0x000fc40000010000 */
[----:B------:R-:W-:-:S06]  /*3090*/  WARPGROUP.ARRIVE ;  /* 0x00000000000079c5 */ /* 0x000fcc0000000000 */
[----:B------:R-:W-:Y:S01]  /*30a0*/  HGMMA.64x16x16.F32.BF16 R32, gdesc[UR32], R32, gsb0 ;  /* 0x00200000202079f0 */ /* 0x000fe20008001820 */
[----:B------:R-:W-:Y:S01]  /*30b0*/  UMOV UR34, UR6 ;  /* 0x0000000600227c82 */ /* 0x000fe20008000000 */
[----:B------:R-:W-:Y:S01]  /*30c0*/  UMOV UR35, 0x40000040 ;  /* 0x4000004000237882 */ /* 0x000fe20000000000 */
[----:B------:R-:W-:Y:S01]  /*30d0*/  UIADD3 UR6, UR5, 0xc00, URZ ;  /* 0x00000c0005067890 */ /* 0x000fe2000fffe03f */
        /* <DEDUP_REMOVED lines=83> */
[----:B------:R-:W-:Y:S01]  /*3610*/  UIADD3 UR6, UR4, 0x804, URZ ;  /* 0x0000080404067890 */ /* 0x000fe2000fffe03f */
[----:B------:R-:W-:Y:S01]  /*3620*/  UMOV UR36, UR52 ;  /* 0x0000003400247c82 */ /* 0x000fe20008000000 */
[----:B------:R-:W-:Y:S01]  /*3630*/  UMOV UR37, UR53 ;  /* 0x0000003500257c82 */ /* 0x000fe20008000000 */
[----:B------:R-:W-:Y:S01]  /*3640*/  UMOV UR56, UR52 ;  /* 0x0000003400387c82 */ /* 0x000fe20008000000 */
[----:B------:R-:W-:-:S03]  /*3650*/  UMOV UR57, UR53 ;  /* 0x0000003500397c82 */ /* 0x000fc60008000000 */
[----:B------:R-:W-:Y:S01]  /*3660*/  UMOV UR38, UR6 ;  /* 0x0000000600267c82 */ /* 0x000fe20008000000 */
[----:B------:R-:W-:Y:S01]  /*3670*/  UIADD3 UR6, UR4, 0x984, URZ ;  /* 0x0000098404067890 */ /* 0x000fe2000fffe03f */
        /* <DEDUP_REMOVED lines=17> */
[----:B------:R-:W-:Y:S02]  /*3790*/  R2UR UR36, R3 ;  /* 0x00000000032472ca */ /* 0x000fe400000e0000 */
[----:B------:R-:W-:Y:S02]  /*37a0*/  IADD3 R3, R220, R65, RZ ;  /* 0x00000041dc037210 */ /* 0x000fe40007ffe0ff */
[----:B------:R-:W-:-:S03]  /*37b0*/  R2UR UR38, R2 ;  /* 0x00000000022672ca */ /* 0x000fc600000e0000 */
[----:B------:R-:W-:-:S05]  /*37c0*/  IMAD R3, R152, -0x50, R3 ;  /* 0xffffffb098037824 */ /* 0x000fca00078e0203 */
[C---:B------:R-:W-:Y:S02]  /*37d0*/  ISETP.GT.AND P6, PT, R3.reuse, RZ, PT ;  /* 0x000000ff0300720c */ /* 0x040fe40003fc4270 */
[C---:B------:R-:W-:Y:S02]  /*37e0*/  ISETP.GT.AND P5, PT, R3.reuse, 0x1, PT ;  /* 0x000000010300780c */ /* 0x040fe40003fa4270 */
[C---:B------:R-:W-:Y:S02]  /*37f0*/  ISETP.GT.AND P4, PT, R3.reuse, 0x8, PT ;  /* 0x000000080300780c */ /* 0x040fe40003f84270 */
[C---:B------:R-:W-:Y:S02]  /*3800*/  ISETP.GT.AND P2, PT, R3.reuse, 0x9, PT ;  /* 0x000000090300780c */ /* 0x040fe40003f44270 */
[----:B------:R-:W-:Y:S01]  /*3810*/  ISETP.GT.AND P3, PT, R3, 0x10, PT ;  /* 0x000000100300780c */ /* 0x000fe20003f64270 */
        /* <DEDUP_REMOVED lines=10> */
[----:B------:R-:W-:Y:S01]  /*38c0*/  UMOV UR5, UR15 ;  /* 0x0000000f00057c82 */ /* 0x000fe20008000000 */
[----:B------:R-:W-:Y:S01]  /*38d0*/  IMAD.U32 R7, RZ, RZ, UR57 ;  /* 0x00000039ff077e24 */ /* 0x000fe2000f8e00ff */
[----:B------:R-:W-:Y:S01]  /*38e0*/  UMOV UR7, 0x40000040 ;  /* 0x4000004000077882 */ /* 0x000fe20000000000 */
        /* <DEDUP_REMOVED lines=17> */
[----:B------:R-:W-:Y:S01]  /*3a00*/  WARPGROUP.ARRIVE ;  /* 0x00000000000079c5 */ /* 0x000fe20000000000 */
[----:B------:R-:W-:Y:S01]  /*3a10*/  FMUL.FTZ R56, R56, UR10 ;  /* 0x0000000a38387c20 */ /* 0x000fe20008410000 */
[----:B------:R-:W-:Y:S01]  /*3a20*/  FMUL.FTZ R57, R57, UR10 ;  /* 0x0000000a39397c20 */ /* 0x000fe20008410000 */
[----:B------:R-:W-:Y:S01]  /*3a30*/  FMUL.FTZ R60, R60, UR10 ;  /* 0x0000000a3c3c7c20 */ /* 0x000fe20008410000 */
[----:B------:R-:W-:Y:S01]  /*3a40*/  FMUL.FTZ R61, R61, UR10 ;  /* 0x0000000a3d3d7c20 */ /* 0x000fe20008410000 */
[----:B------:R-:W-:Y:S01]  /*3a50*/  FMUL.FTZ R58, R58, UR10 ;  /* 0x0000000a3a3a7c20 */ /* 0x000fe20008410000 */
[----:B------:R-:W-:Y:S01]  /*3a60*/  HGMMA.64x16x16.F32.BF16 R48, gdesc[UR56], R48, gsb0 ;  /* 0x00200000383079f0 */ /* 0x000fe20008001830 */
[----:B------:R-:W-:Y:S01]  /*3a70*/  UIADD3 UR58, UR4, 0x886, URZ ;  /* 0x00000886043a7890 */ /* 0x000fe2000fffe03f */
[----:B------:R-:W1:Y:S01]  /*3a80*/  MUFU.TANH R56, R56 ;  /* 0x0000003800387308 */ /* 0x000e620000002400 */
[----:B------:R-:W-:Y:S01]  /*3a90*/  UMOV UR56, UR14 ;  /* 0x0000000e00387c82 */ /* 0x000fe20008000000 */
[----:B------:R-:W-:Y:S01]  /*3aa0*/  UMOV UR57, UR15 ;  /* 0x0000000f00397c82 */ /* 0x000fe20008000000 */
[----:B------:R-:W-:Y:S01]  /*3ab0*/  UMOV UR59, 0x40000040 ;  /* 0x40000040003b7882 */ /* 0x000fe20000000000 */
[----:B------:R-:W-:Y:S01]  /*3ac0*/  FMUL.FTZ R59, R59, UR10 ;  /* 0x0000000a3b3b7c20 */ /* 0x000fe20008410000 */
[----:B------:R-:W-:Y:S01]  /*3ad0*/  FMUL.FTZ R62, R62, UR10 ;  /* 0x0000000a3e3e7c20 */ /* 0x000fe20008410000 */
[----:B------:R-:W-:-:S02]  /*3ae0*/  FMUL.FTZ R63, R63, UR10 ;  /* 0x0000000a3f3f7c20 */ /* 0x000fc40008410000 */
[----:B------:R-:W2:Y:S08]  /*3af0*/  MUFU.TANH R57, R57 ;  /* 0x0000003900397308 */ /* 0x000eb00000002400 */
[----:B------:R-:W3:Y:S01]  /*3b00*/  MUFU.TANH R60, R60 ;  /* 0x0000003c003c7308 */ /* 0x000ee20000002400 */
[----:B-1----:R-:W-:Y:S02]  /*3b10*/  FSEL R67, R56, -INF , P6 ;  /* 0xff80000038437808 */ /* 0x002fe40003000000 */
[----:B------:R-:W-:-:S05]  /*3b20*/  MOV R56, R151 ;  /* 0x0000009700387202 */ /* 0x000fca0000000f00 */
[----:B------:R-:W1:Y:S01]  /*3b30*/  MUFU.TANH R61, R61 ;  /* 0x0000003d003d7308 */ /* 0x000e620000002400 */
[----:B--2---:R-:W-:-:S04]  /*3b40*/  FSEL R57, R57, -INF , P5 ;  /* 0xff80000039397808 */ /* 0x004fc80002800000 */
[----:B------:R-:W-:-:S03]  /*3b50*/  FMNMX.FTZ R2, R67, R57, !PT ;  /* 0x0000003943027209 */ /* 0x000fc60007810000 */
[----:B------:R-:W2:Y:S01]  /*3b60*/  MUFU.TANH R58, R58 ;  /* 0x0000003a003a7308 */ /* 0x000ea20000002400 */
[----:B---3--:R-:W-:Y:S01]  /*3b70*/  FSEL R71, R60, -INF , P4 ;  /* 0xff8000003c477808 */ /* 0x008fe20002000000 */
[----:B------:R-:W-:-:S03]  /*3b80*/  IMAD.MOV.U32 R60, RZ, RZ, R151 ;  /* 0x000000ffff3c7224 */ /* 0x000fc600078e0097 */
[----:B------:R-:W-:-:S03]  /*3b90*/  FMNMX.FTZ R2, R71, R2, !PT ;  /* 0x0000000247027209 */ /* 0x000fc60007810000 */
[----:B------:R-:W3:Y:S01]  /*3ba0*/  MUFU.TANH R59, R59 ;  /* 0x0000003b003b7308 */ /* 0x000ee20000002400 */
[----:B-1----:R-:W-:-:S04]  /*3bb0*/  FSEL R61, R61, -INF , P2 ;  /* 0xff8000003d3d7808 */ /* 0x002fc80001000000 */
[----:B------:R-:W-:-:S03]  /*3bc0*/  FMNMX.FTZ R2, R61, R2, !PT ;  /* 0x000000023d027209 */ /* 0x000fc60007810000 */
[----:B------:R-:W1:Y:S01]  /*3bd0*/  MUFU.TANH R62, R62 ;  /* 0x0000003e003e7308 */ /* 0x000e620000002400 */
[----:B--2---:R-:W-:Y:S01]  /*3be0*/  FSEL R21, R58, -INF , P6 ;  /* 0xff8000003a157808 */ /* 0x004fe20003000000 */
        /* <DEDUP_REMOVED lines=9> */
[----:B------:R-:W2:Y:S01]  /*3c80*/  MUFU.TANH R48, R48 ;  /* 0x0000003000307308 */ /* 0x000ea20000002400 */
[----:B------:R-:W-:Y:S01]  /*3c90*/  UMOV UR56, UR14 ;  /* 0x0000000e00387c82 */ /* 0x000fe20008000000 */
[----:B------:R-:W-:Y:S01]  /*3ca0*/  UMOV UR57, UR15 ;  /* 0x0000000f00397c82 */ /* 0x000fe20008000000 */
[----:B------:R-:W-:Y:S01]  /*3cb0*/  UMOV UR59, 0x40000040 ;  /* 0x40000040003b7882 */ /* 0x000fe20000000000 */
[----:B------:R-:W-:Y:S01]  /*3cc0*/  UMOV UR4, UR14 ;  /* 0x0000000e00047c82 */ /* 0x000fe20008000000 */
[----:B------:R-:W-:Y:S01]  /*3cd0*/  FMUL.FTZ R51, R51, UR10 ;  /* 0x0000000a33337c20 */ /* 0x000fe20008410000 */
[----:B------:R-:W-:Y:S01]  /*3ce0*/  FMUL.FTZ R54, R54, UR10 ;  /* 0x0000000a36367c20 */ /* 0x000fe20008410000 */
[----:B------:R-:W-:Y:S01]  /*3cf0*/  ISETP.GT.AND P6, PT, R3, 0x11, PT ;  /* 0x000000110300780c */ /* 0x000fe20003fc4270 */
[----:B------:R-:W4:Y:S01]  /*3d00*/  MUFU.TANH R49, R49 ;  /* 0x0000003100317308 */ /* 0x000f220000002400 */
[----:B---3--:R-:W-:Y:S01]  /*3d10*/  FSEL R59, R59, -INF , P5 ;  /* 0xff8000003b3b7808 */ /* 0x008fe20002800000 */
[----:B------:R-:W-:Y:S01]  /*3d20*/  FMUL.FTZ R55, R55, UR10 ;  /* 0x0000000a37377c20 */ /* 0x000fe20008410000 */
[----:B------:R-:W-:Y:S01]  /*3d30*/  ISETP.GT.AND P5, PT, R3, 0x18, PT ;  /* 0x000000180300780c */ /* 0x000fe20003fa4270 */
[----:B------:R-:W-:Y:S01]  /*3d40*/  IMAD.MOV.U32 R58, RZ, RZ, R151 ;  /* 0x000000ffff3a7224 */ /* 0x000fe200078e0097 */
[----:B-1----:R-:W-:-:S02]  /*3d50*/  FSEL R69, R62, -INF , P4 ;  /* 0xff8000003e457808 */ /* 0x002fc40002000000 */
[----:B------:R-:W-:Y:S01]  /*3d60*/  ISETP.GT.AND P4, PT, R3, 0x19, PT ;  /* 0x000000190300780c */ /* 0x000fe20003f84270 */
[----:B------:R-:W1:Y:S01]  /*3d70*/  MUFU.TANH R52, R52 ;  /* 0x0000003400347308 */ /* 0x000e620000002400 */
[----:B--2---:R-:W-:Y:S01]  /*3d80*/  FSEL R75, R48, -INF , P3 ;  /* 0xff800000304b7808 */ /* 0x004fe20001800000 */
[----:B------:R-:W-:Y:S01]  /*3d90*/  IMAD.MOV.U32 R48, RZ, RZ, R151 ;  /* 0x000000ffff307224 */ /* 0x000fe200078e0097 */
[----:B------:R-:W-:Y:S02]  /*3da0*/  MOV R62, R151 ;  /* 0x00000097003e7202 */ /* 0x000fe40000000f00 */
[----:B------:R-:W-:-:S03]  /*3db0*/  FMNMX.FTZ R2, R75, R2, !PT ;  /* 0x000000024b027209 */ /* 0x000fc60007810000 */
[----:B------:R-:W2:Y:S01]  /*3dc0*/  MUFU.TANH R63, R63 ;  /* 0x0000003f003f7308 */ /* 0x000ea20000002400 */
[----:B----4-:R-:W-:-:S04]  /*3dd0*/  FSEL R49, R49, -INF , P6 ;  /* 0xff80000031317808 */ /* 0x010fc80003000000 */
[----:B------:R-:W-:-:S03]  /*3de0*/  FMNMX.FTZ R2, R49, R2, !PT ;  /* 0x0000000231027209 */ /* 0x000fc60007810000 */
[----:B------:R-:W3:Y:S01]  /*3df0*/  MUFU.TANH R53, R53 ;  /* 0x0000003500357308 */ /* 0x000ee20000002400 */
[----:B-1----:R-:W-:Y:S01]  /*3e00*/  FSEL R79, R52, -INF , P5 ;  /* 0xff800000344f7808 */ /* 0x002fe20002800000 */
[----:B------:R-:W-:-:S03]  /*3e10*/  IMAD.MOV.U32 R52, RZ, RZ, R151 ;  /* 0x000000ffff347224 */ /* 0x000fc600078e0097 */
[----:B------:R-:W-:-:S03]  /*3e20*/  FMNMX.FTZ R2, R79, R2, !PT ;  /* 0x000000024f027209 */ /* 0x000fc60007810000 */
[----:B------:R-:W1:Y:S01]  /*3e30*/  MUFU.TANH R50, R50 ;  /* 0x0000003200327308 */ /* 0x000e620000002400 */
[----:B--2---:R-:W-:Y:S02]  /*3e40*/  FSEL R63, R63, -INF , P2 ;  /* 0xff8000003f3f7808 */ /* 0x004fe40001000000 */
[----:B------:R-:W-:-:S05]  /*3e50*/  ISETP.GT.AND P2, PT, R3, 0x20, PT ;  /* 0x000000200300780c */ /* 0x000fca0003f44270 */
[----:B------:R-:W2:Y:S01]  /*3e60*/  MUFU.TANH R51, R51 ;  /* 0x0000003300337308 */ /* 0x000ea20000002400 */
[----:B---3--:R-:W-:Y:S01]  /*3e70*/  FSEL R53, R53, -INF , P4 ;  /* 0xff80000035357808 */ /* 0x008fe20002000000 */
[----:B------:R-:W-:Y:S02]  /*3e80*/  WARPGROUP.DEPBAR.LE gsb0, 0x0 ;  /* 0x00008000000079c5 */ /* 0x000fe40000010000 */
[----:B------:R-:W-:Y:S01]  /*3e90*/  WARPGROUP.ARRIVE ;  /* 0x00000000000079c5 */ /* 0x000fe20000000000 */
[----:B------:R-:W-:Y:S01]  /*3ea0*/  FMUL.FTZ R40, R40, UR10 ;  /* 0x0000000a28287c20 */ /* 0x000fe20008410000 */
[----:B------:R-:W-:Y:S01]  /*3eb0*/  FMUL.FTZ R41, R41, UR10 ;  /* 0x0000000a29297c20 */ /* 0x000fe20008410000 */
[----:B------:R-:W-:Y:S01]  /*3ec0*/  FMUL.FTZ R44, R44, UR10 ;  /* 0x0000000a2c2c7c20 */ /* 0x000fe20008410000 */
[----:B------:R-:W-:Y:S01]  /*3ed0*/  FMUL.FTZ R45, R45, UR10 ;  /* 0x0000000a2d2d7c20 */ /* 0x000fe20008410000 */
[----:B------:R-:W3:Y:S01]  /*3ee0*/  MUFU.TANH R54, R54 ;  /* 0x0000003600367308 */ /* 0x000ee20000002400 */
[----:B------:R-:W-:Y:S01]  /*3ef0*/  HGMMA.64x16x16.F32.BF16 R32, gdesc[UR56], R32, gsb0 ;  /* 0x00200000382079f0 */ /* 0x000fe20008001820 */
[----:B------:R-:W-:Y:S01]  /*3f00*/  FMUL.FTZ R43, R43, UR10 ;  /* 0x0000000a2b2b7c20 */ /* 0x000fe20008410000 */
[----:B------:R-:W-:Y:S01]  /*3f10*/  FMUL.FTZ R42, R42, UR10 ;  /* 0x0000000a2a2a7c20 */ /* 0x000fe20008410000 */
[----:B-1----:R-:W-:Y:S01]  /*3f20*/  FSEL R73, R50, -INF , P3 ;  /* 0xff80000032497808 */ /* 0x002fe20001800000 */
[----:B------:R-:W-:Y:S01]  /*3f30*/  FMUL.FTZ R46, R46, UR10 ;  /* 0x0000000a2e2e7c20 */ /* 0x000fe20008410000 */
[----:B------:R-:W-:Y:S01]  /*3f40*/  ISETP.GT.AND P3, PT, R3, 0x21, PT ;  /* 0x000000210300780c */ /* 0x000fe20003f64270 */
[----:B------:R-:W-:Y:S01]  /*3f50*/  FMUL.FTZ R47, R47, UR10 ;  /* 0x0000000a2f2f7c20 */ /* 0x000fe20008410000 */
[----:B------:R-:W1:Y:S01]  /*3f60*/  MUFU.TANH R40, R40 ;  /* 0x0000002800287308 */ /* 0x000e620000002400 */
[----:B------:R-:W-:-:S02]  /*3f70*/  FMNMX.FTZ R2, R53, R2, !PT ;  /* 0x0000000235027209 */ /* 0x000fc40007810000 */
[----:B--2---:R-:W-:Y:S02]  /*3f80*/  FSEL R51, R51, -INF , P6 ;  /* 0xff80000033337808 */ /* 0x004fe40003000000 */
[C---:B------:R-:W-:Y:S02]  /*3f90*/  ISETP.GT.AND P6, PT, R3.reuse, 0x28, PT ;  /* 0x000000280300780c */ /* 0x040fe40003fc4270 */
[----:B------:R-:W-:Y:S01]  /*3fa0*/  MOV R50, R151 ;  /* 0x0000009700327202 */ /* 0x000fe20000000f00 */
[----:B------:R-:W2:Y:S01]  /*3fb0*/  MUFU.TANH R41, R41 ;  /* 0x0000002900297308 */ /* 0x000ea20000002400 */
[----:B---3--:R-:W-:Y:S01]  /*3fc0*/  FSEL R77, R54, -INF , P5 ;  /* 0xff800000364d7808 */ /* 0x008fe20002800000 */
[----:B------:R-:W-:Y:S01]  /*3fd0*/  IMAD.MOV.U32 R54, RZ, RZ, R151 ;  /* 0x000000ffff367224 */ /* 0x000fe200078e0097 */
[----:B------:R-:W-:-:S05]  /*3fe0*/  ISETP.GT.AND P5, PT, R3, 0x29, PT ;  /* 0x000000290300780c */ /* 0x000fca0003fa4270 */
[----:B------:R-:W3:Y:S01]  /*3ff0*/  MUFU.TANH R44, R44 ;  /* 0x0000002c002c7308 */ /* 0x000ee20000002400 */
[----:B-1----:R-:W-:-:S04]  /*4000*/  FSEL R83, R40, -INF , P2 ;  /* 0xff80000028537808 */ /* 0x002fc80001000000 */
[----:B------:R-:W-:-:S03]  /*4010*/  FMNMX.FTZ R2, R83, R2, !PT ;  /* 0x0000000253027209 */ /* 0x000fc60007810000 */
[----:B------:R-:W1:Y:S01]  /*4020*/  MUFU.TANH R55, R55 ;  /* 0x0000003700377308 */ /* 0x000e620000002400 */
[----:B--2---:R-:W-:-:S04]  /*4030*/  FSEL R41, R41, -INF , P3 ;  /* 0xff80000029297808 */ /* 0x004fc80001800000 */
[----:B------:R-:W-:-:S03]  /*4040*/  FMNMX.FTZ R2, R41, R2, !PT ;  /* 0x0000000229027209 */ /* 0x000fc60007810000 */
[----:B------:R-:W2:Y:S01]  /*4050*/  MUFU.TANH R45, R45 ;  /* 0x0000002d002d7308 */ /* 0x000ea20000002400 */
[----:B---3--:R-:W-:-:S04]  /*4060*/  FSEL R85, R44, -INF , P6 ;  /* 0xff8000002c557808 */ /* 0x008fc80003000000 */
[----:B------:R-:W-:-:S03]  /*4070*/  FMNMX.FTZ R2, R85, R2, !PT ;  /* 0x0000000255027209 */ /* 0x000fc60007810000 */
[----:B------:R-:W3:Y:S01]  /*4080*/  MUFU.TANH R43, R43 ;  /* 0x0000002b002b7308 */ /* 0x000ee20000002400 */
[----:B-1----:R-:W-:Y:S02]  /*4090*/  FSEL R55, R55, -INF , P4 ;  /* 0xff80000037377808 */ /* 0x002fe40002000000 */
[----:B------:R-:W-:Y:S01]  /*40a0*/  ISETP.GT.AND P4, PT, R3, 0x30, PT ;  /* 0x000000300300780c */ /* 0x000fe20003f84270 */
[----:B------:R-:W-:Y:S02]  /*40b0*/  WARPGROUP.DEPBAR.LE gsb0, 0x0 ;  /* 0x00008000000079c5 */ /* 0x000fe40000010000 */
[----:B------:R-:W-:Y:S01]  /*40c0*/  WARPGROUP.ARRIVE ;  /* 0x00000000000079c5 */ /* 0x000fe20000000000 */
[----:B------:R-:W-:Y:S01]  /*40d0*/  FMUL.FTZ R32, R32, UR10 ;  /* 0x0000000a20207c20 */ /* 0x000fe20008410000 */
[----:B------:R-:W-:Y:S01]  /*40e0*/  FMUL.FTZ R33, R33, UR10 ;  /* 0x0000000a21217c20 */ /* 0x000fe20008410000 */
[----:B------:R-:W-:Y:S01]  /*40f0*/  FMUL.FTZ R36, R36, UR10 ;  /* 0x0000000a24247c20 */ /* 0x000fe20008410000 */
[----:B------:R-:W1:Y:S01]  /*4100*/  MUFU.TANH R42, R42 ;  /* 0x0000002a002a7308 */ /* 0x000e620000002400 */
[----:B------:R-:W-:Y:S01]  /*4110*/  FMUL.FTZ R37, R37, UR10 ;  /* 0x0000000a25257c20 */ /* 0x000fe20008410000 */
[----:B------:R-:W-:Y:S01]  /*4120*/  HGMMA.64x16x16.F32.BF16 R24, gdesc[UR4], R24, gsb0 ;  /* 0x00200000041879f0 */ /* 0x000fe20008001818 */
[----:B------:R-:W-:Y:S01]  /*4130*/  FMUL.FTZ R34, R34, UR10 ;  /* 0x0000000a22227c20 */ /* 0x000fe20008410000 */
[----:B------:R-:W-:Y:S01]  /*4140*/  FMUL.FTZ R35, R35, UR10 ;  /* 0x0000000a23237c20 */ /* 0x000fe20008410000 */
[----:B--2---:R-:W-:Y:S01]  /*4150*/  FSEL R87, R45, -INF , P5 ;  /* 0xff8000002d577808 */ /* 0x004fe20002800000 */
[----:B------:R-:W-:Y:S01]  /*4160*/  FMUL.FTZ R38, R38, UR10 ;  /* 0x0000000a26267c20 */ /* 0x000fe20008410000 */
[----:B---3--:R-:W-:Y:S01]  /*4170*/  FSEL R43, R43, -INF , P3 ;  /* 0xff8000002b2b7808 */ /* 0x008fe20001800000 */
[----:B------:R-:W2:Y:S01]  /*4180*/  MUFU.TANH R32, R32 ;  /* 0x0000002000207308 */ /* 0x000ea20000002400 */
[----:B------:R-:W-:Y:S01]  /*4190*/  ISETP.GT.AND P3, PT, R3, 0x31, PT ;  /* 0x000000310300780c */ /* 0x000fe20003f64270 */
[----:B------:R-:W-:Y:S01]  /*41a0*/  FMUL.FTZ R39, R39, UR10 ;  /* 0x0000000a27277c20 */ /* 0x000fe20008410000 */
[----:B------:R-:W-:Y:S01]  /*41b0*/  FMNMX.FTZ R2, R87, R2, !PT ;  /* 0x0000000257027209 */ /* 0x000fe20007810000 */
[----:B------:R-:W-:-:S04]  /*41c0*/  ULDC UR4, c[0x0][0x988] ;  /* 0x0002620000047ab9 */ /* 0x000fc80000000800 */
[----:B------:R-:W3:Y:S01]  /*41d0*/  MUFU.TANH R33, R33 ;  /* 0x0000002100217308 */ /* 0x000ee20000002400 */
[----:B-1----:R-:W-:Y:S02]  /*41e0*/  FSEL R81, R42, -INF , P2 ;  /* 0xff8000002a517808 */ /* 0x002fe40001000000 */
[----:B------:R-:W-:-:S05]  /*41f0*/  ISETP.GT.AND P2, PT, R3, 0x38, PT ;  /* 0x000000380300780c */ /* 0x000fca0003f44270 */
[----:B------:R-:W1:Y:S01]  /*4200*/  MUFU.TANH R46, R46 ;  /* 0x0000002e002e7308 */ /* 0x000e620000002400 */
[----:B--2---:R-:W-:-:S04]  /*4210*/  FSEL R89, R32, -INF , P4 ;  /* 0xff80000020597808 */ /* 0x004fc80002000000 */
[----:B------:R-:W-:-:S03]  /*4220*/  FMNMX.FTZ R2, R89, R2, !PT ;  /* 0x0000000259027209 */ /* 0x000fc60007810000 */
[----:B------:R-:W2:Y:S01]  /*4230*/  MUFU.TANH R36, R36 ;  /* 0x0000002400247308 */ /* 0x000ea20000002400 */
[----:B---3--:R-:W-:-:S04]  /*4240*/  FSEL R91, R33, -INF , P3 ;  /* 0xff800000215b7808 */ /* 0x008fc80001800000 */
[----:B------:R-:W-:-:S03]  /*4250*/  FMNMX.FTZ R2, R91, R2, !PT ;  /* 0x000000025b027209 */ /* 0x000fc60007810000 */
[----:B------:R-:W3:Y:S01]  /*4260*/  MUFU.TANH R47, R47 ;  /* 0x0000002f002f7308 */ /* 0x000ee20000002400 */
[----:B-1----:R-:W-:Y:S01]  /*4270*/  FSEL R45, R46, -INF , P6 ;  /* 0xff8000002e2d7808 */ /* 0x002fe20003000000 */
[----:B------:R-:W-:Y:S01]  /*4280*/  IMAD.MOV.U32 R46, RZ, RZ, R151 ;  /* 0x000000ffff2e7224 */ /* 0x000fe200078e0097 */
[----:B------:R-:W-:-:S05]  /*4290*/  ISETP.GT.AND P6, PT, R3, 0x39, PT ;  /* 0x000000390300780c */ /* 0x000fca0003fc4270 */
[----:B------:R-:W1:Y:S01]  /*42a0*/  MUFU.TANH R37, R37 ;  /* 0x0000002500257308 */ /* 0x000e620000002400 */
[----:B--2---:R-:W-:-:S04]  /*42b0*/  FSEL R93, R36, -INF , P2 ;  /* 0xff800000245d7808 */ /* 0x004fc80001000000 */
[----:B------:R-:W-:Y:S01]  /*42c0*/  FMNMX.FTZ R2, R93, R2, !PT ;  /* 0x000000025d027209 */ /* 0x000fe20007810000 */
[----:B------:R-:W-:Y:S02]  /*42d0*/  WARPGROUP.DEPBAR.LE gsb0, 0x0 ;  /* 0x00008000000079c5 */ /* 0x000fe40000010000 */
[----:B------:R-:W-:Y:S01]  /*42e0*/  FMUL.FTZ R24, R24, UR10 ;  /* 0x0000000a18187c20 */ /* 0x000fe20008410000 */
[----:B------:R-:W-:Y:S01]  /*42f0*/  FMUL.FTZ R25, R25, UR10 ;  /* 0x0000000a19197c20 */ /* 0x000fe20008410000 */
[----:B------:R-:W2:Y:S01]  /*4300*/  MUFU.TANH R34, R34 ;  /* 0x0000002200227308 */ /* 0x000ea20000002400 */
[----:B------:R-:W-:Y:S01]  /*4310*/  FMUL.FTZ R28, R28, UR10 ;  /* 0x0000000a1c1c7c20 */ /* 0x000fe20008410000 */
[----:B------:R-:W-:Y:S01]  /*4320*/  FMUL.FTZ R29, R29, UR10 ;  /* 0x0000000a1d1d7c20 */ /* 0x000fe20008410000 */
[----:B---3--:R-:W-:Y:S01]  /*4330*/  FSEL R47, R47, -INF , P5 ;  /* 0xff8000002f2f7808 */ /* 0x008fe20002800000 */
[----:B------:R-:W-:Y:S01]  /*4340*/  FMUL.FTZ R26, R26, UR10 ;  /* 0x0000000a1a1a7c20 */ /* 0x000fe20008410000 */
[----:B------:R-:W-:Y:S01]  /*4350*/  ISETP.GT.AND P5, PT, R3, 0x40, PT ;  /* 0x000000400300780c */ /* 0x000fe20003fa4270 */
[----:B------:R-:W-:Y:S01]  /*4360*/  FMUL.FTZ R27, R27, UR10 ;  /* 0x0000000a1b1b7c20 */ /* 0x000fe20008410000 */
[----:B-1----:R-:W-:Y:S01]  /*4370*/  FSEL R37, R37, -INF , P6 ;  /* 0xff80000025257808 */ /* 0x002fe20003000000 */
[----:B------:R-:W1:Y:S01]  /*4380*/  MUFU.TANH R24, R24 ;  /* 0x0000001800187308 */ /* 0x000e620000002400 */
[----:B------:R-:W-:Y:S01]  /*4390*/  FMUL.FTZ R30, R30, UR10 ;  /* 0x0000000a1e1e7c20 */ /* 0x000fe20008410000 */
[----:B------:R-:W-:Y:S01]  /*43a0*/  FMUL.FTZ R31, R31, UR10 ;  /* 0x0000000a1f1f7c20 */ /* 0x000fe20008410000 */
[----:B------:R-:W-:Y:S01]  /*43b0*/  FMNMX.FTZ R2, R37, R2, !PT ;  /* 0x0000000225027209 */ /* 0x000fe20007810000 */
[----:B------:R3:W-:Y:S04]  /*43c0*/  @!P1 SYNCS.ARRIVE.TRANS64.RED.A1T0 RZ, [R0+URZ], RZ ;  /* 0x000000ff00ff99a7 */ /* 0x0007e8000810043f */
[----:B------:R-:W4:Y:S01]  /*43d0*/  MUFU.TANH R35, R35 ;  /* 0x0000002300237308 */ /* 0x000f220000002400 */
[----:B--2---:R-:W-:-:S02]  /*43e0*/  FSEL R33, R34, -INF , P4 ;  /* 0xff80000022217808 */ /* 0x004fc40002000000 */
[----:B------:R-:W-:-:S05]  /*43f0*/  ISETP.GT.AND P4, PT, R3, 0x41, PT ;  /* 0x000000410300780c */ /* 0x000fca0003f84270 */
[----:B------:R-:W2:Y:S01]  /*4400*/  MUFU.TANH R25, R25 ;  /* 0x0000001900197308 */ /* 0x000ea20000002400 */
[----:B-1----:R-:W-:-:S04]  /*4410*/  FSEL R95, R24, -INF , P5 ;  /* 0xff800000185f7808 */ /* 0x002fc80002800000 */
[----:B------:R-:W-:-:S03]  /*4420*/  FMNMX.FTZ R2, R95, R2, !PT ;  /* 0x000000025f027209 */ /* 0x000fc60007810000 */
[----:B------:R-:W1:Y:S01]  /*4430*/  MUFU.TANH R38, R38 ;  /* 0x0000002600267308 */ /* 0x000e620000002400 */
[----:B----4-:R-:W-:Y:S02]  /*4440*/  FSEL R35, R35, -INF , P3 ;  /* 0xff80000023237808 */ /* 0x010fe40001800000 */
[----:B------:R-:W-:-:S05]  /*4450*/  ISETP.GT.AND P3, PT, R3, 0x48, PT ;  /* 0x000000480300780c */ /* 0x000fca0003f64270 */
[----:B------:R-:W4:Y:S01]  /*4460*/  MUFU.TANH R28, R28 ;  /* 0x0000001c001c7308 */ /* 0x000f220000002400 */
[----:B--2---:R-:W-:-:S04]  /*4470*/  FSEL R97, R25, -INF , P4 ;  /* 0xff80000019617808 */ /* 0x004fc80002000000 */
[----:B------:R-:W-:-:S03]  /*4480*/  FMNMX.FTZ R2, R97, R2, !PT ;  /* 0x0000000261027209 */ /* 0x000fc60007810000 */
[----:B------:R-:W2:Y:S01]  /*4490*/  MUFU.TANH R29, R29 ;  /* 0x0000001d001d7308 */ /* 0x000ea20000002400 */
[----:B-1----:R-:W-:Y:S02]  /*44a0*/  FSEL R25, R38, -INF , P2 ;  /* 0xff80000026197808 */ /* 0x002fe40001000000 */
[----:B------:R-:W-:-:S05]  /*44b0*/  ISETP.GT.AND P2, PT, R3, 0x49, PT ;  /* 0x000000490300780c */ /* 0x000fca0003f44270 */
[----:B------:R-:W1:Y:S01]  /*44c0*/  MUFU.TANH R39, R39 ;  /* 0x0000002700277308 */ /* 0x000e620000002400 */
[----:B----4-:R-:W-:-:S04]  /*44d0*/  FSEL R99, R28, -INF , P3 ;  /* 0xff8000001c637808 */ /* 0x010fc80001800000 */
[----:B------:R-:W-:-:S03]  /*44e0*/  FMNMX.FTZ R2, R99, R2, !PT ;  /* 0x0000000263027209 */ /* 0x000fc60007810000 */
[----:B------:R-:W-:Y:S01]  /*44f0*/  MUFU.TANH R26, R26 ;  /* 0x0000001a001a7308 */ /* 0x000fe20000002400 */
[----:B--2---:R-:W-:-:S04]  /*4500*/  FSEL R101, R29, -INF , P2 ;  /* 0xff8000001d657808 */ /* 0x004fc80001000000 */
[----:B------:R-:W-:-:S03]  /*4510*/  FMNMX.FTZ R3, R101, R2, !PT ;  /* 0x0000000265037209 */ /* 0x000fc60007810000 */
[----:B------:R-:W2:Y:S01]  /*4520*/  MUFU.TANH R27, R27 ;  /* 0x0000001b001b7308 */ /* 0x000ea20000002400 */
[----:B-1----:R-:W-:Y:S01]  /*4530*/  FSEL R39, R39, -INF , P6 ;  /* 0xff80000027277808 */ /* 0x002fe20003000000 */
[----:B------:R-:W1:Y:S06]  /*4540*/  SHFL.BFLY PT, R2, R3, 0x2, 0x1f ;  /* 0x0c401f0003027f89 */ /* 0x000e6c00000e0000 */
[----:B------:R-:W4:Y:S08]  /*4550*/  MUFU.TANH R30, R30 ;  /* 0x0000001e001e7308 */ /* 0x000f300000002400 */
[----:B------:R-:W5:Y:S01]  /*4560*/  MUFU.TANH R31, R31 ;  /* 0x0000001f001f7308 */ /* 0x000f620000002400 */
[----:B--2---:R-:W-:-:S02]  /*4570*/  FSEL R27, R27, -INF , P4 ;  /* 0xff8000001b1b7808 */ /* 0x004fc40002000000 */
[----:B----4-:R-:W-:Y:S02]  /*4580*/  FSEL R29, R30, -INF , P3 ;  /* 0xff8000001e1d7808 */ /* 0x010fe40001800000 */
[----:B-1----:R-:W-:Y:S01]  /*4590*/  FMNMX.FTZ R4, R3, R2, !PT ;  /* 0x0000000203047209 */ /* 0x002fe20007810000 */
[----:B------:R-:W-:Y:S01]  /*45a0*/  IMAD.U32 R2, RZ, RZ, UR4 ;  /* 0x00000004ff027e24 */ /* 0x000fe2000f8e00ff */
[----:B------:R-:W-:-:S03]  /*45b0*/  FSEL R3, R26, -INF , P5 ;  /* 0xff8000001a037808 */ /* 0x000fc60002800000 */
[----:B------:R-:W1:Y:S01]  /*45c0*/  SHFL.BFLY PT, R5, R4, 0x1, 0x1f ;  /* 0x0c201f0004057f89 */ /* 0x000e6200000e0000 */
[----:B-----5:R-:W-:Y:S02]  /*45d0*/  FSEL R31, R31, -INF , P2 ;  /* 0xff8000001f1f7808 */ /* 0x020fe40001000000 */
[----:B-1----:R-:W-:Y:S02]  /*45e0*/  FMNMX.FTZ R5, R4, R5, !PT ;  /* 0x0000000504057209 */ /* 0x002fe40007810000 */
[----:B------:R-:W-:Y:S02]  /*45f0*/  FMNMX.FTZ R4, R21, R59, !PT ;  /* 0x0000003b15047209 */ /* 0x000fe40007810000 */
[C---:B------:R-:W-:Y:S01]  /*4600*/  FSETP.NEU.FTZ.AND P0, PT, R5.reuse, -INF , PT ;  /* 0xff8000000500780b */ /* 0x040fe20003f1d000 */
[----:B------:R-:W-:Y:S01]  /*4610*/  FMUL.FTZ R20, R5, R2 ;  /* 0x0000000205147220 */ /* 0x000fe20000410000 */
[----:B------:R-:W-:-:S04]  /*4620*/  FMNMX.FTZ R4, R69, R4, !PT ;  /* 0x0000000445047209 */ /* 0x000fc80007810000 */
[----:B------:R-:W-:Y:S02]  /*4630*/  FMNMX.FTZ R4, R63, R4, !PT ;  /* 0x000000043f047209 */ /* 0x000fe40007810000 */
[----:B------:R-:W-:Y:S02]  /*4640*/  FSEL R20, R20, RZ, P0 ;  /* 0x000000ff14147208 */ /* 0x000fe40000000000 */
[----:B------:R-:W-:Y:S02]  /*4650*/  FMNMX.FTZ R4, R73, R4, !PT ;  /* 0x0000000449047209 */ /* 0x000fe40007810000 */
[----:B------:R-:W-:Y:S01]  /*4660*/  ISETP.NE.AND P0, PT, R64, RZ, PT ;  /* 0x000000ff4000720c */ /* 0x000fe20003f05270 */
[--C-:B------:R-:W-:Y:S01]  /*4670*/  FFMA.FTZ R24, R49, R2, -R20.reuse ;  /* 0x0000000231187223 */ /* 0x100fe20000010814 */
[----:B------:R-:W-:Y:S01]  /*4680*/  FMNMX.FTZ R4, R51, R4, !PT ;  /* 0x0000000433047209 */ /* 0x000fe20007810000 */
[-CC-:B------:R-:W-:Y:S01]  /*4690*/  FFMA.FTZ R67, R67, R2.reuse, -R20.reuse ;  /* 0x0000000243437223 */ /* 0x180fe20000010814 */
[-CC-:B------:R-:W-:Y:S01]  /*46a0*/  FFMA.FTZ R57, R57, R2.reuse, -R20.reuse ;  /* 0x0000000239397223 */ /* 0x180fe20000010814 */
[--C-:B------:R-:W-:Y:S01]  /*46b0*/  FFMA.FTZ R71, R71, R2, -R20.reuse ;  /* 0x0000000247477223 */ /* 0x100fe20000010814 */
[----:B------:R-:W-:Y:S01]  /*46c0*/  FMNMX.FTZ R4, R77, R4, !PT ;  /* 0x000000044d047209 */ /* 0x000fe20007810000 */
[-CC-:B------:R-:W-:Y:S01]  /*46d0*/  FFMA.FTZ R61, R61, R2.reuse, -R20.reuse ;  /* 0x000000023d3d7223 */ /* 0x180fe20000010814 */
[----:B------:R-:W-:Y:S01]  /*46e0*/  MUFU.EX2 R208, R57 ;  /* 0x0000003900d07308 */ /* 0x000fe20000000800 */
[--C-:B------:R-:W-:Y:S01]  /*46f0*/  FFMA.FTZ R75, R75, R2, -R20.reuse ;  /* 0x000000024b4b7223 */ /* 0x100fe20000010814 */
[----:B------:R-:W-:Y:S01]  /*4700*/  FMNMX.FTZ R4, R55, R4, !PT ;  /* 0x0000000437047209 */ /* 0x000fe20007810000 */
[-CC-:B------:R-:W-:Y:S01]  /*4710*/  FFMA.FTZ R79, R79, R2.reuse, -R20.reuse ;  /* 0x000000024f4f7223 */ /* 0x180fe20000010814 */
[-CC-:B------:R-:W-:Y:S01]  /*4720*/  FFMA.FTZ R53, R53, R2.reuse, -R20.reuse ;  /* 0x0000000235357223 */ /* 0x180fe20000010814 */
[--C-:B------:R-:W-:Y:S01]  /*4730*/  FFMA.FTZ R83, R83, R2, -R20.reuse ;  /* 0x0000000253537223 */ /* 0x100fe20000010814 */
[----:B------:R-:W-:Y:S01]  /*4740*/  FMNMX.FTZ R4, R81, R4, !PT ;  /* 0x0000000451047209 */ /* 0x000fe20007810000 */
[-CC-:B------:R-:W-:Y:S01]  /*4750*/  FFMA.FTZ R41, R41, R2.reuse, -R20.reuse ;  /* 0x0000000229297223 */ /* 0x180fe20000010814 */
[----:B------:R-:W1:Y:S01]  /*4760*/  MUFU.EX2 R67, R67 ;  /* 0x0000004300437308 */ /* 0x000e620000000800 */
        /* <DEDUP_REMOVED lines=14> */
[----:B------:R-:W-:Y:S01]  /*4850*/  FFMA.FTZ R20, R101, R2, -R20 ;  /* 0x0000000265147223 */ /* 0x000fe20000010814 */
[----:B------:R2:W-:Y:S01]  /*4860*/  MUFU.EX2 R210, R61 ;  /* 0x0000003d00d27308 */ /* 0x0005e20000000800 */
[----:B-1----:R-:W-:Y:S01]  /*4870*/  FADD.FTZ R38, R67, R208 ;  /* 0x000000d043267221 */ /* 0x002fe20000010000 */
[----:B------:R-:W-:Y:S01]  /*4880*/  FMNMX.FTZ R4, R35, R4, !PT ;  /* 0x0000000423047209 */ /* 0x000fe20007810000 */
[--C-:B------:R-:W-:Y:S01]  /*4890*/  IMAD.MOV.U32 R64, RZ, RZ, R151.reuse ;  /* 0x000000ffff407224 */ /* 0x100fe200078e0097 */
[----:B------:R-:W-:Y:S01]  /*48a0*/  F2FP.BF16.F32.PACK_AB R208, R208, R67 ;  /* 0x00000043d0d0723e */ /* 0x000fe200000010ff */
[--C-:B------:R-:W-:Y:S01]  /*48b0*/  IMAD.MOV.U32 R67, RZ, RZ, R151.reuse ;  /* 0x000000ffff437224 */ /* 0x100fe200078e0097 */
[----:B------:R-:W-:Y:S01]  /*48c0*/  FMNMX.FTZ R4, R25, R4, !PT ;  /* 0x0000000419047209 */ /* 0x000fe20007810000 */
[--C-:B------:R-:W-:Y:S01]  /*48d0*/  IMAD.MOV.U32 R57, RZ, RZ, R151.reuse ;  /* 0x000000ffff397224 */ /* 0x100fe200078e0097 */
[----:B------:R-:W-:Y:S01]  /*48e0*/  MUFU.EX2 R75, R75 ;  /* 0x0000004b004b7308 */ /* 0x000fe20000000800 */
[----:B------:R-:W-:Y:S01]  /*48f0*/  MOV R101, R151 ;  /* 0x0000009700657202 */ /* 0x000fe20000000f00 */
[----:B--2---:R-:W-:Y:S01]  /*4900*/  IMAD.MOV.U32 R61, RZ, RZ, R151 ;  /* 0x000000ffff3d7224 */ /* 0x004fe200078e0097 */
[----:B------:R-:W-:-:S04]  /*4910*/  FMNMX.FTZ R4, R39, R4, !PT ;  /* 0x0000000427047209 */ /* 0x000fc80007810000 */
[----:B------:R-:W-:Y:S01]  /*4920*/  FMNMX.FTZ R4, R3, R4, !PT ;  /* 0x0000000403047209 */ /* 0x000fe20007810000 */
[----:B------:R-:W1:Y:S03]  /*4930*/  MUFU.EX2 R24, R24 ;  /* 0x0000001800187308 */ /* 0x000e660000000800 */
[----:B------:R-:W-:-:S04]  /*4940*/  FMNMX.FTZ R4, R27, R4, !PT ;  /* 0x000000041b047209 */ /* 0x000fc80007810000 */
[----:B------:R-:W-:Y:S01]  /*4950*/  FMNMX.FTZ R4, R29, R4, !PT ;  /* 0x000000041d047209 */ /* 0x000fe20007810000 */
[----:B------:R-:W-:Y:S03]  /*4960*/  MUFU.EX2 R79, R79 ;  /* 0x0000004f004f7308 */ /* 0x000fe60000000800 */
[----:B------:R-:W-:-:S05]  /*4970*/  FMNMX.FTZ R4, R31, R4, !PT ;  /* 0x000000041f047209 */ /* 0x000fca0007810000 */
[----:B------:R-:W2:Y:S01]  /*4980*/  SHFL.BFLY PT, R49, R4, 0x2, 0x1f ;  /* 0x0c401f0004317f89 */ /* 0x000ea200000e0000 */
[----:B------:R4:W-:Y:S01]  /*4990*/  MUFU.EX2 R206, R53 ;  /* 0x0000003500ce7308 */ /* 0x0009e20000000800 */
[----:B-1----:R-:W-:-:S07]  /*49a0*/  F2FP.BF16.F32.PACK_AB R204, R24, R75 ;  /* 0x0000004b18cc723e */ /* 0x002fce00000010ff */
[----:B------:R-:W-:Y:S01]  /*49b0*/  MUFU.EX2 R83, R83 ;  /* 0x0000005300537308 */ /* 0x000fe20000000800 */
[----:B----4-:R-:W-:-:S07]  /*49c0*/  MOV R53, R151 ;  /* 0x0000009700357202 */ /* 0x010fce0000000f00 */
[----:B------:R1:W-:Y:S01]  /*49d0*/  MUFU.EX2 R200, R41 ;  /* 0x0000002900c87308 */ /* 0x0003e20000000800 */
[----:B--2---:R-:W-:-:S07]  /*49e0*/  FMNMX.FTZ R49, R4, R49, !PT ;  /* 0x0000003104317209 */ /* 0x004fce0007810000 */
[----:B------:R-:W-:Y:S01]  /*49f0*/  MUFU.EX2 R85, R85 ;  /* 0x0000005500557308 */ /* 0x000fe20000000800 */
[----:B-1----:R-:W-:Y:S01]  /*4a00*/  MOV R41, R151 ;  /* 0x0000009700297202 */ /* 0x002fe20000000f00 */
[----:B------:R-:W1:Y:S06]  /*4a10*/  SHFL.BFLY PT, R4, R49, 0x1, 0x1f ;  /* 0x0c201f0031047f89 */ /* 0x000e6c00000e0000 */
[----:B------:R-:W-:Y:S08]  /*4a20*/  MUFU.EX2 R198, R37 ;  /* 0x0000002500c67308 */ /* 0x000ff00000000800 */
[----:B------:R2:W-:Y:S08]  /*4a30*/  MUFU.EX2 R202, R87 ;  /* 0x0000005700ca7308 */ /* 0x0005f00000000800 */
[----:B------:R-:W-:Y:S01]  /*4a40*/  MUFU.EX2 R89, R89 ;  /* 0x0000005900597308 */ /* 0x000fe20000000800 */
[--C-:B--2---:R-:W-:Y:S01]  /*4a50*/  IMAD.MOV.U32 R87, RZ, RZ, R151.reuse ;  /* 0x000000ffff577224 */ /* 0x104fe200078e0097 */
[----:B-1----:R-:W-:Y:S01]  /*4a60*/  FMNMX.FTZ R4, R49, R4, !PT ;  /* 0x0000000431047209 */ /* 0x002fe20007810000 */
[----:B------:R-:W-:-:S03]  /*4a70*/  IMAD.MOV.U32 R49, RZ, RZ, R151 ;  /* 0x000000ffff317224 */ /* 0x000fc600078e0097 */
[C---:B------:R-:W-:Y:S01]  /*4a80*/  FSETP.NEU.FTZ.AND P2, PT, R4.reuse, -INF , PT ;  /* 0xff8000000400780b */ /* 0x040fe20003f5d000 */
[-C--:B------:R-:W-:Y:S01]  /*4a90*/  FMUL.FTZ R26, R4, R2.reuse ;  /* 0x00000002041a7220 */ /* 0x080fe20000410000 */
[----:B------:R-:W-:Y:S04]  /*4aa0*/  MUFU.EX2 R196, R91 ;  /* 0x0000005b00c47308 */ /* 0x000fe80000000800 */
[----:B------:R-:W-:Y:S02]  /*4ab0*/  FSEL R26, R26, RZ, P2 ;  /* 0x000000ff1a1a7208 */ /* 0x000fe40001000000 */
[----:B------:R-:W-:Y:S02]  /*4ac0*/  ISETP.GE.AND P2, PT, R65, 0x51, PT ;  /* 0x000000514100780c */ /* 0x000fe40003f46270 */
[----:B------:R-:W-:Y:S01]  /*4ad0*/  MUFU.EX2 R93, R93 ;  /* 0x0000005d005d7308 */ /* 0x000fe20000000800 */
[-CC-:B------:R-:W-:Y:S01]  /*4ae0*/  FFMA.FTZ R21, R21, R2.reuse, -R26.reuse ;  /* 0x0000000215157223 */ /* 0x180fe2000001081a */
[-CC-:B------:R-:W-:Y:S01]  /*4af0*/  FFMA.FTZ R59, R59, R2.reuse, -R26.reuse ;  /* 0x000000023b3b7223 */ /* 0x180fe2000001081a */
[-CC-:B------:R-:W-:Y:S01]  /*4b00*/  FFMA.FTZ R69, R69, R2.reuse, -R26.reuse ;  /* 0x0000000245457223 */ /* 0x180fe2000001081a */
[-CC-:B------:R-:W-:Y:S01]  /*4b10*/  FFMA.FTZ R63, R63, R2.reuse, -R26.reuse ;  /* 0x000000023f3f7223 */ /* 0x180fe2000001081a */
[-CC-:B------:R-:W-:Y:S01]  /*4b20*/  FFMA.FTZ R73, R73, R2.reuse, -R26.reuse ;  /* 0x0000000249497223 */ /* 0x180fe2000001081a */
[-CC-:B------:R-:W-:Y:S01]  /*4b30*/  FFMA.FTZ R51, R51, R2.reuse, -R26.reuse ;  /* 0x0000000233337223 */ /* 0x180fe2000001081a */
[-CC-:B------:R-:W-:Y:S01]  /*4b40*/  FFMA.FTZ R77, R77, R2.reuse, -R26.reuse ;  /* 0x000000024d4d7223 */ /* 0x180fe2000001081a */
[----:B------:R1:W-:Y:S01]  /*4b50*/  MUFU.EX2 R209, R21 ;  /* 0x0000001500d17308 */ /* 0x0003e20000000800 */
[-CC-:B------:R-:W-:Y:S01]  /*4b60*/  FFMA.FTZ R55, R55, R2.reuse, -R26.reuse ;  /* 0x0000000237377223 */ /* 0x180fe2000001081a */
[-CC-:B------:R-:W-:Y:S01]  /*4b70*/  FFMA.FTZ R81, R81, R2.reuse, -R26.reuse ;  /* 0x0000000251517223 */ /* 0x180fe2000001081a */
[-CC-:B------:R-:W-:Y:S01]  /*4b80*/  FFMA.FTZ R43, R43, R2.reuse, -R26.reuse ;  /* 0x000000022b2b7223 */ /* 0x180fe2000001081a */
[-CC-:B------:R-:W-:Y:S01]  /*4b90*/  FFMA.FTZ R45, R45, R2.reuse, -R26.reuse ;  /* 0x000000022d2d7223 */ /* 0x180fe2000001081a */
[-CC-:B------:R-:W-:Y:S01]  /*4ba0*/  FFMA.FTZ R35, R35, R2.reuse, -R26.reuse ;  /* 0x0000000223237223 */ /* 0x180fe2000001081a */
[-CC-:B------:R-:W-:Y:S01]  /*4bb0*/  FFMA.FTZ R47, R47, R2.reuse, -R26.reuse ;  /* 0x000000022f2f7223 */ /* 0x180fe2000001081a */
[-C--:B------:R-:W-:Y:S01]  /*4bc0*/  FFMA.FTZ R33, R33, R2.reuse, -R26 ;  /* 0x0000000221217223 */ /* 0x080fe2000001081a */
[----:B------:R-:W2:Y:S01]  /*4bd0*/  MUFU.EX2 R28, R59 ;  /* 0x0000003b001c7308 */ /* 0x000ea20000000800 */
[----:B-1----:R-:W-:Y:S01]  /*4be0*/  FADD.FTZ R21, R71, R38 ;  /* 0x0000002647157221 */ /* 0x002fe20000010000 */
[-CC-:B------:R-:W-:Y:S01]  /*4bf0*/  FFMA.FTZ R25, R25, R2.reuse, -R26.reuse ;  /* 0x0000000219197223 */ /* 0x180fe2000001081a */
[-CC-:B------:R-:W-:Y:S01]  /*4c00*/  FFMA.FTZ R39, R39, R2.reuse, -R26.reuse ;  /* 0x0000000227277223 */ /* 0x180fe2000001081a */
[-CC-:B------:R-:W-:Y:S01]  /*4c10*/  FFMA.FTZ R3, R3, R2.reuse, -R26.reuse ;  /* 0x0000000203037223 */ /* 0x180fe2000001081a */
[C---:B------:R-:W-:Y:S01]  /*4c20*/  FADD.FTZ R40, R210.reuse, R21 ;  /* 0x00000015d2287221 */ /* 0x040fe20000010000 */
[-CC-:B------:R-:W-:Y:S01]  /*4c30*/  FFMA.FTZ R27, R27, R2.reuse, -R26.reuse ;  /* 0x000000021b1b7223 */ /* 0x180fe2000001081a */
[-C--:B------:R-:W-:Y:S01]  /*4c40*/  FFMA.FTZ R29, R29, R2.reuse, -R26 ;  /* 0x000000021d1d7223 */ /* 0x080fe2000001081a */
[----:B------:R-:W1:Y:S01]  /*4c50*/  MUFU.EX2 R69, R69 ;  /* 0x0000004500457308 */ /* 0x000e620000000800 */
[----:B------:R-:W-:Y:S01]  /*4c60*/  FADD.FTZ R21, R75, R40 ;  /* 0x000000284b157221 */ /* 0x000fe20000010000 */
[----:B------:R-:W-:Y:S01]  /*4c70*/  FFMA.FTZ R31, R31, R2, -R26 ;  /* 0x000000021f1f7223 */ /* 0x000fe2000001081a */
[----:B------:R-:W-:Y:S01]  /*4c80*/  F2FP.BF16.F32.PACK_AB R210, R210, R71 ;  /* 0x00000047d2d2723e */ /* 0x000fe200000010ff */
[----:B------:R-:W-:-:S02]  /*4c90*/  IMAD.MOV.U32 R91, RZ, RZ, R151 ;  /* 0x000000ffff5b7224 */ /* 0x000fc400078e0097 */
[----:B------:R-:W-:Y:S01]  /*4ca0*/  FADD.FTZ R42, R24, R21 ;  /* 0x00000015182a7221 */ /* 0x000fe20000010000 */
[--C-:B------:R-:W-:Y:S01]  /*4cb0*/  IMAD.MOV.U32 R75, RZ, RZ, R151.reuse ;  /* 0x000000ffff4b7224 */ /* 0x100fe200078e0097 */
[----:B------:R-:W-:Y:S01]  /*4cc0*/  MOV R71, R151 ;  /* 0x0000009700477202 */ /* 0x000fe20000000f00 */
[----:B------:R4:W5:Y:S01]  /*4cd0*/  MUFU.EX2 R30, R63 ;  /* 0x0000003f001e7308 */ /* 0x0009620000000800 */
[----:B--2---:R-:W-:Y:S01]  /*4ce0*/  FADD.FTZ R40, R209, R28 ;  /* 0x0000001cd1287221 */ /* 0x004fe20000010000 */
[----:B------:R-:W-:Y:S01]  /*4cf0*/  FADD.FTZ R37, R79, R42 ;  /* 0x0000002a4f257221 */ /* 0x000fe20000010000 */
[----:B------:R-:W-:Y:S01]  /*4d00*/  F2FP.BF16.F32.PACK_AB R209, R28, R209 ;  /* 0x000000d11cd1723e */ /* 0x000fe200000010ff */
[----:B------:R-:W-:Y:S01]  /*4d10*/  IMAD.MOV.U32 R28, RZ, RZ, R151 ;  /* 0x000000ffff1c7224 */ /* 0x000fe200078e0097 */
[----:B------:R-:W-:Y:S01]  /*4d20*/  MOV R65, R151 ;  /* 0x0000009700417202 */ /* 0x000fe20000000f00 */
[C---:B------:R-:W-:Y:S01]  /*4d30*/  FADD.FTZ R44, R206.reuse, R37 ;  /* 0x00000025ce2c7221 */ /* 0x040fe20000010000 */
[----:B------:R-:W-:Y:S01]  /*4d40*/  F2FP.BF16.F32.PACK_AB R206, R206, R79 ;  /* 0x0000004fcece723e */ /* 0x000fe200000010ff */
[----:B------:R-:W2:Y:S01]  /*4d50*/  MUFU.EX2 R73, R73 ;  /* 0x0000004900497308 */ /* 0x000ea20000000800 */
[----:B-1----:R-:W-:Y:S01]  /*4d60*/  FADD.FTZ R21, R69, R40 ;  /* 0x0000002845157221 */ /* 0x002fe20000010000 */
[----:B------:R-:W-:Y:S01]  /*4d70*/  FADD.FTZ R37, R83, R44 ;  /* 0x0000002c53257221 */ /* 0x000fe20000010000 */
[--C-:B------:R-:W-:Y:S01]  /*4d80*/  IMAD.MOV.U32 R79, RZ, RZ, R151.reuse ;  /* 0x000000ffff4f7224 */ /* 0x100fe200078e0097 */
[----:B------:R-:W-:Y:S01]  /*4d90*/  MOV R59, R151 ;  /* 0x00000097003b7202 */ /* 0x000fe20000000f00 */
[----:B----4-:R-:W-:-:S02]  /*4da0*/  IMAD.MOV.U32 R63, RZ, RZ, R151 ;  /* 0x000000ffff3f7224 */ /* 0x010fc400078e0097 */
[C---:B------:R-:W-:Y:S01]  /*4db0*/  FADD.FTZ R44, R200.reuse, R37 ;  /* 0x00000025c82c7221 */ /* 0x040fe20000010000 */
[----:B------:R-:W-:Y:S01]  /*4dc0*/  F2FP.BF16.F32.PACK_AB R200, R200, R83 ;  /* 0x00000053c8c8723e */ /* 0x000fe200000010ff */
[----:B------:R1:W4:Y:S01]  /*4dd0*/  MUFU.EX2 R32, R51 ;  /* 0x0000003300207308 */ /* 0x0003220000000800 */
[C---:B-----5:R-:W-:Y:S01]  /*4de0*/  FADD.FTZ R42, R30.reuse, R21 ;  /* 0x000000151e2a7221 */ /* 0x060fe20000010000 */
[----:B------:R-:W-:Y:S01]  /*4df0*/  F2FP.BF16.F32.PACK_AB R211, R30, R69 ;  /* 0x000000451ed3723e */ /* 0x000fe200000010ff */
[--C-:B------:R-:W-:Y:S01]  /*4e00*/  IMAD.MOV.U32 R69, RZ, RZ, R151.reuse ;  /* 0x000000ffff457224 */ /* 0x100fe200078e0097 */
[----:B------:R-:W-:Y:S01]  /*4e10*/  MOV R83, R151 ;  /* 0x0000009700537202 */ /* 0x000fe20000000f00 */
[--C-:B------:R-:W-:Y:S02]  /*4e20*/  IMAD.MOV.U32 R37, RZ, RZ, R151.reuse ;  /* 0x000000ffff257224 */ /* 0x100fe400078e0097 */
[--C-:B------:R-:W-:Y:S01]  /*4e30*/  IMAD.MOV.U32 R30, RZ, RZ, R151.reuse ;  /* 0x000000ffff1e7224 */ /* 0x100fe200078e0097 */
[----:B------:R-:W5:Y:S01]  /*4e40*/  MUFU.EX2 R77, R77 ;  /* 0x0000004d004d7308 */ /* 0x000f620000000800 */
[----:B--2---:R-:W-:Y:S01]  /*4e50*/  FADD.FTZ R21, R73, R42 ;  /* 0x0000002a49157221 */ /* 0x004fe20000010000 */
[----:B-1----:R-:W-:-:S06]  /*4e60*/  IMAD.MOV.U32 R51, RZ, RZ, R151 ;  /* 0x000000ffff337224 */ /* 0x002fcc00078e0097 */
[----:B------:R1:W2:Y:S01]  /*4e70*/  MUFU.EX2 R34, R55 ;  /* 0x0000003700227308 */ /* 0x0002a20000000800 */
[C---:B----4-:R-:W-:Y:S01]  /*4e80*/  FADD.FTZ R42, R32.reuse, R21 ;  /* 0x00000015202a7221 */ /* 0x050fe20000010000 */
[----:B------:R-:W-:Y:S01]  /*4e90*/  F2FP.BF16.F32.PACK_AB R205, R32, R73 ;  /* 0x0000004920cd723e */ /* 0x000fe200000010ff */
[----:B------:R-:W-:Y:S01]  /*4ea0*/  IMAD.MOV.U32 R73, RZ, RZ, R151 ;  /* 0x000000ffff497224 */ /* 0x000fe200078e0097 */
[----:B------:R-:W-:-:S04]  /*4eb0*/  MOV R32, R151 ;  /* 0x0000009700207202 */ /* 0x000fc80000000f00 */
[----:B------:R-:W4:Y:S01]  /*4ec0*/  MUFU.EX2 R81, R81 ;  /* 0x0000005100517308 */ /* 0x000f220000000800 */
[----:B-----5:R-:W-:Y:S01]  /*4ed0*/  FADD.FTZ R21, R77, R42 ;  /* 0x0000002a4d157221 */ /* 0x020fe20000010000 */
[----:B-1----:R-:W-:-:S06]  /*4ee0*/  IMAD.MOV.U32 R55, RZ, RZ, R151 ;  /* 0x000000ffff377224 */ /* 0x002fcc00078e0097 */
[----:B------:R1:W5:Y:S01]  /*4ef0*/  MUFU.EX2 R36, R43 ;  /* 0x0000002b00247308 */ /* 0x0003620000000800 */
[C---:B--2---:R-:W-:Y:S01]  /*4f00*/  FADD.FTZ R42, R34.reuse, R21 ;  /* 0x00000015222a7221 */ /* 0x044fe20000010000 */
[----:B------:R-:W-:Y:S01]  /*4f10*/  F2FP.BF16.F32.PACK_AB R207, R34, R77 ;  /* 0x0000004d22cf723e */ /* 0x000fe200000010ff */
[----:B------:R-:W-:Y:S01]  /*4f20*/  IMAD.MOV.U32 R34, RZ, RZ, R151 ;  /* 0x000000ffff227224 */ /* 0x000fe200078e0097 */
[----:B------:R-:W-:-:S04]  /*4f30*/  MOV R77, R151 ;  /* 0x00000097004d7202 */ /* 0x000fc80000000f00 */
[----:B------:R-:W2:Y:S01]  /*4f40*/  MUFU.EX2 R45, R45 ;  /* 0x0000002d002d7308 */ /* 0x000ea20000000800 */
[----:B----4-:R-:W-:Y:S01]  /*4f50*/  FADD.FTZ R21, R81, R42 ;  /* 0x0000002a51157221 */ /* 0x010fe20000010000 */
[----:B-1----:R-:W-:-:S06]  /*4f60*/  IMAD.MOV.U32 R43, RZ, RZ, R151 ;  /* 0x000000ffff2b7224 */ /* 0x002fcc00078e0097 */
[----:B------:R1:W-:Y:S01]  /*4f70*/  MUFU.EX2 R40, R35 ;  /* 0x0000002300287308 */ /* 0x0003e20000000800 */
[C---:B-----5:R-:W-:Y:S01]  /*4f80*/  FADD.FTZ R42, R36.reuse, R21 ;  /* 0x00000015242a7221 */ /* 0x060fe20000010000 */
[----:B------:R-:W-:Y:S01]  /*4f90*/  F2FP.BF16.F32.PACK_AB R201, R36, R81 ;  /* 0x0000005124c9723e */ /* 0x000fe200000010ff */
[--C-:B------:R-:W-:Y:S02]  /*4fa0*/  IMAD.MOV.U32 R81, RZ, RZ, R151.reuse ;  /* 0x000000ffff517224 */ /* 0x100fe400078e0097 */
[----:B------:R-:W-:-:S03]  /*4fb0*/  IMAD.MOV.U32 R36, RZ, RZ, R151 ;  /* 0x000000ffff247224 */ /* 0x000fc600078e0097 */
[----:B------:R4:W5:Y:S01]  /*4fc0*/  MUFU.EX2 R38, R47 ;  /* 0x0000002f00267308 */ /* 0x0009620000000800 */
[----:B-1----:R-:W-:Y:S01]  /*4fd0*/  FADD.FTZ R35, R85, R44 ;  /* 0x0000002c55237221 */ /* 0x002fe20000010000 */
[----:B--2---:R-:W-:-:S03]  /*4fe0*/  FADD.FTZ R21, R45, R42 ;  /* 0x0000002a2d157221 */ /* 0x004fc60000010000 */
[C---:B------:R-:W-:Y:S01]  /*4ff0*/  FADD.FTZ R44, R202.reuse, R35 ;  /* 0x00000023ca2c7221 */ /* 0x040fe20000010000 */
[----:B------:R-:W-:Y:S01]  /*5000*/  F2FP.BF16.F32.PACK_AB R202, R202, R85 ;  /* 0x00000055caca723e */ /* 0x000fe200000010ff */
[----:B------:R-:W-:Y:S01]  /*5010*/  IMAD.MOV.U32 R85, RZ, RZ, R151 ;  /* 0x000000ffff557224 */ /* 0x000fe200078e0097 */
[----:B------:R-:W1:Y:S01]  /*5020*/  MUFU.EX2 R33, R33 ;  /* 0x0000002100217308 */ /* 0x000e620000000800 */
[----:B------:R-:W-:Y:S01]  /*5030*/  FADD.FTZ R35, R89, R44 ;  /* 0x0000002c59237221 */ /* 0x000fe20000010000 */
[-C--:B----4-:R-:W-:Y:S02]  /*5040*/  MOV R47, R151.reuse ;  /* 0x00000097002f7202 */ /* 0x090fe40000000f00 */
[----:B------:R-:W-:Y:S01]  /*5050*/  MOV R44, R151 ;  /* 0x00000097002c7202 */ /* 0x000fe20000000f00 */
[C---:B------:R-:W-:Y:S01]  /*5060*/  FADD.FTZ R26, R196.reuse, R35 ;  /* 0x00000023c41a7221 */ /* 0x040fe20000010000 */
[----:B------:R-:W-:Y:S02]  /*5070*/  F2FP.BF16.F32.PACK_AB R196, R196, R89 ;  /* 0x00000059c4c4723e */ /* 0x000fe400000010ff */
[----:B------:R-:W2:Y:S01]  /*5080*/  MUFU.EX2 R95, R95 ;  /* 0x0000005f005f7308 */ /* 0x000ea20000000800 */
[----:B------:R-:W-:Y:S01]  /*5090*/  FADD.FTZ R35, R93, R26 ;  /* 0x0000001a5d237221 */ /* 0x000fe20000010000 */
[C---:B-----5:R-:W-:Y:S01]  /*50a0*/  FADD.FTZ R42, R38.reuse, R21 ;  /* 0x00000015262a7221 */ /* 0x060fe20000010000 */
[----:B------:R-:W-:Y:S01]  /*50b0*/  F2FP.BF16.F32.PACK_AB R203, R38, R45 ;  /* 0x0000002d26cb723e */ /* 0x000fe200000010ff */
[----:B------:R-:W-:-:S02]  /*50c0*/  IMAD.MOV.U32 R45, RZ, RZ, R151 ;  /* 0x000000ffff2d7224 */ /* 0x000fc400078e0097 */
[C---:B------:R-:W-:Y:S01]  /*50d0*/  FADD.FTZ R24, R198.reuse, R35 ;  /* 0x00000023c6187221 */ /* 0x040fe20000010000 */
[----:B------:R-:W-:Y:S01]  /*50e0*/  F2FP.BF16.F32.PACK_AB R198, R198, R93 ;  /* 0x0000005dc6c6723e */ /* 0x000fe200000010ff */
[--C-:B------:R-:W-:Y:S01]  /*50f0*/  IMAD.MOV.U32 R93, RZ, RZ, R151.reuse ;  /* 0x000000ffff5d7224 */ /* 0x100fe200078e0097 */
[----:B------:R4:W5:Y:S01]  /*5100*/  MUFU.EX2 R192, R97 ;  /* 0x0000006100c07308 */ /* 0x0009620000000800 */
[----:B-1----:R-:W-:Y:S01]  /*5110*/  FADD.FTZ R21, R33, R42 ;  /* 0x0000002a21157221 */ /* 0x002fe20000010000 */
[C---:B------:R-:W-:Y:S01]  /*5120*/  F2FP.BF16.F32.PACK_AB R197, R40.reuse, R33 ;  /* 0x0000002128c5723e */ /* 0x040fe200000010ff */
[----:B------:R-:W-:Y:S01]  /*5130*/  IMAD.MOV.U32 R33, RZ, RZ, R151 ;  /* 0x000000ffff217224 */ /* 0x000fe200078e0097 */
[-C--:B------:R-:W-:Y:S02]  /*5140*/  MOV R89, R151.reuse ;  /* 0x0000009700597202 */ /* 0x080fe40000000f00 */
[----:B------:R-:W-:Y:S02]  /*5150*/  MOV R38, R151 ;  /* 0x0000009700267202 */ /* 0x000fe40000000f00 */
[----:B------:R-:W1:Y:S01]  /*5160*/  MUFU.EX2 R25, R25 ;  /* 0x0000001900197308 */ /* 0x000e620000000800 */
[----:B--2---:R-:W-:Y:S01]  /*5170*/  FADD.FTZ R35, R95, R24 ;  /* 0x000000185f237221 */ /* 0x004fe20000010000 */
[----:B------:R-:W-:Y:S01]  /*5180*/  FADD.FTZ R24, R40, R21 ;  /* 0x0000001528187221 */ /* 0x000fe20000010000 */
[----:B----4-:R-:W-:-:S02]  /*5190*/  IMAD.MOV.U32 R97, RZ, RZ, R151 ;  /* 0x000000ffff617224 */ /* 0x010fc400078e0097 */
[----:B------:R-:W-:-:S03]  /*51a0*/  IMAD.MOV.U32 R40, RZ, RZ, R151 ;  /* 0x000000ffff287224 */ /* 0x000fc600078e0097 */
[----:B------:R-:W-:Y:S01]  /*51b0*/  MUFU.EX2 R99, R99 ;  /* 0x0000006300637308 */ /* 0x000fe20000000800 */
[C---:B-----5:R-:W-:Y:S01]  /*51c0*/  FADD.FTZ R42, R192.reuse, R35 ;  /* 0x00000023c02a7221 */ /* 0x060fe20000010000 */
[----:B------:R-:W-:Y:S02]  /*51d0*/  F2FP.BF16.F32.PACK_AB R192, R192, R95 ;  /* 0x0000005fc0c0723e */ /* 0x000fe400000010ff */
[-C--:B------:R-:W-:Y:S02]  /*51e0*/  MOV R95, R151.reuse ;  /* 0x00000097005f7202 */ /* 0x080fe40000000f00 */
[----:B------:R-:W-:Y:S02]  /*51f0*/  MOV R35, R151 ;  /* 0x0000009700237202 */ /* 0x000fe40000000f00 */
[----:B---3--:R2:W3:Y:S01]  /*5200*/  MUFU.EX2 R0, R39 ;  /* 0x0000002700007308 */ /* 0x0084e20000000800 */
[----:B-1----:R-:W-:-:S07]  /*5210*/  FADD.FTZ R21, R25, R24 ;  /* 0x0000001819157221 */ /* 0x002fce0000010000 */
[----:B------:R-:W1:Y:S01]  /*5220*/  MUFU.EX2 R20, R20 ;  /* 0x0000001400147308 */ /* 0x000e620000000800 */
[----:B--2---:R-:W-:-:S07]  /*5230*/  IMAD.MOV.U32 R39, RZ, RZ, R151 ;  /* 0x000000ffff277224 */ /* 0x004fce00078e0097 */
[----:B------:R-:W2:Y:S01]  /*5240*/  MUFU.EX2 R3, R3 ;  /* 0x0000000300037308 */ /* 0x000ea20000000800 */
[----:B---3--:R-:W-:Y:S01]  /*5250*/  F2FP.BF16.F32.PACK_AB R199, R0, R25 ;  /* 0x0000001900c7723e */ /* 0x008fe200000010ff */
[----:B------:R-:W-:-:S06]  /*5260*/  IMAD.MOV.U32 R25, RZ, RZ, R151 ;  /* 0x000000ffff197224 */ /* 0x000fcc00078e0097 */
[----:B------:R3:W4:Y:S01]  /*5270*/  MUFU.EX2 R26, R27 ;  /* 0x0000001b001a7308 */ /* 0x0007220000000800 */
[----:B-1----:R-:W-:-:S07]  /*5280*/  F2FP.BF16.F32.PACK_AB R194, R20, R99 ;  /* 0x0000006314c2723e */ /* 0x002fce00000010ff */
[----:B------:R-:W1:Y:S01]  /*5290*/  MUFU.EX2 R29, R29 ;  /* 0x0000001d001d7308 */ /* 0x000e620000000800 */
[----:B---3--:R-:W-:Y:S01]  /*52a0*/  FADD.FTZ R27, R99, R42 ;  /* 0x0000002a631b7221 */ /* 0x008fe20000010000 */
[----:B------:R-:W-:Y:S01]  /*52b0*/  FADD.FTZ R42, R0, R21 ;  /* 0x00000015002a7221 */ /* 0x000fe20000010000 */
[----:B------:R-:W-:Y:S01]  /*52c0*/  MOV R0, 0x3f800000 ;  /* 0x3f80000000007802 */ /* 0x000fe20000000f00 */
[----:B------:R-:W-:Y:S02]  /*52d0*/  IMAD.MOV.U32 R99, RZ, RZ, R151 ;  /* 0x000000ffff637224 */ /* 0x000fe400078e0097 */
[----:B------:R-:W-:Y:S01]  /*52e0*/  FADD.FTZ R21, R20, R27 ;  /* 0x0000001b14157221 */ /* 0x000fe20000010000 */
[----:B--2---:R-:W-:Y:S01]  /*52f0*/  FADD.FTZ R27, R3, R42 ;  /* 0x0000002a031b7221 */ /* 0x004fe20000010000 */
[----:B------:R-:W-:Y:S01]  /*5300*/  IMAD.MOV.U32 R42, RZ, RZ, R151 ;  /* 0x000000ffff2a7224 */ /* 0x000fe200078e0097 */
[----:B------:R2:W3:Y:S01]  /*5310*/  MUFU.EX2 R24, R31 ;  /* 0x0000001f00187308 */ /* 0x0004e20000000800 */
[C---:B----4-:R-:W-:Y:S01]  /*5320*/  F2FP.BF16.F32.PACK_AB R193, R26.reuse, R3 ;  /* 0x000000031ac1723e */ /* 0x050fe200000010ff */
[----:B------:R-:W-:Y:S01]  /*5330*/  FADD.FTZ R20, R26, R27 ;  /* 0x0000001b1a147221 */ /* 0x000fe20000010000 */
[----:B------:R-:W-:Y:S01]  /*5340*/  IMAD.MOV.U32 R3, RZ, RZ, 0x3f800000 ;  /* 0x3f800000ff037424 */ /* 0x000fe200078e00ff */
[----:B------:R-:W-:-:S02]  /*5350*/  MOV R26, R151 ;  /* 0x00000097001a7202 */ /* 0x000fc40000000f00 */
[----:B-1----:R-:W-:Y:S01]  /*5360*/  FADD.FTZ R27, R29, R20 ;  /* 0x000000141d1b7221 */ /* 0x002fe20000010000 */
[----:B--2---:R-:W-:-:S03]  /*5370*/  IMAD.MOV.U32 R31, RZ, RZ, R151 ;  /* 0x000000ffff1f7224 */ /* 0x004fc600078e0097 */
[C---:B---3--:R-:W-:Y:S01]  /*5380*/  FADD.FTZ R20, R24.reuse, R27 ;  /* 0x0000001b18147221 */ /* 0x048fe20000010000 */
[----:B------:R-:W-:Y:S01]  /*5390*/  F2FP.BF16.F32.PACK_AB R195, R24, R29 ;  /* 0x0000001d18c3723e */ /* 0x000fe200000010ff */
[--C-:B------:R-:W-:Y:S01]  /*53a0*/  IMAD.MOV.U32 R27, RZ, RZ, R151.reuse ;  /* 0x000000ffff1b7224 */ /* 0x100fe200078e0097 */
[----:B------:R-:W-:Y:S01]  /*53b0*/  MOV R29, R151 ;  /* 0x00000097001d7202 */ /* 0x000fe20000000f00 */
[----:B------:R-:W-:Y:S01]  /*53c0*/  IMAD.MOV.U32 R24, RZ, RZ, R151 ;  /* 0x000000ffff187224 */ /* 0x000fe200078e0097 */
[----:B------:R-:W-:Y:S06]  /*53d0*/  @!P2 BRA `(.L_x_15) ;  /* 0x0000004000e0a947 */ /* 0x000fec0003800000 */
[----:B------:R-:W-:Y:S01]  /*53e0*/  R2UR UR61, R19 ;  /* 0x00000000133d72ca */ /* 0x000fe200000e0000 */
[----:B------:R-:W-:Y:S01]  /*53f0*/  IMAD.MOV.U32 R223, RZ, RZ, R4 ;  /* 0x000000ffffdf7224 */ /* 0x000fe200078e0004 */
[----:B------:R-:W-:Y:S01]  /*5400*/  IADD3 R221, R152, -0x2, RZ ;  /* 0xfffffffe98dd7810 */ /* 0x000fe20007ffe0ff */
[----:B------:R-:W-:Y:S01]  /*5410*/  IMAD.MOV.U32 R222, RZ, RZ, R5 ;  /* 0x000000ffffde7224 */ /* 0x000fe200078e0005 */
[----:B------:R-:W-:Y:S02]  /*5420*/  MOV R0, 0x3f800000 ;  /* 0x3f80000000007802 */ /* 0x000fe40000000f00 */
[----:B------:R-:W-:Y:S02]  /*5430*/  CS2R R150, SRZ ;  /* 0x0000000000967805 */ /* 0x000fe4000001ff00 */
[----:B------:R-:W-:Y:S02]  /*5440*/  CS2R R146, SRZ ;  /* 0x0000000000927805 */ /* 0x000fe4000001ff00 */
[----:B------:R-:W-:-:S02]  /*5450*/  CS2R R142, SRZ ;  /* 0x00000000008e7805 */ /* 0x000fc4000001ff00 */
[----:B------:R-:W-:Y:S02]  /*5460*/  CS2R R138, SRZ ;  /* 0x00000000008a7805 */ /* 0x000fe4000001ff00 */
[----:B------:R-:W-:Y:S02]  /*5470*/  CS2R R134, SRZ ;  /* 0x0000000000867805 */ /* 0x000fe4000001ff00 */
[----:B------:R-:W-:Y:S02]  /*5480*/  CS2R R130, SRZ ;  /* 0x0000000000827805 */ /* 0x000fe4000001ff00 */
        /* <DEDUP_REMOVED lines=57> */
[----:B------:R-:W-:Y:S01]  /*5820*/  CS2R R24, SRZ ;  /* 0x0000000000187805 */ /* 0x000fe2000001ff00 */
[----:B------:R-:W-:Y:S01]  /*5830*/  UMOV UR39, UR38 ;  /* 0x0000002600277c82 */ /* 0x000fe20008000000 */
[----:B------:R-:W-:-:S05]  /*5840*/  ULDC UR37, c[0x0][0x9d8] ;  /* 0x0002760000257ab9 */ /* 0x000fca0000000800 */
.L_x_24:
[----:B------:R-:W-:-:S04]  /*5850*/  UIADD3 UR4, UR39, 0x1, URZ ;  /* 0x0000000127047890 */ /* 0x000fc8000fffe03f */
[----:B------:R-:W-:-:S04]  /*5860*/  UISETP.NE.AND UP0, UPT, UR4, 0x2, UPT ;  /* 0x000000020400788c */ /* 0x000fc8000bf05270 */
[----:B------:R-:W-:Y:S02]  /*5870*/  USEL UR5, URZ, 0x1, UP0 ;  /* 0x000000013f057887 */ /* 0x000fe40008000000 */
[----:B------:R-:W-:Y:S02]  /*5880*/  USEL UR38, UR4, URZ, UP0 ;  /* 0x0000003f04267287 */ /* 0x000fe40008000000 */
[----:B------:R-:W-:-:S06]  /*5890*/  ULOP3.LUT UR4, UR61, UR5, URZ, 0x3c, !UPT ;  /* 0x000000053d047292 */ /* 0x000fcc000f8e3c3f */
[----:B------:R-:W-:Y:S01]  /*58a0*/  IMAD.U32 R19, RZ, RZ, UR4 ;  /* 0x00000004ff137e24 */ /* 0x000fe2000f8e00ff */
[----:B------:R-:W-:Y:S06]  /*58b0*/  @!P0 BRA `(.L_x_16) ;  /* 0x0000000000048947 */ /* 0x000fec0003800000 */
[----:B------:R-:W-:Y:S01]  /*58c0*/  BPT.TRAP 0x1 ;  /* 0x000000040000795c */ /* 0x000fe20000300000 */
.L_x_16:
[----:B------:R-:W-:Y:S02]  /*58d0*/  R2UR UR5, R18 ;  /* 0x00000000120572ca */ /* 0x000fe400000e0000 */
[----:B------:R-:W-:-:S11]  /*58e0*/  R2UR UR4, R19 ;  /* 0x00000000130472ca */ /* 0x000fd600000e0000 */
[----:B------:R-:W-:Y:S02]  /*58f0*/  ULEA UR60, UR38, UR5, 0x3 ;  /* 0x00000005263c7291 */ /* 0x000fe4000f8e183f */
[----:B------:R-:W-:-:S05]  /*5900*/  IMAD.U32 R2, RZ, RZ, UR4 ;  /* 0x00000004ff027e24 */ /* 0x000fca000f8e00ff */
[----:B------:R-:W-:-:S04]  /*5910*/  SHF.L.U32 R2, R2, 0x1f, RZ ;  /* 0x0000001f02027819 */ /* 0x000fc800000006ff */
[----:B------:R1:W2:Y:S01]  /*5920*/  SYNCS.PHASECHK.TRANS64.TRYWAIT P2, [UR60+0x38830], R2 ;  /* 0x03883002ff0075a7 */ /* 0x0002a2000804017c */
[----:B------:R-:W-:Y:S05]  /*5930*/  @!P0 BRA `(.L_x_17) ;  /* 0x0000000000048947 */ /* 0x000fea0003800000 */
[----:B------:R-:W-:Y:S01]  /*5940*/  BPT.TRAP 0x1 ;  /* 0x000000040000795c */ /* 0x000fe20000300000 */
.L_x_17:
[----:B--2---:R-:W-:Y:S05]  /*5950*/  @P2 BRA `(.L_x_18) ;  /* 0x0000000000082947 */ /* 0x004fea0003800000 */
[----:B------:R-:W2:Y:S02]  /*5960*/  SYNCS.PHASECHK.TRANS64.TRYWAIT P2, [UR60+0x38830], R2 ;  /* 0x03883002ff0075a7 */ /* 0x000ea4000804017c */
[----:B--2---:R-:W-:Y:S05]  /*5970*/  @!P2 BRA `(.L_x_19) ;  /* 0x0000009800cca947 */ /* 0x004fea0003800000 */
.L_x_18:
[----:B------:R-:W-:Y:S01]  /*5980*/  R2UR UR4, R22 ;  /* 0x00000000160472ca */ /* 0x000fe200000e0000 */
[----:B------:R-:W-:Y:S01]  /*5990*/  WARPGROUP.ARRIVE ;  /* 0x00000000000079c5 */ /* 0x000fe20000000000 */
[----:B------:R-:W-:Y:S01]  /*59a0*/  R2UR UR10, R14 ;  /* 0x000000000e0a72ca */ /* 0x000fe200000e0000 */
[----:B------:R-:W-:Y:S01]  /*59b0*/  UMOV UR59, 0x40000040 ;  /* 0x40000040003b7882 */ /* 0x000fe20000000000 */
        /* <DEDUP_REMOVED lines=9> */
[----:B------:R-:W-:Y:S01]  /*5a50*/  UIMAD UR4, UR38, 0xa00, UR4 ;  /* 0x00000a00260478a4 */ /* 0x000fe2000f8e0204 */
[-C--:B------:R-:W-:Y:S01]  /*5a60*/  FMUL.FTZ R24, R24, R3.reuse ;  /* 0x0000000318187220 */ /* 0x080fe20000410000 */
[----:B------:R-:W-:Y:S01]  /*5a70*/  UMOV UR56, UR10 ;  /* 0x0000000a00387c82 */ /* 0x000fe20008000000 */
[----:B------:R-:W-:Y:S01]  /*5a80*/  UMOV UR43, 0x40000040 ;  /* 0x40000040002b7882 */ /* 0x000fe20000000000 */
[----:B------:R-:W-:Y:S01]  /*5a90*/  UMOV UR57, UR11 ;  /* 0x0000000b00397c82 */ /* 0x000fe20008000000 */
[----:B------:R-:W-:Y:S01]  /*5aa0*/  UIADD3 UR5, UR4, 0x80, URZ ;  /* 0x0000008004057890 */ /* 0x000fe2000fffe03f */
[-C--:B------:R-:W-:Y:S01]  /*5ab0*/  FMUL.FTZ R25, R25, R3.reuse ;  /* 0x0000000319197220 */ /* 0x080fe20000410000 */
[----:B------:R-:W-:Y:S01]  /*5ac0*/  UMOV UR58, UR4 ;  /* 0x00000004003a7c82 */ /* 0x000fe20008000000 */
[----:B------:R-:W-:Y:S01]  /*5ad0*/  UIADD3 UR6, UR4, 0x100, URZ ;  /* 0x0000010004067890 */ /* 0x000fe2000fffe03f */
[----:B------:R-:W-:Y:S01]  /*5ae0*/  HGMMA.64x16x16.F32.BF16 R184, gdesc[UR56], RZ, !UPT, gsb0 ;  /* 0x0020000038b879f0 */ /* 0x000fe2000c0018ff */
[----:B------:R-:W-:Y:S01]  /*5af0*/  UMOV UR56, UR10 ;  /* 0x0000000a00387c82 */ /* 0x000fe20008000000 */
[----:B------:R-:W-:Y:S01]  /*5b00*/  UMOV UR57, UR11 ;  /* 0x0000000b00397c82 */ /* 0x000fe20008000000 */
[----:B------:R-:W-:Y:S01]  /*5b10*/  UMOV UR58, UR5 ;  /* 0x00000005003a7c82 */ /* 0x000fe20008000000 */
[----:B------:R-:W-:Y:S01]  /*5b20*/  UMOV UR59, 0x40000040 ;  /* 0x40000040003b7882 */ /* 0x000fe20000000000 */
[----:B------:R-:W-:Y:S01]  /*5b30*/  UIADD3 UR5, UR4, 0x180, URZ ;  /* 0x0000018004057890 */ /* 0x000fe2000fffe03f */
[-C--:B------:R-:W-:Y:S01]  /*5b40*/  FMUL.FTZ R28, R28, R3.reuse ;  /* 0x000000031c1c7220 */ /* 0x080fe20000410000 */
        /* <DEDUP_REMOVED lines=12> */
[----:B------:R-:W-:Y:S01]  /*5c10*/  UMOV UR47, 0x40000040 ;  /* 0x40000040002f7882 */ /* 0x000fe20000000000 */
[----:B------:R-:W-:Y:S01]  /*5c20*/  UIADD3 UR50, UR4, 0x782, URZ ;  /* 0x0000078204327890 */ /* 0x000fe2000fffe03f */
[-C--:B------:R-:W-:Y:S01]  /*5c30*/  FMUL.FTZ R41, R41, R3.reuse ;  /* 0x0000000329297220 */ /* 0x080fe20000410000 */
[----:B------:R-:W-:Y:S01]  /*5c40*/  UMOV UR51, 0x40000040 ;  /* 0x4000004000337882 */ /* 0x000fe20000000000 */
[----:B------:R-:W-:Y:S01]  /*5c50*/  UIADD3 UR54, UR4, 0x784, URZ ;  /* 0x0000078404367890 */ /* 0x000fe2000fffe03f */
[-C--:B------:R-:W-:Y:S01]  /*5c60*/  FMUL.FTZ R44, R44, R3.reuse ;  /* 0x000000032c2c7220 */ /* 0x080fe20000410000 */
[----:B------:R-:W-:Y:S01]  /*5c70*/  UMOV UR55, 0x40000040 ;  /* 0x4000004000377882 */ /* 0x000fe20000000000 */
[----:B------:R-:W-:Y:S01]  /*5c80*/  UMOV UR7, 0x40000040 ;  /* 0x4000004000077882 */ /* 0x000fe20000000000 */
[-C--:B------:R-:W-:Y:S01]  /*5c90*/  FMUL.FTZ R45, R45, R3.reuse ;  /* 0x000000032d2d7220 */ /* 0x080fe20000410000 */
        /* <DEDUP_REMOVED lines=23> */
[----:B------:R-:W-:Y:S01]  /*5e10*/  FMUL.FTZ R93, R93, R3 ;  /* 0x000000035d5d7220 */ /* 0x000fe20000410000 */
[----:B------:R-:W-:-:S02]  /*5e20*/  WARPGROUP.DEPBAR.LE gsb0, 0x0 ;  /* 0x00008000000079c5 */ /* 0x000fc40000010000 */
[----:B------:R-:W-:Y:S01]  /*5e30*/  WARPGROUP.ARRIVE ;  /* 0x00000000000079c5 */ /* 0x000fe20000000000 */
[-C--:B------:R-:W-:Y:S01]  /*5e40*/  FMUL.FTZ R96, R96, R3.reuse ;  /* 0x0000000360607220 */ /* 0x080fe20000410000 */
[-C--:B------:R-:W-:Y:S01]  /*5e50*/  FMUL.FTZ R97, R97, R3.reuse ;  /* 0x0000000361617220 */ /* 0x080fe20000410000 */
[-C--:B------:R-:W-:Y:S01]  /*5e60*/  FMUL.FTZ R100, R100, R3.reuse ;  /* 0x0000000364647220 */ /* 0x080fe20000410000 */
[-C--:B------:R-:W-:Y:S01]  /*5e70*/  FMUL.FTZ R101, R101, R3.reuse ;  /* 0x0000000365657220 */ /* 0x080fe20000410000 */
[-C--:B------:R-:W-:Y:S01]  /*5e80*/  FMUL.FTZ R104, R104, R3.reuse ;  /* 0x0000000368687220 */ /* 0x080fe20000410000 */
[----:B------:R-:W-:Y:S01]  /*5e90*/  HGMMA.64x16x16.F32.BF16 R176, gdesc[UR56], RZ, !UPT, gsb0 ;  /* 0x0020000038b079f0 */ /* 0x000fe2000c0018ff */
[----:B------:R-:W-:Y:S01]  /*5ea0*/  UMOV UR56, UR10 ;  /* 0x0000000a00387c82 */ /* 0x000fe20008000000 */
[----:B------:R-:W-:Y:S01]  /*5eb0*/  UMOV UR57, UR11 ;  /* 0x0000000b00397c82 */ /* 0x000fe20008000000 */
[----:B------:R-:W-:Y:S01]  /*5ec0*/  UMOV UR58, UR6 ;  /* 0x00000006003a7c82 */ /* 0x000fe20008000000 */
[----:B------:R-:W-:Y:S01]  /*5ed0*/  UMOV UR59, 0x40000040 ;  /* 0x40000040003b7882 */ /* 0x000fe20000000000 */
[----:B------:R-:W-:Y:S01]  /*5ee0*/  UIADD3 UR6, UR4, 0x200, URZ ;  /* 0x0000020004067890 */ /* 0x000fe2000fffe03f */
        /* <DEDUP_REMOVED lines=96> */
[----:B------:R-:W-:-:S06]  /*64f0*/  WARPGROUP.ARRIVE ;  /* 0x00000000000079c5 */ /* 0x000fcc0000000000 */
[----:B------:R-:W-:Y:S01]  /*6500*/  HGMMA.64x16x16.F32.BF16 R160, gdesc[UR56], RZ, !UPT, gsb0 ;  /* 0x0020000038a079f0 */ /* 0x000fe2000c0018ff */
[----:B------:R-:W-:Y:S01]  /*6510*/  UMOV UR56, UR10 ;  /* 0x0000000a00387c82 */ /* 0x000fe20008000000 */
[----:B------:R-:W-:Y:S01]  /*6520*/  UMOV UR57, UR11 ;  /* 0x0000000b00397c82 */ /* 0x000fe20008000000 */
[----:B------:R-:W-:Y:S01]  /*6530*/  UMOV UR58, UR6 ;  /* 0x00000006003a7c82 */ /* 0x000fe20008000000 */
[----:B------:R-:W-:Y:S01]  /*6540*/  UMOV UR59, 0x40000040 ;  /* 0x40000040003b7882 */ /* 0x000fe20000000000 */
[----:B------:R-:W-:Y:S01]  /*6550*/  UIADD3 UR6, UR4, 0x102, URZ ;  /* 0x0000010204067890 */ /* 0x000fe2000fffe03f */
[----:B------:R-:W-:Y:S02]  /*6560*/  R2UR UR10, R8 ;  /* 0x00000000080a72ca */ /* 0x000fe400000e0000 */
[----:B------:R-:W-:Y:S01]  /*6570*/  R2UR UR11, R9 ;  /* 0x00000000090b72ca */ /* 0x000fe200000e0000 */
        /* <DEDUP_REMOVED lines=11> */
[----:B------:R-:W-:Y:S01]  /*6630*/  UMOV UR57, UR19 ;  /* 0x0000001300397c82 */ /* 0x000fe20008000000 */
[----:B------:R-:W-:Y:S01]  /*6640*/  UMOV UR58, UR5 ;  /* 0x00000005003a7c82 */ /* 0x000fe20008000000 */
[----:B------:R-:W-:Y:S01]  /*6650*/  UMOV UR59, 0x40000040 ;  /* 0x40000040003b7882 */ /* 0x000fe20000000000 */
[----:B------:R-:W-:Y:S01]  /*6660*/  UIADD3 UR5, UR4, 0x182, URZ ;  /* 0x0000018204057890 */ /* 0x000fe2000fffe03f */
        /* <DEDUP_REMOVED lines=23> */
[----:B------:R-:W-:Y:S02]  /*67e0*/  UIADD3 UR6, UR4, 0x104, URZ ;  /* 0x0000010404067890 */ /* 0x000fe4000fffe03f */
[----:B------:R-:W-:Y:S01]  /*67f0*/  UIADD3 UR18, UR4, 0x284, URZ ;  /* 0x0000028404127890 */ /* 0x000fe2000fffe03f */
        /* <DEDUP_REMOVED lines=81> */
[----:B------:R-:W-:Y:S01]  /*6d10*/  UMOV UR11, 0x40000040 ;  /* 0x40000040000b7882 */ /* 0x000fe20000000000 */
[----:B------:R-:W-:Y:S01]  /*6d20*/  UIADD3 UR6, UR4, 0x380, URZ ;  /* 0x0000038004067890 */ /* 0x000fe2000fffe03f */
        /* <DEDUP_REMOVED lines=32> */
[----:B------:R-:W-:Y:S02]  /*6f30*/  UIADD3 UR10, UR4, 0x906, URZ ;  /* 0x00000906040a7890 */ /* 0x000fe4000fffe03f */
        /* <DEDUP_REMOVED lines=28> */
[----:B------:R-:W-:Y:S02]  /*7100*/  R2UR UR14, R6 ;  /* 0x00000000060e72ca */ /* 0x000fe400000e0000 */
[----:B------:R-:W-:-:S11]  /*7110*/  R2UR UR15, R7 ;  /* 0x00000000070f72ca */ /* 0x000fd600000e0000 */
[----:B------:R-:W-:Y:S02]  /*7120*/  UMOV UR56, UR14 ;  /* 0x0000000e00387c82 */ /* 0x000fe40008000000 */
[----:B------:R-:W-:Y:S01]  /*7130*/  UMOV UR57, UR15 ;  /* 0x0000000f00397c82 */ /* 0x000fe20008000000 */
        /* <DEDUP_REMOVED lines=239> */
[----:B------:R-:W-:-:S03]  /*8030*/  UIADD3 UR6, UR4, 0x886, URZ ;  /* 0x0000088604067890 */ /* 0x000fc6000fffe03f */
[----:B------:R-:W-:Y:S01]  /*8040*/  UMOV UR4, UR14 ;  /* 0x0000000e00047c82 */ /* 0x000fe20008000000 */
[----:B------:R-:W-:Y:S02]  /*8050*/  WARPGROUP.DEPBAR.LE gsb0, 0x0 ;  /* 0x00008000000079c5 */ /* 0x000fe40000010000 */
[----:B------:R-:W-:-:S06]  /*8060*/  WARPGROUP.ARRIVE ;  /* 0x00000000000079c5 */ /* 0x000fcc0000000000 */
[----:B------:R-:W-:Y:S03]  /*8070*/  HGMMA.64x16x16.F32.BF16 R152, gdesc[UR52], R152, gsb0 ;  /* 0x00200000349879f0 */ /* 0x000fe60008001898 */
[----:B------:R-:W-:Y:S02]  /*8080*/  WARPGROUP.DEPBAR.LE gsb0, 0x0 ;  /* 0x00008000000079c5 */ /* 0x000fe40000010000 */
[----:B------:R-:W-:-:S06]  /*8090*/  WARPGROUP.ARRIVE ;  /* 0x00000000000079c5 */ /* 0x000fcc0000000000 */
[----:B------:R-:W-:Y:S01]  /*80a0*/  HGMMA.64x16x16.F32.BF16 R184, gdesc[UR56], R184, gsb0 ;  /* 0x0020000038b879f0 */ /* 0x000fe200080018b8 */
[----:B------:R-:W-:Y:S01]  /*80b0*/  UMOV UR56, UR14 ;  /* 0x0000000e00387c82 */ /* 0x000fe20008000000 */
[----:B------:R-:W-:Y:S01]  /*80c0*/  UMOV UR57, UR15 ;  /* 0x0000000f00397c82 */ /* 0x000fe20008000000 */
[----:B------:R-:W-:Y:S01]  /*80d0*/  UMOV UR58, UR5 ;  /* 0x00000005003a7c82 */ /* 0x000fe20008000000 */
[----:B------:R-:W-:Y:S01]  /*80e0*/  UMOV UR59, 0x40000040 ;  /* 0x40000040003b7882 */ /* 0x000fe20000000000 */
[----:B------:R-:W-:Y:S01]  /*80f0*/  UMOV UR5, UR15 ;  /* 0x0000000f00057c82 */ /* 0x000fe20008000000 */
        /* <DEDUP_REMOVED lines=18> */
[----:B------:R-:W-:Y:S02]  /*8220*/  WARPGROUP.DEPBAR.LE gsb0, 0x0 ;  /* 0x00008000000079c5 */ /* 0x000fe40000010000 */
[----:B------:R-:W-:-:S06]  /*8230*/  WARPGROUP.ARRIVE ;  /* 0x00000000000079c5 */ /* 0x000fcc0000000000 */
[----:B------:R-:W-:Y:S03]  /*8240*/  HGMMA.64x16x16.F32.BF16 R152, gdesc[UR4], R152, gsb0 ;  /* 0x00200000049879f0 */ /* 0x000fe60008001898 */
[----:B------:R-:W-:Y:S02]  /*8250*/  WARPGROUP.DEPBAR.LE gsb0, 0x0 ;  /* 0x00008000000079c5 */ /* 0x000fe40000010000 */
[----:B------:R-:W-:Y:S05]  /*8260*/  @!P0 BRA `(.L_x_20) ;  /* 0x0000000000048947 */ /* 0x000fea0003800000 */
[----:B------:R-:W-:Y:S01]  /*8270*/  BPT.TRAP 0x1 ;  /* 0x000000040000795c */ /* 0x000fe20000300000 */
.L_x_20:
[----:B------:R-:W-:Y:S02]  /*8280*/  R2UR UR4, R18 ;  /* 0x00000000120472ca */ /* 0x000fe400000e0000 */
[----:B------:R-:W-:-:S04]  /*8290*/  MOV R0, UR61 ;  /* 0x0000003d00007c02 */ /* 0x000fc80008000f00 */
[----:B------:R-:W-:-:S07]  /*82a0*/  SHF.L.U32 R0, R0, 0x1f, RZ ;  /* 0x0000001f00007819 */ /* 0x000fce00000006ff */
[----:B------:R-:W-:-:S09]  /*82b0*/  ULEA UR5, UR39, UR4, 0x3 ;  /* 0x0000000427057291 */ /* 0x000fd2000f8e183f */
[----:B------:R3:W4:Y:S01]  /*82c0*/  SYNCS.PHASECHK.TRANS64.TRYWAIT P2, [UR5+0x38850], R0 ;  /* 0x03885000ff0075a7 */ /* 0x0007220008040145 */
[----:B------:R-:W-:Y:S05]  /*82d0*/  @!P0 BRA `(.L_x_21) ;  /* 0x0000000000048947 */ /* 0x000fea0003800000 */
[----:B------:R-:W-:Y:S01]  /*82e0*/  BPT.TRAP 0x1 ;  /* 0x000000040000795c */ /* 0x000fe20000300000 */
.L_x_21:
[----:B----4-:R-:W-:Y:S05]  /*82f0*/  @P2 BRA `(.L_x_22) ;  /* 0x0000000000082947 */ /* 0x010fea0003800000 */
[----:B------:R-:W4:Y:S02]  /*8300*/  SYNCS.PHASECHK.TRANS64.TRYWAIT P2, [UR5+0x38850], R0 ;  /* 0x03885000ff0075a7 */ /* 0x000f240008040145 */
[----:B----4-:R-:W-:Y:S05]  /*8310*/  @!P2 BRA `(.L_x_23) ;  /* 0x00000070007ca947 */ /* 0x010fea0003800000 */
.L_x_22:
[----:B------:R-:W-:Y:S01]  /*8320*/  R2UR UR4, R18 ;  /* 0x00000000120472ca */ /* 0x000fe200000e0000 */
[----:B------:R-:W-:Y:S01]  /*8330*/  WARPGROUP.ARRIVE ;  /* 0x00000000000079c5 */ /* 0x000fe20000000000 */
[----:B------:R-:W-:Y:S01]  /*8340*/  UMOV UR7, 0x40000040 ;  /* 0x4000004000077882 */ /* 0x000fe20000000000 */
[----:B------:R-:W-:Y:S01]  /*8350*/  FMUL.FTZ R185, R185, UR37 ;  /* 0x00000025b9b97c20 */ /* 0x000fe20008410000 */
[----:B------:R-:W-:Y:S01]  /*8360*/  FMUL.FTZ R225, R177, UR37 ;  /* 0x00000025b1e17c20 */ /* 0x000fe20008410000 */
[----:B------:R-:W-:Y:S01]  /*8370*/  FMUL.FTZ R237, R168, UR37 ;  /* 0x00000025a8ed7c20 */ /* 0x000fe20008410000 */
[----:B------:R-:W-:Y:S01]  /*8380*/  FMUL.FTZ R229, R169, UR37 ;  /* 0x00000025a9e57c20 */ /* 0x000fe20008410000 */
[----:B------:R-:W-:Y:S01]  /*8390*/  FMUL.FTZ R169, R172, UR37 ;  /* 0x00000025aca97c20 */ /* 0x000fe20008410000 */
[----:B------:R-:W-:Y:S01]  /*83a0*/  FMUL.FTZ R235, R173, UR37 ;  /* 0x00000025adeb7c20 */ /* 0x000fe20008410000 */
[----:B------:R-:W-:Y:S01]  /*83b0*/  MUFU.TANH R185, R185 ;  /* 0x000000b900b97308 */ /* 0x000fe20000002400 */
[----:B------:R-:W-:Y:S01]  /*83c0*/  FMUL.FTZ R173, R160, UR37 ;  /* 0x00000025a0ad7c20 */ /* 0x000fe20008410000 */
[----:B------:R-:W-:Y:S01]  /*83d0*/  FMUL.FTZ R233, R161, UR37 ;  /* 0x00000025a1e97c20 */ /* 0x000fe20008410000 */
[----:B------:R-:W-:Y:S01]  /*83e0*/  FMUL.FTZ R227, R164, UR37 ;  /* 0x00000025a4e37c20 */ /* 0x000fe20008410000 */
[----:B------:R-:W-:Y:S01]  /*83f0*/  UIADD3 UR4, UR4, 0x400, URZ ;  /* 0x0000040004047890 */ /* 0x000fe2000fffe03f */
[----:B------:R-:W-:Y:S01]  /*8400*/  FMUL.FTZ R231, R165, UR37 ;  /* 0x00000025a5e77c20 */ /* 0x000fe20008410000 */
[----:B------:R-:W-:Y:S01]  /*8410*/  FMUL.FTZ R161, R152, UR37 ;  /* 0x0000002598a17c20 */ /* 0x000fe20008410000 */
[----:B------:R-:W-:Y:S01]  /*8420*/  FMUL.FTZ R165, R153, UR37 ;  /* 0x0000002599a57c20 */ /* 0x000fe20008410000 */
[----:B------:R-:W-:Y:S01]  /*8430*/  USHF.R.U32.HI UR4, URZ, 0x4, UR4 ;  /* 0x000000043f047899 */ /* 0x000fe20008011604 */
[----:B------:R-:W-:Y:S01]  /*8440*/  MUFU.TANH R225, R225 ;  /* 0x000000e100e17308 */ /* 0x000fe20000002400 */
[----:B------:R-:W-:Y:S01]  /*8450*/  FMUL.FTZ R153, R156, UR37 ;  /* 0x000000259c997c20 */ /* 0x000fe20008410000 */
[----:B------:R-:W-:Y:S01]  /*8460*/  FMUL.FTZ R187, R187, UR37 ;  /* 0x00000025bbbb7c20 */ /* 0x000fe20008410000 */
[----:B------:R-:W-:Y:S01]  /*8470*/  ULOP3.LUT UR4, UR4, 0x3fff, URZ, 0xc0, !UPT ;  /* 0x00003fff04047892 */ /* 0x000fe2000f8ec03f */
[----:B------:R-:W-:Y:S01]  /*8480*/  FMUL.FTZ R191, R191, UR37 ;  /* 0x00000025bfbf7c20 */ /* 0x000fe20008410000 */
[----:B------:R-:W-:Y:S01]  /*8490*/  FMUL.FTZ R177, R178, UR37 ;  /* 0x00000025b2b17c20 */ /* 0x000fe20008410000 */
[----:B------:R-:W-:Y:S01]  /*84a0*/  FMUL.FTZ R179, R179, UR37 ;  /* 0x00000025b3b37c20 */ /* 0x000fe20008410000 */
[----:B------:R-:W-:Y:S01]  /*84b0*/  ULOP3.LUT UR4, UR4, 0x2800000, URZ, 0xfc, !UPT ;  /* 0x0280000004047892 */ /* 0x000fe2000f8efc3f */
[----:B------:R-:W-:Y:S01]  /*84c0*/  MUFU.TANH R237, R237 ;  /* 0x000000ed00ed7308 */ /* 0x000fe20000002400 */
[----:B------:R-:W-:Y:S01]  /*84d0*/  FMUL.FTZ R171, R171, UR37 ;  /* 0x00000025abab7c20 */ /* 0x000fe20008410000 */
[----:B------:R-:W-:Y:S01]  /*84e0*/  FMUL.FTZ R152, R174, UR37 ;  /* 0x00000025ae987c20 */ /* 0x000fe20008410000 */
[----:B------:R-:W-:Y:S01]  /*84f0*/  UIMAD UR4, UR39, 0xa00, UR4 ;  /* 0x00000a00270478a4 */ /* 0x000fe2000f8e0204 */
[----:B------:R-:W-:Y:S01]  /*8500*/  FMUL.FTZ R175, R175, UR37 ;  /* 0x00000025afaf7c20 */ /* 0x000fe20008410000 */
[----:B------:R-:W-:Y:S01]  /*8510*/  FMUL.FTZ R156, R162, UR37 ;  /* 0x00000025a29c7c20 */ /* 0x000fe20008410000 */
[----:B------:R-:W-:Y:S01]  /*8520*/  FMUL.FTZ R163, R163, UR37 ;  /* 0x00000025a3a37c20 */ /* 0x000fe20008410000 */
[----:B------:R-:W-:Y:S01]  /*8530*/  FMUL.FTZ R160, R166, UR37 ;  /* 0x00000025a6a07c20 */ /* 0x000fe20008410000 */
[----:B------:R-:W-:Y:S01]  /*8540*/  MUFU.TANH R229, R229 ;  /* 0x000000e500e57308 */ /* 0x000fe20000002400 */
[----:B------:R-:W-:Y:S01]  /*8550*/  FMUL.FTZ R167, R167, UR37 ;  /* 0x00000025a7a77c20 */ /* 0x000fe20008410000 */
[----:B------:R-:W-:Y:S01]  /*8560*/  UMOV UR6, UR4 ;  /* 0x0000000400067c82 */ /* 0x000fe20008000000 */
[----:B------:R-:W-:Y:S01]  /*8570*/  FMUL.FTZ R155, R155, UR37 ;  /* 0x000000259b9b7c20 */ /* 0x000fe20008410000 */
[----:B------:R-:W-:Y:S01]  /*8580*/  HGMMA.64x256x16.F32.BF16 R24, R208, gdesc[UR4].tnspB, R24, gsb0 ;  /* 0x43e00004d0187df0 */ /* 0x000fe20008001818 */
[----:B------:R-:W-:Y:S01]  /*8590*/  UIADD3 UR6, UR4, 0x80, URZ ;  /* 0x0000008004067890 */ /* 0x000fe2000fffe03f */
[----:B------:R-:W-:Y:S01]  /*85a0*/  FMUL.FTZ R159, R159, UR37 ;  /* 0x000000259f9f7c20 */ /* 0x000fe20008410000 */
[----:B------:R-:W-:Y:S01]  /*85b0*/  UMOV UR7, 0x40000040 ;  /* 0x4000004000077882 */ /* 0x000fe20000000000 */
[----:B------:R-:W-:Y:S01]  /*85c0*/  MUFU.TANH R169, R169 ;  /* 0x000000a900a97308 */ /* 0x000fe20000002400 */
[----:B------:R-:W-:Y:S01]  /*85d0*/  IMAD.U32 R174, RZ, RZ, UR60 ;  /* 0x0000003cffae7e24 */ /* 0x000fe2000f8e00ff */
[----:B------:R-:W-:Y:S01]  /*85e0*/  ISETP.GT.AND P2, PT, R221, RZ, PT ;  /* 0x000000ffdd00720c */ /* 0x000fe20003f44270 */
[----:B------:R-:W-:Y:S01]  /*85f0*/  UMOV UR39, UR38 ;  /* 0x0000002600277c82 */ /* 0x000fe20008000000 */
[----:B------:R-:W-:Y:S01]  /*8600*/  R2UR UR61, R19 ;  /* 0x00000000133d72ca */ /* 0x000fe200000e0000 */
[----:B------:R-:W-:Y:S01]  /*8610*/  @!P1 VIADD R174, R174, 0x38840 ;  /* 0x00038840aeae9836 */ /* 0x000fe20000000000 */
[----:B------:R-:W-:-:S02]  /*8620*/  IADD3 R221, R221, -0x1, RZ ;  /* 0xffffffffdddd7810 */ /* 0x000fc40007ffe0ff */
[----:B------:R-:W-:Y:S02]  /*8630*/  MUFU.TANH R235, R235 ;  /* 0x000000eb00eb7308 */ /* 0x000fe40000002400 */
[----:B------:R-:W-:-:S06]  /*8640*/  @!P1 PRMT R174, RZ, 0x654, R174 ;  /* 0x00000654ffae9816 */ /* 0x000fcc00000000ae */
[----:B------:R-:W-:Y:S08]  /*8650*/  MUFU.TANH R173, R173 ;  /* 0x000000ad00ad7308 */ /* 0x000ff00000002400 */
        /* <DEDUP_REMOVED lines=18> */
[----:B------:R-:W-:Y:S01]  /*8780*/  MUFU.TANH R159, R159 ;  /* 0x0000009f009f7308 */ /* 0x000fe20000002400 */
[----:B------:R-:W-:-:S02]  /*8790*/  WARPGROUP.DEPBAR.LE gsb0, 0x0 ;  /* 0x00008000000079c5 */ /* 0x000fc40000010000 */
[----:B------:R-:W-:Y:S01]  /*87a0*/  WARPGROUP.ARRIVE ;  /* 0x00000000000079c5 */ /* 0x000fe20000000000 */
[----:B------:R-:W-:Y:S01]  /*87b0*/  FMUL.FTZ R209, R189, UR37 ;  /* 0x00000025bdd17c20 */ /* 0x000fe20008410000 */
[----:B------:R-:W-:Y:S01]  /*87c0*/  FMUL.FTZ R211, R176, UR37 ;  /* 0x00000025b0d37c20 */ /* 0x000fe20008410000 */
[----:B------:R-:W-:Y:S01]  /*87d0*/  FMUL.FTZ R189, R190, UR37 ;  /* 0x00000025bebd7c20 */ /* 0x000fe20008410000 */
[----:B------:R-:W-:Y:S02]  /*87e0*/  MOV R176, UR5 ;  /* 0x0000000500b07c02 */ /* 0x000fe40008000f00 */
[----:B------:R-:W-:Y:S01]  /*87f0*/  HGMMA.64x256x16.F32.BF16 R24, R204, gdesc[UR4].tnspB, R24, gsb0 ;  /* 0x43e00004cc187df0 */ /* 0x000fe20008001818 */
[----:B------:R-:W-:Y:S01]  /*8800*/  UIADD3 UR6, UR4, 0x100, URZ ;  /* 0x0000010004067890 */ /* 0x000fe2000fffe03f */
[----:B------:R-:W-:Y:S01]  /*8810*/  MUFU.TANH R209, R209 ;  /* 0x000000d100d17308 */ /* 0x000fe20000002400 */
[----:B------:R-:W-:Y:S01]  /*8820*/  UMOV UR7, 0x40000040 ;  /* 0x4000004000077882 */ /* 0x000fe20000000000 */
[----:B------:R-:W-:-:S05]  /*8830*/  @!P1 VIADD R176, R176, 0x38860 ;  /* 0x00038860b0b09836 */ /* 0x000fca0000000000 */
[----:B------:R-:W-:Y:S01]  /*8840*/  @!P1 PRMT R176, RZ, 0x654, R176 ;  /* 0x00000654ffb09816 */ /* 0x000fe200000000b0 */
[----:B------:R-:W-:Y:S08]  /*8850*/  MUFU.TANH R211, R211 ;  /* 0x000000d300d37308 */ /* 0x000ff00000002400 */
[----:B------:R-:W-:Y:S01]  /*8860*/  MUFU.TANH R189, R189 ;  /* 0x000000bd00bd7308 */ /* 0x000fe20000002400 */
[----:B------:R-:W-:-:S02]  /*8870*/  WARPGROUP.DEPBAR.LE gsb0, 0x0 ;  /* 0x00008000000079c5 */ /* 0x000fc40000010000 */
[----:B------:R-:W-:Y:S01]  /*8880*/  WARPGROUP.ARRIVE ;  /* 0x00000000000079c5 */ /* 0x000fe20000000000 */
[----:B------:R-:W-:Y:S01]  /*8890*/  FMUL.FTZ R205, R184, UR37 ;  /* 0x00000025b8cd7c20 */ /* 0x000fe20008410000 */
[----:B------:R-:W-:Y:S01]  /*88a0*/  FMUL.FTZ R207, R188, UR37 ;  /* 0x00000025bccf7c20 */ /* 0x000fe20008410000 */
[----:B------:R-:W-:-:S04]  /*88b0*/  FMUL.FTZ R184, R186, UR37 ;  /* 0x00000025bab87c20 */ /* 0x000fc80008410000 */
[----:B------:R-:W-:Y:S01]  /*88c0*/  HGMMA.64x256x16.F32.BF16 R24, R200, gdesc[UR4].tnspB, R24, gsb0 ;  /* 0x43e00004c8187df0 */ /* 0x000fe20008001818 */
[----:B------:R-:W-:Y:S01]  /*88d0*/  UIADD3 UR6, UR4, 0x180, URZ ;  /* 0x0000018004067890 */ /* 0x000fe2000fffe03f */
[----:B------:R-:W3:Y:S01]  /*88e0*/  MUFU.TANH R205, R205 ;  /* 0x000000cd00cd7308 */ /* 0x000ee20000002400 */
[----:B------:R-:W-:Y:S01]  /*88f0*/  UMOV UR7, 0x40000040 ;  /* 0x4000004000077882 */ /* 0x000fe20000000000 */
[----:B------:R-:W-:-:S06]  /*8900*/  UIADD3 UR4, UR4, 0x200, URZ ;  /* 0x0000020004047890 */ /* 0x000fcc000fffe03f */
[----:B------:R-:W5:Y:S08]  /*8910*/  MUFU.TANH R207, R207 ;  /* 0x000000cf00cf7308 */ /* 0x000f700000002400 */
[----:B------:R-:W-:Y:S01]  /*8920*/  MUFU.TANH R184, R184 ;  /* 0x000000b800b87308 */ /* 0x000fe20000002400 */
[----:B---34-:R-:W-:-:S04]  /*8930*/  FMNMX.FTZ R0, R205, R222, !PT ;  /* 0x000000decd007209 */ /* 0x018fc80007810000 */
[----:B------:R-:W-:-:S04]  /*8940*/  FMNMX.FTZ R0, R185, R0, !PT ;  /* 0x00000000b9007209 */ /* 0x000fc80007810000 */
[----:B-----5:R-:W-:-:S04]  /*8950*/  FMNMX.FTZ R0, R207, R0, !PT ;  /* 0x00000000cf007209 */ /* 0x020fc80007810000 */
[----:B------:R-:W-:-:S04]  /*8960*/  FMNMX.FTZ R0, R209, R0, !PT ;  /* 0x00000000d1007209 */ /* 0x000fc80007810000 */
[----:B------:R-:W-:-:S04]  /*8970*/  FMNMX.FTZ R0, R211, R0, !PT ;  /* 0x00000000d3007209 */ /* 0x000fc80007810000 */
[----:B------:R-:W-:Y:S01]  /*8980*/  FMNMX.FTZ R0, R225, R0, !PT ;  /* 0x00000000e1007209 */ /* 0x000fe20007810000 */
[----:B------:R-:W-:Y:S02]  /*8990*/  WARPGROUP.DEPBAR.LE gsb0, 0x0 ;  /* 0x00008000000079c5 */ /* 0x000fe40000010000 */
[----:B------:R-:W-:Y:S01]  /*89a0*/  WARPGROUP.ARRIVE ;  /* 0x00000000000079c5 */ /* 0x000fe20000000000 */
[----:B------:R-:W-:Y:S01]  /*89b0*/  FMUL.FTZ R203, R180, UR37 ;  /* 0x00000025b4cb7c20 */ /* 0x000fe20008410000 */
[----:B------:R-:W-:Y:S01]  /*89c0*/  FMUL.FTZ R201, R181, UR37 ;  /* 0x00000025b5c97c20 */ /* 0x000fe20008410000 */
[----:B------:R-:W-:-:S03]  /*89d0*/  FMUL.FTZ R181, R182, UR37 ;  /* 0x00000025b6b57c20 */ /* 0x000fc60008410000 */
[----:B------:R-:W-:Y:S01]  /*89e0*/  HGMMA.64x256x16.F32.BF16 R24, R196, gdesc[UR4].tnspB, R24, gsb0 ;  /* 0x43e00004c4187df0 */ /* 0x000fe20008001818 */
[----:B------:R-:W3:Y:S01]  /*89f0*/  MUFU.TANH R203, R203 ;  /* 0x000000cb00cb7308 */ /* 0x000ee20000002400 */
[----:B------:R-:W-:Y:S01]  /*8a00*/  UMOV UR6, UR4 ;  /* 0x0000000400067c82 */ /* 0x000fe20008000000 */
[----:B------:R-:W-:-:S06]  /*8a10*/  UMOV UR7, 0x40000040 ;  /* 0x4000004000077882 */ /* 0x000fcc0000000000 */
[----:B------:R-:W4:Y:S08]  /*8a20*/  MUFU.TANH R201, R201 ;  /* 0x000000c900c97308 */ /* 0x000f300000002400 */
[----:B------:R-:W-:Y:S01]  /*8a30*/  MUFU.TANH R181, R181 ;  /* 0x000000b500b57308 */ /* 0x000fe20000002400 */
[----:B---3--:R-:W-:-:S04]  /*8a40*/  FMNMX.FTZ R0, R203, R0, !PT ;  /* 0x00000000cb007209 */ /* 0x008fc80007810000 */
[----:B----4-:R-:W-:-:S04]  /*8a50*/  FMNMX.FTZ R0, R201, R0, !PT ;  /* 0x00000000c9007209 */ /* 0x010fc80007810000 */
[----:B------:R-:W-:-:S04]  /*8a60*/  FMNMX.FTZ R0, R237, R0, !PT ;  /* 0x00000000ed007209 */ /* 0x000fc80007810000 */
[----:B------:R-:W-:-:S04]  /*8a70*/  FMNMX.FTZ R0, R229, R0, !PT ;  /* 0x00000000e5007209 */ /* 0x000fc80007810000 */
[----:B------:R-:W-:-:S04]  /*8a80*/  FMNMX.FTZ R0, R169, R0, !PT ;  /* 0x00000000a9007209 */ /* 0x000fc80007810000 */
[----:B------:R-:W-:-:S04]  /*8a90*/  FMNMX.FTZ R0, R235, R0, !PT ;  /* 0x00000000eb007209 */ /* 0x000fc80007810000 */
[----:B-12---:R-:W-:Y:S01]  /*8aa0*/  FMNMX.FTZ R2, R173, R0, !PT ;  /* 0x00000000ad027209 */ /* 0x006fe20007810000 */
[----:B------:R-:W-:Y:S01]  /*8ab0*/  FMUL.FTZ R0, R157, UR37 ;  /* 0x000000259d007c20 */ /* 0x000fe20008410000 */
[----:B------:R-:W-:Y:S01]  /*8ac0*/  FMUL.FTZ R157, R183, UR37 ;  /* 0x00000025b79d7c20 */ /* 0x000fe20008410000 */
[----:B------:R-:W-:Y:S01]  /*8ad0*/  FMUL.FTZ R183, R170, UR37 ;  /* 0x00000025aab77c20 */ /* 0x000fe20008410000 */
[----:B------:R-:W-:-:S03]  /*8ae0*/  FMNMX.FTZ R2, R233, R2, !PT ;  /* 0x00000002e9027209 */ /* 0x000fc60007810000 */
[----:B------:R-:W1:Y:S01]  /*8af0*/  MUFU.TANH R0, R0 ;  /* 0x0000000000007308 */ /* 0x000e620000002400 */
[----:B------:R-:W-:-:S04]  /*8b00*/  FMNMX.FTZ R2, R227, R2, !PT ;  /* 0x00000002e3027209 */ /* 0x000fc80007810000 */
[----:B------:R-:W-:-:S03]  /*8b10*/  FMNMX.FTZ R2, R231, R2, !PT ;  /* 0x00000002e7027209 */ /* 0x000fc60007810000 */
[----:B------:R-:W2:Y:S01]  /*8b20*/  MUFU.TANH R157, R157 ;  /* 0x0000009d009d7308 */ /* 0x000ea20000002400 */
[----:B------:R-:W-:-:S04]  /*8b30*/  FMNMX.FTZ R2, R161, R2, !PT ;  /* 0x00000002a1027209 */ /* 0x000fc80007810000 */
[----:B------:R-:W-:-:S03]  /*8b40*/  FMNMX.FTZ R2, R165, R2, !PT ;  /* 0x00000002a5027209 */ /* 0x000fc60007810000 */
[----:B------:R-:W3:Y:S01]  /*8b50*/  MUFU.TANH R183, R183 ;  /* 0x000000b700b77308 */ /* 0x000ee20000002400 */
[----:B------:R-:W-:-:S04]  /*8b60*/  FMNMX.FTZ R3, R153, R2, !PT ;  /* 0x0000000299037209 */ /* 0x000fc80007810000 */
[----:B-1----:R-:W-:-:S05]  /*8b70*/  FMNMX.FTZ R3, R0, R3, !PT ;  /* 0x0000000300037209 */ /* 0x002fca0007810000 */
[----:B------:R-:W1:Y:S02]  /*8b80*/  SHFL.BFLY PT, R2, R3, 0x2, 0x1f ;  /* 0x0c401f0003027f89 */ /* 0x000e6400000e0000 */
[----:B-1----:R-:W-:Y:S02]  /*8b90*/  FMNMX.FTZ R5, R3, R2, !PT ;  /* 0x0000000203057209 */ /* 0x002fe40007810000 */
[----:B------:R-:W1:Y:S03]  /*8ba0*/  LDC R2, c[0x0][0x988] ;  /* 0x00026200ff027b82 */ /* 0x000e660000000800 */
[----:B------:R-:W4:Y:S02]  /*8bb0*/  SHFL.BFLY PT, R4, R5, 0x1, 0x1f ;  /* 0x0c201f0005047f89 */ /* 0x000f2400000e0000 */
[----:B----4-:R-:W-:Y:S02]  /*8bc0*/  FMNMX.FTZ R5, R5, R4, !PT ;  /* 0x0000000405057209 */ /* 0x010fe40007810000 */
[----:B------:R-:W-:-:S03]  /*8bd0*/  FMNMX.FTZ R4, R184, R223, !PT ;  /* 0x000000dfb8047209 */ /* 0x000fc60007810000 */
[----:B------:R-:W-:Y:S01]  /*8be0*/  FADD.FTZ R3, -R5, R222 ;  /* 0x000000de05037221 */ /* 0x000fe20000010100 */
[----:B------:R-:W-:Y:S02]  /*8bf0*/  FMNMX.FTZ R4, R187, R4, !PT ;  /* 0x00000004bb047209 */ /* 0x000fe40007810000 */
[----:B------:R-:W-:Y:S01]  /*8c00*/  MOV R222, R5 ;  /* 0x0000000500de7202 */ /* 0x000fe20000000f00 */
[----:B-1----:R-:W-:Y:S01]  /*8c10*/  FMUL.FTZ R3, R3, R2 ;  /* 0x0000000203037220 */ /* 0x002fe20000410000 */
[----:B------:R-:W-:-:S04]  /*8c20*/  FMNMX.FTZ R4, R189, R4, !PT ;  /* 0x00000004bd047209 */ /* 0x000fc80007810000 */
[----:B------:R-:W-:Y:S01]  /*8c30*/  FMNMX.FTZ R4, R191, R4, !PT ;  /* 0x00000004bf047209 */ /* 0x000fe20007810000 */
[----:B------:R-:W-:Y:S03]  /*8c40*/  MUFU.EX2 R3, R3 ;  /* 0x0000000300037308 */ /* 0x000fe60000000800 */
[----:B------:R-:W-:-:S04]  /*8c50*/  FMNMX.FTZ R4, R177, R4, !PT ;  /* 0x00000004b1047209 */ /* 0x000fc80007810000 */
[----:B------:R-:W-:-:S04]  /*8c60*/  FMNMX.FTZ R4, R179, R4, !PT ;  /* 0x00000004b3047209 */ /* 0x000fc80007810000 */
[----:B------:R-:W-:-:S04]  /*8c70*/  FMNMX.FTZ R4, R181, R4, !PT ;  /* 0x00000004b5047209 */ /* 0x000fc80007810000 */
[----:B--2---:R-:W-:-:S04]  /*8c80*/  FMNMX.FTZ R4, R157, R4, !PT ;  /* 0x000000049d047209 */ /* 0x004fc80007810000 */
[----:B---3--:R-:W-:Y:S01]  /*8c90*/  FMNMX.FTZ R4, R183, R4, !PT ;  /* 0x00000004b7047209 */ /* 0x008fe20007810000 */
[----:B------:R-:W-:Y:S02]  /*8ca0*/  WARPGROUP.DEPBAR.LE gsb0, 0x0 ;  /* 0x00008000000079c5 */ /* 0x000fe40000010000 */
[----:B------:R-:W-:Y:S01]  /*8cb0*/  WARPGROUP.ARRIVE ;  /* 0x00000000000079c5 */ /* 0x000fe20000000000 */
[----:B------:R-:W-:Y:S01]  /*8cc0*/  FMUL.FTZ R199, R158, UR37 ;  /* 0x000000259ec77c20 */ /* 0x000fe20008410000 */
[----:B------:R-:W-:Y:S01]  /*8cd0*/  FMUL.FTZ R158, R5, R2 ;  /* 0x00000002059e7220 */ /* 0x000fe20000410000 */
[----:B------:R-:W-:-:S03]  /*8ce0*/  FMUL.FTZ R197, R154, UR37 ;  /* 0x000000259ac57c20 */ /* 0x000fc60008410000 */
[----:B------:R-:W-:Y:S01]  /*8cf0*/  HGMMA.64x256x16.F32.BF16 R24, R192, gdesc[UR4].tnspB, R24, gsb0 ;  /* 0x43e00004c0187df0 */ /* 0x000fe20008001818 */
[--C-:B------:R-:W-:Y:S01]  /*8d00*/  FFMA.FTZ R208, R205, R2, -R158.reuse ;  /* 0x00000002cdd07223 */ /* 0x100fe2000001089e */
[----:B------:R-:W-:Y:S01]  /*8d10*/  FMNMX.FTZ R205, R171, R4, !PT ;  /* 0x00000004abcd7209 */ /* 0x000fe20007810000 */
[-CC-:B------:R-:W-:Y:S01]  /*8d20*/  FFMA.FTZ R210, R207, R2.reuse, -R158.reuse ;  /* 0x00000002cfd27223 */ /* 0x180fe2000001089e */
[----:B------:R-:W1:Y:S01]  /*8d30*/  MUFU.TANH R197, R197 ;  /* 0x000000c500c57308 */ /* 0x000e620000002400 */
[-CC-:B------:R-:W-:Y:S01]  /*8d40*/  FFMA.FTZ R209, R209, R2.reuse, -R158.reuse ;  /* 0x00000002d1d17223 */ /* 0x180fe2000001089e */
[----:B------:R-:W-:Y:S01]  /*8d50*/  FMNMX.FTZ R4, R152, R205, !PT ;  /* 0x000000cd98047209 */ /* 0x000fe20007810000 */
[-CC-:B------:R-:W-:Y:S01]  /*8d60*/  FFMA.FTZ R225, R225, R2.reuse, -R158.reuse ;  /* 0x00000002e1e17223 */ /* 0x180fe2000001089e */
[-CC-:B------:R-:W-:Y:S01]  /*8d70*/  FFMA.FTZ R154, R161, R2.reuse, -R158.reuse ;  /* 0x00000002a19a7223 */ /* 0x180fe2000001089e */
[--C-:B------:R-:W-:Y:S01]  /*8d80*/  FFMA.FTZ R161, R165, R2, -R158.reuse ;  /* 0x00000002a5a17223 */ /* 0x100fe2000001089e */
[----:B------:R-:W-:Y:S01]  /*8d90*/  FMNMX.FTZ R207, R175, R4, !PT ;  /* 0x00000004afcf7209 */ /* 0x000fe20007810000 */
[-CC-:B------:R-:W-:Y:S01]  /*8da0*/  FFMA.FTZ R206, R203, R2.reuse, -R158.reuse ;  /* 0x00000002cbce7223 */ /* 0x180fe2000001089e */
[----:B------:R-:W2:Y:S01]  /*8db0*/  MUFU.TANH R199, R199 ;  /* 0x000000c700c77308 */ /* 0x000ea20000002400 */
[-CC-:B------:R-:W-:Y:S01]  /*8dc0*/  FFMA.FTZ R203, R201, R2.reuse, -R158.reuse ;  /* 0x00000002c9cb7223 */ /* 0x180fe2000001089e */
[----:B------:R-:W-:Y:S01]  /*8dd0*/  FMNMX.FTZ R4, R156, R207, !PT ;  /* 0x000000cf9c047209 */ /* 0x000fe20007810000 */
[-CC-:B------:R-:W-:Y:S01]  /*8de0*/  FFMA.FTZ R202, R169, R2.reuse, -R158.reuse ;  /* 0x00000002a9ca7223 */ /* 0x180fe2000001089e */
[-CC-:B------:R-:W-:Y:S01]  /*8df0*/  FFMA.FTZ R196, R173, R2.reuse, -R158.reuse ;  /* 0x00000002adc47223 */ /* 0x180fe2000001089e */
[--C-:B------:R-:W-:Y:S01]  /*8e00*/  FFMA.FTZ R185, R185, R2, -R158.reuse ;  /* 0x00000002b9b97223 */ /* 0x100fe2000001089e */
[----:B------:R-:W-:Y:S01]  /*8e10*/  FMNMX.FTZ R207, R163, R4, !PT ;  /* 0x00000004a3cf7209 */ /* 0x000fe20007810000 */
[-CC-:B------:R-:W-:Y:S01]  /*8e20*/  FFMA.FTZ R204, R211, R2.reuse, -R158.reuse ;  /* 0x00000002d3cc7223 */ /* 0x180fe2000001089e */
[----:B------:R-:W-:Y:S01]  /*8e30*/  MUFU.EX2 R205, R209 ;  /* 0x000000d100cd7308 */ /* 0x000fe20000000800 */
[-CC-:B------:R-:W-:Y:S01]  /*8e40*/  FFMA.FTZ R200, R237, R2.reuse, -R158.reuse ;  /* 0x00000002edc87223 */ /* 0x180fe2000001089e */
[----:B------:R-:W-:Y:S01]  /*8e50*/  FMNMX.FTZ R4, R160, R207, !PT ;  /* 0x000000cfa0047209 */ /* 0x000fe20007810000 */
[-CC-:B------:R-:W-:Y:S01]  /*8e60*/  FFMA.FTZ R201, R229, R2.reuse, -R158.reuse ;  /* 0x00000002e5c97223 */ /* 0x180fe2000001089e */
[-CC-:B------:R-:W-:Y:S01]  /*8e70*/  FFMA.FTZ R169, R235, R2.reuse, -R158.reuse ;  /* 0x00000002eba97223 */ /* 0x180fe2000001089e */
[--C-:B------:R-:W-:Y:S01]  /*8e80*/  FFMA.FTZ R198, R227, R2, -R158.reuse ;  /* 0x00000002e3c67223 */ /* 0x100fe2000001089e */
[----:B------:R-:W-:Y:S01]  /*8e90*/  FMNMX.FTZ R4, R167, R4, !PT ;  /* 0x00000004a7047209 */ /* 0x000fe20007810000 */
[-CC-:B------:R-:W-:Y:S01]  /*8ea0*/  FFMA.FTZ R173, R231, R2.reuse, -R158.reuse ;  /* 0x00000002e7ad7223 */ /* 0x180fe2000001089e */
[----:B------:R3:W-:Y:S01]  /*8eb0*/  MUFU.EX2 R207, R225 ;  /* 0x000000e100cf7308 */ /* 0x0007e20000000800 */
[----:B------:R-:W-:Y:S01]  /*8ec0*/  FFMA.FTZ R153, R153, R2, -R158 ;  /* 0x0000000299997223 */ /* 0x000fe2000001089e */
[----:B-1----:R-:W-:-:S04]  /*8ed0*/  FMNMX.FTZ R4, R197, R4, !PT ;  /* 0x00000004c5047209 */ /* 0x002fc80007810000 */
[----:B------:R-:W-:Y:S02]  /*8ee0*/  FMNMX.FTZ R4, R155, R4, !PT ;  /* 0x000000049b047209 */ /* 0x000fe40007810000 */
[----:B------:R-:W1:Y:S01]  /*8ef0*/  MUFU.EX2 R208, R208 ;  /* 0x000000d000d07308 */ /* 0x000e620000000800 */
[--C-:B---3--:R-:W-:Y:S01]  /*8f00*/  FFMA.FTZ R225, R233, R2, -R158.reuse ;  /* 0x00000002e9e17223 */ /* 0x108fe2000001089e */
[----:B--2---:R-:W-:Y:S01]  /*8f10*/  FMNMX.FTZ R4, R199, R4, !PT ;  /* 0x00000004c7047209 */ /* 0x004fe20007810000 */
[----:B------:R-:W-:-:S03]  /*8f20*/  FFMA.FTZ R158, R0, R2, -R158 ;  /* 0x00000002009e7223 */ /* 0x000fc6000001089e */
[----:B------:R-:W-:Y:S02]  /*8f30*/  FMNMX.FTZ R4, R159, R4, !PT ;  /* 0x000000049f047209 */ /* 0x000fe40007810000 */
[----:B------:R-:W-:Y:S03]  /*8f40*/  MUFU.EX2 R185, R185 ;  /* 0x000000b900b97308 */ /* 0x000fe60000000800 */
[----:B------:R-:W2:Y:S05]  /*8f50*/  SHFL.BFLY PT, R209, R4, 0x2, 0x1f ;  /* 0x0c401f0004d17f89 */ /* 0x000eaa00000e0000 */
[----:B------:R-:W-:Y:S08]  /*8f60*/  MUFU.EX2 R210, R210 ;  /* 0x000000d200d27308 */ /* 0x000ff00000000800 */
[----:B------:R-:W-:Y:S08]  /*8f70*/  MUFU.EX2 R204, R204 ;  /* 0x000000cc00cc7308 */ /* 0x000ff00000000800 */
[----:B------:R-:W-:Y:S01]  /*8f80*/  MUFU.EX2 R206, R206 ;  /* 0x000000ce00ce7308 */ /* 0x000fe20000000800 */
[----:B--2---:R-:W-:-:S05]  /*8f90*/  FMNMX.FTZ R209, R4, R209, !PT ;  /* 0x000000d104d17209 */ /* 0x004fca0007810000 */
[----:B------:R-:W2:Y:S02]  /*8fa0*/  SHFL.BFLY PT, R4, R209, 0x1, 0x1f ;  /* 0x0c201f00d1047f89 */ /* 0x000ea400000e0000 */
[----:B------:R-:W-:Y:S08]  /*8fb0*/  MUFU.EX2 R203, R203 ;  /* 0x000000cb00cb7308 */ /* 0x000ff00000000800 */
[----:B------:R-:W-:Y:S08]  /*8fc0*/  MUFU.EX2 R200, R200 ;  /* 0x000000c800c87308 */ /* 0x000ff00000000800 */
[----:B------:R-:W-:Y:S01]  /*8fd0*/  MUFU.EX2 R201, R201 ;  /* 0x000000c900c97308 */ /* 0x000fe20000000800 */
[----:B--2---:R-:W-:-:S07]  /*8fe0*/  FMNMX.FTZ R4, R209, R4, !PT ;  /* 0x00000004d1047209 */ /* 0x004fce0007810000 */
[----:B------:R-:W-:Y:S01]  /*8ff0*/  MUFU.EX2 R202, R202 ;  /* 0x000000ca00ca7308 */ /* 0x000fe20000000800 */
[C---:B------:R-:W-:Y:S01]  /*9000*/  FADD.FTZ R165, -R4.reuse, R223 ;  /* 0x000000df04a57221 */ /* 0x040fe20000010100 */
[-C--:B------:R-:W-:Y:S01]  /*9010*/  FMUL.FTZ R162, R4, R2.reuse ;  /* 0x0000000204a27220 */ /* 0x080fe20000410000 */
[----:B------:R-:W-:Y:S02]  /*9020*/  IMAD.MOV.U32 R223, RZ, RZ, R4 ;  /* 0x000000ffffdf7224 */ /* 0x000fe400078e0004 */
[-C--:B------:R-:W-:Y:S01]  /*9030*/  FMUL.FTZ R0, R165, R2.reuse ;  /* 0x00000002a5007220 */ /* 0x080fe20000410000 */
[-CC-:B------:R-:W-:Y:S01]  /*9040*/  FFMA.FTZ R209, R184, R2.reuse, -R162.reuse ;  /* 0x00000002b8d17223 */ /* 0x180fe200000108a2 */
[-CC-:B------:R-:W-:Y:S01]  /*9050*/  FFMA.FTZ R164, R187, R2.reuse, -R162.reuse ;  /* 0x00000002bba47223 */ /* 0x180fe200000108a2 */
[-CC-:B------:R-:W-:Y:S01]  /*9060*/  FFMA.FTZ R211, R189, R2.reuse, -R162.reuse ;  /* 0x00000002bdd37223 */ /* 0x180fe200000108a2 */
[-CC-:B------:R-:W-:Y:S01]  /*9070*/  FFMA.FTZ R166, R191, R2.reuse, -R162.reuse ;  /* 0x00000002bfa67223 */ /* 0x180fe200000108a2 */
[-CC-:B------:R-:W-:Y:S01]  /*9080*/  FFMA.FTZ R165, R177, R2.reuse, -R162.reuse ;  /* 0x00000002b1a57223 */ /* 0x180fe200000108a2 */
        /* <DEDUP_REMOVED lines=8> */
[----:B------:R-:W2:Y:S01]  /*9110*/  MUFU.EX2 R209, R209 ;  /* 0x000000d100d17308 */ /* 0x000ea20000000800 */
[-CC-:B------:R-:W-:Y:S01]  /*9120*/  FFMA.FTZ R175, R175, R2.reuse, -R162.reuse ;  /* 0x00000002afaf7223 */ /* 0x180fe200000108a2 */
[-CC-:B------:R-:W-:Y:S01]  /*9130*/  FFMA.FTZ R160, R160, R2.reuse, -R162.reuse ;  /* 0x00000002a0a07223 */ /* 0x180fe200000108a2 */
[-CC-:B------:R-:W-:Y:S01]  /*9140*/  FFMA.FTZ R167, R167, R2.reuse, -R162.reuse ;  /* 0x00000002a7a77223 */ /* 0x180fe200000108a2 */
[-CC-:B------:R-:W-:Y:S01]  /*9150*/  FFMA.FTZ R197, R197, R2.reuse, -R162.reuse ;  /* 0x00000002c5c57223 */ /* 0x180fe200000108a2 */
[-CC-:B------:R-:W-:Y:S01]  /*9160*/  FFMA.FTZ R199, R199, R2.reuse, -R162.reuse ;  /* 0x00000002c7c77223 */ /* 0x180fe200000108a2 */
[----:B------:R-:W-:-:S02]  /*9170*/  FFMA.FTZ R159, R159, R2, -R162 ;  /* 0x000000029f9f7223 */ /* 0x000fc400000108a2 */
[----:B------:R-:W3:Y:S08]  /*9180*/  MUFU.EX2 R164, R164 ;  /* 0x000000a400a47308 */ /* 0x000ef00000000800 */
[----:B------:R-:W4:Y:S08]  /*9190*/  MUFU.EX2 R211, R211 ;  /* 0x000000d300d37308 */ /* 0x000f300000000800 */
[----:B------:R-:W5:Y:S08]  /*91a0*/  MUFU.EX2 R166, R166 ;  /* 0x000000a600a67308 */ /* 0x000f700000000800 */
[----:B------:R-:W-:Y:S08]  /*91b0*/  MUFU.EX2 R165, R165 ;  /* 0x000000a500a57308 */ /* 0x000ff00000000800 */
[----:B------:R-:W5:Y:S08]  /*91c0*/  MUFU.EX2 R168, R168 ;  /* 0x000000a800a87308 */ /* 0x000f700000000800 */
[----:B------:R-:W-:Y:S08]  /*91d0*/  MUFU.EX2 R170, R170 ;  /* 0x000000aa00aa7308 */ /* 0x000ff00000000800 */
[----:B------:R-:W5:Y:S08]  /*91e0*/  MUFU.EX2 R157, R157 ;  /* 0x0000009d009d7308 */ /* 0x000f700000000800 */
[----:B------:R-:W5:Y:S08]  /*91f0*/  MUFU.EX2 R172, R172 ;  /* 0x000000ac00ac7308 */ /* 0x000f700000000800 */
[----:B------:R-:W-:Y:S08]  /*9200*/  MUFU.EX2 R171, R171 ;  /* 0x000000ab00ab7308 */ /* 0x000ff00000000800 */
        /* <DEDUP_REMOVED lines=8> */
[----:B------:R-:W-:Y:S01]  /*9290*/  MUFU.EX2 R161, R161 ;  /* 0x000000a100a17308 */ /* 0x000fe20000000800 */
[----:B------:R-:W-:-:S02]  /*92a0*/  WARPGROUP.DEPBAR.LE gsb0, 0x0 ;  /* 0x00008000000079c5 */ /* 0x000fc40000010000 */
[----:B------:R1:W-:Y:S05]  /*92b0*/  @!P1 SYNCS.ARRIVE.TRANS64.RED.A1T0 RZ, [R174+URZ], RZ ;  /* 0x000000ffaeff99a7 */ /* 0x0003ea000810043f */
[----:B------:R-:W-:Y:S01]  /*92c0*/  MUFU.EX2 R153, R153 ;  /* 0x0000009900997308 */ /* 0x000fe20000000800 */
[----:B-1----:R-:W-:Y:S01]  /*92d0*/  FFMA.FTZ R174, R3, R21, R208 ;  /* 0x0000001503ae7223 */ /* 0x002fe200000100d0 */
[----:B--2---:R-:W-:Y:S01]  /*92e0*/  FFMA.FTZ R21, R0, R20, R209 ;  /* 0x0000001400157223 */ /* 0x004fe200000100d1 */
[----:B------:R1:W-:Y:S05]  /*92f0*/  @!P1 SYNCS.ARRIVE.TRANS64.RED.A1T0 RZ, [R176+URZ], RZ ;  /* 0x000000ffb0ff99a7 */ /* 0x0003ea000810043f */
[----:B------:R2:W-:Y:S01]  /*9300*/  MUFU.EX2 R20, R156 ;  /* 0x0000009c00147308 */ /* 0x0005e20000000800 */
[----:B------:R-:W-:Y:S01]  /*9310*/  FADD.FTZ R177, R185, R174 ;  /* 0x000000aeb9b17221 */ /* 0x000fe20000010000 */
[C---:B---3--:R-:W-:Y:S01]  /*9320*/  FADD.FTZ R174, R164.reuse, R21 ;  /* 0x00000015a4ae7221 */ /* 0x048fe20000010000 */
[----:B------:R-:W-:Y:S01]  /*9330*/  FFMA.FTZ R21, R163, R2, -R162 ;  /* 0x00000002a3157223 */ /* 0x000fe200000108a2 */
[----:B------:R-:W-:-:S02]  /*9340*/  F2FP.BF16.F32.PACK_AB R209, R164, R209 ;  /* 0x000000d1a4d1723e */ /* 0x000fc400000010ff */
[----:B----4-:R-:W-:Y:S01]  /*9350*/  FADD.FTZ R163, R211, R174 ;  /* 0x000000aed3a37221 */ /* 0x010fe20000010000 */
[----:B-1----:R-:W-:Y:S01]  /*9360*/  FADD.FTZ R176, R210, R177 ;  /* 0x000000b1d2b07221 */ /* 0x002fe20000010000 */
[C---:B------:R-:W-:Y:S01]  /*9370*/  F2FP.BF16.F32.PACK_AB R210, R205.reuse, R210 ;  /* 0x000000d2cdd2723e */ /* 0x040fe200000010ff */
[----:B------:R-:W1:Y:S01]  /*9380*/  MUFU.EX2 R21, R21 ;  /* 0x0000001500157308 */ /* 0x000e620000000800 */
[----:B-----5:R-:W-:Y:S01]  /*9390*/  FADD.FTZ R174, R166, R163 ;  /* 0x000000a3a6ae7221 */ /* 0x020fe20000010000 */
[----:B------:R-:W-:Y:S01]  /*93a0*/  FADD.FTZ R177, R205, R176 ;  /* 0x000000b0cdb17221 */ /* 0x000fe20000010000 */
[----:B------:R-:W-:Y:S01]  /*93b0*/  FFMA.FTZ R163, R155, R2, -R162 ;  /* 0x000000029ba37223 */ /* 0x000fe200000108a2 */
[----:B------:R-:W-:Y:S02]  /*93c0*/  F2FP.BF16.F32.PACK_AB R205, R168, R165 ;  /* 0x000000a5a8cd723e */ /* 0x000fe400000010ff */
[----:B--2---:R-:W-:Y:S01]  /*93d0*/  FADD.FTZ R156, R204, R177 ;  /* 0x000000b1cc9c7221 */ /* 0x004fe20000010000 */
[----:B------:R-:W-:Y:S01]  /*93e0*/  FADD.FTZ R177, R165, R174 ;  /* 0x000000aea5b17221 */ /* 0x000fe20000010000 */
[----:B------:R2:W3:Y:S01]  /*93f0*/  MUFU.EX2 R155, R160 ;  /* 0x000000a0009b7308 */ /* 0x0004e20000000800 */
[C---:B------:R-:W-:Y:S01]  /*9400*/  F2FP.BF16.F32.PACK_AB R204, R207.reuse, R204 ;  /* 0x000000cccfcc723e */ /* 0x040fe200000010ff */
[----:B------:R-:W-:Y:S01]  /*9410*/  FADD.FTZ R179, R207, R156 ;  /* 0x0000009ccfb37221 */ /* 0x000fe20000010000 */
[----:B------:R-:W-:Y:S01]  /*9420*/  FADD.FTZ R177, R168, R177 ;  /* 0x000000b1a8b17221 */ /* 0x000fe20000010000 */
[----:B------:R-:W-:-:S02]  /*9430*/  F2FP.BF16.F32.PACK_AB R207, R157, R170 ;  /* 0x000000aa9dcf723e */ /* 0x000fc400000010ff */
[----:B------:R-:W-:Y:S01]  /*9440*/  FADD.FTZ R156, R206, R179 ;  /* 0x000000b3ce9c7221 */ /* 0x000fe20000010000 */
[----:B------:R-:W-:Y:S01]  /*9450*/  FADD.FTZ R162, R170, R177 ;  /* 0x000000b1aaa27221 */ /* 0x000fe20000010000 */
[----:B------:R1:W-:Y:S01]  /*9460*/  MUFU.EX2 R164, R197 ;  /* 0x000000c500a47308 */ /* 0x0003e20000000800 */
[----:B------:R-:W-:Y:S01]  /*9470*/  F2FP.BF16.F32.PACK_AB R211, R166, R211 ;  /* 0x000000d3a6d3723e */ /* 0x000fe200000010ff */
[----:B------:R-:W-:Y:S01]  /*9480*/  FADD.FTZ R177, R203, R156 ;  /* 0x0000009ccbb17221 */ /* 0x000fe20000010000 */
[----:B------:R-:W-:Y:S01]  /*9490*/  FADD.FTZ R179, R157, R162 ;  /* 0x000000a29db37221 */ /* 0x000fe20000010000 */
[----:B------:R-:W-:Y:S02]  /*94a0*/  F2FP.BF16.F32.PACK_AB R206, R203, R206 ;  /* 0x000000cecbce723e */ /* 0x000fe400000010ff */
[----:B--2---:R-:W-:Y:S01]  /*94b0*/  FADD.FTZ R160, R200, R177 ;  /* 0x000000b1c8a07221 */ /* 0x004fe20000010000 */
[----:B------:R-:W-:Y:S01]  /*94c0*/  FADD.FTZ R162, R172, R179 ;  /* 0x000000b3aca27221 */ /* 0x000fe20000010000 */
[----:B------:R2:W4:Y:S01]  /*94d0*/  MUFU.EX2 R156, R167 ;  /* 0x000000a7009c7308 */ /* 0x0005220000000800 */
[----:B-1----:R-:W-:Y:S01]  /*94e0*/  F2FP.BF16.F32.PACK_AB R197, R21, R20 ;  /* 0x0000001415c5723e */ /* 0x002fe200000010ff */
[----:B------:R-:W-:Y:S01]  /*94f0*/  FADD.FTZ R177, R201, R160 ;  /* 0x000000a0c9b17221 */ /* 0x000fe20000010000 */
[----:B------:R-:W-:Y:S01]  /*9500*/  FADD.FTZ R179, R171, R162 ;  /* 0x000000a2abb37221 */ /* 0x000fe20000010000 */
[----:B------:R-:W-:-:S02]  /*9510*/  F2FP.BF16.F32.PACK_AB R200, R201, R200 ;  /* 0x000000c8c9c8723e */ /* 0x000fc400000010ff */
[----:B------:R-:W-:Y:S01]  /*9520*/  FADD.FTZ R160, R202, R177 ;  /* 0x000000b1caa07221 */ /* 0x000fe20000010000 */
[----:B------:R-:W-:Y:S01]  /*9530*/  FADD.FTZ R162, R152, R179 ;  /* 0x000000b398a27221 */ /* 0x000fe20000010000 */
[----:B------:R1:W5:Y:S01]  /*9540*/  MUFU.EX2 R193, R163 ;  /* 0x000000a300c17308 */ /* 0x0003620000000800 */
[----:B------:R-:W-:Y:S01]  /*9550*/  F2FP.BF16.F32.PACK_AB R208, R185, R208 ;  /* 0x000000d0b9d0723e */ /* 0x000fe200000010ff */
[----:B------:R-:W-:Y:S01]  /*9560*/  FADD.FTZ R165, R169, R160 ;  /* 0x000000a0a9a57221 */ /* 0x000fe20000010000 */
[----:B--2---:R-:W-:Y:S01]  /*9570*/  FADD.FTZ R167, R175, R162 ;  /* 0x000000a2afa77221 */ /* 0x004fe20000010000 */
[----:B------:R-:W-:Y:S02]  /*9580*/  F2FP.BF16.F32.PACK_AB R201, R171, R172 ;  /* 0x000000acabc9723e */ /* 0x000fe400000010ff */
[----:B------:R-:W-:Y:S01]  /*9590*/  FADD.FTZ R160, R196, R165 ;  /* 0x000000a5c4a07221 */ /* 0x000fe20000010000 */
[----:B------:R-:W-:Y:S01]  /*95a0*/  FADD.FTZ R162, R20, R167 ;  /* 0x000000a714a27221 */ /* 0x000fe20000010000 */
[----:B------:R2:W5:Y:S01]  /*95b0*/  MUFU.EX2 R166, R199 ;  /* 0x000000c700a67308 */ /* 0x0005620000000800 */
[----:B------:R-:W-:Y:S01]  /*95c0*/  F2FP.BF16.F32.PACK_AB R202, R169, R202 ;  /* 0x000000caa9ca723e */ /* 0x000fe200000010ff */
[----:B------:R-:W-:Y:S01]  /*95d0*/  FADD.FTZ R157, R225, R160 ;  /* 0x000000a0e19d7221 */ /* 0x000fe20000010000 */
[----:B------:R-:W-:Y:S01]  /*95e0*/  FADD.FTZ R162, R21, R162 ;  /* 0x000000a215a27221 */ /* 0x000fe20000010000 */
[----:B------:R-:W-:-:S02]  /*95f0*/  F2FP.BF16.F32.PACK_AB R203, R175, R152 ;  /* 0x00000098afcb723e */ /* 0x000fc400000010ff */
[----:B------:R-:W-:Y:S01]  /*9600*/  FADD.FTZ R160, R198, R157 ;  /* 0x0000009dc6a07221 */ /* 0x000fe20000010000 */
[----:B---3--:R-:W-:Y:S01]  /*9610*/  FADD.FTZ R157, R155, R162 ;  /* 0x000000a29b9d7221 */ /* 0x008fe20000010000 */
[----:B------:R-:W3:Y:S01]  /*9620*/  MUFU.EX2 R158, R158 ;  /* 0x0000009e009e7308 */ /* 0x000ee20000000800 */
[----:B------:R-:W-:Y:S01]  /*9630*/  F2FP.BF16.F32.PACK_AB R196, R225, R196 ;  /* 0x000000c4e1c4723e */ /* 0x000fe200000010ff */
[C---:B-1----:R-:W-:Y:S01]  /*9640*/  FADD.FTZ R163, R173.reuse, R160 ;  /* 0x000000a0ada37221 */ /* 0x042fe20000010000 */
[----:B----4-:R-:W-:Y:S01]  /*9650*/  FADD.FTZ R157, R156, R157 ;  /* 0x0000009d9c9d7221 */ /* 0x010fe20000010000 */
[----:B------:R-:W-:Y:S02]  /*9660*/  F2FP.BF16.F32.PACK_AB R198, R173, R198 ;  /* 0x000000c6adc6723e */ /* 0x000fe400000010ff */
[----:B------:R-:W-:Y:S01]  /*9670*/  FADD.FTZ R20, R154, R163 ;  /* 0x000000a39a147221 */ /* 0x000fe20000010000 */
[----:B------:R-:W-:Y:S01]  /*9680*/  FADD.FTZ R157, R164, R157 ;  /* 0x0000009da49d7221 */ /* 0x000fe20000010000 */
[----:B------:R-:W1:Y:S01]  /*9690*/  MUFU.EX2 R159, R159 ;  /* 0x0000009f009f7308 */ /* 0x000e620000000800 */
[----:B--2---:R-:W-:Y:S01]  /*96a0*/  F2FP.BF16.F32.PACK_AB R199, R156, R155 ;  /* 0x0000009b9cc7723e */ /* 0x004fe200000010ff */
[----:B------:R-:W-:Y:S01]  /*96b0*/  FADD.FTZ R20, R161, R20 ;  /* 0x00000014a1147221 */ /* 0x000fe20000010000 */
[----:B-----5:R-:W-:Y:S01]  /*96c0*/  FADD.FTZ R157, R193, R157 ;  /* 0x0000009dc19d7221 */ /* 0x020fe20000010000 */
[----:B------:R-:W-:-:S02]  /*96d0*/  F2FP.BF16.F32.PACK_AB R192, R161, R154 ;  /* 0x0000009aa1c0723e */ /* 0x000fc400000010ff */
[----:B------:R-:W-:Y:S01]  /*96e0*/  FADD.FTZ R21, R153, R20 ;  /* 0x0000001499157221 */ /* 0x000fe20000010000 */
[----:B------:R-:W-:Y:S01]  /*96f0*/  FADD.FTZ R157, R166, R157 ;  /* 0x0000009da69d7221 */ /* 0x000fe20000010000 */
[----:B------:R-:W-:Y:S02]  /*9700*/  F2FP.BF16.F32.PACK_AB R193, R193, R164 ;  /* 0x000000a4c1c1723e */ /* 0x000fe400000010ff */
[C---:B---3--:R-:W-:Y:S01]  /*9710*/  FADD.FTZ R21, R158.reuse, R21 ;  /* 0x000000159e157221 */ /* 0x048fe20000010000 */
[----:B------:R-:W-:Y:S01]  /*9720*/  F2FP.BF16.F32.PACK_AB R194, R158, R153 ;  /* 0x000000999ec2723e */ /* 0x000fe200000010ff */
[C---:B-1----:R-:W-:Y:S01]  /*9730*/  FADD.FTZ R20, R159.reuse, R157 ;  /* 0x0000009d9f147221 */ /* 0x042fe20000010000 */
[----:B------:R-:W-:Y:S01]  /*9740*/  F2FP.BF16.F32.PACK_AB R195, R159, R166 ;  /* 0x000000a69fc3723e */ /* 0x000fe200000010ff */
[----:B------:R-:W-:Y:S06]  /*9750*/  @P2 BRA `(.L_x_24) ;  /* 0xffffffc0003c2947 */ /* 0x000fec000383ffff */
.L_x_15:
[----:B------:R-:W-:Y:S06]  /*9760*/  BAR.ARV 0x8, 0x120 ;  /* 0x0204800000007b1d */ /* 0x000fec0000002000 */
        /* <DEDUP_REMOVED lines=128> */
[----:B------:R-:W-:Y:S06]  /*9f70*/  @!P0 BRA `(.L_x_25) ;  /* 0x0000000000048947 */ /* 0x000fec0003800000 */
[----:B------:R-:W-:Y:S01]  /*9f80*/  BPT.TRAP 0x1 ;  /* 0x000000040000795c */ /* 0x000fe20000300000 */
.L_x_25:
        /* <DEDUP_REMOVED lines=8> */
.L_x_26:
[----:B--2---:R-:W-:Y:S05]  /*a010*/  @P2 BRA `(.L_x_27) ;  /* 0x0000000000082947 */ /* 0x004fea0003800000 */
[----:B------:R-:W2:Y:S02]  /*a020*/  SYNCS.PHASECHK.TRANS64.TRYWAIT P0, [UR7+0x38850], R0 ;  /* 0x03885000ff0075a7 */ /* 0x000ea40008000147 */
[----:B--2---:R-:W-:Y:S05]  /*a030*/  @!P0 BRA `(.L_x_28) ;  /* 0x00000054004c8947 */ /* 0x004fea0003800000 */
.L_x_27:
[----:B------:R-:W-:Y:S01]  /*a040*/  R2UR UR4, R18 ;  /* 0x00000000120472ca */ /* 0x000fe200000e0000 */
[----:B------:R-:W-:Y:S01]  /*a050*/  WARPGROUP.ARRIVE ;  /* 0x00000000000079c5 */ /* 0x000fe20000000000 */
[----:B------:R-:W-:Y:S01]  /*a060*/  UMOV UR11, 0x40000040 ;  /* 0x40000040000b7882 */ /* 0x000fe20000000000 */
[----:B-12---:R-:W1:Y:S01]  /*a070*/  SHFL.BFLY PT, R0, R21, 0x2, 0x1f ;  /* 0x0c401f0015007f89 */ /* 0x006e6200000e0000 */
[C---:B------:R-:W-:Y:S01]  /*a080*/  IADD3 R11, P2, R16.reuse, 0x40, RZ ;  /* 0x00000040100b7810 */ /* 0x040fe20007f5e0ff */
[----:B------:R-:W-:Y:S01]  /*a090*/  UIADD3 UR35, -UR36, URZ, URZ ;  /* 0x0000003f24237290 */ /* 0x000fe2000fffe13f */
[C---:B------:R-:W-:Y:S01]  /*a0a0*/  IADD3 R13, P4, R16.reuse, 0x4000, RZ ;  /* 0x00004000100d7810 */ /* 0x040fe20007f9e0ff */
[----:B------:R-:W2:Y:S01]  /*a0b0*/  SHFL.BFLY PT, R9, R20, 0x2, 0x1f ;  /* 0x0c401f0014097f89 */ /* 0x000ea200000e0000 */
[----:B------:R-:W-:Y:S01]  /*a0c0*/  LOP3.LUT R10, R11, 0x380, RZ, 0xc0, !PT ;  /* 0x000003800b0a7812 */ /* 0x000fe200078ec0ff */
[----:B------:R-:W-:Y:S01]  /*a0d0*/  ULDC.64 UR8, c[0x0][0xb70] ;  /* 0x0002dc0000087ab9 */ /* 0x000fe20000000a00 */
[----:B------:R-:W-:-:S02]  /*a0e0*/  IADD3 R153, P5, R16, 0x4020, RZ ;  /* 0x0000402010997810 */ /* 0x000fc40007fbe0ff */
[----:B------:R-:W-:Y:S01]  /*a0f0*/  SHF.R.U64 R10, R10, 0x3, RZ ;  /* 0x000000030a0a7819 */ /* 0x000fe200000012ff */
[----:B------:R-:W-:Y:S01]  /*a100*/  UIADD3 UR4, UR4, 0x400, URZ ;  /* 0x0000040004047890 */ /* 0x000fe2000fffe03f */
[----:B------:R-:W-:Y:S02]  /*a110*/  LOP3.LUT R12, R13, 0x380, RZ, 0xc0, !PT ;  /* 0x000003800d0c7812 */ /* 0x000fe400078ec0ff */
[----:B------:R-:W-:Y:S01]  /*a120*/  LOP3.LUT R10, R10, R11, RZ, 0x3c, !PT ;  /* 0x0000000b0a0a7212 */ /* 0x000fe200078e3cff */
[----:B------:R-:W-:Y:S01]  /*a130*/  USHF.R.U32.HI UR4, URZ, 0x4, UR4 ;  /* 0x000000043f047899 */ /* 0x000fe20008011604 */
[----:B------:R-:W-:Y:S01]  /*a140*/  IMAD.X R11, RZ, RZ, R17, P2 ;  /* 0x000000ffff0b7224 */ /* 0x000fe200010e0611 */
[----:B------:R-:W-:Y:S02]  /*a150*/  IADD3 R7, P0, R16, 0x20, RZ ;  /* 0x0000002010077810 */ /* 0x000fe40007f1e0ff */
[----:B------:R-:W-:Y:S01]  /*a160*/  ULOP3.LUT UR4, UR4, 0x3fff, URZ, 0xc0, !UPT ;  /* 0x00003fff04047892 */ /* 0x000fe2000f8ec03f */
[----:B------:R-:W-:-:S02]  /*a170*/  LOP3.LUT R152, R153, 0x380, RZ, 0xc0, !PT ;  /* 0x0000038099987812 */ /* 0x000fc400078ec0ff */
[----:B------:R-:W-:Y:S01]  /*a180*/  MOV R165, R10 ;  /* 0x0000000a00a57202 */ /* 0x000fe20000000f00 */
[----:B------:R-:W-:Y:S01]  /*a190*/  ULOP3.LUT UR4, UR4, 0x2800000, URZ, 0xfc, !UPT ;  /* 0x0280000004047892 */ /* 0x000fe2000f8efc3f */
[----:B------:R-:W-:Y:S01]  /*a1a0*/  SHF.R.U64 R12, R12, 0x3, RZ ;  /* 0x000000030c0c7819 */ /* 0x000fe200000012ff */
[----:B-1----:R-:W-:Y:S01]  /*a1b0*/  FADD.FTZ R0, R0, R21 ;  /* 0x0000001500007221 */ /* 0x002fe20000010000 */
[----:B------:R-:W-:Y:S01]  /*a1c0*/  LOP3.LUT R6, R7, 0x380, RZ, 0xc0, !PT ;  /* 0x0000038007067812 */ /* 0x000fe200078ec0ff */
[----:B------:R-:W-:Y:S01]  /*a1d0*/  UIMAD UR4, UR38, 0xa00, UR4 ;  /* 0x00000a00260478a4 */ /* 0x000fe2000f8e0204 */
[----:B------:R-:W-:Y:S01]  /*a1e0*/  SHF.R.U64 R152, R152, 0x3, RZ ;  /* 0x0000000398987819 */ /* 0x000fe200000012ff */
[----:B--2---:R-:W-:Y:S01]  /*a1f0*/  FADD.FTZ R9, R9, R20 ;  /* 0x0000001409097221 */ /* 0x004fe20000010000 */
[----:B------:R-:W1:Y:S01]  /*a200*/  SHFL.BFLY PT, R3, R0, 0x1, 0x1f ;  /* 0x0c201f0000037f89 */ /* 0x000e6200000e0000 */
[----:B------:R-:W-:Y:S01]  /*a210*/  UIADD3 UR6, UR4, 0x80, URZ ;  /* 0x0000008004067890 */ /* 0x000fe2000fffe03f */
[----:B------:R-:W-:Y:S01]  /*a220*/  LOP3.LUT R12, R12, R13, RZ, 0x3c, !PT ;  /* 0x0000000d0c0c7212 */ /* 0x000fe200078e3cff */
[----:B------:R-:W-:Y:S01]  /*a230*/  IMAD.X R13, RZ, RZ, R17, P4 ;  /* 0x000000ffff0d7224 */ /* 0x000fe200020e0611 */
[----:B------:R-:W-:Y:S01]  /*a240*/  UMOV UR10, UR4 ;  /* 0x00000004000a7c82 */ /* 0x000fe20008000000 */
[----:B------:R-:W2:Y:S01]  /*a250*/  SHFL.BFLY PT, R10, R9, 0x1, 0x1f ;  /* 0x0c201f00090a7f89 */ /* 0x000ea200000e0000 */
[----:B------:R-:W-:Y:S01]  /*a260*/  HGMMA.64x256x16.F32.BF16 R24, R208, gdesc[UR8].tnspB, R24, gsb0 ;  /* 0x43e00008d0187df0 */ /* 0x000fe20008001818 */
[----:B------:R-:W-:Y:S01]  /*a270*/  UMOV UR11, 0x40000040 ;  /* 0x40000040000b7882 */ /* 0x000fe20000000000 */
[----:B------:R-:W-:Y:S01]  /*a280*/  UMOV UR10, UR6 ;  /* 0x00000006000a7c82 */ /* 0x000fe20008000000 */
[----:B------:R-:W-:Y:S01]  /*a290*/  UIADD3 UR6, UR4, 0x100, URZ ;  /* 0x0000010004067890 */ /* 0x000fe2000fffe03f */
[----:B------:R-:W-:-:S02]  /*a2a0*/  SHF.R.U64 R6, R6, 0x3, RZ ;  /* 0x0000000306067819 */ /* 0x000fc400000012ff */
[----:B------:R-:W-:Y:S02]  /*a2b0*/  IADD3 R171, P4, R16, 0x8040, RZ ;  /* 0x0000804010ab7810 */ /* 0x000fe40007f9e0ff */
[----:B------:R-:W-:Y:S02]  /*a2c0*/  LOP3.LUT R152, R152, R153, RZ, 0x3c, !PT ;  /* 0x0000009998987212 */ /* 0x000fe400078e3cff */
[----:B------:R-:W-:Y:S02]  /*a2d0*/  IADD3.X R153, RZ, R17, RZ, P5, !PT ;  /* 0x00000011ff997210 */ /* 0x000fe40002ffe4ff */
[----:B------:R-:W-:Y:S02]  /*a2e0*/  LOP3.LUT R6, R6, R7, RZ, 0x3c, !PT ;  /* 0x0000000706067212 */ /* 0x000fe400078e3cff */
[C---:B------:R-:W-:Y:S02]  /*a2f0*/  IADD3 R175, P5, R16.reuse, 0x8060, RZ ;  /* 0x0000806010af7810 */ /* 0x040fe40007fbe0ff */
[----:B------:R-:W-:-:S02]  /*a300*/  IADD3 R15, P3, R16, 0x60, RZ ;  /* 0x00000060100f7810 */ /* 0x000fc40007f7e0ff */
[----:B------:R-:W-:Y:S02]  /*a310*/  IADD3.X R7, RZ, R17, RZ, P0, !PT ;  /* 0x00000011ff077210 */ /* 0x000fe400007fe4ff */
[----:B------:R-:W-:Y:S02]  /*a320*/  LOP3.LUT R170, R171, 0x380, RZ, 0xc0, !PT ;  /* 0x00000380abaa7812 */ /* 0x000fe400078ec0ff */
[----:B------:R-:W-:Y:S02]  /*a330*/  LOP3.LUT R174, R175, 0x380, RZ, 0xc0, !PT ;  /* 0x00000380afae7812 */ /* 0x000fe400078ec0ff */
[----:B------:R-:W-:Y:S02]  /*a340*/  LOP3.LUT R14, R15, 0x380, RZ, 0xc0, !PT ;  /* 0x000003800f0e7812 */ /* 0x000fe400078ec0ff */
[----:B------:R-:W-:Y:S02]  /*a350*/  SHF.R.U64 R170, R170, 0x3, RZ ;  /* 0x00000003aaaa7819 */ /* 0x000fe400000012ff */
[----:B------:R-:W-:Y:S01]  /*a360*/  MOV R161, R6 ;  /* 0x0000000600a17202 */ /* 0x000fe20000000f00 */
[----:B-1----:R-:W-:Y:S01]  /*a370*/  FADD.FTZ R7, R0, R3 ;  /* 0x0000000300077221 */ /* 0x002fe20000010000 */
[----:B------:R-:W-:Y:S01]  /*a380*/  SHF.R.U64 R174, R174, 0x3, RZ ;  /* 0x00000003aeae7819 */ /* 0x000fe200000012ff */
[----:B------:R-:W-:Y:S01]  /*a390*/  IMAD.MOV.U32 R6, RZ, RZ, RZ ;  /* 0x000000ffff067224 */ /* 0x000fe200078e00ff */
[----:B------:R-:W-:Y:S01]  /*a3a0*/  MOV R163, R12 ;  /* 0x0000000c00a37202 */ /* 0x000fe20000000f00 */
[----:B--2---:R-:W-:Y:S01]  /*a3b0*/  FADD.FTZ R12, R9, R10 ;  /* 0x0000000a090c7221 */ /* 0x004fe20000010000 */
[----:B------:R-:W-:Y:S01]  /*a3c0*/  SHF.R.U64 R14, R14, 0x3, RZ ;  /* 0x000000030e0e7819 */ /* 0x000fe200000012ff */
[----:B------:R-:W-:Y:S01]  /*a3d0*/  IMAD.MOV.U32 R10, RZ, RZ, RZ ;  /* 0x000000ffff0a7224 */ /* 0x000fe200078e00ff */
[----:B------:R-:W-:-:S02]  /*a3e0*/  LOP3.LUT R170, R170, R171, RZ, 0x3c, !PT ;  /* 0x000000abaaaa7212 */ /* 0x000fc400078e3cff */
[----:B------:R-:W-:Y:S02]  /*a3f0*/  IADD3.X R171, RZ, R17, RZ, P4, !PT ;  /* 0x00000011ffab7210 */ /* 0x000fe400027fe4ff */
[----:B------:R-:W-:Y:S02]  /*a400*/  FSETP.NE.FTZ.AND P4, PT, R7, RZ, PT ;  /* 0x000000ff0700720b */ /* 0x000fe40003f95000 */
[----:B------:R-:W-:Y:S01]  /*a410*/  LOP3.LUT R174, R174, R175, RZ, 0x3c, !PT ;  /* 0x000000afaeae7212 */ /* 0x000fe200078e3cff */
[----:B------:R-:W-:Y:S01]  /*a420*/  IMAD.X R175, RZ, RZ, R17, P5 ;  /* 0x000000ffffaf7224 */ /* 0x000fe200028e0611 */
[----:B------:R-:W-:Y:S02]  /*a430*/  LOP3.LUT R14, R14, R15, RZ, 0x3c, !PT ;  /* 0x0000000f0e0e7212 */ /* 0x000fe400078e3cff */
[----:B------:R-:W-:Y:S02]  /*a440*/  IADD3.X R15, RZ, R17, RZ, P3, !PT ;  /* 0x00000011ff0f7210 */ /* 0x000fe40001ffe4ff */
[----:B------:R-:W-:-:S02]  /*a450*/  FSETP.NE.FTZ.AND P5, PT, R12, RZ, PT ;  /* 0x000000ff0c00720b */ /* 0x000fc40003fb5000 */
[----:B------:R-:W-:Y:S02]  /*a460*/  R2UR UR5, R216 ;  /* 0x00000000d80572ca */ /* 0x000fe400000e0000 */
[C---:B------:R-:W-:Y:S01]  /*a470*/  IADD3 R169, P3, R16.reuse, 0x8020, RZ ;  /* 0x0000802010a97810 */ /* 0x040fe20007f7e0ff */
[----:B------:R-:W1:Y:S01]  /*a480*/  @P4 MUFU.LG2 R3, R7 ;  /* 0x0000000700034308 */ /* 0x000e620000000c00 */
[----:B------:R-:W-:Y:S02]  /*a490*/  R2UR UR12, R215 ;  /* 0x00000000d70c72ca */ /* 0x000fe400000e0000 */
[C---:B------:R-:W-:Y:S02]  /*a4a0*/  IADD3 R155, P6, R16.reuse, 0x4040, RZ ;  /* 0x00004040109b7810 */ /* 0x040fe40007fde0ff */
[----:B------:R-:W-:Y:S02]  /*a4b0*/  LOP3.LUT R168, R169, 0x380, RZ, 0xc0, !PT ;  /* 0x00000380a9a87812 */ /* 0x000fe400078ec0ff */
[----:B------:R-:W-:Y:S01]  /*a4c0*/  IADD3 R157, P0, R16, 0x4060, RZ ;  /* 0x00004060109d7810 */ /* 0x000fe20007f1e0ff */
[----:B------:R-:W2:Y:S01]  /*a4d0*/  @P5 MUFU.LG2 R11, R12 ;  /* 0x0000000c000b5308 */ /* 0x000ea20000000c00 */
[----:B------:R-:W-:Y:S01]  /*a4e0*/  MOV R13, UR7 ;  /* 0x00000007000d7c02 */ /* 0x000fe20008000f00 */
[----:B------:R-:W-:Y:S01]  /*a4f0*/  UIADD3 UR34, -UR5, URZ, URZ ;  /* 0x0000003f05227290 */ /* 0x000fe2000fffe13f */
[----:B------:R-:W-:Y:S01]  /*a500*/  LOP3.LUT R154, R155, 0x380, RZ, 0xc0, !PT ;  /* 0x000003809b9a7812 */ /* 0x000fe200078ec0ff */
[----:B------:R-:W-:Y:S01]  /*a510*/  ULDC UR7, c[0x0][0xa88] ;  /* 0x0002a20000077ab9 */ /* 0x000fe20000000800 */
[----:B------:R-:W-:Y:S01]  /*a520*/  SHF.R.U64 R168, R168, 0x3, RZ ;  /* 0x00000003a8a87819 */ /* 0x000fe200000012ff */
[----:B------:R-:W-:Y:S01]  /*a530*/  @!P1 VIADD R13, R13, 0x38860 ;  /* 0x000388600d0d9836 */ /* 0x000fe20000000000 */
[----:B------:R-:W-:Y:S01]  /*a540*/  IADD3 R159, P2, R16, 0x8000, RZ ;  /* 0x00008000109f7810 */ /* 0x000fe20007f5e0ff */
[----:B------:R1:W3:Y:S01]  /*a550*/  @P4 MUFU.RCP R6, R7 ;  /* 0x0000000700064308 */ /* 0x0002e20000001000 */
[----:B------:R-:W-:-:S02]  /*a560*/  LOP3.LUT R156, R157, 0x380, RZ, 0xc0, !PT ;  /* 0x000003809d9c7812 */ /* 0x000fc400078ec0ff */
[----:B------:R-:W-:Y:S02]  /*a570*/  SHF.R.U64 R154, R154, 0x3, RZ ;  /* 0x000000039a9a7819 */ /* 0x000fe400000012ff */
[----:B------:R-:W-:Y:S02]  /*a580*/  LOP3.LUT R168, R168, R169, RZ, 0x3c, !PT ;  /* 0x000000a9a8a87212 */ /* 0x000fe400078e3cff */
[----:B------:R-:W-:Y:S01]  /*a590*/  LOP3.LUT R158, R159, 0x380, RZ, 0xc0, !PT ;  /* 0x000003809f9e7812 */ /* 0x000fe200078ec0ff */
[----:B------:R4:W5:Y:S01]  /*a5a0*/  @P5 MUFU.RCP R10, R12 ;  /* 0x0000000c000a5308 */ /* 0x0009620000001000 */
[----:B------:R-:W-:Y:S01]  /*a5b0*/  SHF.R.U64 R156, R156, 0x3, RZ ;  /* 0x000000039c9c7819 */ /* 0x000fe200000012ff */
[----:B-1----:R-:W-:Y:S01]  /*a5c0*/  @P4 FMUL.FTZ R7, R3, 0.69314718246459960938 ;  /* 0x3f31721803074820 */ /* 0x002fe20000410000 */
[----:B------:R-:W-:Y:S01]  /*a5d0*/  IADD3.X R169, RZ, R17, RZ, P3, !PT ;  /* 0x00000011ffa97210 */ /* 0x000fe20001ffe4ff */
[----:B--2---:R-:W-:Y:S01]  /*a5e0*/  @P5 FMUL.FTZ R11, R11, 0.69314718246459960938 ;  /* 0x3f3172180b0b5820 */ /* 0x004fe20000410000 */
[----:B------:R-:W-:-:S02]  /*a5f0*/  IADD3 R21, P3, R16, 0xc060, RZ ;  /* 0x0000c06010157810 */ /* 0x000fc40007f7e0ff */
[----:B------:R-:W-:Y:S01]  /*a600*/  LOP3.LUT R154, R154, R155, RZ, 0x3c, !PT ;  /* 0x0000009b9a9a7212 */ /* 0x000fe200078e3cff */
[----:B------:R-:W-:Y:S01]  /*a610*/  IMAD.X R155, RZ, RZ, R17, P6 ;  /* 0x000000ffff9b7224 */ /* 0x000fe200030e0611 */
[----:B------:R-:W-:Y:S01]  /*a620*/  SHF.R.U64 R158, R158, 0x3, RZ ;  /* 0x000000039e9e7819 */ /* 0x000fe200000012ff */
[----:B----4-:R-:W-:Y:S01]  /*a630*/  @P4 FMUL.FTZ R12, R2, 0.69314718246459960938 ;  /* 0x3f317218020c4820 */ /* 0x010fe20000410000 */
[----:B------:R-:W-:Y:S01]  /*a640*/  LOP3.LUT R156, R156, R157, RZ, 0x3c, !PT ;  /* 0x0000009d9c9c7212 */ /* 0x000fe200078e3cff */
[----:B------:R-:W-:Y:S01]  /*a650*/  @P5 FMUL.FTZ R2, R2, 0.69314718246459960938 ;  /* 0x3f31721802025820 */ /* 0x000fe20000410000 */
[----:B------:R-:W-:Y:S02]  /*a660*/  @!P1 PRMT R13, RZ, 0x654, R13 ;  /* 0x00000654ff0d9816 */ /* 0x000fe4000000000d */
[----:B------:R-:W-:Y:S02]  /*a670*/  IADD3 R173, P6, R16, 0xc000, RZ ;  /* 0x0000c00010ad7810 */ /* 0x000fe40007fde0ff */
[----:B------:R-:W-:-:S02]  /*a680*/  IADD3.X R157, RZ, R17, RZ, P0, !PT ;  /* 0x00000011ff9d7210 */ /* 0x000fc400007fe4ff */
[----:B------:R-:W-:Y:S02]  /*a690*/  LOP3.LUT R8, R21, 0x380, RZ, 0xc0, !PT ;  /* 0x0000038015087812 */ /* 0x000fe400078ec0ff */
[----:B------:R-:W-:Y:S02]  /*a6a0*/  IADD3 R177, P0, R16, 0xc020, RZ ;  /* 0x0000c02010b17810 */ /* 0x000fe40007f1e0ff */
[----:B------:R-:W-:Y:S01]  /*a6b0*/  LOP3.LUT R158, R158, R159, RZ, 0x3c, !PT ;  /* 0x0000009f9e9e7212 */ /* 0x000fe200078e3cff */
[----:B------:R-:W-:Y:S01]  /*a6c0*/  IMAD.X R159, RZ, RZ, R17, P2 ;  /* 0x000000ffff9f7224 */ /* 0x000fe200010e0611 */
[----:B------:R-:W-:Y:S02]  /*a6d0*/  LOP3.LUT R167, R16, 0x380, RZ, 0xc0, !PT ;  /* 0x0000038010a77812 */ /* 0x000fe400078ec0ff */
[----:B------:R-:W-:Y:S02]  /*a6e0*/  LOP3.LUT R172, R173, 0x380, RZ, 0xc0, !PT ;  /* 0x00000380adac7812 */ /* 0x000fe400078ec0ff */
[----:B------:R-:W-:-:S02]  /*a6f0*/  SHF.R.U64 R8, R8, 0x3, RZ ;  /* 0x0000000308087819 */ /* 0x000fc400000012ff */
[----:B------:R-:W-:Y:S02]  /*a700*/  IADD3 R179, P2, R16, 0xc040, RZ ;  /* 0x0000c04010b37810 */ /* 0x000fe40007f5e0ff */
[----:B------:R-:W-:Y:S02]  /*a710*/  LOP3.LUT R176, R177, 0x380, RZ, 0xc0, !PT ;  /* 0x00000380b1b07812 */ /* 0x000fe400078ec0ff */
[----:B------:R-:W-:Y:S02]  /*a720*/  SHF.R.U64 R167, R167, 0x3, RZ ;  /* 0x00000003a7a77819 */ /* 0x000fe400000012ff */
[----:B------:R-:W-:Y:S02]  /*a730*/  SHF.R.U64 R172, R172, 0x3, RZ ;  /* 0x00000003acac7819 */ /* 0x000fe400000012ff */
[----:B------:R-:W-:Y:S02]  /*a740*/  LOP3.LUT R8, R8, R21, RZ, 0x3c, !PT ;  /* 0x0000001508087212 */ /* 0x000fe400078e3cff */
[----:B------:R-:W-:-:S02]  /*a750*/  MOV R162, R152 ;  /* 0x0000009800a27202 */ /* 0x000fc40000000f00 */
[----:B------:R-:W-:Y:S02]  /*a760*/  IADD3.X R9, RZ, R17, RZ, P3, !PT ;  /* 0x00000011ff097210 */ /* 0x000fe40001ffe4ff */
[----:B------:R-:W-:Y:S02]  /*a770*/  LOP3.LUT R178, R179, 0x380, RZ, 0xc0, !PT ;  /* 0x00000380b3b27812 */ /* 0x000fe400078ec0ff */
[----:B------:R-:W-:Y:S02]  /*a780*/  SHF.R.U64 R176, R176, 0x3, RZ ;  /* 0x00000003b0b07819 */ /* 0x000fe400000012ff */
[----:B------:R-:W-:Y:S02]  /*a790*/  MOV R153, R156 ;  /* 0x0000009c00997202 */ /* 0x000fe40000000f00 */
[----:B------:R-:W-:Y:S01]  /*a7a0*/  MOV R156, R158 ;  /* 0x0000009e009c7202 */ /* 0x000fe20000000f00 */
[----:B------:R-:W-:Y:S01]  /*a7b0*/  IMAD.MOV.U32 R158, RZ, RZ, -0x800000 ;  /* 0xff800000ff9e7424 */ /* 0x000fe200078e00ff */
[----:B------:R-:W-:Y:S01]  /*a7c0*/  LOP3.LUT R166, R167, R16, RZ, 0x3c, !PT ;  /* 0x00000010a7a67212 */ /* 0x000fe200078e3cff */
[----:B------:R-:W-:Y:S01]  /*a7d0*/  IMAD.MOV.U32 R167, RZ, RZ, R17 ;  /* 0x000000ffffa77224 */ /* 0x000fe200078e0011 */
[----:B------:R-:W-:Y:S01]  /*a7e0*/  LOP3.LUT R172, R172, R173, RZ, 0x3c, !PT ;  /* 0x000000adacac7212 */ /* 0x000fe200078e3cff */
[----:B------:R-:W-:Y:S01]  /*a7f0*/  @P4 FFMA.FTZ R158, R12, R5, R7 ;  /* 0x000000050c9e4223 */ /* 0x000fe20000010007 */
[----:B------:R-:W-:-:S02]  /*a800*/  MOV R159, R8 ;  /* 0x00000008009f7202 */ /* 0x000fc40000000f00 */
[----:B------:R-:W-:Y:S02]  /*a810*/  SHF.R.U64 R178, R178, 0x3, RZ ;  /* 0x00000003b2b27819 */ /* 0x000fe400000012ff */
[----:B------:R-:W-:Y:S02]  /*a820*/  LOP3.LUT R176, R176, R177, RZ, 0x3c, !PT ;  /* 0x000000b1b0b07212 */ /* 0x000fe400078e3cff */
[-C--:B------:R-:W-:Y:S02]  /*a830*/  IADD3.X R173, RZ, R17.reuse, RZ, P6, !PT ;  /* 0x00000011ffad7210 */ /* 0x080fe400037fe4ff */
[----:B------:R-:W-:Y:S02]  /*a840*/  IADD3.X R177, RZ, R17, RZ, P0, !PT ;  /* 0x00000011ffb17210 */ /* 0x000fe400007fe4ff */
[----:B------:R-:W-:Y:S01]  /*a850*/  MOV R157, 0xff800000 ;  /* 0xff800000009d7802 */ /* 0x000fe20000000f00 */
[----:B------:R-:W-:Y:S01]  /*a860*/  @P5 FFMA.FTZ R157, R2, R4, R11 ;  /* 0x00000004029d5223 */ /* 0x000fe2000001000b */
[----:B------:R-:W-:-:S02]  /*a870*/  LOP3.LUT P0, RZ, R214, 0x3, RZ, 0xc0, !PT ;  /* 0x00000003d6ff7812 */ /* 0x000fc4000780c0ff */
[----:B------:R-:W-:Y:S02]  /*a880*/  MOV R154, R154 ;  /* 0x0000009a009a7202 */ /* 0x000fe40000000f00 */
[----:B------:R-:W-:Y:S02]  /*a890*/  MOV R21, R170 ;  /* 0x000000aa00157202 */ /* 0x000fe40000000f00 */
[----:B------:R-:W-:Y:S01]  /*a8a0*/  LOP3.LUT R178, R178, R179, RZ, 0x3c, !PT ;  /* 0x000000b3b2b27212 */ /* 0x000fe200078e3cff */
[----:B------:R-:W-:Y:S01]  /*a8b0*/  IMAD.X R179, RZ, RZ, R17, P2 ;  /* 0x000000ffffb37224 */ /* 0x000fe200010e0611 */
[----:B------:R-:W-:Y:S02]  /*a8c0*/  MOV R166, R166 ;  /* 0x000000a600a67202 */ /* 0x000fe40000000f00 */
[----:B------:R-:W-:Y:S02]  /*a8d0*/  MOV R155, R168 ;  /* 0x000000a8009b7202 */ /* 0x000fe40000000f00 */
[----:B------:R-:W-:-:S02]  /*a8e0*/  MOV R152, R174 ;  /* 0x000000ae00987202 */ /* 0x000fc40000000f00 */
[----:B------:R-:W-:Y:S02]  /*a8f0*/  MOV R22, R172 ;  /* 0x000000ac00167202 */ /* 0x000fe40000000f00 */
[----:B------:R-:W-:Y:S02]  /*a900*/  MOV R164, R14 ;  /* 0x0000000e00a47202 */ /* 0x000fe40000000f00 */
[----:B------:R-:W-:Y:S02]  /*a910*/  MOV R0, R176 ;  /* 0x000000b000007202 */ /* 0x000fe40000000f00 */
[----:B------:R-:W-:Y:S01]  /*a920*/  MOV R20, R178 ;  /* 0x000000b200147202 */ /* 0x000fe20000000f00 */
[----:B------:R-:W-:Y:S02]  /*a930*/  WARPGROUP.DEPBAR.LE gsb0, 0x0 ;  /* 0x00008000000079c5 */ /* 0x000fe40000010000 */
[----:B------:R-:W-:-:S06]  /*a940*/  WARPGROUP.ARRIVE ;  /* 0x00000000000079c5 */ /* 0x000fcc0000000000 */
[----:B------:R-:W-:Y:S01]  /*a950*/  HGMMA.64x256x16.F32.BF16 R24, R204, gdesc[UR8].tnspB, R24, gsb0 ;  /* 0x43e00008cc187df0 */ /* 0x000fe20008001818 */
[----:B------:R-:W-:Y:S01]  /*a960*/  UMOV UR10, UR6 ;  /* 0x00000006000a7c82 */ /* 0x000fe20008000000 */
[----:B------:R-:W-:Y:S01]  /*a970*/  UMOV UR11, 0x40000040 ;  /* 0x40000040000b7882 */ /* 0x000fe20000000000 */
[----:B------:R-:W-:Y:S02]  /*a980*/  UIADD3 UR6, UR4, 0x180, URZ ;  /* 0x0000018004067890 */ /* 0x000fe4000fffe03f */
[----:B------:R-:W-:Y:S01]  /*a990*/  UIADD3 UR4, UR4, 0x200, URZ ;  /* 0x0000020004047890 */ /* 0x000fe2000fffe03f */
[----:B------:R-:W-:Y:S02]  /*a9a0*/  WARPGROUP.DEPBAR.LE gsb0, 0x0 ;  /* 0x00008000000079c5 */ /* 0x000fe40000010000 */
[----:B------:R-:W-:-:S15]  /*a9b0*/  WARPGROUP.ARRIVE ;  /* 0x00000000000079c5 */ /* 0x000fde0000000000 */
[----:B------:R-:W-:-:S05]  /*a9c0*/  NOP ;  /* 0x0000000000007918 */ /* 0x000fca0000000000 */
[----:B------:R-:W-:Y:S01]  /*a9d0*/  HGMMA.64x256x16.F32.BF16 R24, R200, gdesc[UR8].tnspB, R24, gsb0 ;  /* 0x43e00008c8187df0 */ /* 0x000fe20008001818 */
[----:B------:R-:W-:Y:S01]  /*a9e0*/  UMOV UR10, UR6 ;  /* 0x00000006000a7c82 */ /* 0x000fe20008000000 */
[----:B------:R-:W-:Y:S01]  /*a9f0*/  UMOV UR11, 0x40000040 ;  /* 0x40000040000b7882 */ /* 0x000fe20000000000 */
[----:B------:R-:W-:Y:S02]  /*aa00*/  WARPGROUP.DEPBAR.LE gsb0, 0x0 ;  /* 0x00008000000079c5 */ /* 0x000fe40000010000 */
[----:B------:R-:W-:-:S15]  /*aa10*/  WARPGROUP.ARRIVE ;  /* 0x00000000000079c5 */ /* 0x000fde0000000000 */
[----:B------:R-:W-:-:S08]  /*aa20*/  NOP ;  /* 0x0000000000007918 */ /* 0x000fd00000000000 */
[----:B------:R-:W-:Y:S01]  /*aa30*/  HGMMA.64x256x16.F32.BF16 R24, R196, gdesc[UR8].tnspB, R24, gsb0 ;  /* 0x43e00008c4187df0 */ /* 0x000fe20008001818 */
[----:B------:R-:W-:Y:S01]  /*aa40*/  UMOV UR10, UR4 ;  /* 0x00000004000a7c82 */ /* 0x000fe20008000000 */
[----:B------:R-:W-:Y:S01]  /*aa50*/  UMOV UR11, 0x40000040 ;  /* 0x40000040000b7882 */ /* 0x000fe20000000000 */
[----:B------:R-:W-:Y:S02]  /*aa60*/  ULDC UR4, c[0x0][0xdb4] ;  /* 0x00036d0000047ab9 */ /* 0x000fe40000000800 */
[----:B------:R-:W-:-:S03]  /*aa70*/  UIMAD UR35, UR4, UR35, UR5 ;  /* 0x00000023042372a4 */ /* 0x000fc6000f8e0205 */
[----:B------:R-:W-:Y:S01]  /*aa80*/  ULDC UR5, c[0x0][0xda8] ;  /* 0x00036a0000057ab9 */ /* 0x000fe20000000800 */
[----:B------:R-:W-:Y:S02]  /*aa90*/  USHF.R.S32.HI UR4, URZ, 0x1f, UR35 ;  /* 0x0000001f3f047899 */ /* 0x000fe40008011423 */
[----:B------:R-:W-:Y:S02]  /*aaa0*/  UIMAD UR34, UR5, UR34, UR12 ;  /* 0x00000022052272a4 */ /* 0x000fe4000f8e020c */
[----:B------:R-:W-:Y:S02]  /*aab0*/  UIMAD UR6, UR4, UR8, URZ ;  /* 0x00000008040672a4 */ /* 0x000fe4000f8e023f */
[----:B------:R-:W-:Y:S02]  /*aac0*/  USHF.L.U32 UR34, UR34, 0x7, URZ ;  /* 0x0000000722227899 */ /* 0x000fe4000800063f */
[----:B------:R-:W-:Y:S02]  /*aad0*/  UIMAD.WIDE.U32 UR4, UR35, UR8, URZ ;  /* 0x00000008230472a5 */ /* 0x000fe4000f8e003f */
[----:B------:R-:W-:-:S02]  /*aae0*/  UIMAD UR6, UR35, UR9, UR6 ;  /* 0x00000009230672a4 */ /* 0x000fc4000f8e0206 */
[----:B------:R-:W-:Y:S01]  /*aaf0*/  IADD3 R160, R219, UR34, RZ ;  /* 0x00000022dba07c10 */ /* 0x000fe2000fffe0ff */
[----:B------:R-:W-:Y:S01]  /*ab00*/  ULDC.64 UR12, c[0x0][0x208] ;  /* 0x00008200000c7ab9 */ /* 0x000fe20000000a00 */
[----:B------:R-:W-:Y:S01]  /*ab10*/  MOV R9, UR5 ;  /* 0x0000000500097c02 */ /* 0x000fe20008000f00 */
[----:B------:R-:W-:Y:S01]  /*ab20*/  IMAD.U32 R8, RZ, RZ, UR4 ;  /* 0x00000004ff087e24 */ /* 0x000fe2000f8e00ff */
[----:B------:R-:W-:Y:S01]  /*ab30*/  UIADD3 UR4, UR5, UR6, URZ ;  /* 0x0000000605047290 */ /* 0x000fe2000fffe03f */
[----:B------:R-:W-:Y:S02]  /*ab40*/  VIADD R9, R160, 0x8 ;  /* 0x00000008a0097836 */ /* 0x000fe40000000000 */
[----:B------:R-:W-:-:S03]  /*ab50*/  IMAD.MOV.U32 R2, RZ, RZ, R8 ;  /* 0x000000ffff027224 */ /* 0x000fc600078e0008 */
[----:B------:R-:W-:Y:S02]  /*ab60*/  ISETP.GE.OR P2, PT, R9, UR7, P0 ;  /* 0x0000000709007c0c */ /* 0x000fe40008746670 */
[----:B------:R-:W-:Y:S01]  /*ab70*/  MOV R3, UR4 ;  /* 0x0000000400037c02 */ /* 0x000fe20008000f00 */
[----:B------:R-:W-:Y:S01]  /*ab80*/  USHF.R.S32.HI UR4, URZ, 0x1f, UR36 ;  /* 0x0000001f3f047899 */ /* 0x000fe20008011424 */
[----:B------:R-:W-:Y:S01]  /*ab90*/  ISETP.GE.OR P0, PT, R160, UR7, P0 ;  /* 0x00000007a0007c0c */ /* 0x000fe20008706670 */
[----:B------:R-:W-:Y:S02]  /*aba0*/  WARPGROUP.DEPBAR.LE gsb0, 0x0 ;  /* 0x00008000000079c5 */ /* 0x000fe40000010000 */
[----:B------:R-:W-:-:S06]  /*abb0*/  WARPGROUP.ARRIVE ;  /* 0x00000000000079c5 */ /* 0x000fcc0000000000 */
[----:B------:R-:W-:Y:S01]  /*abc0*/  HGMMA.64x256x16.F32.BF16 R24, R192, gdesc[UR8].tnspB, R24, gsb0 ;  /* 0x43e00008c0187df0 */ /* 0x000fe20008001818 */
[----:B------:R-:W-:Y:S02]  /*abd0*/  R2UR UR10, R212 ;  /* 0x00000000d40a72ca */ /* 0x000fe400000e0000 */
[----:B------:R-:W-:Y:S02]  /*abe0*/  WARPGROUP.DEPBAR.LE gsb0, 0x0 ;  /* 0x00008000000079c5 */ /* 0x000fe40000010000 */
[----:B------:R1:W-:Y:S01]  /*abf0*/  @!P1 SYNCS.ARRIVE.TRANS64.RED.A1T0 RZ, [R13+URZ], RZ ;  /* 0x000000ff0dff99a7 */ /* 0x0003e2000810043f */
[-C--:B---3--:R-:W-:Y:S01]  /*ac00*/  FMUL.FTZ R12, R41, R6.reuse ;  /* 0x00000006290c7220 */ /* 0x088fe20000410000 */
[-C--:B------:R-:W-:Y:S01]  /*ac10*/  FMUL.FTZ R4, R25, R6.reuse ;  /* 0x0000000619047220 */ /* 0x080fe20000410000 */
[----:B------:R-:W-:Y:S01]  /*ac20*/  FMUL.FTZ R5, R24, R6 ;  /* 0x0000000618057220 */ /* 0x000fe20000410000 */
[-C--:B-----5:R-:W-:Y:S01]  /*ac30*/  FMUL.FTZ R7, R27, R10.reuse ;  /* 0x0000000a1b077220 */ /* 0x0a0fe20000410000 */
[----:B------:R-:W-:Y:S01]  /*ac40*/  FMUL.FTZ R170, R26, R10 ;  /* 0x0000000a1aaa7220 */ /* 0x000fe20000410000 */
[-C--:B------:R-:W-:Y:S01]  /*ac50*/  FMUL.FTZ R167, R29, R6.reuse ;  /* 0x000000061da77220 */ /* 0x080fe20000410000 */
[-C--:B------:R-:W-:Y:S01]  /*ac60*/  FMUL.FTZ R172, R28, R6.reuse ;  /* 0x000000061cac7220 */ /* 0x080fe20000410000 */
[----:B-1----:R-:W-:Y:S01]  /*ac70*/  FMUL.FTZ R13, R40, R6 ;  /* 0x00000006280d7220 */ /* 0x002fe20000410000 */
[-C--:B------:R-:W-:Y:S01]  /*ac80*/  FMUL.FTZ R169, R31, R10.reuse ;  /* 0x0000000a1fa97220 */ /* 0x080fe20000410000 */
[----:B------:R-:W1:Y:S01]  /*ac90*/  LDC.64 R40, c[0x0][0xb78] ;  /* 0x0002de00ff287b82 */ /* 0x000e620000000a00 */
[----:B------:R-:W-:Y:S01]  /*aca0*/  FMUL.FTZ R174, R30, R10 ;  /* 0x0000000a1eae7220 */ /* 0x000fe20000410000 */
[-C--:B------:R-:W-:Y:S01]  /*acb0*/  FMUL.FTZ R8, R33, R6.reuse ;  /* 0x0000000621087220 */ /* 0x080fe20000410000 */
[-C--:B------:R-:W-:Y:S01]  /*acc0*/  FMUL.FTZ R9, R32, R6.reuse ;  /* 0x0000000620097220 */ /* 0x080fe20000410000 */
[-C--:B------:R-:W-:Y:S01]  /*acd0*/  FMUL.FTZ R11, R37, R6.reuse ;  /* 0x00000006250b7220 */ /* 0x080fe20000410000 */
[-C--:B------:R-:W-:Y:S01]  /*ace0*/  FMUL.FTZ R168, R36, R6.reuse ;  /* 0x0000000624a87220 */ /* 0x080fe20000410000 */
[-C--:B------:R-:W-:Y:S01]  /*acf0*/  FMUL.FTZ R14, R45, R6.reuse ;  /* 0x000000062d0e7220 */ /* 0x080fe20000410000 */
[----:B------:R-:W-:Y:S01]  /*ad00*/  FMUL.FTZ R15, R44, R6 ;  /* 0x000000062c0f7220 */ /* 0x000fe20000410000 */
[----:B------:R-:W-:Y:S01]  /*ad10*/  F2FP.BF16.F32.PACK_AB R4, R4, R5 ;  /* 0x000000050404723e */ /* 0x000fe200000010ff */
        /* <DEDUP_REMOVED lines=61> */
[----:B------:R-:W-:Y:S01]  /*b0f0*/  F2FP.BF16.F32.PACK_AB R6, R167, R172 ;  /* 0x000000aca706723e */ /* 0x000fe200000010ff */
[----:B------:R-:W-:Y:S01]  /*b100*/  FMUL.FTZ R51, R51, R10 ;  /* 0x0000000a33337220 */ /* 0x000fe20000410000 */
[----:B------:R-:W-:Y:S01]  /*b110*/  F2FP.BF16.F32.PACK_AB R7, R169, R174 ;  /* 0x000000aea907723e */ /* 0x000fe200000010ff */
[----:B------:R-:W-:Y:S01]  /*b120*/  BAR.SYNC.DEFER_BLOCKING 0x1, 0x100 ;  /* 0x0044000000007b1d */ /* 0x000fe20000010000 */
        /* <DEDUP_REMOVED lines=52> */
[----:B------:R2:W-:Y:S01]  /*b470*/  STSM.16.M88.4 [R166], R4 ;  /* 0x00000004a6007844 */ /* 0x0005e20000000200 */
[----:B------:R-:W-:Y:S01]  /*b480*/  F2FP.BF16.F32.PACK_AB R10, R11, R168 ;  /* 0x000000a80b0a723e */ /* 0x000fe200000010ff */
[----:B-1----:R-:W-:Y:S01]  /*b490*/  IMAD.WIDE.U32 R2, R40, UR36, R2 ;  /* 0x0000002428027c25 */ /* 0x002fe2000f8e0002 */
[----:B------:R-:W-:-:S02]  /*b4a0*/  F2FP.BF16.F32.PACK_AB R9, R35, R34 ;  /* 0x000000222309723e */ /* 0x000fc400000010ff */
[----:B------:R-:W-:Y:S02]  /*b4b0*/  F2FP.BF16.F32.PACK_AB R11, R39, R38 ;  /* 0x00000026270b723e */ /* 0x000fe400000010ff */
[----:B------:R-:W-:Y:S02]  /*b4c0*/  F2FP.BF16.F32.PACK_AB R12, R12, R13 ;  /* 0x0000000d0c0c723e */ /* 0x000fe400000010ff */
[----:B------:R-:W-:Y:S01]  /*b4d0*/  F2FP.BF16.F32.PACK_AB R14, R14, R15 ;  /* 0x0000000f0e0e723e */ /* 0x000fe200000010ff */
[----:B------:R-:W-:Y:S01]  /*b4e0*/  STSM.16.M88.4 [R161], R8 ;  /* 0x00000008a1007844 */ /* 0x000fe20000000200 */
[----:B------:R-:W-:Y:S02]  /*b4f0*/  F2FP.BF16.F32.PACK_AB R13, R43, R42 ;  /* 0x0000002a2b0d723e */ /* 0x000fe400000010ff */
[----:B------:R-:W-:Y:S02]  /*b500*/  F2FP.BF16.F32.PACK_AB R15, R47, R46 ;  /* 0x0000002e2f0f723e */ /* 0x000fe400000010ff */
[----:B------:R-:W-:-:S02]  /*b510*/  F2FP.BF16.F32.PACK_AB R24, R24, R25 ;  /* 0x000000191818723e */ /* 0x000fc400000010ff */
[----:B------:R-:W-:Y:S01]  /*b520*/  F2FP.BF16.F32.PACK_AB R26, R26, R27 ;  /* 0x0000001b1a1a723e */ /* 0x000fe200000010ff */
[----:B------:R-:W-:Y:S01]  /*b530*/  STSM.16.M88.4 [R165], R12 ;  /* 0x0000000ca5007844 */ /* 0x000fe20000000200 */
[----:B------:R-:W-:Y:S02]  /*b540*/  F2FP.BF16.F32.PACK_AB R25, R51, R50 ;  /* 0x000000323319723e */ /* 0x000fe400000010ff */
[----:B------:R-:W-:Y:S02]  /*b550*/  F2FP.BF16.F32.PACK_AB R27, R55, R54 ;  /* 0x00000036371b723e */ /* 0x000fe400000010ff */
[----:B--2---:R-:W-:Y:S02]  /*b560*/  F2FP.BF16.F32.PACK_AB R4, R57, R56 ;  /* 0x000000383904723e */ /* 0x004fe400000010ff */
[----:B------:R-:W-:Y:S01]  /*b570*/  F2FP.BF16.F32.PACK_AB R5, R59, R58 ;  /* 0x0000003a3b05723e */ /* 0x000fe200000010ff */
[----:B------:R-:W-:Y:S01]  /*b580*/  STSM.16.M88.4 [R164], R24 ;  /* 0x00000018a4007844 */ /* 0x000fe20000000200 */
[----:B------:R-:W-:-:S02]  /*b590*/  F2FP.BF16.F32.PACK_AB R6, R61, R60 ;  /* 0x0000003c3d06723e */ /* 0x000fc400000010ff */
[----:B------:R-:W-:Y:S02]  /*b5a0*/  F2FP.BF16.F32.PACK_AB R7, R63, R62 ;  /* 0x0000003e3f07723e */ /* 0x000fe400000010ff */
[----:B------:R-:W-:Y:S02]  /*b5b0*/  F2FP.BF16.F32.PACK_AB R28, R28, R29 ;  /* 0x0000001d1c1c723e */ /* 0x000fe400000010ff */
[----:B------:R-:W-:Y:S01]  /*b5c0*/  F2FP.BF16.F32.PACK_AB R30, R30, R31 ;  /* 0x0000001f1e1e723e */ /* 0x000fe200000010ff */
[----:B------:R1:W-:Y:S01]  /*b5d0*/  STSM.16.M88.4 [R163], R4 ;  /* 0x00000004a3007844 */ /* 0x0003e20000000200 */
[----:B------:R-:W-:Y:S02]  /*b5e0*/  F2FP.BF16.F32.PACK_AB R29, R67, R66 ;  /* 0x00000042431d723e */ /* 0x000fe400000010ff */
[----:B------:R-:W-:Y:S02]  /*b5f0*/  F2FP.BF16.F32.PACK_AB R31, R71, R70 ;  /* 0x00000046471f723e */ /* 0x000fe400000010ff */
[----:B------:R-:W-:-:S02]  /*b600*/  F2FP.BF16.F32.PACK_AB R32, R32, R33 ;  /* 0x000000212020723e */ /* 0x000fc400000010ff */
[----:B------:R-:W-:Y:S01]  /*b610*/  F2FP.BF16.F32.PACK_AB R33, R75, R74 ;  /* 0x0000004a4b21723e */ /* 0x000fe200000010ff */
[----:B------:R-:W-:Y:S01]  /*b620*/  STSM.16.M88.4 [R162], R28 ;  /* 0x0000001ca2007844 */ /* 0x000fe20000000200 */
[----:B------:R-:W-:Y:S02]  /*b630*/  F2FP.BF16.F32.PACK_AB R34, R77, R76 ;  /* 0x0000004c4d22723e */ /* 0x000fe400000010ff */
[----:B------:R-:W-:Y:S02]  /*b640*/  F2FP.BF16.F32.PACK_AB R35, R79, R78 ;  /* 0x0000004e4f23723e */ /* 0x000fe400000010ff */
[----:B------:R-:W-:Y:S02]  /*b650*/  F2FP.BF16.F32.PACK_AB R36, R36, R37 ;  /* 0x000000252424723e */ /* 0x000fe400000010ff */
[----:B------:R-:W-:Y:S01]  /*b660*/  F2FP.BF16.F32.PACK_AB R37, R83, R82 ;  /* 0x000000525325723e */ /* 0x000fe200000010ff */
[----:B------:R-:W-:Y:S01]  /*b670*/  STSM.16.M88.4 [R154], R32 ;  /* 0x000000209a007844 */ /* 0x000fe20000000200 */
[----:B------:R-:W-:Y:S01]  /*b680*/  F2FP.BF16.F32.PACK_AB R38, R85, R84 ;  /* 0x000000545526723e */ /* 0x000fe200000010ff */
[----:B-1----:R-:W-:Y:S01]  /*b690*/  IMAD R4, R40, UR4, RZ ;  /* 0x0000000428047c24 */ /* 0x002fe2000f8e02ff */
[----:B------:R-:W-:Y:S01]  /*b6a0*/  F2FP.BF16.F32.PACK_AB R39, R87, R86 ;  /* 0x000000565727723e */ /* 0x000fe200000010ff */
[----:B------:R-:W-:Y:S01]  /*b6b0*/  ULDC.64 UR4, c[0x0][0xb40] ;  /* 0x0002d00000047ab9 */ /* 0x000fe20000000a00 */
[----:B------:R-:W-:Y:S01]  /*b6c0*/  F2FP.BF16.F32.PACK_AB R96, R97, R96 ;  /* 0x000000606160723e */ /* 0x000fe200000010ff */
[----:B------:R-:W-:Y:S01]  /*b6d0*/  IMAD R4, R41, UR36, R4 ;  /* 0x0000002429047c24 */ /* 0x000fe2000f8e0204 */
[----:B------:R-:W-:Y:S01]  /*b6e0*/  F2FP.BF16.F32.PACK_AB R8, R89, R88 ;  /* 0x000000585908723e */ /* 0x000fe200000010ff */
[----:B------:R-:W-:Y:S01]  /*b6f0*/  STSM.16.M88.4 [R153], R36 ;  /* 0x0000002499007844 */ /* 0x000fe20000000200 */
[----:B------:R-:W-:-:S02]  /*b700*/  F2FP.BF16.F32.PACK_AB R9, R91, R90 ;  /* 0x0000005a5b09723e */ /* 0x000fc400000010ff */
[----:B------:R-:W-:Y:S02]  /*b710*/  F2FP.BF16.F32.PACK_AB R10, R93, R92 ;  /* 0x0000005c5d0a723e */ /* 0x000fe400000010ff */
[----:B------:R-:W-:Y:S02]  /*b720*/  F2FP.BF16.F32.PACK_AB R11, R95, R94 ;  /* 0x0000005e5f0b723e */ /* 0x000fe400000010ff */
[----:B------:R-:W-:Y:S02]  /*b730*/  F2FP.BF16.F32.PACK_AB R97, R99, R98 ;  /* 0x000000626361723e */ /* 0x000fe400000010ff */
[----:B------:R-:W-:Y:S01]  /*b740*/  F2FP.BF16.F32.PACK_AB R104, R105, R104 ;  /* 0x000000686968723e */ /* 0x000fe200000010ff */
[----:B------:R-:W-:Y:S01]  /*b750*/  STSM.16.M88.4 [R156], R8 ;  /* 0x000000089c007844 */ /* 0x000fe20000000200 */
[----:B------:R-:W-:Y:S02]  /*b760*/  F2FP.BF16.F32.PACK_AB R98, R101, R100 ;  /* 0x000000646562723e */ /* 0x000fe400000010ff */
[----:B------:R-:W-:-:S02]  /*b770*/  F2FP.BF16.F32.PACK_AB R99, R103, R102 ;  /* 0x000000666763723e */ /* 0x000fc400000010ff */
[----:B------:R-:W-:Y:S02]  /*b780*/  F2FP.BF16.F32.PACK_AB R105, R107, R106 ;  /* 0x0000006a6b69723e */ /* 0x000fe400000010ff */
[----:B------:R-:W-:Y:S01]  /*b790*/  F2FP.BF16.F32.PACK_AB R112, R113, R112 ;  /* 0x000000707170723e */ /* 0x000fe200000010ff */
[----:B------:R-:W-:Y:S01]  /*b7a0*/  STSM.16.M88.4 [R155], R96 ;  /* 0x000000609b007844 */ /* 0x000fe20000000200 */
[----:B------:R-:W-:Y:S02]  /*b7b0*/  F2FP.BF16.F32.PACK_AB R106, R109, R108 ;  /* 0x0000006c6d6a723e */ /* 0x000fe400000010ff */
[----:B------:R-:W-:Y:S02]  /*b7c0*/  F2FP.BF16.F32.PACK_AB R107, R111, R110 ;  /* 0x0000006e6f6b723e */ /* 0x000fe400000010ff */
[----:B------:R-:W-:Y:S02]  /*b7d0*/  F2FP.BF16.F32.PACK_AB R113, R115, R114 ;  /* 0x000000727371723e */ /* 0x000fe400000010ff */
[----:B------:R-:W-:Y:S01]  /*b7e0*/  F2FP.BF16.F32.PACK_AB R120, R121, R120 ;  /* 0x000000787978723e */ /* 0x000fe200000010ff */
[----:B------:R-:W-:Y:S01]  /*b7f0*/  STSM.16.M88.4 [R21], R104 ;  /* 0x0000006815007844 */ /* 0x000fe20000000200 */
        /* <DEDUP_REMOVED lines=21> */
[----:B------:R-:W-:Y:S02]  /*b950*/  SHF.R.S32.HI R5, RZ, 0x1f, R160 ;  /* 0x0000001fff057819 */ /* 0x000fe400000114a0 */
[----:B------:R-:W-:Y:S01]  /*b960*/  IADD3 R160, P1, R160, R2, RZ ;  /* 0x00000002a0a07210 */ /* 0x000fe20007f3e0ff */
[----:B------:R-:W-:Y:S03]  /*b970*/  STSM.16.M88.4 [R159], R144 ;  /* 0x000000909f007844 */ /* 0x000fe60000000200 */
[----:B------:R-:W-:Y:S01]  /*b980*/  IADD3.X R5, R5, R3, R4, P1, !PT ;  /* 0x0000000305057210 */ /* 0x000fe20000ffe404 */
[----:B------:R-:W-:Y:S01]  /*b990*/  @!PT LDS RZ, [RZ] ;  /* 0x00000000fffff984 */ /* 0x000fe20000000800 */
[----:B------:R-:W-:Y:S01]  /*b9a0*/  @!PT LDS RZ, [RZ] ;  /* 0x00000000fffff984 */ /* 0x000fe20000000800 */
[----:B------:R-:W-:Y:S01]  /*b9b0*/  @!PT LDS RZ, [RZ] ;  /* 0x00000000fffff984 */ /* 0x000fe20000000800 */
[----:B------:R-:W-:Y:S01]  /*b9c0*/  @!PT LDS RZ, [RZ] ;  /* 0x00000000fffff984 */ /* 0x000fe20000000800 */
[----:B------:R1:W-:Y:S06]  /*b9d0*/  MEMBAR.ALL.CTA ;  /* 0x0000000000007992 */ /* 0x0003ec0000008000 */
[----:B-1----:R-:W1:Y:S02]  /*b9e0*/  FENCE.VIEW.ASYNC.S ;  /* 0x00000000000073c6 */ /* 0x002e640000000000 */
[----:B-1----:R-:W-:Y:S06]  /*b9f0*/  BAR.ARV 0x1, 0x120 ;  /* 0x0044800000007b1d */ /* 0x002fec0000002000 */
[C---:B------:R-:W-:Y:S01]  /*ba00*/  LEA R2, P1, R160.reuse, UR4, 0x2 ;  /* 0x00000004a0027c11 */ /* 0x040fe2000f8210ff */
[----:B------:R-:W-:Y:S01]  /*ba10*/  ULDC UR4, c[0x0][0xc] ;  /* 0x0000030000047ab9 */ /* 0x000fe20000000800 */
[----:B------:R-:W1:Y:S01]  /*ba20*/  SHFL.IDX PT, R4, R218, RZ, 0x1f ;  /* 0x00001fffda047589 */ /* 0x000e6200000e0000 */
[----:B------:R-:W-:Y:S01]  /*ba30*/  UIADD3 UR10, UR4, UR10, URZ ;  /* 0x0000000a040a7290 */ /* 0x000fe2000fffe03f */
[----:B------:R-:W-:-:S05]  /*ba40*/  LEA.HI.X R3, R160, UR5, R5, 0x2, P1 ;  /* 0x00000005a0037c11 */ /* 0x000fca00088f1405 */
[----:B------:R2:W-:Y:S01]  /*ba50*/  @!P0 STG.E desc[UR12][R2.64], R158 ;  /* 0x0000009e02008986 */ /* 0x0005e2000c10190c */
[----:B------:R-:W-:-:S03]  /*ba60*/  MOV R212, UR10 ;  /* 0x0000000a00d47c02 */ /* 0x000fc60008000f00 */
[----:B------:R2:W-:Y:S01]  /*ba70*/  @!P2 STG.E desc[UR12][R2.64+0x20], R157 ;  /* 0x0000209d0200a986 */ /* 0x0005e2000c10190c */
[----:B-1----:R-:W-:-:S13]  /*ba80*/  ISETP.NE.AND P0, PT, R4, 0x7, PT ;  /* 0x000000070400780c */ /* 0x002fda0003f05270 */
[----:B--2---:R-:W-:Y:S05]  /*ba90*/  @P0 BRA `(.L_x_29) ;  /* 0x0000000000840947 */ /* 0x004fea0003800000 */
[----:B------:R-:W-:Y:S01]  /*baa0*/  BAR.SYNC.DEFER_BLOCKING 0x1, 0x120 ;  /* 0x0044800000007b1d */ /* 0x000fe20000010000 */
[----:B------:R-:W-:-:S05]  /*bab0*/  ELECT P0, URZ, PT ;  /* 0x00000000003f782f */ /* 0x000fca0003800000 */
[----:B------:R-:W-:Y:S08]  /*bac0*/  BSSY B0, `(.L_x_29) ;  /* 0x000001e000007945 */ /* 0x000ff00003800000 */
[----:B------:R-:W-:Y:S05]  /*bad0*/  @!P0 BRA `(.L_x_30) ;  /* 0x0000000000708947 */ /* 0x000fea0003800000 */
[----:B------:R-:W-:Y:S01]  /*bae0*/  R2UR UR10, R18 ;  /* 0x00000000120a72ca */ /* 0x000fe200000e0000 */
[----:B------:R-:W-:Y:S01]  /*baf0*/  ULDC.64 UR12, c[0x0][0x198] ;  /* 0x00006600000c7ab9 */ /* 0x000fe20000000a00 */
[----:B------:R-:W-:Y:S01]  /*bb00*/  UMOV UR33, URZ ;  /* 0x0000003f00217c82 */ /* 0x000fe20008000000 */
[----:B------:R-:W-:Y:S01]  /*bb10*/  UIADD3 UR4, UP0, UR12, 0x9f0, URZ ;  /* 0x000009f00c047890 */ /* 0x000fe2000ff1e03f */
[----:B------:R-:W-:Y:S01]  /*bb20*/  UMOV UR37, URZ ;  /* 0x0000003f00257c82 */ /* 0x000fe20008000000 */
[----:B------:R-:W-:Y:S02]  /*bb30*/  UMOV UR7, 0x40 ;  /* 0x0000004000077882 */ /* 0x000fe40000000000 */
[----:B------:R-:W-:-:S06]  /*bb40*/  UIADD3.X UR5, URZ, UR13, URZ, UP0, !UPT ;  /* 0x0000000d3f057290 */ /* 0x000fcc00087fe43f */
[----:B------:R-:W-:Y:S02]  /*bb50*/  UIADD3 UR6, UR10, 0x4000, URZ ;  /* 0x000040000a067890 */ /* 0x000fe4000fffe03f */
[----:B------:R-:W-:Y:S02]  /*bb60*/  UIADD3 UR8, UR10, 0x8000, URZ ;  /* 0x000080000a087890 */ /* 0x000fe4000fffe03f */
[----:B------:R-:W-:Y:S01]  /*bb70*/  UMOV UR32, UR10 ;  /* 0x0000000a00207c82 */ /* 0x000fe20008000000 */
[----:B------:R-:W-:Y:S01]  /*bb80*/  UIADD3 UR9, UR10, 0xc000, URZ ;  /* 0x0000c0000a097890 */ /* 0x000fe2000fffe03f */
[----:B------:R1:W-:Y:S02]  /*bb90*/  UTMASTG.5D [UR32], [UR4] ;  /* 0x00000020040073b5 */ /* 0x0003e40008020000 */
[----:B-1----:R-:W-:Y:S01]  /*bba0*/  UMOV UR32, UR6 ;  /* 0x0000000600207c82 */ /* 0x002fe20008000000 */
[----:B------:R-:W-:Y:S01]  /*bbb0*/  UMOV UR33, UR7 ;  /* 0x0000000700217c82 */ /* 0x000fe20008000000 */
[----:B------:R-:W-:Y:S01]  /*bbc0*/  UMOV UR6, 0x80 ;  /* 0x0000008000067882 */ /* 0x000fe20000000000 */
[----:B------:R1:W-:Y:S02]  /*bbd0*/  UTMASTG.5D [UR32], [UR4] ;  /* 0x00000020040073b5 */ /* 0x0003e40008020000 */
[----:B-1----:R-:W-:Y:S01]  /*bbe0*/  UMOV UR32, UR8 ;  /* 0x0000000800207c82 */ /* 0x002fe20008000000 */
[----:B------:R-:W-:Y:S01]  /*bbf0*/  UMOV UR33, UR6 ;  /* 0x0000000600217c82 */ /* 0x000fe20008000000 */
[----:B------:R-:W-:Y:S01]  /*bc00*/  UMOV UR6, 0xc0 ;  /* 0x000000c000067882 */ /* 0x000fe20000000000 */
[----:B------:R1:W-:Y:S02]  /*bc10*/  UTMASTG.5D [UR32], [UR4] ;  /* 0x00000020040073b5 */ /* 0x0003e40008020000 */
[----:B-1----:R-:W-:Y:S01]  /*bc20*/  UMOV UR32, UR9 ;  /* 0x0000000900207c82 */ /* 0x002fe20008000000 */
[----:B------:R-:W-:Y:S01]  /*bc30*/  UMOV UR33, UR6 ;  /* 0x0000000600217c82 */ /* 0x000fe20008000000 */
[----:B------:R-:W-:Y:S01]  /*bc40*/  UIADD3 UR6, UR10, 0x38820, URZ ;  /* 0x000388200a067890 */ /* 0x000fe2000fffe03f */
[----:B------:R1:W-:Y:S03]  /*bc50*/  UTMASTG.5D [UR32], [UR4] ;  /* 0x00000020040073b5 */ /* 0x0003e60008020000 */
[----:B------:R-:W-:Y:S01]  /*bc60*/  UPRMT UR6, URZ, 0x654, UR6 ;  /* 0x000006543f067896 */ /* 0x000fe20008000006 */
[----:B------:R0:W-:Y:S01]  /*bc70*/  UTMACMDFLUSH ;  /* 0x00000000000079b7 */ /* 0x0001e20000000000 */
[----:B------:R-:W-:-:S07]  /*bc80*/  DEPBAR.LE SB0, 0x0 ;  /* 0x000080000000791a */ /* 0x000fce0000000000 */
[----:B-1----:R-:W-:Y:S03]  /*bc90*/  SYNCS.ARRIVE.TRANS64.RED.A1T0 RZ, [UR6], RZ ;  /* 0x000000ffffff79a7 */ /* 0x002fe60008100406 */
.L_x_30:
[----:B------:R-:W-:Y:S05]  /*bca0*/  BSYNC B0 ;  /* 0x0000000000007941 */ /* 0x000fea0003800000 */
.L_x_29:
[----:B------:R-:W1:Y:S01]  /*bcb0*/  LDC R0, c[0x0][0xda4] ;  /* 0x00036900ff007b82 */ /* 0x000e620000000800 */
[----:B------:R-:W-:Y:S01]  /*bcc0*/  R2UR UR6, R212 ;  /* 0x00000000d40672ca */ /* 0x000fe200000e0000 */
[----:B------:R-:W-:Y:S01]  /*bcd0*/  UIADD3 UR38, UR38, 0x1, URZ ;  /* 0x0000000126267890 */ /* 0x000fe2000fffe03f */
[----:B------:R-:W-:Y:S01]  /*bce0*/  R2UR UR5, R19 ;  /* 0x00000000130572ca */ /* 0x000fe200000e0000 */
[----:B------:R-:W-:Y:S02]  /*bcf0*/  VIADD R213, R213, 0x1 ;  /* 0x00000001d5d57836 */ /* 0x000fe40000000000 */
[----:B------:R-:W-:-:S04]  /*bd00*/  UISETP.NE.AND UP0, UPT, UR38, 0x2, UPT ;  /* 0x000000022600788c */ /* 0x000fc8000bf05270 */
[----:B------:R-:W-:Y:S02]  /*bd10*/  USEL UR4, URZ, 0x1, UP0 ;  /* 0x000000013f047887 */ /* 0x000fe40008000000 */
[----:B------:R-:W-:-:S04]  /*bd20*/  USEL UR38, UR38, URZ, UP0 ;  /* 0x0000003f26267287 */ /* 0x000fc80008000000 */
[----:B------:R-:W-:-:S06]  /*bd30*/  ULOP3.LUT UR5, UR5, UR4, URZ, 0x3c, !UPT ;  /* 0x0000000405057292 */ /* 0x000fcc000f8e3c3f */
[----:B------:R-:W-:Y:S02]  /*bd40*/  MOV R19, UR5 ;  /* 0x0000000500137c02 */ /* 0x000fe40008000f00 */
[----:B-1----:R-:W-:-:S13]  /*bd50*/  ISETP.LE.AND P0, PT, R0, UR6, PT ;  /* 0x0000000600007c0c */ /* 0x002fda000bf03270 */
[----:B------:R-:W-:Y:S05]  /*bd60*/  @!P0 BRA `(.L_x_31) ;  /* 0xffffff4c00f88947 */ /* 0x000fea000383ffff */
[----:B------:R-:W-:Y:S05]  /*bd70*/  EXIT ;  /* 0x000000000000794d */ /* 0x000fea0003800000 */
.L_x_7:
[----:B------:R-:W-:-:S08]  /*bd80*/  NOP ;  /* 0x0000000000007918 */ /* 0x000fd00000000000 */
[----:B-1----:R-:W1:-:S00]  /*bd90*/  USETMAXREG.DEALLOC.CTAPOOL 0x18 ;  /* 0x00000018000079c8 */ /* 0x002e4000080e0500 */
[----:B-1----:R-:W-:-:S06]  /*bda0*/  LOP3.LUT R0, R0, 0x3, RZ, 0xc0, !PT ;  /* 0x0000000300007812 */ /* 0x002fcc00078ec0ff */
[----:B------:R-:W1:Y:S02]  /*bdb0*/  SHFL.IDX PT, R0, R0, RZ, 0x1f ;  /* 0x00001fff00007589 */ /* 0x000e6400000e0000 */
[----:B-1----:R-:W-:-:S13]  /*bdc0*/  ISETP.NE.AND P0, PT, R0, RZ, PT ;  /* 0x000000ff0000720c */ /* 0x002fda0003f05270 */
[----:B--2---:R-:W-:Y:S05]  /*bdd0*/  @P0 EXIT ;  /* 0x000000000000094d */ /* 0x004fea0003800000 */
[----:B------:R-:W1:Y:S01]  /*bde0*/  S2UR UR4, SR_CTAID.X ;  /* 0x00000000000479c3 */ /* 0x000e620000002500 */
[----:B------:R-:W-:Y:S01]  /*bdf0*/  IMAD.MOV.U32 R16, RZ, RZ, RZ ;  /* 0x000000ffff107224 */ /* 0x000fe200078e00ff */
[----:B------:R-:W-:Y:S01]  /*be00*/  MOV R2, 0x1 ;  /* 0x0000000100027802 */ /* 0x000fe20000000f00 */
[----:B------:R-:W-:-:S05]  /*be10*/  IMAD.MOV.U32 R19, RZ, RZ, 0x1 ;  /* 0x00000001ff137424 */ /* 0x000fca00078e00ff */
[----:B------:R-:W1:Y:S02]  /*be20*/  LDC R0, c[0x0][0xda4] ;  /* 0x00036900ff007b82 */ /* 0x000e640000000800 */
[----:B-1----:R-:W-:-:S13]  /*be30*/  ISETP.LE.AND P0, PT, R0, UR4, PT ;  /* 0x0000000400007c0c */ /* 0x002fda000bf03270 */
[----:B------:R-:W-:Y:S05]  /*be40*/  @P0 BRA `(.L_x_32) ;  /* 0x0000003000940947 */ /* 0x000fea0003800000 */
[----:B------:R-:W-:Y:S01]  /*be50*/  MOV R0, UR4 ;  /* 0x0000000400007c02 */ /* 0x000fe20008000f00 */
[----:B------:R-:W-:Y:S01]  /*be60*/  IMAD.MOV.U32 R16, RZ, RZ, RZ ;  /* 0x000000ffff107224 */ /* 0x000fe200078e00ff */
[----:B------:R-:W-:Y:S01]  /*be70*/  MOV R19, 0x1 ;  /* 0x0000000100137802 */ /* 0x000fe20000000f00 */
[----:B------:R-:W-:Y:S01]  /*be80*/  ULDC.64 UR36, c[0x0][0x198] ;  /* 0x0000660000247ab9 */ /* 0x000fe20000000a00 */
[----:B------:R-:W-:Y:S01]  /*be90*/  ULDC UR38, c[0x0][0xc] ;  /* 0x0000030000267ab9 */ /* 0x000fe20000000800 */
[----:B------:R1:W-:Y:S04]  /*bea0*/  STL [R1+0x10], R0 ;  /* 0x0000100001007387 */ /* 0x0003e80000100800 */
[----:B------:R1:W-:Y:S02]  /*beb0*/  STL [R1+0x18], RZ ;  /* 0x000018ff01007387 */ /* 0x0003e40000100800 */
.L_x_77:
[----:B------:R-:W2:Y:S01]  /*bec0*/  LDL R2, [R1+0x10] ;  /* 0x0000100001027983 */ /* 0x000ea20000100800 */
[----:B-1----:R-:W1:Y:S01]  /*bed0*/  LDC R0, c[0x0][0xda8] ;  /* 0x00036a00ff007b82 */ /* 0x002e620000000800 */
[----:B------:R-:W-:Y:S05]  /*bee0*/  YIELD ;  /* 0x0000000000007946 */ /* 0x000fea0003800000 */
[----:B------:R-:W3:Y:S01]  /*bef0*/  S2R R5, SR_CgaCtaId ;  /* 0x0000000000057919 */ /* 0x000ee20000008800 */
[----:B------:R-:W-:Y:S01]  /*bf00*/  ULDC.64 UR4, c[0x0][0x3f8] ;  /* 0x0000fe0000047ab9 */ /* 0x000fe20000000a00 */
[----:B------:R-:W4:Y:S01]  /*bf10*/  LDC R18, c[0x0][0xdb4] ;  /* 0x00036d00ff127b82 */ /* 0x000f220000000800 */
[----:B------:R-:W-:-:S03]  /*bf20*/  UISETP.NE.U32.AND UP0, UPT, UR4, URZ, UPT ;  /* 0x0000003f0400728c */ /* 0x000fc6000bf05070 */
[----:B------:R-:W-:Y:S01]  /*bf30*/  ULDC UR4, c[0x0][0x404] ;  /* 0x0001010000047ab9 */ /* 0x000fe20000000800 */
[----:B------:R-:W-:-:S04]  /*bf40*/  UISETP.NE.AND.EX UP0, UPT, UR5, URZ, UPT, UP0 ;  /* 0x0000003f0500728c */ /* 0x000fc8000bf05300 */
[----:B------:R-:W-:Y:S01]  /*bf50*/  USEL UR4, UR4, 0x1, UP0 ;  /* 0x0000000104047887 */ /* 0x000fe20008000000 */
[----:B-1----:R-:W-:Y:S02]  /*bf60*/  ISETP.NE.AND P0, PT, R0, 0x1, PT ;  /* 0x000000010000780c */ /* 0x002fe40003f05270 */
[----:B----4-:R-:W-:-:S11]  /*bf70*/  ISETP.NE.AND P1, PT, R18, 0x1, PT ;  /* 0x000000011200780c */ /* 0x010fd60003f25270 */
[----:B------:R-:W2:Y:S08]  /*bf80*/  @P0 LDC R0, c[0x0][0xdac] ;  /* 0x00036b00ff000b82 */ /* 0x000eb00000000800 */
[----:B------:R-:W1:Y:S01]  /*bf90*/  @P0 LDC R3, c[0x0][0xdb0] ;  /* 0x00036c00ff030b82 */ /* 0x000e620000000800 */
[----:B--2---:R-:W-:-:S04]  /*bfa0*/  @P0 IMAD.HI.U32 R0, R2, R0, RZ ;  /* 0x0000000002000227 */ /* 0x004fc800078e00ff */
[----:B------:R-:W-:Y:S01]  /*bfb0*/  IMAD.MOV.U32 R4, RZ, RZ, R2 ;  /* 0x000000ffff047224 */ /* 0x000fe200078e0002 */
[----:B-1----:R-:W-:Y:S02]  /*bfc0*/  @P0 SHF.R.U32.HI R4, RZ, R3, R0 ;  /* 0x00000003ff040219 */ /* 0x002fe40000011600 */
[----:B------:R-:W1:Y:S02]  /*bfd0*/  @P1 LDC.64 R2, c[0x0][0xdb8] ;  /* 0x00036e00ff021b82 */ /* 0x000e640000000a00 */
[----:B------:R-:W-:Y:S01]  /*bfe0*/  MOV R17, R4 ;  /* 0x0000000400117202 */ /* 0x000fe20000000f00 */
[----:B------:R2:W-:Y:S05]  /*bff0*/  STL [R1+0x8], R4 ;  /* 0x0000080401007387 */ /* 0x0005ea0000100800 */
[----:B------:R-:W4:Y:S01]  /*c000*/  LDC R0, c[0x0][0x2e0] ;  /* 0x0000b800ff007b82 */ /* 0x000f220000000800 */
[----:B-1----:R-:W-:-:S05]  /*c010*/  @P1 IMAD.HI.U32 R2, R4, R2, RZ ;  /* 0x0000000204021227 */ /* 0x002fca00078e00ff */
[----:B------:R-:W-:Y:S01]  /*c020*/  @P1 SHF.R.U32.HI R17, RZ, R3, R2 ;  /* 0x00000003ff111219 */ /* 0x000fe20000011602 */
[----:B----4-:R-:W-:Y:S01]  /*c030*/  IMAD R7, R0, UR4, RZ ;  /* 0x0000000400077c24 */ /* 0x010fe2000f8e02ff */
[----:B------:R-:W-:-:S03]  /*c040*/  MOV R0, 0x400 ;  /* 0x0000040000007802 */ /* 0x000fc60000000f00 */
[----:B------:R-:W-:Y:S01]  /*c050*/  IMAD.MOV R3, RZ, RZ, -R17 ;  /* 0x000000ffff037224 */ /* 0x000fe200078e0a11 */
[----:B---3--:R-:W-:Y:S01]  /*c060*/  LEA R6, R5, R0, 0x18 ;  /* 0x0000000005067211 */ /* 0x008fe200078ec0ff */
[----:B------:R-:W-:Y:S01]  /*c070*/  VIADD R0, R7, 0x4f ;  /* 0x0000004f07007836 */ /* 0x000fe20000000000 */
[----:B------:R2:W-:Y:S01]  /*c080*/  STL [R1+0x14], R7 ;  /* 0x0000140701007387 */ /* 0x0005e20000100800 */
[----:B------:R-:W-:Y:S01]  /*c090*/  IMAD R18, R18, R3, R4 ;  /* 0x0000000312127224 */ /* 0x000fe200078e0204 */
[----:B------:R-:W-:Y:S01]  /*c0a0*/  IADD3 R2, R6, 0x24400, RZ ;  /* 0x0002440006027810 */ /* 0x000fe20007ffe0ff */
[----:B------:R-:W-:Y:S01]  /*c0b0*/  IMAD.HI R0, R0, 0x66666667, RZ ;  /* 0x6666666700007827 */ /* 0x000fe200078e02ff */
[----:B------:R2:W-:Y:S02]  /*c0c0*/  STL [R1+0x4], R6 ;  /* 0x0000040601007387 */ /* 0x0005e40000100800 */
[----:B------:R-:W-:Y:S02]  /*c0d0*/  LOP3.LUT P0, RZ, R2, 0x3ff, RZ, 0xc0, !PT ;  /* 0x000003ff02ff7812 */ /* 0x000fe4000780c0ff */
[----:B------:R-:W-:-:S04]  /*c0e0*/  SHF.R.U32.HI R3, RZ, 0x1f, R0 ;  /* 0x0000001fff037819 */ /* 0x000fc80000011600 */
[----:B------:R-:W-:-:S05]  /*c0f0*/  LEA.HI.SX32 R0, R0, R3, 0x1b ;  /* 0x0000000300007211 */ /* 0x000fca00078fdaff */
[----:B------:R2:W-:Y:S02]  /*c100*/  STL [R1+0xc], R0 ;  /* 0x00000c0001007387 */ /* 0x0005e40000100800 */
[----:B------:R-:W-:Y:S05]  /*c110*/  @!P0 BRA `(.L_x_33) ;  /* 0x0000000000408947 */ /* 0x000fea0003800000 */
[----:B------:R-:W-:Y:S01]  /*c120*/  MOV R2, 0x0 ;  /* 0x0000000000027802 */ /* 0x000fe20000000f00 */
[----:B------:R-:W-:Y:S01]  /*c130*/  ULDC.64 UR6, c[0x4][0xa8] ;  /* 0x01002a0000067ab9 */ /* 0x000fe20000000a00 */
[----:B------:R-:W-:Y:S01]  /*c140*/  ULDC.64 UR8, c[0x4][0xb0] ;  /* 0x01002c0000087ab9 */ /* 0x000fe20000000a00 */
[----:B------:R-:W-:Y:S01]  /*c150*/  ULDC.64 UR4, c[0x4][0x8] ;  /* 0x0100020000047ab9 */ /* 0x000fe20000000a00 */
[----:B--2---:R-:W-:Y:S01]  /*c160*/  MOV R4, UR6 ;  /* 0x0000000600047c02 */ /* 0x004fe20008000f00 */
[----:B------:R-:W-:Y:S01]  /*c170*/  IMAD.U32 R5, RZ, RZ, UR7 ;  /* 0x00000007ff057e24 */ /* 0x000fe2000f8e00ff */
[----:B------:R-:W1:Y:S01]  /*c180*/  LDC.64 R2, c[0x4][R2] ;  /* 0x0100000002027b82 */ /* 0x000e620000000a00 */
[----:B------:R-:W-:Y:S01]  /*c190*/  MOV R6, UR8 ;  /* 0x0000000800067c02 */ /* 0x000fe20008000f00 */
[----:B------:R-:W-:Y:S01]  /*c1a0*/  IMAD.U32 R7, RZ, RZ, UR9 ;  /* 0x00000009ff077e24 */ /* 0x000fe2000f8e00ff */
[----:B------:R-:W-:Y:S01]  /*c1b0*/  MOV R10, UR4 ;  /* 0x00000004000a7c02 */ /* 0x000fe20008000f00 */
[----:B------:R-:W-:Y:S01]  /*c1c0*/  IMAD.U32 R11, RZ, RZ, UR5 ;  /* 0x00000005ff0b7e24 */ /* 0x000fe2000f8e00ff */
[----:B------:R-:W-:Y:S01]  /*c1d0*/  MOV R8, 0x70 ;  /* 0x0000007000087802 */ /* 0x000fe20000000f00 */
[----:B------:R-:W-:Y:S01]  /*c1e0*/  IMAD.MOV.U32 R12, RZ, RZ, 0x1 ;  /* 0x00000001ff0c7424 */ /* 0x000fe200078e00ff */
[----:B------:R-:W-:-:S07]  /*c1f0*/  MOV R13, RZ ;  /* 0x000000ff000d7202 */ /* 0x000fce0000000f00 */
[----:B------:R-:W-:-:S07]  /*c200*/  LEPC R20, `(.L_x_33) ;  /* 0x000000001014794e */ /* 0x000fce0000000000 */
[----:B-1----:R-:W-:Y:S05]  /*c210*/  CALL.ABS.NOINC R2 ;  /* 0x0000000002007343 */ /* 0x002fea0003c00000 */
.L_x_33:
[----:B------:R-:W2:Y:S02]  /*c220*/  LDL R2, [R1+0x4] ;  /* 0x0000040001027983 */ /* 0x000ea40000100800 */
[----:B--2---:R-:W-:-:S05]  /*c230*/  VIADD R0, R2, 0x400 ;  /* 0x0000040002007836 */ /* 0x004fca0000000000 */
[----:B------:R-:W-:-:S13]  /*c240*/  LOP3.LUT P0, RZ, R0, 0x3ff, RZ, 0xc0, !PT ;  /* 0x000003ff00ff7812 */ /* 0x000fda000780c0ff */
[----:B------:R-:W-:Y:S05]  /*c250*/  @!P0 BRA `(.L_x_34) ;  /* 0x0000000000808947 */ /* 0x000fea0003800000 */
[----:B------:R-:W-:Y:S01]  /*c260*/  MOV R0, 0x0 ;  /* 0x0000000000007802 */ /* 0x000fe20000000f00 */
[----:B------:R-:W-:Y:S01]  /*c270*/  ULDC.64 UR6, c[0x4][0xa8] ;  /* 0x01002a0000067ab9 */ /* 0x000fe20000000a00 */
[----:B------:R-:W-:Y:S01]  /*c280*/  ULDC.64 UR8, c[0x4][0xb0] ;  /* 0x01002c0000087ab9 */ /* 0x000fe20000000a00 */
[----:B------:R-:W-:Y:S01]  /*c290*/  ULDC.64 UR4, c[0x4][0x10] ;  /* 0x0100040000047ab9 */ /* 0x000fe20000000a00 */
[----:B------:R1:W2:Y:S01]  /*c2a0*/  LDC.64 R2, c[0x4][R0] ;  /* 0x0100000000027b82 */ /* 0x0002a20000000a00 */
[----:B------:R-:W-:Y:S01]  /*c2b0*/  MOV R4, UR6 ;  /* 0x0000000600047c02 */ /* 0x000fe20008000f00 */
[----:B------:R-:W-:Y:S01]  /*c2c0*/  IMAD.U32 R5, RZ, RZ, UR7 ;  /* 0x00000007ff057e24 */ /* 0x000fe2000f8e00ff */
[----:B------:R-:W-:Y:S01]  /*c2d0*/  MOV R6, UR8 ;  /* 0x0000000800067c02 */ /* 0x000fe20008000f00 */
[----:B------:R-:W-:Y:S01]  /*c2e0*/  IMAD.U32 R7, RZ, RZ, UR9 ;  /* 0x00000009ff077e24 */ /* 0x000fe2000f8e00ff */
[----:B------:R-:W-:Y:S01]  /*c2f0*/  MOV R10, UR4 ;  /* 0x00000004000a7c02 */ /* 0x000fe20008000f00 */
[----:B------:R-:W-:Y:S01]  /*c300*/  IMAD.U32 R11, RZ, RZ, UR5 ;  /* 0x00000005ff0b7e24 */ /* 0x000fe2000f8e00ff */
[----:B------:R-:W-:Y:S01]  /*c310*/  MOV R8, 0x70 ;  /* 0x0000007000087802 */ /* 0x000fe20000000f00 */
[----:B------:R-:W-:Y:S01]  /*c320*/  IMAD.MOV.U32 R12, RZ, RZ, 0x1 ;  /* 0x00000001ff0c7424 */ /* 0x000fe200078e00ff */
[----:B-1----:R-:W-:-:S07]  /*c330*/  MOV R13, RZ ;  /* 0x000000ff000d7202 */ /* 0x002fce0000000f00 */
[----:B------:R-:W-:-:S07]  /*c340*/  LEPC R20, `(.L_x_35) ;  /* 0x000000001014794e */ /* 0x000fce0000000000 */
[----:B--2---:R-:W-:Y:S05]  /*c350*/  CALL.ABS.NOINC R2 ;  /* 0x0000000002007343 */ /* 0x004fea0003c00000 */
.L_x_35:
[----:B------:R-:W-:Y:S01]  /*c360*/  MOV R2, 0x0 ;  /* 0x0000000000027802 */ /* 0x000fe20000000f00 */
[----:B------:R-:W-:Y:S01]  /*c370*/  ULDC.64 UR6, c[0x4][0xa8] ;  /* 0x01002a0000067ab9 */ /* 0x000fe20000000a00 */
[----:B------:R-:W-:Y:S01]  /*c380*/  ULDC.64 UR8, c[0x4][0xb0] ;  /* 0x01002c0000087ab9 */ /* 0x000fe20000000a00 */
[----:B------:R-:W-:Y:S01]  /*c390*/  ULDC.64 UR4, c[0x4][0x18] ;  /* 0x0100060000047ab9 */ /* 0x000fe20000000a00 */
[----:B------:R-:W-:Y:S01]  /*c3a0*/  IMAD.U32 R4, RZ, RZ, UR6 ;  /* 0x00000006ff047e24 */ /* 0x000fe2000f8e00ff */
[----:B------:R-:W-:Y:S01]  /*c3b0*/  MOV R5, UR7 ;  /* 0x0000000700057c02 */ /* 0x000fe20008000f00 */
[----:B------:R-:W1:Y:S01]  /*c3c0*/  LDC.64 R2, c[0x4][R2] ;  /* 0x0100000002027b82 */ /* 0x000e620000000a00 */
[----:B------:R-:W-:Y:S01]  /*c3d0*/  IMAD.U32 R6, RZ, RZ, UR8 ;  /* 0x00000008ff067e24 */ /* 0x000fe2000f8e00ff */
[----:B------:R-:W-:Y:S01]  /*c3e0*/  MOV R7, UR9 ;  /* 0x0000000900077c02 */ /* 0x000fe20008000f00 */
[----:B------:R-:W-:Y:S01]  /*c3f0*/  IMAD.U32 R10, RZ, RZ, UR4 ;  /* 0x00000004ff0a7e24 */ /* 0x000fe2000f8e00ff */
[----:B------:R-:W-:Y:S01]  /*c400*/  MOV R11, UR5 ;  /* 0x00000005000b7c02 */ /* 0x000fe20008000f00 */
[----:B------:R-:W-:Y:S01]  /*c410*/  IMAD.MOV.U32 R8, RZ, RZ, 0x70 ;  /* 0x00000070ff087424 */ /* 0x000fe200078e00ff */
[----:B------:R-:W-:Y:S01]  /*c420*/  MOV R12, 0x1 ;  /* 0x00000001000c7802 */ /* 0x000fe20000000f00 */
[----:B------:R-:W-:-:S07]  /*c430*/  IMAD.MOV.U32 R13, RZ, RZ, RZ ;  /* 0x000000ffff0d7224 */ /* 0x000fce00078e00ff */
[----:B------:R-:W-:-:S07]  /*c440*/  LEPC R20, `(.L_x_34) ;  /* 0x000000001014794e */ /* 0x000fce0000000000 */
[----:B-1----:R-:W-:Y:S05]  /*c450*/  CALL.ABS.NOINC R2 ;  /* 0x0000000002007343 */ /* 0x002fea0003c00000 */
.L_x_34:
[----:B------:R-:W1:Y:S01]  /*c460*/  LDC R0, c[0x0][0x428] ;  /* 0x00010a00ff007b82 */ /* 0x000e620000000800 */
[----:B------:R-:W-:Y:S01]  /*c470*/  ULDC.64 UR4, c[0x0][0x9f8] ;  /* 0x00027e0000047ab9 */ /* 0x000fe20000000a00 */
[----:B------:R-:W2:Y:S01]  /*c480*/  LDL.LU R7, [R1+0x8] ;  /* 0x0000080001077983 */ /* 0x000ea20000300800 */
[----:B------:R-:W-:Y:S02]  /*c490*/  ISETP.NE.U32.AND P0, PT, RZ, UR4, PT ;  /* 0x00000004ff007c0c */ /* 0x000fe4000bf05070 */
[----:B------:R-:W-:Y:S01]  /*c4a0*/  MOV R4, R18 ;  /* 0x0000001200047202 */ /* 0x000fe20000000f00 */
[----:B------:R-:W3:Y:S01]  /*c4b0*/  LDL R6, [R1+0x10] ;  /* 0x0000100001067983 */ /* 0x000ee20000100800 */
[----:B------:R-:W-:Y:S01]  /*c4c0*/  ISETP.NE.AND.EX P0, PT, RZ, UR5, PT, P0 ;  /* 0x00000005ff007c0c */ /* 0x000fe2000bf05300 */
[----:B------:R-:W-:Y:S01]  /*c4d0*/  ULDC.64 UR6, c[0x0][0x208] ;  /* 0x0000820000067ab9 */ /* 0x000fe20000000a00 */
[----:B------:R-:W-:Y:S01]  /*c4e0*/  ULDC UR4, c[0x0][0xda8] ;  /* 0x00036a0000047ab9 */ /* 0x000fe20000000800 */
[----:B------:R-:W4:Y:S01]  /*c4f0*/  S2R R8, SR_TID.X ;  /* 0x0000000000087919 */ /* 0x000f220000002100 */
[----:B-1----:R-:W-:-:S13]  /*c500*/  ISETP.NE.AND P1, PT, R0, 0x1, PT ;  /* 0x000000010000780c */ /* 0x002fda0003f25270 */
[----:B------:R-:W1:Y:S01]  /*c510*/  @P1 LDC R3, c[0x0][0x42c] ;  /* 0x00010b00ff031b82 */ /* 0x000e620000000800 */
[----:B----4-:R-:W-:-:S07]  /*c520*/  LOP3.LUT R8, R8, 0x1f, RZ, 0xc0, !PT ;  /* 0x0000001f08087812 */ /* 0x010fce00078ec0ff */
[----:B------:R-:W4:Y:S01]  /*c530*/  @P1 LDC R5, c[0x0][0x430] ;  /* 0x00010c00ff051b82 */ /* 0x000f220000000800 */
[----:B-1----:R-:W-:-:S07]  /*c540*/  @P1 IMAD.HI.U32 R0, R18, R3, RZ ;  /* 0x0000000312001227 */ /* 0x002fce00078e00ff */
[----:B------:R-:W1:Y:S01]  /*c550*/  @P0 LDC.64 R2, c[0x0][0x9f8] ;  /* 0x00027e00ff020b82 */ /* 0x000e620000000a00 */
[----:B----4-:R-:W-:Y:S01]  /*c560*/  @P1 SHF.R.U32.HI R4, RZ, R5, R0 ;  /* 0x00000005ff041219 */ /* 0x010fe20000011600 */
[----:B------:R-:W-:Y:S02]  /*c570*/  IMAD.MOV.U32 R0, RZ, RZ, R17 ;  /* 0x000000ffff007224 */ /* 0x000fe400078e0011 */
[----:B-1----:R-:W-:-:S05]  /*c580*/  @P0 IMAD.WIDE R2, R17, 0x4, R2 ;  /* 0x0000000411020825 */ /* 0x002fca00078e0202 */
[----:B------:R1:W5:Y:S01]  /*c590*/  @P0 LDG.E R0, desc[UR6][R2.64] ;  /* 0x0000000602000981 */ /* 0x000362000c1e1900 */
[----:B------:R-:W-:-:S04]  /*c5a0*/  ISETP.NE.AND P1, PT, R8, RZ, PT ;  /* 0x000000ff0800720c */ /* 0x000fc80003f25270 */
[----:B------:R-:W-:-:S09]  /*c5b0*/  PLOP3.LUT P2, PT, P1, PT, PT, 0x8, 0x0 ;  /* 0x000000000000781c */ /* 0x000fd20000f4e170 */
[----:B------:R-:W-:-:S05]  /*c5c0*/  VOTEU.ALL UP1, P1 ;  /* 0x00000000003f7886 */ /* 0x000fca0000820000 */
[----:B------:R-:W-:-:S04]  /*c5d0*/  @!UP1 UIADD3 UR8, UP0, UR36, 0x270, URZ ;  /* 0x0000027024089890 */ /* 0x000fc8000ff1e03f */
[----:B------:R-:W-:-:S03]  /*c5e0*/  @!UP1 UIADD3.X UR9, URZ, UR37, URZ, UP0, !UPT ;  /* 0x000000253f099290 */ /* 0x000fc600087fe43f */
[----:B------:R-:W-:Y:S01]  /*c5f0*/  VOTEU.ALL UP0, P1 ;  /* 0x00000000003f7886 */ /* 0x000fe20000800000 */
[----:B--2---:R-:W-:-:S05]  /*c600*/  IADD3 R8, -R7, RZ, RZ ;  /* 0x000000ff07087210 */ /* 0x004fca0007ffe1ff */
[----:B---3--:R-:W-:-:S04]  /*c610*/  IMAD R8, R8, UR4, R6 ;  /* 0x0000000408087c24 */ /* 0x008fc8000f8e0206 */
[----:B-1----:R-:W-:-:S07]  /*c620*/  IMAD.SHL.U32 R8, R8, 0x80, RZ ;  /* 0x0000008008087824 */ /* 0x002fce00078e00ff */
.L_x_36:
[----:B------:R-:W-:Y:S02]  /*c630*/  PLOP3.LUT P0, PT, P0, P2, PT, 0xa2, 0x0 ;  /* 0x000000000000781c */ /* 0x000fe40000705472 */
[----:B------:R-:W-:Y:S01]  /*c640*/  @P2 R2UR P0, UR7, R17 ;  /* 0x00000000110722ca */ /* 0x000fe20000000000 */
[----:B------:R-:W-:-:S07]  /*c650*/  UMOV UR4, URZ ;  /* 0x0000003f00047c82 */ /* 0x000fce0008000000 */
[----:B------:R-:W-:Y:S02]  /*c660*/  PLOP3.LUT P0, PT, P0, P2, PT, 0xa2, 0x0 ;  /* 0x000000000000781c */ /* 0x000fe40000705472 */
[----:B------:R-:W-:-:S08]  /*c670*/  @P2 R2UR.OR P0, UR6, R18 ;  /* 0x00000000120622ca */ /* 0x000fd00000100000 */
[----:B------:R-:W-:Y:S02]  /*c680*/  PLOP3.LUT P0, PT, P0, P2, PT, 0xa2, 0x0 ;  /* 0x000000000000781c */ /* 0x000fe40000705472 */
[----:B------:R-:W-:-:S08]  /*c690*/  @P2 R2UR.OR P0, UR5, R8 ;  /* 0x00000000080522ca */ /* 0x000fd00000100000 */
[----:B------:R-:W-:-:S05]  /*c6a0*/  @P2 PLOP3.LUT P2, PT, P0, PT, PT, 0x80, 0x0 ;  /* 0x000000000000281c */ /* 0x000fca000074f070 */
[----:B------:R1:W-:Y:S08]  /*c6b0*/  @!UP0 UTMAPF.L2.4D [UR4], [UR8] ;  /* 0x00000004080085b8 */ /* 0x0003f00008018000 */
[----:B-1----:R-:W-:Y:S05]  /*c6c0*/  @P2 BRA.U.ANY `(.L_x_36) ;  /* 0xfffffffd00d82947 */ /* 0x002fea000393ffff */
[----:B------:R-:W-:Y:S01]  /*c6d0*/  PLOP3.LUT P2, PT, P1, PT, PT, 0x8, 0x0 ;  /* 0x000000000000781c */ /* 0x000fe20000f4e170 */
[----:B------:R-:W-:Y:S01]  /*c6e0*/  VOTEU.ALL UP0, P1 ;  /* 0x00000000003f7886 */ /* 0x000fe20000800000 */
[----:B------:R-:W-:-:S11]  /*c6f0*/  UMOV UR4, 0x40 ;  /* 0x0000004000047882 */ /* 0x000fd60000000000 */
.L_x_37:
[----:B------:R-:W-:Y:S02]  /*c700*/  PLOP3.LUT P0, PT, P0, P2, PT, 0xa2, 0x0 ;  /* 0x000000000000781c */ /* 0x000fe40000705472 */
[----:B------:R-:W-:-:S08]  /*c710*/  @P2 R2UR P0, UR7, R17 ;  /* 0x00000000110722ca */ /* 0x000fd00000000000 */
        /* <DEDUP_REMOVED lines=10> */
.L_x_38:
        /* <DEDUP_REMOVED lines=12> */
.L_x_39:
        /* <DEDUP_REMOVED lines=9> */
[----:B------:R-:W1:Y:S01]  /*c910*/  LDC.64 R2, c[0x0][0x3f8] ;  /* 0x0000fe00ff027b82 */ /* 0x000e620000000a00 */
[----:B------:R-:W-:Y:S01]  /*c920*/  UMOV UR4, 0xffffffff ;  /* 0xffffffff00047882 */ /* 0x000fe20000000000 */
[----:B-1----:R-:W-:-:S04]  /*c930*/  ISETP.NE.U32.AND P0, PT, R2, RZ, PT ;  /* 0x000000ff0200720c */ /* 0x002fc80003f05070 */
[----:B------:R-:W-:-:S04]  /*c940*/  ISETP.NE.AND.EX P0, PT, R3, RZ, PT, P0 ;  /* 0x000000ff0300720c */ /* 0x000fc80003f05300 */
[----:B-----5:R-:W-:Y:S01]  /*c950*/  SEL R5, R0, RZ, !P0 ;  /* 0x000000ff00057207 */ /* 0x020fe20004000000 */
[----:B------:R-:W-:Y:S08]  /*c960*/  BRA.DIV UR4, `(.L_x_40) ;  /* 0x0000002e04187947 */ /* 0x000ff0000b800000 */
.L_x_93:
[----:B------:R-:W2:Y:S01]  /*c970*/  LDL R6, [R1+0xc] ;  /* 0x00000c0001067983 */ /* 0x000ea20000100800 */
[----:B------:R-:W-:Y:S01]  /*c980*/  UMOV UR4, 0xffffffff ;  /* 0xffffffff00047882 */ /* 0x000fe20000000000 */
[----:B------:R-:W-:Y:S02]  /*c990*/  SHF.R.S32.HI R11, RZ, 0x1f, R0 ;  /* 0x0000001fff0b7819 */ /* 0x000fe40000011400 */
[----:B--2---:R-:W-:Y:S01]  /*c9a0*/  IADD3 R10, R6, -0x1, RZ ;  /* 0xffffffff060a7810 */ /* 0x004fe20007ffe0ff */
[----:B------:R-:W-:Y:S06]  /*c9b0*/  BRA.DIV UR4, `(.L_x_41) ;  /* 0x0000002e04387947 */ /* 0x000fec000b800000 */
[----:B------:R-:W-:-:S13]  /*c9c0*/  ELECT P6, URZ, PT ;  /* 0x00000000003f782f */ /* 0x000fda00038c0000 */
.L_x_96:
[----:B------:R-:W-:Y:S05]  /*c9d0*/  @!P6 BRA `(.L_x_42) ;  /* 0x000000040030e947 */ /* 0x000fea0003800000 */
[----:B------:R1:W-:Y:S01]  /*c9e0*/  STL [R1], R10 ;  /* 0x0000000a01007387 */ /* 0x0003e20000100800 */
[----:B------:R-:W-:Y:S01]  /*c9f0*/  IMAD.MOV.U32 R5, RZ, RZ, R0 ;  /* 0x000000ffff057224 */ /* 0x000fe200078e0000 */
[----:B------:R-:W-:Y:S06]  /*ca00*/  @!P0 BRA `(.L_x_43) ;  /* 0x0000000000508947 */ /* 0x000fec0003800000 */
[----:B------:R-:W2:Y:S01]  /*ca10*/  LDC R9, c[0x0][0x41c] ;  /* 0x00010700ff097b82 */ /* 0x000ea20000000800 */
[----:B------:R-:W-:Y:S01]  /*ca20*/  MOV R5, R10 ;  /* 0x0000000a00057202 */ /* 0x000fe20000000f00 */
[----:B------:R-:W-:Y:S01]  /*ca30*/  ULDC.64 UR4, c[0x0][0x408] ;  /* 0x0001020000047ab9 */ /* 0x000fe20000000a00 */
[----:B------:R-:W-:Y:S01]  /*ca40*/  ULDC.64 UR6, c[0x0][0x208] ;  /* 0x0000820000067ab9 */ /* 0x000fe20000000a00 */
[----:B--2---:R-:W-:-:S13]  /*ca50*/  ISETP.NE.AND P1, PT, R9, 0x1, PT ;  /* 0x000000010900780c */ /* 0x004fda0003f25270 */
[----:B------:R-:W2:Y:S02]  /*ca60*/  @P1 LDC.64 R6, c[0x0][0x420] ;  /* 0x00010800ff061b82 */ /* 0x000ea40000000a00 */
[----:B--2---:R-:W-:-:S05]  /*ca70*/  @P1 IMAD.HI.U32 R6, R10, R6, RZ ;  /* 0x000000060a061227 */ /* 0x004fca00078e00ff */
[----:B------:R-:W-:-:S05]  /*ca80*/  @P1 SHF.R.U32.HI R5, RZ, R7, R6 ;  /* 0x00000007ff051219 */ /* 0x000fca0000011606 */
[----:B------:R-:W-:-:S04]  /*ca90*/  IMAD.MOV R6, RZ, RZ, -R5 ;  /* 0x000000ffff067224 */ /* 0x000fc800078e0a05 */
[----:B------:R-:W-:Y:S02]  /*caa0*/  IMAD R7, R9, R6, R10 ;  /* 0x0000000609077224 */ /* 0x000fe400078e020a */
[----:B------:R-:W-:-:S03]  /*cab0*/  IMAD R6, R11, UR4, RZ ;  /* 0x000000040b067c24 */ /* 0x000fc6000f8e02ff */
[----:B------:R2:W-:Y:S01]  /*cac0*/  STL [R1], R7 ;  /* 0x0000000701007387 */ /* 0x0005e20000100800 */
[----:B------:R-:W-:Y:S01]  /*cad0*/  IMAD R9, R0, UR5, R6 ;  /* 0x0000000500097c24 */ /* 0x000fe2000f8e0206 */
[----:B------:R-:W-:Y:S02]  /*cae0*/  MOV R6, R5 ;  /* 0x0000000500067202 */ /* 0x000fe40000000f00 */
[----:B--2---:R-:W-:-:S03]  /*caf0*/  SHF.R.S32.HI R7, RZ, 0x1f, R5 ;  /* 0x0000001fff077819 */ /* 0x004fc60000011405 */
[----:B------:R-:W-:-:S04]  /*cb00*/  IMAD.WIDE.U32 R6, R0, UR4, R6 ;  /* 0x0000000400067c25 */ /* 0x000fc8000f8e0006 */
[----:B------:R-:W-:Y:S01]  /*cb10*/  IMAD.IADD R5, R7, 0x1, R9 ;  /* 0x0000000107057824 */ /* 0x000fe200078e0209 */
[----:B------:R-:W-:-:S04]  /*cb20*/  LEA R12, P1, R6, R2, 0x2 ;  /* 0x00000002060c7211 */ /* 0x000fc800078210ff */
[----:B------:R-:W-:-:S05]  /*cb30*/  LEA.HI.X R13, R6, R3, R5, 0x2, P1 ;  /* 0x00000003060d7211 */ /* 0x000fca00008f1405 */
[----:B------:R2:W5:Y:S04]  /*cb40*/  LDG.E R5, desc[UR6][R12.64] ;  /* 0x000000060c057981 */ /* 0x000568000c1e1900 */
.L_x_43:
[----:B------:R-:W3:Y:S01]  /*cb50*/  S2R R7, SR_CgaCtaId ;  /* 0x0000000000077919 */ /* 0x000ee20000008800 */
[----:B------:R-:W-:-:S04]  /*cb60*/  MOV R6, 0x400 ;  /* 0x0000040000067802 */ /* 0x000fc80000000f00 */
[----:B---3--:R-:W-:Y:S02]  /*cb70*/  LEA R6, R7, R6, 0x18 ;  /* 0x0000000607067211 */ /* 0x008fe400078ec0ff */
[----:B------:R-:W-:Y:S02]  /*cb80*/  SHF.L.U32 R7, R19, 0x1f, RZ ;  /* 0x0000001f13077819 */ /* 0x000fe400000006ff */
[----:B------:R-:W-:-:S04]  /*cb90*/  LEA R6, R16, R6, 0x3 ;  /* 0x0000000610067211 */ /* 0x000fc800078e18ff */
[----:B------:R-:W3:Y:S02]  /*cba0*/  SYNCS.PHASECHK.TRANS64.TRYWAIT P1, [R6+URZ+0x38840], R7 ;  /* 0x03884007060075a7 */ /* 0x000ee4000802017f */
[----:B---3--:R-:W-:Y:S05]  /*cbb0*/  @!P1 BRA `(.L_x_44) ;  /* 0x0000002800d89947 */ /* 0x008fea0003800000 */
.L_x_97:
[----:B------:R-:W4:Y:S02]  /*cbc0*/  S2R R9, SR_TID.X ;  /* 0x0000000000097919 */ /* 0x000f240000002100 */
[----:B----4-:R-:W-:-:S04]  /*cbd0*/  LOP3.LUT R9, R9, 0x7f, RZ, 0xc0, !PT ;  /* 0x0000007f09097812 */ /* 0x010fc800078ec0ff */
[----:B------:R-:W-:-:S13]  /*cbe0*/  ISETP.NE.AND P1, PT, R9, RZ, PT ;  /* 0x000000ff0900720c */ /* 0x000fda0003f25270 */
[----:B------:R-:W-:Y:S05]  /*cbf0*/  @P1 BRA `(.L_x_45) ;  /* 0x00000000001c1947 */ /* 0x000fea0003800000 */
[----:B------:R-:W4:Y:S01]  /*cc00*/  S2R R9, SR_TID.X ;  /* 0x0000000000097919 */ /* 0x000f220000002100 */
[----:B---3--:R-:W-:-:S04]  /*cc10*/  IMAD.MOV.U32 R7, RZ, RZ, 0xa000 ;  /* 0x0000a000ff077424 */ /* 0x008fc800078e00ff */
[----:B------:R3:W-:Y:S01]  /*cc20*/  SYNCS.ARRIVE.TRANS64 RZ, [R6+URZ+0x38830], R7 ;  /* 0x0388300706ff79a7 */ /* 0x0007e2000800003f */
[----:B----4-:R-:W-:-:S04]  /*cc30*/  LOP3.LUT R9, R9, 0x1f, RZ, 0xc0, !PT ;  /* 0x0000001f09097812 */ /* 0x010fc800078ec0ff */
[----:B------:R-:W-:-:S13]  /*cc40*/  ISETP.NE.AND P1, PT, R9, RZ, PT ;  /* 0x000000ff0900720c */ /* 0x000fda0003f25270 */
[----:B---3--:R-:W-:Y:S05]  /*cc50*/  @!P1 BRA `(.L_x_45) ;  /* 0x0000000000049947 */ /* 0x008fea0003800000 */
[----:B------:R-:W-:Y:S01]  /*cc60*/  BPT.TRAP 0x1 ;  /* 0x000000040000795c */ /* 0x000fe20000300000 */
.L_x_45:
[----:B---3--:R-:W3:Y:S01]  /*cc70*/  LDL R7, [R1] ;  /* 0x0000000001077983 */ /* 0x008ee20000100800 */
[----:B------:R-:W-:Y:S01]  /*cc80*/  MOV R9, 0x400 ;  /* 0x0000040000097802 */ /* 0x000fe20000000f00 */
[----:B--2---:R-:W2:Y:S01]  /*cc90*/  S2R R12, SR_CgaCtaId ;  /* 0x00000000000c7919 */ /* 0x004ea20000008800 */
[----:B------:R-:W-:Y:S01]  /*cca0*/  R2UR UR9, R6 ;  /* 0x00000000060972ca */ /* 0x000fe200000e0000 */
[----:B------:R-:W-:Y:S01]  /*ccb0*/  UIADD3 UR4, UP0, UR36, 0x370, URZ ;  /* 0x0000037024047890 */ /* 0x000fe2000ff1e03f */
[----:B------:R-:W-:Y:S02]  /*ccc0*/  R2UR UR12, R4 ;  /* 0x00000000040c72ca */ /* 0x000fe400000e0000 */
[----:B-----5:R-:W-:Y:S01]  /*ccd0*/  R2UR UR13, R5 ;  /* 0x00000000050d72ca */ /* 0x020fe200000e0000 */
[----:B------:R-:W-:Y:S01]  /*cce0*/  UIADD3.X UR5, URZ, UR37, URZ, UP0, !UPT ;  /* 0x000000253f057290 */ /* 0x000fe200087fe43f */
[----:B--2---:R-:W-:-:S05]  /*ccf0*/  LEA R9, R12, R9, 0x18 ;  /* 0x000000090c097211 */ /* 0x004fca00078ec0ff */
[----:B------:R-:W-:-:S05]  /*cd00*/  IMAD R6, R16, 0xa000, R9 ;  /* 0x0000a00010067824 */ /* 0x000fca00078e0209 */
[----:B------:R-:W-:Y:S01]  /*cd10*/  R2UR UR14, R6 ;  /* 0x00000000060e72ca */ /* 0x000fe200000e0000 */
[----:B------:R-:W-:Y:S01]  /*cd20*/  UIADD3 UR9, UR9, 0x38830, URZ ;  /* 0x0003883009097890 */ /* 0x000fe2000fffe03f */
[----:B------:R-:W-:Y:S01]  /*cd30*/  UMOV UR10, URZ ;  /* 0x0000003f000a7c82 */ /* 0x000fe20008000000 */
[----:B------:R-:W-:Y:S01]  /*cd40*/  UMOV UR6, 0x0 ;  /* 0x0000000000067882 */ /* 0x000fe20000000000 */
[----:B------:R-:W-:-:S09]  /*cd50*/  UMOV UR7, 0x14f00000 ;  /* 0x14f0000000077882 */ /* 0x000fd20000000000 */
[----:B------:R-:W-:Y:S02]  /*cd60*/  UIADD3 UR8, UR14, 0x24400, URZ ;  /* 0x000244000e087890 */ /* 0x000fe4000fffe03f */
[----:B------:R-:W-:Y:S02]  /*cd70*/  UIADD3 UR15, UR14, 0x26c00, URZ ;  /* 0x00026c000e0f7890 */ /* 0x000fe4000fffe03f */
[----:B------:R-:W-:Y:S01]  /*cd80*/  UIADD3 UR17, UR14, 0x29400, URZ ;  /* 0x000294000e117890 */ /* 0x000fe2000fffe03f */
[----:B------:R-:W-:Y:S01]  /*cd90*/  UMOV UR16, 0x40 ;  /* 0x0000004000107882 */ /* 0x000fe20000000000 */
[----:B------:R-:W-:-:S03]  /*cda0*/  UIADD3 UR18, UR14, 0x2bc00, URZ ;  /* 0x0002bc000e127890 */ /* 0x000fc6000fffe03f */
[----:B------:R-:W-:Y:S01]  /*cdb0*/  UMOV UR14, 0x80 ;  /* 0x00000080000e7882 */ /* 0x000fe20000000000 */
[----:B---3--:R-:W-:-:S13]  /*cdc0*/  R2UR UR11, R7 ;  /* 0x00000000070b72ca */ /* 0x008fda00000e0000 */
[----:B------:R-:W-:-:S09]  /*cdd0*/  UIMAD UR11, UR11, 0x50, URZ ;  /* 0x000000500b0b78a4 */ /* 0x000fd2000f8e023f */
[----:B------:R2:W-:Y:S02]  /*cde0*/  UTMALDG.4D [UR8], [UR4], desc[UR6] ;  /* 0x00000608040075b4 */ /* 0x0005e40008019000 */
[----:B--2---:R-:W-:Y:S01]  /*cdf0*/  UMOV UR8, UR15 ;  /* 0x0000000f00087c82 */ /* 0x004fe20008000000 */
[----:B------:R-:W-:Y:S02]  /*ce00*/  UMOV UR10, UR16 ;  /* 0x00000010000a7c82 */ /* 0x000fe40008000000 */
[----:B------:R2:W-:Y:S02]  /*ce10*/  UTMALDG.4D [UR8], [UR4], desc[UR6] ;  /* 0x00000608040075b4 */ /* 0x0005e40008019000 */
[----:B--2---:R-:W-:Y:S01]  /*ce20*/  UMOV UR8, UR17 ;  /* 0x0000001100087c82 */ /* 0x004fe20008000000 */
[----:B------:R-:W-:Y:S01]  /*ce30*/  UMOV UR10, UR14 ;  /* 0x0000000e000a7c82 */ /* 0x000fe20008000000 */
[----:B------:R-:W-:Y:S01]  /*ce40*/  UMOV UR14, 0xc0 ;  /* 0x000000c0000e7882 */ /* 0x000fe20000000000 */
[----:B------:R2:W-:Y:S02]  /*ce50*/  UTMALDG.4D [UR8], [UR4], desc[UR6] ;  /* 0x00000608040075b4 */ /* 0x0005e40008019000 */
[----:B--2---:R-:W-:Y:S01]  /*ce60*/  UMOV UR8, UR18 ;  /* 0x0000001200087c82 */ /* 0x004fe20008000000 */
[----:B------:R-:W-:-:S02]  /*ce70*/  UMOV UR10, UR14 ;  /* 0x0000000e000a7c82 */ /* 0x000fc40008000000 */
[----:B------:R2:W-:Y:S02]  /*ce80*/  UTMALDG.4D [UR8], [UR4], desc[UR6] ;  /* 0x00000608040075b4 */ /* 0x0005e40008019000 */
[----:B--2---:R-:W-:Y:S01]  /*ce90*/  NOP ;  /* 0x0000000000007918 */ /* 0x004fe20000000000 */
.L_x_42:
[----:B------:R-:W2:Y:S01]  /*cea0*/  LDL R13, [R1+0x18] ;  /* 0x00001800010d7983 */ /* 0x000ea20000100800 */
[----:B------:R-:W-:-:S03]  /*ceb0*/  MOV R9, 0x400 ;  /* 0x0000040000097802 */ /* 0x000fc60000000f00 */
[----:B------:R-:W3:Y:S01]  /*cec0*/  LDL.LU R7, [R1+0x14] ;  /* 0x0000140001077983 */ /* 0x000ee20000300800 */
[----:B------:R-:W4:Y:S01]  /*ced0*/  S2R R12, SR_CgaCtaId ;  /* 0x00000000000c7919 */ /* 0x000f220000008800 */
[----:B------:R-:W-:Y:S05]  /*cee0*/  WARPSYNC.ALL ;  /* 0x0000000000007948 */ /* 0x000fea0003800000 */
[----:B------:R-:W-:-:S13]  /*cef0*/  ELECT P1, URZ, PT ;  /* 0x00000000003f782f */ /* 0x000fda0003820000 */
[----:B------:R-:W-:Y:S01]  /*cf00*/  @P1 R2UR UR13, R17 ;  /* 0x00000000110d12ca */ /* 0x000fe200000e0000 */
[----:B------:R-:W-:Y:S01]  /*cf10*/  UIADD3 UR4, UP0, UR36, 0x270, URZ ;  /* 0x0000027024047890 */ /* 0x000fe2000ff1e03f */
[----:B------:R-:W-:Y:S02]  /*cf20*/  @P1 R2UR UR12, R18 ;  /* 0x00000000120c12ca */ /* 0x000fe400000e0000 */
[----:B------:R-:W-:Y:S01]  /*cf30*/  @P1 R2UR UR11, R8 ;  /* 0x00000000080b12ca */ /* 0x000fe200000e0000 */
[----:B------:R-:W-:Y:S01]  /*cf40*/  UIADD3.X UR5, URZ, UR37, URZ, UP0, !UPT ;  /* 0x000000253f057290 */ /* 0x000fe200087fe43f */
[----:B----4-:R-:W-:-:S04]  /*cf50*/  LEA R9, R12, R9, 0x18 ;  /* 0x000000090c097211 */ /* 0x010fc800078ec0ff */
[----:B------:R-:W-:Y:S02]  /*cf60*/  R2UR UR30, R9 ;  /* 0x00000000091e72ca */ /* 0x000fe400000e0000 */
[----:B------:R-:W-:Y:S01]  /*cf70*/  @P1 MOV R6, 0x10000 ;  /* 0x0001000000061802 */ /* 0x000fe20000000f00 */
[----:B------:R-:W-:Y:S01]  /*cf80*/  BAR.SYNC.DEFER_BLOCKING 0x8, 0x120 ;  /* 0x0204800000007b1d */ /* 0x000fe20000010000 */
[----:B------:R-:W-:-:S09]  /*cf90*/  @P1 R2UR UR29, R17 ;  /* 0x00000000111d12ca */ /* 0x000fd200000e0000 */
[----:B------:R-:W-:Y:S02]  /*cfa0*/  UIADD3 UR8, UR30, 0x14400, URZ ;  /* 0x000144001e087890 */ /* 0x000fe4000fffe03f */
[----:B------:R-:W-:Y:S01]  /*cfb0*/  UIADD3 UR9, UR30, 0x38800, URZ ;  /* 0x000388001e097890 */ /* 0x000fe2000fffe03f */
[----:B------:R-:W-:Y:S01]  /*cfc0*/  @P1 R2UR UR28, R18 ;  /* 0x00000000121c12ca */ /* 0x000fe200000e0000 */
[----:B------:R-:W-:Y:S01]  /*cfd0*/  UMOV UR6, 0x0 ;  /* 0x0000000000067882 */ /* 0x000fe20000000000 */
[----:B------:R-:W-:Y:S01]  /*cfe0*/  UMOV UR7, 0x12f00000 ;  /* 0x12f0000000077882 */ /* 0x000fe20000000000 */
[----:B------:R-:W-:Y:S01]  /*cff0*/  UMOV UR10, URZ ;  /* 0x0000003f000a7c82 */ /* 0x000fe20008000000 */
[----:B------:R-:W-:Y:S02]  /*d000*/  @P1 R2UR UR27, R8 ;  /* 0x00000000081b12ca */ /* 0x000fe400000e0000 */
[----:B------:R-:W-:Y:S02]  /*d010*/  @P1 R2UR UR21, R17 ;  /* 0x00000000111512ca */ /* 0x000fe400000e0000 */
[----:B------:R-:W-:-:S02]  /*d020*/  @P1 R2UR UR20, R18 ;  /* 0x00000000121412ca */ /* 0x000fc400000e0000 */
[----:B------:R-:W-:Y:S01]  /*d030*/  @P1 R2UR UR19, R8 ;  /* 0x00000000081312ca */ /* 0x000fe200000e0000 */
[----:B------:R2:W-:Y:S01]  /*d040*/  @P1 SYNCS.ARRIVE.TRANS64 RZ, [R9+URZ+0x38800], R6 ;  /* 0x0388000609ff19a7 */ /* 0x0005e2000800003f */
[----:B------:R4:W-:Y:S01]  /*d050*/  UTMALDG.4D [UR8], [UR4], desc[UR6] ;  /* 0x00000608040075b4 */ /* 0x0009e20008019000 */
[----:B------:R-:W-:Y:S02]  /*d060*/  UIADD3 UR24, UR30, 0x18400, URZ ;  /* 0x000184001e187890 */ /* 0x000fe4000fffe03f */
[----:B------:R-:W-:Y:S01]  /*d070*/  UIADD3 UR16, UR30, 0x1c400, URZ ;  /* 0x0001c4001e107890 */ /* 0x000fe2000fffe03f */
[----:B------:R-:W-:Y:S01]  /*d080*/  UMOV UR14, 0x0 ;  /* 0x00000000000e7882 */ /* 0x000fe20000000000 */
[----:B------:R-:W-:Y:S01]  /*d090*/  UMOV UR15, 0x12f00000 ;  /* 0x12f00000000f7882 */ /* 0x000fe20000000000 */
[----:B------:R-:W-:Y:S01]  /*d0a0*/  UMOV UR26, 0x40 ;  /* 0x00000040001a7882 */ /* 0x000fe20000000000 */
[----:B------:R-:W-:Y:S01]  /*d0b0*/  UMOV UR25, UR9 ;  /* 0x0000000900197c82 */ /* 0x000fe20008000000 */
[----:B------:R-:W-:Y:S01]  /*d0c0*/  UMOV UR22, 0x0 ;  /* 0x0000000000167882 */ /* 0x000fe20000000000 */
[----:B------:R-:W-:Y:S01]  /*d0d0*/  UMOV UR23, 0x12f00000 ;  /* 0x12f0000000177882 */ /* 0x000fe20000000000 */
[----:B------:R-:W-:Y:S01]  /*d0e0*/  UMOV UR18, 0x80 ;  /* 0x0000008000127882 */ /* 0x000fe20000000000 */
[----:B------:R-:W-:Y:S01]  /*d0f0*/  UMOV UR17, UR9 ;  /* 0x0000000900117c82 */ /* 0x000fe20008000000 */
[----:B------:R1:W-:Y:S01]  /*d100*/  UTMALDG.4D [UR24], [UR4], desc[UR14] ;  /* 0x00000e18040075b4 */ /* 0x0003e20008019000 */
[----:B------:R1:W-:Y:S01]  /*d110*/  UTMALDG.4D [UR16], [UR4], desc[UR22] ;  /* 0x00001610040075b4 */ /* 0x0003e20008019000 */
[----:B----4-:R-:W-:-:S02]  /*d120*/  @P1 R2UR UR13, R17 ;  /* 0x00000000110d12ca */ /* 0x010fc400000e0000 */
[----:B------:R-:W-:Y:S02]  /*d130*/  @P1 R2UR UR12, R18 ;  /* 0x00000000120c12ca */ /* 0x000fe400000e0000 */
[----:B------:R-:W-:Y:S01]  /*d140*/  @P1 R2UR UR11, R8 ;  /* 0x00000000080b12ca */ /* 0x000fe200000e0000 */
[----:B------:R-:W-:Y:S01]  /*d150*/  UIADD3 UR8, UR30, 0x20400, URZ ;  /* 0x000204001e087890 */ /* 0x000fe2000fffe03f */
[----:B------:R-:W-:Y:S01]  /*d160*/  UMOV UR6, 0x0 ;  /* 0x0000000000067882 */ /* 0x000fe20000000000 */
[----:B------:R-:W-:Y:S01]  /*d170*/  UMOV UR7, 0x12f00000 ;  /* 0x12f0000000077882 */ /* 0x000fe20000000000 */
[----:B------:R-:W-:-:S09]  /*d180*/  UMOV UR10, 0xc0 ;  /* 0x000000c0000a7882 */ /* 0x000fd20000000000 */
[----:B------:R1:W-:Y:S01]  /*d190*/  UTMALDG.4D [UR8], [UR4], desc[UR6] ;  /* 0x00000608040075b4 */ /* 0x0003e20008019000 */
[----:B------:R-:W-:Y:S01]  /*d1a0*/  BSSY B0, `(.L_x_46) ;  /* 0x0000006000007945 */ /* 0x000fe20003800000 */
[----:B--2---:R-:W-:-:S04]  /*d1b0*/  LOP3.LUT R6, R13, 0x1, RZ, 0xc, !PT ;  /* 0x000000010d067812 */ /* 0x004fc800078e0cff */
[----:B------:R-:W-:-:S04]  /*d1c0*/  SHF.L.U32 R6, R6, 0x1f, RZ ;  /* 0x0000001f06067819 */ /* 0x000fc800000006ff */
[----:B------:R-:W2:Y:S01]  /*d1d0*/  SYNCS.PHASECHK.TRANS64.TRYWAIT P1, [R9+URZ+0x38820], R6 ;  /* 0x03882006090075a7 */ /* 0x000ea2000802017f */
[----:B---3--:R-:W-:Y:S01]  /*d1e0*/  ISETP.GE.AND P2, PT, R7, 0x51, PT ;  /* 0x000000510700780c */ /* 0x008fe20003f46270 */
[----:B-12---:R-:W-:-:S12]  /*d1f0*/  @!P1 BRA `(.L_x_47) ;  /* 0x00000024005c9947 */ /* 0x006fd80003800000 */
.L_x_98:
[----:B------:R-:W-:Y:S05]  /*d200*/  BSYNC B0 ;  /* 0x0000000000007941 */ /* 0x000fea0003800000 */
.L_x_46:
[----:B------:R-:W-:Y:S05]  /*d210*/  @!P2 BRA `(.L_x_48) ;  /* 0x000000180084a947 */ /* 0x000fea0003800000 */
[----:B-1----:R-:W2:Y:S01]  /*d220*/  LDL R7, [R1+0xc] ;  /* 0x00000c0001077983 */ /* 0x002ea20000100800 */
[----:B------:R-:W-:Y:S01]  /*d230*/  MOV R6, 0x1 ;  /* 0x0000000100067802 */ /* 0x000fe20000000f00 */
[----:B--2---:R-:W-:-:S05]  /*d240*/  IMAD.MOV R13, RZ, RZ, -R7 ;  /* 0x000000ffff0d7224 */ /* 0x004fca00078e0a07 */
[----:B------:R-:W-:-:S05]  /*d250*/  VIADDMNMX R13, R13, R6, 0xffffffff, !PT ;  /* 0xffffffff0d0d7446 */ /* 0x000fca0007800106 */
[----:B------:R-:W-:-:S05]  /*d260*/  IMAD.IADD R6, R7, 0x1, R13 ;  /* 0x0000000107067824 */ /* 0x000fca00078e020d */
[----:B------:R-:W-:-:S04]  /*d270*/  LOP3.LUT R6, R6, 0x1, RZ, 0xc0, !PT ;  /* 0x0000000106067812 */ /* 0x000fc800078ec0ff */
[----:B------:R-:W-:Y:S02]  /*d280*/  ISETP.NE.U32.AND P1, PT, R6, 0x1, PT ;  /* 0x000000010600780c */ /* 0x000fe40003f25070 */
[----:B------:R-:W-:-:S11]  /*d290*/  IADD3 R6, R7, -0x2, RZ ;  /* 0xfffffffe07067810 */ /* 0x000fd60007ffe0ff */
[----:B------:R-:W-:Y:S05]  /*d2a0*/  @P1 BRA `(.L_x_49) ;  /* 0x0000000800281947 */ /* 0x000fea0003800000 */
[----:B------:R-:W-:Y:S01]  /*d2b0*/  VIADD R7, R16, 0x1 ;  /* 0x0000000110077836 */ /* 0x000fe20000000000 */
[----:B------:R-:W-:Y:S04]  /*d2c0*/  BSSY B0, `(.L_x_50) ;  /* 0x0000084000007945 */ /* 0x000fe80003800000 */
[----:B------:R-:W-:-:S04]  /*d2d0*/  ISETP.NE.AND P1, PT, R7, 0x2, PT ;  /* 0x000000020700780c */ /* 0x000fc80003f25270 */
[----:B------:R-:W-:Y:S02]  /*d2e0*/  SEL R12, RZ, 0x1, P1 ;  /* 0x00000001ff0c7807 */ /* 0x000fe40000800000 */
[----:B------:R-:W-:Y:S02]  /*d2f0*/  SEL R7, R7, RZ, P1 ;  /* 0x000000ff07077207 */ /* 0x000fe40000800000 */
[----:B------:R-:W-:Y:S01]  /*d300*/  LOP3.LUT R12, R19, R12, RZ, 0x3c, !PT ;  /* 0x0000000c130c7212 */ /* 0x000fe200078e3cff */
[----:B------:R-:W-:Y:S06]  /*d310*/  @!P6 BRA `(.L_x_51) ;  /* 0x0000000400f8e947 */ /* 0x000fec0003800000 */
[----:B------:R-:W-:Y:S01]  /*d320*/  MOV R8, R5 ;  /* 0x0000000500087202 */ /* 0x000fe20000000f00 */
[----:B------:R-:W-:Y:S06]  /*d330*/  @!P0 BRA `(.L_x_52) ;  /* 0x0000000000488947 */ /* 0x000fec0003800000 */
[----:B------:R-:W1:Y:S01]  /*d340*/  LDC R15, c[0x0][0x41c] ;  /* 0x00010700ff0f7b82 */ /* 0x000e620000000800 */
[----:B------:R-:W-:Y:S01]  /*d350*/  ULDC.64 UR4, c[0x0][0x408] ;  /* 0x0001020000047ab9 */ /* 0x000fe20000000a00 */
[----:B------:R-:W-:Y:S01]  /*d360*/  ULDC.64 UR6, c[0x0][0x208] ;  /* 0x0000820000067ab9 */ /* 0x000fe20000000a00 */
[----:B-1----:R-:W-:-:S13]  /*d370*/  ISETP.NE.AND P1, PT, R15, 0x1, PT ;  /* 0x000000010f00780c */ /* 0x002fda0003f25270 */
[----:B------:R-:W1:Y:S02]  /*d380*/  @P1 LDC.64 R8, c[0x0][0x420] ;  /* 0x00010800ff081b82 */ /* 0x000e640000000a00 */
[----:B-1----:R-:W-:-:S04]  /*d390*/  @P1 IMAD.HI.U32 R14, R6, R8, RZ ;  /* 0x00000008060e1227 */ /* 0x002fc800078e00ff */
[----:B------:R-:W-:Y:S01]  /*d3a0*/  IMAD.MOV.U32 R8, RZ, RZ, R6 ;  /* 0x000000ffff087224 */ /* 0x000fe200078e0006 */
[----:B------:R-:W-:Y:S01]  /*d3b0*/  @P1 SHF.R.U32.HI R8, RZ, R9, R14 ;  /* 0x00000009ff081219 */ /* 0x000fe2000001160e */
[----:B------:R-:W-:-:S03]  /*d3c0*/  IMAD R14, R11, UR4, RZ ;  /* 0x000000040b0e7c24 */ /* 0x000fc6000f8e02ff */
[----:B------:R-:W-:Y:S01]  /*d3d0*/  IADD3 R9, -R8, RZ, RZ ;  /* 0x000000ff08097210 */ /* 0x000fe20007ffe1ff */
[----:B------:R-:W-:-:S04]  /*d3e0*/  IMAD R14, R0, UR5, R14 ;  /* 0x00000005000e7c24 */ /* 0x000fc8000f8e020e */
[----:B------:R-:W-:Y:S01]  /*d3f0*/  IMAD R6, R15, R9, R6 ;  /* 0x000000090f067224 */ /* 0x000fe200078e0206 */
[----:B------:R-:W-:-:S03]  /*d400*/  SHF.R.S32.HI R9, RZ, 0x1f, R8 ;  /* 0x0000001fff097819 */ /* 0x000fc60000011408 */
[----:B------:R-:W-:-:S04]  /*d410*/  IMAD.WIDE.U32 R8, R0, UR4, R8 ;  /* 0x0000000400087c25 */ /* 0x000fc8000f8e0008 */
[----:B------:R-:W-:Y:S01]  /*d420*/  IMAD.IADD R9, R14, 0x1, R9 ;  /* 0x000000010e097824 */ /* 0x000fe200078e0209 */
[----:B------:R-:W-:-:S04]  /*d430*/  LEA R2, P1, R8, R2, 0x2 ;  /* 0x0000000208027211 */ /* 0x000fc800078210ff */
[----:B------:R-:W-:-:S05]  /*d440*/  LEA.HI.X R3, R8, R3, R9, 0x2, P1 ;  /* 0x0000000308037211 */ /* 0x000fca00008f1409 */
[----:B------:R1:W5:Y:S04]  /*d450*/  LDG.E R8, desc[UR6][R2.64] ;  /* 0x0000000602087981 */ /* 0x000368000c1e1900 */
.L_x_52:
[----:B-1----:R-:W1:Y:S01]  /*d460*/  S2R R3, SR_CgaCtaId ;  /* 0x0000000000037919 */ /* 0x002e620000008800 */
[----:B------:R-:W-:-:S04]  /*d470*/  MOV R2, 0x400 ;  /* 0x0000040000027802 */ /* 0x000fc80000000f00 */
[----:B-1----:R-:W-:Y:S02]  /*d480*/  LEA R2, R3, R2, 0x18 ;  /* 0x0000000203027211 */ /* 0x002fe400078ec0ff */
[----:B------:R-:W-:Y:S02]  /*d490*/  SHF.L.U32 R3, R12, 0x1f, RZ ;  /* 0x0000001f0c037819 */ /* 0x000fe400000006ff */
[----:B------:R-:W-:-:S04]  /*d4a0*/  LEA R2, R7, R2, 0x3 ;  /* 0x0000000207027211 */ /* 0x000fc800078e18ff */
[----:B------:R-:W1:Y:S02]  /*d4b0*/  SYNCS.PHASECHK.TRANS64.TRYWAIT P1, [R2+URZ+0x38840], R3 ;  /* 0x03884003020075a7 */ /* 0x000e64000802017f */
[----:B-1----:R-:W-:Y:S05]  /*d4c0*/  @!P1 BRA `(.L_x_53) ;  /* 0x0000002000c89947 */ /* 0x002fea0003800000 */
.L_x_99:
[----:B------:R-:W2:Y:S02]  /*d4d0*/  S2R R9, SR_TID.X ;  /* 0x0000000000097919 */ /* 0x000ea40000002100 */
[----:B--2---:R-:W-:-:S04]  /*d4e0*/  LOP3.LUT R9, R9, 0x7f, RZ, 0xc0, !PT ;  /* 0x0000007f09097812 */ /* 0x004fc800078ec0ff */
[----:B------:R-:W-:-:S13]  /*d4f0*/  ISETP.NE.AND P2, PT, R9, RZ, PT ;  /* 0x000000ff0900720c */ /* 0x000fda0003f45270 */
[----:B------:R-:W-:Y:S05]  /*d500*/  @P2 BRA `(.L_x_54) ;  /* 0x00000000001c2947 */ /* 0x000fea0003800000 */
[----:B------:R-:W2:Y:S01]  /*d510*/  S2R R9, SR_TID.X ;  /* 0x0000000000097919 */ /* 0x000ea20000002100 */
[----:B-1----:R-:W-:-:S04]  /*d520*/  IMAD.MOV.U32 R3, RZ, RZ, 0xa000 ;  /* 0x0000a000ff037424 */ /* 0x002fc800078e00ff */
[----:B------:R3:W-:Y:S01]  /*d530*/  SYNCS.ARRIVE.TRANS64 RZ, [R2+URZ+0x38830], R3 ;  /* 0x0388300302ff79a7 */ /* 0x0007e2000800003f */
[----:B--2---:R-:W-:-:S04]  /*d540*/  LOP3.LUT R9, R9, 0x1f, RZ, 0xc0, !PT ;  /* 0x0000001f09097812 */ /* 0x004fc800078ec0ff */
[----:B------:R-:W-:-:S13]  /*d550*/  ISETP.NE.AND P1, PT, R9, RZ, PT ;  /* 0x000000ff0900720c */ /* 0x000fda0003f25270 */
[----:B---3--:R-:W-:Y:S05]  /*d560*/  @!P1 BRA `(.L_x_54) ;  /* 0x0000000000049947 */ /* 0x008fea0003800000 */
[----:B------:R-:W-:Y:S01]  /*d570*/  BPT.TRAP 0x1 ;  /* 0x000000040000795c */ /* 0x000fe20000300000 */
.L_x_54:
[----:B------:R-:W2:Y:S01]  /*d580*/  S2R R14, SR_CgaCtaId ;  /* 0x00000000000e7919 */ /* 0x000ea20000008800 */
[----:B------:R-:W-:Y:S01]  /*d590*/  MOV R9, 0x400 ;  /* 0x0000040000097802 */ /* 0x000fe20000000f00 */
[----:B------:R-:W-:Y:S01]  /*d5a0*/  UIADD3 UR4, UP0, UR36, 0x370, URZ ;  /* 0x0000037024047890 */ /* 0x000fe2000ff1e03f */
[----:B------:R-:W-:Y:S01]  /*d5b0*/  R2UR UR9, R2 ;  /* 0x00000000020972ca */ /* 0x000fe200000e0000 */
[----:B------:R-:W-:Y:S01]  /*d5c0*/  UMOV UR10, URZ ;  /* 0x0000003f000a7c82 */ /* 0x000fe20008000000 */
[----:B------:R-:W-:Y:S01]  /*d5d0*/  R2UR UR11, R6 ;  /* 0x00000000060b72ca */ /* 0x000fe200000e0000 */
[----:B------:R-:W-:Y:S01]  /*d5e0*/  UIADD3.X UR5, URZ, UR37, URZ, UP0, !UPT ;  /* 0x000000253f057290 */ /* 0x000fe200087fe43f */
[----:B------:R-:W-:Y:S01]  /*d5f0*/  R2UR UR12, R4 ;  /* 0x00000000040c72ca */ /* 0x000fe200000e0000 */
[----:B------:R-:W-:Y:S01]  /*d600*/  UMOV UR6, 0x0 ;  /* 0x0000000000067882 */ /* 0x000fe20000000000 */
[----:B-----5:R-:W-:Y:S01]  /*d610*/  R2UR UR13, R8 ;  /* 0x00000000080d72ca */ /* 0x020fe200000e0000 */
[----:B------:R-:W-:Y:S01]  /*d620*/  UMOV UR7, 0x14f00000 ;  /* 0x14f0000000077882 */ /* 0x000fe20000000000 */
[----:B------:R-:W-:Y:S01]  /*d630*/  UMOV UR17, 0x40 ;  /* 0x0000004000117882 */ /* 0x000fe20000000000 */
[----:B------:R-:W-:Y:S01]  /*d640*/  UMOV UR18, 0x80 ;  /* 0x0000008000127882 */ /* 0x000fe20000000000 */
[----:B------:R-:W-:Y:S01]  /*d650*/  UMOV UR19, 0xc0 ;  /* 0x000000c000137882 */ /* 0x000fe20000000000 */
[----:B-1----:R-:W-:-:S02]  /*d660*/  SHF.L.U32 R3, R19, 0x1f, RZ ;  /* 0x0000001f13037819 */ /* 0x002fc400000006ff */
[----:B------:R-:W-:Y:S02]  /*d670*/  UIADD3 UR9, UR9, 0x38830, URZ ;  /* 0x0003883009097890 */ /* 0x000fe4000fffe03f */
[----:B------:R-:W-:Y:S01]  /*d680*/  UIMAD UR11, UR11, 0x50, URZ ;  /* 0x000000500b0b78a4 */ /* 0x000fe2000f8e023f */
[----:B--2---:R-:W-:-:S05]  /*d690*/  LEA R9, R14, R9, 0x18 ;  /* 0x000000090e097211 */ /* 0x004fca00078ec0ff */
[----:B------:R-:W-:-:S05]  /*d6a0*/  IMAD R2, R7, 0xa000, R9 ;  /* 0x0000a00007027824 */ /* 0x000fca00078e0209 */
[----:B------:R-:W-:Y:S02]  /*d6b0*/  R2UR UR14, R2 ;  /* 0x00000000020e72ca */ /* 0x000fe400000e0000 */
[----:B------:R-:W-:-:S05]  /*d6c0*/  IADD3 R2, R9, 0x38800, RZ ;  /* 0x0003880009027810 */ /* 0x000fca0007ffe0ff */
[----:B------:R-:W-:-:S06]  /*d6d0*/  IMAD R2, R16, 0x8, R2 ;  /* 0x0000000810027824 */ /* 0x000fcc00078e0202 */
[----:B------:R-:W-:Y:S02]  /*d6e0*/  UIADD3 UR8, UR14, 0x24400, URZ ;  /* 0x000244000e087890 */ /* 0x000fe4000fffe03f */
[----:B------:R-:W-:Y:S02]  /*d6f0*/  UIADD3 UR15, UR14, 0x26c00, URZ ;  /* 0x00026c000e0f7890 */ /* 0x000fe4000fffe03f */
[----:B------:R-:W-:Y:S02]  /*d700*/  UIADD3 UR16, UR14, 0x29400, URZ ;  /* 0x000294000e107890 */ /* 0x000fe4000fffe03f */
[----:B------:R-:W-:-:S03]  /*d710*/  UIADD3 UR14, UR14, 0x2bc00, URZ ;  /* 0x0002bc000e0e7890 */ /* 0x000fc6000fffe03f */
[----:B------:R1:W-:Y:S02]  /*d720*/  UTMALDG.4D [UR8], [UR4], desc[UR6] ;  /* 0x00000608040075b4 */ /* 0x0003e40008019000 */
[----:B-1----:R-:W-:Y:S01]  /*d730*/  UMOV UR8, UR15 ;  /* 0x0000000f00087c82 */ /* 0x002fe20008000000 */
[----:B------:R-:W-:Y:S02]  /*d740*/  UMOV UR10, UR17 ;  /* 0x00000011000a7c82 */ /* 0x000fe40008000000 */
[----:B------:R1:W-:Y:S02]  /*d750*/  UTMALDG.4D [UR8], [UR4], desc[UR6] ;  /* 0x00000608040075b4 */ /* 0x0003e40008019000 */
[----:B-1----:R-:W-:Y:S01]  /*d760*/  UMOV UR8, UR16 ;  /* 0x0000001000087c82 */ /* 0x002fe20008000000 */
[----:B------:R-:W-:Y:S02]  /*d770*/  UMOV UR10, UR18 ;  /* 0x00000012000a7c82 */ /* 0x000fe40008000000 */
[----:B------:R1:W-:Y:S02]  /*d780*/  UTMALDG.4D [UR8], [UR4], desc[UR6] ;  /* 0x00000608040075b4 */ /* 0x0003e40008019000 */
[----:B-1----:R-:W-:Y:S01]  /*d790*/  UMOV UR8, UR14 ;  /* 0x0000000e00087c82 */ /* 0x002fe20008000000 */
[----:B------:R-:W-:-:S02]  /*d7a0*/  UMOV UR10, UR19 ;  /* 0x00000013000a7c82 */ /* 0x000fc40008000000 */
[----:B------:R1:W-:Y:S01]  /*d7b0*/  UTMALDG.4D [UR8], [UR4], desc[UR6] ;  /* 0x00000608040075b4 */ /* 0x0003e20008019000 */
[----:B------:R-:W2:Y:S02]  /*d7c0*/  SYNCS.PHASECHK.TRANS64.TRYWAIT P1, [R2+URZ+0x60], R3 ;  /* 0x00006003020075a7 */ /* 0x000ea4000802017f */
[----:B-12---:R-:W-:Y:S05]  /*d7d0*/  @!P1 BRA `(.L_x_55) ;  /* 0x0000002000189947 */ /* 0x006fea0003800000 */
.L_x_100:
[----:B------:R-:W-:Y:S05]  /*d7e0*/  @P2 BRA `(.L_x_56) ;  /* 0x00000000002c2947 */ /* 0x000fea0003800000 */
[----:B------:R-:W2:Y:S01]  /*d7f0*/  S2R R9, SR_TID.X ;  /* 0x0000000000097919 */ /* 0x000ea20000002100 */
[----:B------:R-:W-:Y:S01]  /*d800*/  MOV R14, 0x400 ;  /* 0x00000400000e7802 */ /* 0x000fe20000000f00 */
[----:B-1----:R-:W-:Y:S01]  /*d810*/  IMAD.MOV.U32 R3, RZ, RZ, 0xa000 ;  /* 0x0000a000ff037424 */ /* 0x002fe200078e00ff */
[----:B------:R-:W1:Y:S01]  /*d820*/  S2R R15, SR_CgaCtaId ;  /* 0x00000000000f7919 */ /* 0x000e620000008800 */
[----:B--2---:R-:W-:-:S04]  /*d830*/  LOP3.LUT R9, R9, 0x1f, RZ, 0xc0, !PT ;  /* 0x0000001f09097812 */ /* 0x004fc800078ec0ff */
[----:B------:R-:W-:Y:S02]  /*d840*/  ISETP.NE.AND P1, PT, R9, RZ, PT ;  /* 0x000000ff0900720c */ /* 0x000fe40003f25270 */
[----:B-1----:R-:W-:-:S04]  /*d850*/  LEA R14, R15, R14, 0x18 ;  /* 0x0000000e0f0e7211 */ /* 0x002fc800078ec0ff */
[----:B------:R-:W-:-:S04]  /*d860*/  LEA R2, R16, R14, 0x3 ;  /* 0x0000000e10027211 */ /* 0x000fc800078e18ff */
[----:B------:R2:W-:Y:S03]  /*d870*/  SYNCS.ARRIVE.TRANS64 RZ, [R2+URZ+0x38850], R3 ;  /* 0x0388500302ff79a7 */ /* 0x0005e6000800003f */
[----:B------:R-:W-:Y:S05]  /*d880*/  @!P1 BRA `(.L_x_56) ;  /* 0x0000000000049947 */ /* 0x000fea0003800000 */
[----:B------:R-:W-:Y:S01]  /*d890*/  BPT.TRAP 0x1 ;  /* 0x000000040000795c */ /* 0x000fe20000300000 */
.L_x_56:
[----:B-12---:R-:W2:Y:S01]  /*d8a0*/  LDL.LU R3, [R1] ;  /* 0x0000000001037983 */ /* 0x006ea20000300800 */
[----:B------:R-:W-:Y:S01]  /*d8b0*/  MOV R9, 0x400 ;  /* 0x0000040000097802 */ /* 0x000fe20000000f00 */
[----:B------:R-:W1:Y:S01]  /*d8c0*/  S2R R14, SR_CgaCtaId ;  /* 0x00000000000e7919 */ /* 0x000e620000008800 */
[----:B------:R-:W-:Y:S01]  /*d8d0*/  R2UR UR13, R5 ;  /* 0x00000000050d72ca */ /* 0x000fe200000e0000 */
[----:B------:R-:W-:Y:S01]  /*d8e0*/  UIADD3 UR4, UP0, UR36, 0x470, URZ ;  /* 0x0000047024047890 */ /* 0x000fe2000ff1e03f */
[----:B------:R-:W-:Y:S02]  /*d8f0*/  R2UR UR12, R4 ;  /* 0x00000000040c72ca */ /* 0x000fe400000e0000 */
[----:B-1----:R-:W-:-:S04]  /*d900*/  LEA R9, R14, R9, 0x18 ;  /* 0x000000090e097211 */ /* 0x002fc800078ec0ff */
[----:B------:R-:W-:-:S04]  /*d910*/  LEA R2, R16, R9, 0x3 ;  /* 0x0000000910027211 */ /* 0x000fc800078e18ff */
[----:B------:R-:W-:Y:S01]  /*d920*/  R2UR UR9, R2 ;  /* 0x00000000020972ca */ /* 0x000fe200000e0000 */
[----:B------:R-:W-:-:S05]  /*d930*/  IMAD R2, R16, 0xa000, R9 ;  /* 0x0000a00010027824 */ /* 0x000fca00078e0209 */
[----:B------:R-:W-:Y:S01]  /*d940*/  R2UR UR16, R2 ;  /* 0x00000000021072ca */ /* 0x000fe200000e0000 */
[----:B------:R-:W-:-:S06]  /*d950*/  UIADD3.X UR5, URZ, UR37, URZ, UP0, !UPT ;  /* 0x000000253f057290 */ /* 0x000fcc00087fe43f */
[----:B------:R-:W-:-:S06]  /*d960*/  UIADD3 UR9, UR9, 0x38850, URZ ;  /* 0x0003885009097890 */ /* 0x000fcc000fffe03f */
[----:B------:R-:W-:Y:S02]  /*d970*/  UIADD3 UR8, UR16, 0x400, URZ ;  /* 0x0000040010087890 */ /* 0x000fe4000fffe03f */
[----:B------:R-:W-:Y:S02]  /*d980*/  UIADD3 UR14, UR16, 0x2c00, URZ ;  /* 0x00002c00100e7890 */ /* 0x000fe4000fffe03f */
[----:B------:R-:W-:Y:S01]  /*d990*/  UIADD3 UR15, UR16, 0x5400, URZ ;  /* 0x00005400100f7890 */ /* 0x000fe2000fffe03f */
[----:B------:R-:W-:Y:S01]  /*d9a0*/  UMOV UR10, URZ ;  /* 0x0000003f000a7c82 */ /* 0x000fe20008000000 */
[----:B------:R-:W-:Y:S01]  /*d9b0*/  UMOV UR6, 0x0 ;  /* 0x0000000000067882 */ /* 0x000fe20000000000 */
[----:B------:R-:W-:Y:S01]  /*d9c0*/  UMOV UR7, 0x14f00000 ;  /* 0x14f0000000077882 */ /* 0x000fe20000000000 */
[----:B------:R-:W-:Y:S01]  /*d9d0*/  UMOV UR17, 0x40 ;  /* 0x0000004000117882 */ /* 0x000fe20000000000 */
[----:B------:R-:W-:Y:S01]  /*d9e0*/  UIADD3 UR16, UR16, 0x7c00, URZ ;  /* 0x00007c0010107890 */ /* 0x000fe2000fffe03f */
[----:B------:R1:W-:Y:S01]  /*d9f0*/  STL [R1], R6 ;  /* 0x0000000601007387 */ /* 0x0003e20000100800 */
[----:B------:R-:W-:Y:S01]  /*da00*/  IMAD.MOV.U32 R5, RZ, RZ, R8 ;  /* 0x000000ffff057224 */ /* 0x000fe200078e0008 */
[----:B--2---:R-:W-:-:S13]  /*da10*/  R2UR UR11, R3 ;  /* 0x00000000030b72ca */ /* 0x004fda00000e0000 */
[----:B------:R-:W-:-:S09]  /*da20*/  UIMAD UR11, UR11, 0x50, URZ ;  /* 0x000000500b0b78a4 */ /* 0x000fd2000f8e023f */
[----:B------:R2:W-:Y:S02]  /*da30*/  UTMALDG.4D [UR8], [UR4], desc[UR6] ;  /* 0x00000608040075b4 */ /* 0x0005e40008019000 */
[----:B--2---:R-:W-:Y:S01]  /*da40*/  UMOV UR8, UR14 ;  /* 0x0000000e00087c82 */ /* 0x004fe20008000000 */
[----:B------:R-:W-:Y:S01]  /*da50*/  UMOV UR10, UR17 ;  /* 0x00000011000a7c82 */ /* 0x000fe20008000000 */
[----:B------:R-:W-:Y:S01]  /*da60*/  UMOV UR14, 0x80 ;  /* 0x00000080000e7882 */ /* 0x000fe20000000000 */
        /* <DEDUP_REMOVED lines=8> */
[----:B-1----:R-:W-:Y:S01]  /*daf0*/  NOP ;  /* 0x0000000000007918 */ /* 0x002fe20000000000 */
.L_x_51:
[----:B------:R-:W-:Y:S05]  /*db00*/  BSYNC B0 ;  /* 0x0000000000007941 */ /* 0x000fea0003800000 */
.L_x_50:
[----:B------:R-:W2:Y:S01]  /*db10*/  LDL.LU R2, [R1+0xc] ;  /* 0x00000c0001027983 */ /* 0x000ea20000300800 */
[----:B------:R-:W-:Y:S01]  /*db20*/  IMAD.MOV.U32 R16, RZ, RZ, R7 ;  /* 0x000000ffff107224 */ /* 0x000fe200078e0007 */
[----:B------:R-:W-:Y:S02]  /*db30*/  MOV R19, R12 ;  /* 0x0000000c00137202 */ /* 0x000fe40000000f00 */
[----:B--2---:R-:W-:-:S07]  /*db40*/  IADD3 R6, R2, -0x3, RZ ;  /* 0xfffffffd02067810 */ /* 0x004fce0007ffe0ff */
.L_x_49:
[----:B------:R-:W-:Y:S01]  /*db50*/  IMAD.MOV R13, RZ, RZ, -R13 ;  /* 0x000000ffff0d7224 */ /* 0x000fe200078e0a0d */
[----:B------:R-:W-:Y:S04]  /*db60*/  BSSY B0, `(.L_x_48) ;  /* 0x000010c000007945 */ /* 0x000fe80003800000 */
[----:B------:R-:W-:-:S13]  /*db70*/  ISETP.NE.AND P1, PT, R10, R13, PT ;  /* 0x0000000d0a00720c */ /* 0x000fda0003f25270 */
[----:B------:R-:W-:Y:S05]  /*db80*/  @!P1 BRA `(.L_x_57) ;  /* 0x0000001000249947 */ /* 0x000fea0003800000 */
[----:B------:R-:W-:-:S07]  /*db90*/  MOV R8, R5 ;  /* 0x0000000500087202 */ /* 0x000fce0000000f00 */
.L_x_72:
        /* <DEDUP_REMOVED lines=12> */
[----:B------:R-:W-:-:S04]  /*dc60*/  IMAD R13, R11, UR4, RZ ;  /* 0x000000040b0d7c24 */ /* 0x000fc8000f8e02ff */
[----:B------:R-:W-:Y:S01]  /*dc70*/  IMAD R13, R0, UR5, R13 ;  /* 0x00000005000d7c24 */ /* 0x000fe2000f8e020d */
[----:B-1----:R-:W-:-:S13]  /*dc80*/  ISETP.NE.AND P1, PT, R9, 0x1, PT ;  /* 0x000000010900780c */ /* 0x002fda0003f25270 */
[----:B------:R-:W1:Y:S02]  /*dc90*/  @P1 LDC.64 R2, c[0x0][0x420] ;  /* 0x00010800ff021b82 */ /* 0x000e640000000a00 */
[----:B-1----:R-:W-:-:S04]  /*dca0*/  @P1 IMAD.HI.U32 R8, R6, R2, RZ ;  /* 0x0000000206081227 */ /* 0x002fc800078e00ff */
[----:B------:R-:W-:Y:S01]  /*dcb0*/  IMAD.MOV.U32 R2, RZ, RZ, R6 ;  /* 0x000000ffff027224 */ /* 0x000fe200078e0006 */
[----:B------:R-:W-:-:S04]  /*dcc0*/  @P1 SHF.R.U32.HI R2, RZ, R3, R8 ;  /* 0x00000003ff021219 */ /* 0x000fc80000011608 */
[----:B------:R-:W-:Y:S02]  /*dcd0*/  IADD3 R12, -R2, RZ, RZ ;  /* 0x000000ff020c7210 */ /* 0x000fe40007ffe1ff */
[----:B------:R-:W-:-:S03]  /*dce0*/  SHF.R.S32.HI R3, RZ, 0x1f, R2 ;  /* 0x0000001fff037819 */ /* 0x000fc60000011402 */
[----:B------:R-:W-:Y:S02]  /*dcf0*/  IMAD R12, R9, R12, R6 ;  /* 0x0000000c090c7224 */ /* 0x000fe400078e0206 */
[----:B------:R-:W1:Y:S01]  /*dd00*/  LDC.64 R8, c[0x0][0x3f8] ;  /* 0x0000fe00ff087b82 */ /* 0x000e620000000a00 */
[----:B------:R-:W-:-:S04]  /*dd10*/  IMAD.WIDE.U32 R2, R0, UR4, R2 ;  /* 0x0000000400027c25 */ /* 0x000fc8000f8e0002 */
[----:B------:R-:W-:Y:S01]  /*dd20*/  IMAD.IADD R13, R13, 0x1, R3 ;  /* 0x000000010d0d7824 */ /* 0x000fe200078e0203 */
[----:B-1----:R-:W-:-:S04]  /*dd30*/  LEA R8, P1, R2, R8, 0x2 ;  /* 0x0000000802087211 */ /* 0x002fc800078210ff */
[----:B------:R-:W-:-:S05]  /*dd40*/  LEA.HI.X R9, R2, R9, R13, 0x2, P1 ;  /* 0x0000000902097211 */ /* 0x000fca00008f140d */
[----:B------:R1:W5:Y:S04]  /*dd50*/  LDG.E R8, desc[UR6][R8.64] ;  /* 0x0000000608087981 */ /* 0x000368000c1e1900 */
.L_x_60:
[----:B------:R-:W2:Y:S01]  /*dd60*/  S2R R3, SR_CgaCtaId ;  /* 0x0000000000037919 */ /* 0x000ea20000008800 */
[----:B------:R-:W-:-:S04]  /*dd70*/  MOV R2, 0x400 ;  /* 0x0000040000027802 */ /* 0x000fc80000000f00 */
[----:B--2---:R-:W-:Y:S02]  /*dd80*/  LEA R2, R3, R2, 0x18 ;  /* 0x0000000203027211 */ /* 0x004fe400078ec0ff */
[----:B------:R-:W-:Y:S02]  /*dd90*/  SHF.L.U32 R3, R10, 0x1f, RZ ;  /* 0x0000001f0a037819 */ /* 0x000fe400000006ff */
[----:B------:R-:W-:-:S04]  /*dda0*/  LEA R2, R7, R2, 0x3 ;  /* 0x0000000207027211 */ /* 0x000fc800078e18ff */
[----:B------:R-:W2:Y:S02]  /*ddb0*/  SYNCS.PHASECHK.TRANS64.TRYWAIT P1, [R2+URZ+0x38840], R3 ;  /* 0x03884003020075a7 */ /* 0x000ea4000802017f */
[----:B--2---:R-:W-:Y:S05]  /*ddc0*/  @!P1 BRA `(.L_x_61) ;  /* 0x0000001800b09947 */ /* 0x004fea0003800000 */
.L_x_101:
[----:B-1----:R-:W1:Y:S02]  /*ddd0*/  S2R R9, SR_TID.X ;  /* 0x0000000000097919 */ /* 0x002e640000002100 */
[----:B-1----:R-:W-:-:S04]  /*dde0*/  LOP3.LUT R9, R9, 0x7f, RZ, 0xc0, !PT ;  /* 0x0000007f09097812 */ /* 0x002fc800078ec0ff */
[----:B------:R-:W-:-:S13]  /*ddf0*/  ISETP.NE.AND P2, PT, R9, RZ, PT ;  /* 0x000000ff0900720c */ /* 0x000fda0003f45270 */
[----:B------:R-:W-:Y:S05]  /*de00*/  @P2 BRA `(.L_x_62) ;  /* 0x00000000001c2947 */ /* 0x000fea0003800000 */
[----:B------:R-:W1:Y:S01]  /*de10*/  S2R R9, SR_TID.X ;  /* 0x0000000000097919 */ /* 0x000e620000002100 */
[----:B--2---:R-:W-:-:S04]  /*de20*/  IMAD.MOV.U32 R3, RZ, RZ, 0xa000 ;  /* 0x0000a000ff037424 */ /* 0x004fc800078e00ff */
[----:B------:R3:W-:Y:S01]  /*de30*/  SYNCS.ARRIVE.TRANS64 RZ, [R2+URZ+0x38830], R3 ;  /* 0x0388300302ff79a7 */ /* 0x0007e2000800003f */
[----:B-1----:R-:W-:-:S04]  /*de40*/  LOP3.LUT R9, R9, 0x1f, RZ, 0xc0, !PT ;  /* 0x0000001f09097812 */ /* 0x002fc800078ec0ff */
[----:B------:R-:W-:-:S13]  /*de50*/  ISETP.NE.AND P1, PT, R9, RZ, PT ;  /* 0x000000ff0900720c */ /* 0x000fda0003f25270 */
[----:B---3--:R-:W-:Y:S05]  /*de60*/  @!P1 BRA `(.L_x_62) ;  /* 0x0000000000049947 */ /* 0x008fea0003800000 */
[----:B------:R-:W-:Y:S01]  /*de70*/  BPT.TRAP 0x1 ;  /* 0x000000040000795c */ /* 0x000fe20000300000 */
.L_x_62:
[----:B------:R-:W1:Y:S01]  /*de80*/  S2R R9, SR_CgaCtaId ;  /* 0x0000000000097919 */ /* 0x000e620000008800 */
[----:B--2---:R-:W-:Y:S01]  /*de90*/  MOV R3, 0x400 ;  /* 0x0000040000037802 */ /* 0x004fe20000000f00 */
        /* <DEDUP_REMOVED lines=12> */
[----:B------:R-:W-:-:S02]  /*df60*/  SHF.L.U32 R19, R19, 0x1f, RZ ;  /* 0x0000001f13137819 */ /* 0x000fc400000006ff */
[----:B------:R-:W-:Y:S02]  /*df70*/  UIADD3 UR9, UR9, 0x38830, URZ ;  /* 0x0003883009097890 */ /* 0x000fe4000fffe03f */
[----:B------:R-:W-:Y:S01]  /*df80*/  UIMAD UR11, UR11, 0x50, URZ ;  /* 0x000000500b0b78a4 */ /* 0x000fe2000f8e023f */
[----:B-1----:R-:W-:-:S05]  /*df90*/  LEA R3, R9, R3, 0x18 ;  /* 0x0000000309037211 */ /* 0x002fca00078ec0ff */
[----:B------:R-:W-:Y:S01]  /*dfa0*/  IMAD R2, R7, 0xa000, R3 ;  /* 0x0000a00007027824 */ /* 0x000fe200078e0203 */
[----:B------:R-:W-:-:S04]  /*dfb0*/  IADD3 R3, R3, 0x38800, RZ ;  /* 0x0003880003037810 */ /* 0x000fc80007ffe0ff */
[----:B------:R-:W-:Y:S01]  /*dfc0*/  R2UR UR14, R2 ;  /* 0x00000000020e72ca */ /* 0x000fe200000e0000 */
[----:B------:R-:W-:-:S12]  /*dfd0*/  IMAD R2, R16, 0x8, R3 ;  /* 0x0000000810027824 */ /* 0x000fd800078e0203 */
        /* <DEDUP_REMOVED lines=16> */
.L_x_102:
[----:B------:R-:W-:Y:S05]  /*e0e0*/  @P2 BRA `(.L_x_64) ;  /* 0x00000000001c2947 */ /* 0x000fea0003800000 */
[----:B------:R-:W2:Y:S01]  /*e0f0*/  S2R R9, SR_TID.X ;  /* 0x0000000000097919 */ /* 0x000ea20000002100 */
[----:B------:R-:W-:-:S04]  /*e100*/  MOV R3, 0xa000 ;  /* 0x0000a00000037802 */ /* 0x000fc80000000f00 */
[----:B------:R3:W-:Y:S01]  /*e110*/  SYNCS.ARRIVE.TRANS64 RZ, [R2+URZ+0x50], R3 ;  /* 0x0000500302ff79a7 */ /* 0x0007e2000800003f */
[----:B--2---:R-:W-:-:S04]  /*e120*/  LOP3.LUT R9, R9, 0x1f, RZ, 0xc0, !PT ;  /* 0x0000001f09097812 */ /* 0x004fc800078ec0ff */
[----:B------:R-:W-:-:S13]  /*e130*/  ISETP.NE.AND P1, PT, R9, RZ, PT ;  /* 0x000000ff0900720c */ /* 0x000fda0003f25270 */
[----:B---3--:R-:W-:Y:S05]  /*e140*/  @!P1 BRA `(.L_x_64) ;  /* 0x0000000000049947 */ /* 0x008fea0003800000 */
[----:B------:R-:W-:Y:S01]  /*e150*/  BPT.TRAP 0x1 ;  /* 0x000000040000795c */ /* 0x000fe20000300000 */
.L_x_64:
[----:B------:R-:W2:Y:S01]  /*e160*/  LDL.LU R3, [R1] ;  /* 0x0000000001037983 */ /* 0x000ea20000300800 */
[----:B------:R-:W-:Y:S01]  /*e170*/  MOV R9, 0x400 ;  /* 0x0000040000097802 */ /* 0x000fe20000000f00 */
[----:B------:R-:W3:Y:S01]  /*e180*/  S2R R13, SR_CgaCtaId ;  /* 0x00000000000d7919 */ /* 0x000ee20000008800 */
[----:B------:R-:W-:Y:S01]  /*e190*/  R2UR UR9, R2 ;  /* 0x00000000020972ca */ /* 0x000fe200000e0000 */
[----:B------:R-:W-:Y:S01]  /*e1a0*/  UIADD3 UR4, UP0, UR36, 0x470, URZ ;  /* 0x0000047024047890 */ /* 0x000fe2000ff1e03f */
[----:B------:R-:W-:Y:S02]  /*e1b0*/  R2UR UR13, R5 ;  /* 0x00000000050d72ca */ /* 0x000fe400000e0000 */
[----:B------:R-:W-:Y:S01]  /*e1c0*/  R2UR UR12, R4 ;  /* 0x00000000040c72ca */ /* 0x000fe200000e0000 */
[----:B------:R-:W-:Y:S01]  /*e1d0*/  UIADD3.X UR5, URZ, UR37, URZ, UP0, !UPT ;  /* 0x000000253f057290 */ /* 0x000fe200087fe43f */
[----:B---3--:R-:W-:-:S05]  /*e1e0*/  LEA R9, R13, R9, 0x18 ;  /* 0x000000090d097211 */ /* 0x008fca00078ec0ff */
        /* <DEDUP_REMOVED lines=27> */
[----:B---3--:R-:W-:Y:S01]  /*e3a0*/  NOP ;  /* 0x0000000000007918 */ /* 0x008fe20000000000 */
.L_x_59:
[----:B------:R-:W-:Y:S05]  /*e3b0*/  BSYNC B1 ;  /* 0x0000000000017941 */ /* 0x000fea0003800000 */
.L_x_58:
[----:B------:R-:W-:Y:S01]  /*e3c0*/  IADD3 R16, R7, 0x1, RZ ;  /* 0x0000000107107810 */ /* 0x000fe20007ffe0ff */
[----:B------:R-:W-:Y:S03]  /*e3d0*/  BSSY B1, `(.L_x_65) ;  /* 0x0000081000017945 */ /* 0x000fe60003800000 */
[----:B------:R-:W-:-:S04]  /*e3e0*/  ISETP.NE.AND P1, PT, R16, 0x2, PT ;  /* 0x000000021000780c */ /* 0x000fc80003f25270 */
[----:B-1----:R-:W-:Y:S02]  /*e3f0*/  SEL R19, RZ, 0x1, P1 ;  /* 0x00000001ff137807 */ /* 0x002fe40000800000 */
[----:B------:R-:W-:Y:S02]  /*e400*/  SEL R16, R16, RZ, P1 ;  /* 0x000000ff10107207 */ /* 0x000fe40000800000 */
[----:B------:R-:W-:Y:S01]  /*e410*/  LOP3.LUT R19, R10, R19, RZ, 0x3c, !PT ;  /* 0x000000130a137212 */ /* 0x000fe200078e3cff */
[----:B------:R-:W-:Y:S06]  /*e420*/  @!P6 BRA `(.L_x_66) ;  /* 0x0000000400ece947 */ /* 0x000fec0003800000 */
[----:B------:R-:W-:Y:S01]  /*e430*/  VIADD R12, R6, 0xffffffff ;  /* 0xffffffff060c7836 */ /* 0x000fe20000000000 */
        /* <DEDUP_REMOVED lines=8> */
[----:B-1----:R-:W-:Y:S01]  /*e4c0*/  @P1 IMAD.HI.U32 R9, R12, R2, RZ ;  /* 0x000000020c091227 */ /* 0x002fe200078e00ff */
[----:B------:R-:W-:-:S04]  /*e4d0*/  MOV R2, R12 ;  /* 0x0000000c00027202 */ /* 0x000fc80000000f00 */
[----:B------:R-:W-:-:S05]  /*e4e0*/  @P1 SHF.R.U32.HI R2, RZ, R3, R9 ;  /* 0x00000003ff021219 */ /* 0x000fca0000011609 */
[----:B------:R-:W-:-:S04]  /*e4f0*/  IMAD.MOV R3, RZ, RZ, -R2 ;  /* 0x000000ffff037224 */ /* 0x000fc800078e0a02 */
[----:B------:R-:W-:Y:S01]  /*e500*/  IMAD R12, R8, R3, R12 ;  /* 0x00000003080c7224 */ /* 0x000fe200078e020c */
[--C-:B------:R-:W-:Y:S01]  /*e510*/  SHF.R.S32.HI R3, RZ, 0x1f, R2.reuse ;  /* 0x0000001fff037819 */ /* 0x100fe20000011402 */
[----:B------:R-:W1:Y:S02]  /*e520*/  LDC.64 R8, c[0x0][0x3f8] ;  /* 0x0000fe00ff087b82 */ /* 0x000e640000000a00 */
[----:B------:R-:W-:-:S05]  /*e530*/  IMAD.WIDE.U32 R2, R0, UR4, R2 ;  /* 0x0000000400027c25 */ /* 0x000fca000f8e0002 */
[----:B------:R-:W-:Y:S02]  /*e540*/  IADD3 R13, R13, R3, RZ ;  /* 0x000000030d0d7210 */ /* 0x000fe40007ffe0ff */
[----:B-1----:R-:W-:-:S04]  /*e550*/  LEA R8, P1, R2, R8, 0x2 ;  /* 0x0000000802087211 */ /* 0x002fc800078210ff */
[----:B------:R-:W-:-:S05]  /*e560*/  LEA.HI.X R9, R2, R9, R13, 0x2, P1 ;  /* 0x0000000902097211 */ /* 0x000fca00008f140d */
[----:B------:R1:W5:Y:S04]  /*e570*/  LDG.E R8, desc[UR6][R8.64] ;  /* 0x0000000608087981 */ /* 0x000368000c1e1900 */
.L_x_67:
[----:B------:R-:W2:Y:S01]  /*e580*/  S2R R3, SR_CgaCtaId ;  /* 0x0000000000037919 */ /* 0x000ea20000008800 */
[----:B------:R-:W-:-:S04]  /*e590*/  MOV R2, 0x400 ;  /* 0x0000040000027802 */ /* 0x000fc80000000f00 */
[----:B--2---:R-:W-:Y:S02]  /*e5a0*/  LEA R2, R3, R2, 0x18 ;  /* 0x0000000203027211 */ /* 0x004fe400078ec0ff */
[----:B------:R-:W-:-:S03]  /*e5b0*/  SHF.L.U32 R3, R19, 0x1f, RZ ;  /* 0x0000001f13037819 */ /* 0x000fc600000006ff */
[----:B------:R-:W-:-:S04]  /*e5c0*/  IMAD R2, R16, 0x8, R2 ;  /* 0x0000000810027824 */ /* 0x000fc800078e0202 */
[----:B------:R-:W2:Y:S02]  /*e5d0*/  SYNCS.PHASECHK.TRANS64.TRYWAIT P1, [R2+URZ+0x38840], R3 ;  /* 0x03884003020075a7 */ /* 0x000ea4000802017f */
[----:B--2---:R-:W-:Y:S05]  /*e5e0*/  @!P1 BRA `(.L_x_68) ;  /* 0x0000001000d09947 */ /* 0x004fea0003800000 */
.L_x_103:
[----:B-1----:R-:W1:Y:S02]  /*e5f0*/  S2R R9, SR_TID.X ;  /* 0x0000000000097919 */ /* 0x002e640000002100 */
[----:B-1----:R-:W-:-:S04]  /*e600*/  LOP3.LUT R9, R9, 0x7f, RZ, 0xc0, !PT ;  /* 0x0000007f09097812 */ /* 0x002fc800078ec0ff */
[----:B------:R-:W-:-:S13]  /*e610*/  ISETP.NE.AND P2, PT, R9, RZ, PT ;  /* 0x000000ff0900720c */ /* 0x000fda0003f45270 */
[----:B------:R-:W-:Y:S05]  /*e620*/  @P2 BRA `(.L_x_69) ;  /* 0x00000000001c2947 */ /* 0x000fea0003800000 */
[----:B------:R-:W1:Y:S01]  /*e630*/  S2R R9, SR_TID.X ;  /* 0x0000000000097919 */ /* 0x000e620000002100 */
[----:B--2---:R-:W-:-:S04]  /*e640*/  MOV R3, 0xa000 ;  /* 0x0000a00000037802 */ /* 0x004fc80000000f00 */
[----:B------:R3:W-:Y:S01]  /*e650*/  SYNCS.ARRIVE.TRANS64 RZ, [R2+URZ+0x38830], R3 ;  /* 0x0388300302ff79a7 */ /* 0x0007e2000800003f */
[----:B-1----:R-:W-:-:S04]  /*e660*/  LOP3.LUT R9, R9, 0x1f, RZ, 0xc0, !PT ;  /* 0x0000001f09097812 */ /* 0x002fc800078ec0ff */
[----:B------:R-:W-:-:S13]  /*e670*/  ISETP.NE.AND P1, PT, R9, RZ, PT ;  /* 0x000000ff0900720c */ /* 0x000fda0003f25270 */
[----:B---3--:R-:W-:Y:S05]  /*e680*/  @!P1 BRA `(.L_x_69) ;  /* 0x0000000000049947 */ /* 0x008fea0003800000 */
[----:B------:R-:W-:Y:S01]  /*e690*/  BPT.TRAP 0x1 ;  /* 0x000000040000795c */ /* 0x000fe20000300000 */
.L_x_69:
[----:B------:R-:W1:Y:S01]  /*e6a0*/  S2R R13, SR_CgaCtaId ;  /* 0x00000000000d7919 */ /* 0x000e620000008800 */
[----:B------:R-:W-:Y:S01]  /*e6b0*/  MOV R9, 0x400 ;  /* 0x0000040000097802 */ /* 0x000fe20000000f00 */
[----:B------:R-:W-:Y:S01]  /*e6c0*/  UIADD3 UR4, UP0, UR36, 0x370, URZ ;  /* 0x0000037024047890 */ /* 0x000fe2000ff1e03f */
[----:B------:R-:W-:Y:S01]  /*e6d0*/  R2UR UR11, R12 ;  /* 0x000000000c0b72ca */ /* 0x000fe200000e0000 */
[----:B------:R-:W-:Y:S01]  /*e6e0*/  UMOV UR10, URZ ;  /* 0x0000003f000a7c82 */ /* 0x000fe20008000000 */
[----:B------:R-:W-:Y:S01]  /*e6f0*/  R2UR UR12, R4 ;  /* 0x00000000040c72ca */ /* 0x000fe200000e0000 */
[----:B------:R-:W-:Y:S01]  /*e700*/  UIADD3.X UR5, URZ, UR37, URZ, UP0, !UPT ;  /* 0x000000253f057290 */ /* 0x000fe200087fe43f */
[----:B-----5:R-:W-:Y:S01]  /*e710*/  R2UR UR13, R8 ;  /* 0x00000000080d72ca */ /* 0x020fe200000e0000 */
[----:B------:R-:W-:Y:S01]  /*e720*/  UMOV UR6, 0x0 ;  /* 0x0000000000067882 */ /* 0x000fe20000000000 */
[----:B------:R-:W-:Y:S01]  /*e730*/  UMOV UR7, 0x14f00000 ;  /* 0x14f0000000077882 */ /* 0x000fe20000000000 */
[----:B------:R-:W-:Y:S01]  /*e740*/  UMOV UR17, 0x40 ;  /* 0x0000004000117882 */ /* 0x000fe20000000000 */
[----:B------:R-:W-:Y:S01]  /*e750*/  UMOV UR18, 0x80 ;  /* 0x0000008000127882 */ /* 0x000fe20000000000 */
[----:B------:R-:W-:-:S04]  /*e760*/  UMOV UR19, 0xc0 ;  /* 0x000000c000137882 */ /* 0x000fc80000000000 */
[----:B------:R-:W-:Y:S01]  /*e770*/  UIMAD UR11, UR11, 0x50, URZ ;  /* 0x000000500b0b78a4 */ /* 0x000fe2000f8e023f */
[----:B-1----:R-:W-:-:S05]  /*e780*/  LEA R9, R13, R9, 0x18 ;  /* 0x000000090d097211 */ /* 0x002fca00078ec0ff */
[----:B--2---:R-:W-:-:S05]  /*e790*/  VIADD R2, R9, 0x38800 ;  /* 0x0003880009027836 */ /* 0x004fca0000000000 */
[----:B------:R-:W-:Y:S01]  /*e7a0*/  LEA R3, R16, R2, 0x3 ;  /* 0x0000000210037211 */ /* 0x000fe200078e18ff */
[----:B------:R-:W-:-:S03]  /*e7b0*/  IMAD R2, R7, 0x8, R2 ;  /* 0x0000000807027824 */ /* 0x000fc600078e0202 */
[----:B------:R-:W-:Y:S01]  /*e7c0*/  R2UR UR9, R3 ;  /* 0x00000000030972ca */ /* 0x000fe200000e0000 */
[----:B------:R-:W-:-:S05]  /*e7d0*/  IMAD R3, R16, 0xa000, R9 ;  /* 0x0000a00010037824 */ /* 0x000fca00078e0209 */
[----:B------:R-:W-:Y:S02]  /*e7e0*/  R2UR UR14, R3 ;  /* 0x00000000030e72ca */ /* 0x000fe400000e0000 */
[----:B------:R-:W-:-:S05]  /*e7f0*/  SHF.L.U32 R3, R10, 0x1f, RZ ;  /* 0x0000001f0a037819 */ /* 0x000fca00000006ff */
[----:B------:R-:W-:-:S06]  /*e800*/  UIADD3 UR9, UR9, 0x30, URZ ;  /* 0x0000003009097890 */ /* 0x000fcc000fffe03f */
        /* <DEDUP_REMOVED lines=16> */
.L_x_104:
[----:B------:R-:W-:Y:S05]  /*e910*/  @P2 BRA `(.L_x_71) ;  /* 0x00000000001c2947 */ /* 0x000fea0003800000 */
[----:B------:R-:W2:Y:S01]  /*e920*/  S2R R9, SR_TID.X ;  /* 0x0000000000097919 */ /* 0x000ea20000002100 */
[----:B-1----:R-:W-:-:S04]  /*e930*/  MOV R3, 0xa000 ;  /* 0x0000a00000037802 */ /* 0x002fc80000000f00 */
[----:B------:R3:W-:Y:S01]  /*e940*/  SYNCS.ARRIVE.TRANS64 RZ, [R2+URZ+0x50], R3 ;  /* 0x0000500302ff79a7 */ /* 0x0007e2000800003f */
[----:B--2---:R-:W-:-:S04]  /*e950*/  LOP3.LUT R9, R9, 0x1f, RZ, 0xc0, !PT ;  /* 0x0000001f09097812 */ /* 0x004fc800078ec0ff */
[----:B------:R-:W-:-:S13]  /*e960*/  ISETP.NE.AND P1, PT, R9, RZ, PT ;  /* 0x000000ff0900720c */ /* 0x000fda0003f25270 */
[----:B---3--:R-:W-:Y:S05]  /*e970*/  @!P1 BRA `(.L_x_71) ;  /* 0x0000000000049947 */ /* 0x008fea0003800000 */
[----:B------:R-:W-:Y:S01]  /*e980*/  BPT.TRAP 0x1 ;  /* 0x000000040000795c */ /* 0x000fe20000300000 */
.L_x_71:
[----:B-1----:R-:W2:Y:S01]  /*e990*/  LDL.LU R3, [R1] ;  /* 0x0000000001037983 */ /* 0x002ea20000300800 */
[----:B------:R-:W-:Y:S01]  /*e9a0*/  MOV R9, 0x400 ;  /* 0x0000040000097802 */ /* 0x000fe20000000f00 */
[----:B------:R-:W1:Y:S01]  /*e9b0*/  S2R R10, SR_CgaCtaId ;  /* 0x00000000000a7919 */ /* 0x000e620000008800 */
[----:B------:R-:W-:Y:S01]  /*e9c0*/  R2UR UR9, R2 ;  /* 0x00000000020972ca */ /* 0x000fe200000e0000 */
[----:B------:R-:W-:Y:S01]  /*e9d0*/  UIADD3 UR4, UP0, UR36, 0x470, URZ ;  /* 0x0000047024047890 */ /* 0x000fe2000ff1e03f */
[----:B------:R-:W-:Y:S02]  /*e9e0*/  R2UR UR13, R5 ;  /* 0x00000000050d72ca */ /* 0x000fe400000e0000 */
[----:B------:R-:W-:Y:S01]  /*e9f0*/  R2UR UR12, R4 ;  /* 0x00000000040c72ca */ /* 0x000fe200000e0000 */
[----:B------:R-:W-:Y:S01]  /*ea00*/  UIADD3.X UR5, URZ, UR37, URZ, UP0, !UPT ;  /* 0x000000253f057290 */ /* 0x000fe200087fe43f */
[----:B-1----:R-:W-:-:S05]  /*ea10*/  LEA R9, R10, R9, 0x18 ;  /* 0x000000090a097211 */ /* 0x002fca00078ec0ff */
        /* <DEDUP_REMOVED lines=28> */
.L_x_66:
[----:B------:R-:W-:Y:S05]  /*ebe0*/  BSYNC B1 ;  /* 0x0000000000017941 */ /* 0x000fea0003800000 */
.L_x_65:
[C---:B------:R-:W-:Y:S02]  /*ebf0*/  ISETP.GT.AND P1, PT, R6.reuse, 0x1, PT ;  /* 0x000000010600780c */ /* 0x040fe40003f24270 */
[----:B------:R-:W-:-:S11]  /*ec00*/  IADD3 R6, R6, -0x2, RZ ;  /* 0xfffffffe06067810 */ /* 0x000fd60007ffe0ff */
[----:B------:R-:W-:Y:S05]  /*ec10*/  @P1 BRA `(.L_x_72) ;  /* 0xffffffec00e01947 */ /* 0x000fea000383ffff */
.L_x_57:
[----:B------:R-:W-:Y:S05]  /*ec20*/  BSYNC B0 ;  /* 0x0000000000007941 */ /* 0x000fea0003800000 */
.L_x_48:
[----:B------:R-:W-:Y:S04]  /*ec30*/  BSSY B0, `(.L_x_73) ;  /* 0x0000037000007945 */ /* 0x000fe80003800000 */
[----:B------:R-:W-:Y:S05]  /*ec40*/  @!P6 BRA `(.L_x_74) ;  /* 0x0000000000d4e947 */ /* 0x000fea0003800000 */
[----:B------:R-:W2:Y:S01]  /*ec50*/  S2R R3, SR_CgaCtaId ;  /* 0x0000000000037919 */ /* 0x000ea20000008800 */
[----:B------:R-:W-:Y:S01]  /*ec60*/  MOV R0, 0x400 ;  /* 0x0000040000007802 */ /* 0x000fe20000000f00 */
[----:B------:R-:W3:Y:S03]  /*ec70*/  S2R R2, SR_TID.X ;  /* 0x0000000000027919 */ /* 0x000ee60000002100 */
[----:B--2---:R-:W-:Y:S02]  /*ec80*/  LEA R0, R3, R0, 0x18 ;  /* 0x0000000003007211 */ /* 0x004fe400078ec0ff */
[----:B---3--:R-:W-:-:S03]  /*ec90*/  LOP3.LUT R2, R2, 0x7f, RZ, 0xc0, !PT ;  /* 0x0000007f02027812 */ /* 0x008fc600078ec0ff */
[----:B------:R-:W-:Y:S01]  /*eca0*/  IMAD R3, R16, 0x8, R0 ;  /* 0x0000000810037824 */ /* 0x000fe200078e0200 */
[----:B------:R-:W-:Y:S02]  /*ecb0*/  SHF.L.U32 R0, R19, 0x1f, RZ ;  /* 0x0000001f13007819 */ /* 0x000fe400000006ff */
[----:B------:R-:W-:Y:S02]  /*ecc0*/  ISETP.NE.AND P1, PT, R2, RZ, PT ;  /* 0x000000ff0200720c */ /* 0x000fe40003f25270 */
[----:B------:R-:W2:Y:S02]  /*ecd0*/  SYNCS.PHASECHK.TRANS64.TRYWAIT P0, [R3+URZ+0x38860], R0 ;  /* 0x03886000030075a7 */ /* 0x000ea4000800017f */
[----:B--2---:R-:W-:Y:S09]  /*ece0*/  @!P0 BRA `(.L_x_75) ;  /* 0x0000000c00388947 */ /* 0x004ff20003800000 */
.L_x_105:
[----:B------:R-:W-:Y:S05]  /*ecf0*/  @P1 BRA `(.L_x_76) ;  /* 0x00000000001c1947 */ /* 0x000fea0003800000 */
[----:B------:R-:W3:Y:S01]  /*ed00*/  S2R R2, SR_TID.X ;  /* 0x0000000000027919 */ /* 0x000ee20000002100 */
[----:B--2---:R-:W-:-:S04]  /*ed10*/  MOV R0, 0xa000 ;  /* 0x0000a00000007802 */ /* 0x004fc80000000f00 */
[----:B------:R4:W-:Y:S01]  /*ed20*/  SYNCS.ARRIVE.TRANS64 RZ, [R3+URZ+0x38850], R0 ;  /* 0x0388500003ff79a7 */ /* 0x0009e2000800003f */
[----:B---3--:R-:W-:-:S04]  /*ed30*/  LOP3.LUT R2, R2, 0x1f, RZ, 0xc0, !PT ;  /* 0x0000001f02027812 */ /* 0x008fc800078ec0ff */
[----:B------:R-:W-:-:S13]  /*ed40*/  ISETP.NE.AND P0, PT, R2, RZ, PT ;  /* 0x000000ff0200720c */ /* 0x000fda0003f05270 */
[----:B----4-:R-:W-:Y:S05]  /*ed50*/  @!P0 BRA `(.L_x_76) ;  /* 0x0000000000048947 */ /* 0x010fea0003800000 */
[----:B------:R-:W-:Y:S01]  /*ed60*/  BPT.TRAP 0x1 ;  /* 0x000000040000795c */ /* 0x000fe20000300000 */
.L_x_76:
[----:B------:R-:W3:Y:S01]  /*ed70*/  LDL R2, [R1] ;  /* 0x0000000001027983 */ /* 0x000ee20000100800 */
[----:B--2---:R-:W-:Y:S01]  /*ed80*/  MOV R0, 0x400 ;  /* 0x0000040000007802 */ /* 0x004fe20000000f00 */
[----:B-1----:R-:W1:Y:S01]  /*ed90*/  S2R R6, SR_CgaCtaId ;  /* 0x0000000000067919 */ /* 0x002e620000008800 */
        /* <DEDUP_REMOVED lines=17> */
[----:B---3--:R-:W-:-:S13]  /*eeb0*/  R2UR UR11, R2 ;  /* 0x00000000020b72ca */ /* 0x008fda00000e0000 */
[----:B------:R-:W-:-:S09]  /*eec0*/  UIMAD UR11, UR11, 0x50, URZ ;  /* 0x000000500b0b78a4 */ /* 0x000fd2000f8e023f */
[----:B------:R1:W-:Y:S02]  /*eed0*/  UTMALDG.4D [UR8], [UR4], desc[UR6] ;  /* 0x00000608040075b4 */ /* 0x0003e40008019000 */
[----:B-1----:R-:W-:Y:S01]  /*eee0*/  UMOV UR8, UR15 ;  /* 0x0000000f00087c82 */ /* 0x002fe20008000000 */
[----:B------:R-:W-:Y:S01]  /*eef0*/  UMOV UR10, UR17 ;  /* 0x00000011000a7c82 */ /* 0x000fe20008000000 */
[----:B------:R-:W-:Y:S01]  /*ef00*/  UMOV UR15, 0x80 ;  /* 0x00000080000f7882 */ /* 0x000fe20000000000 */
[----:B------:R1:W-:Y:S02]  /*ef10*/  UTMALDG.4D [UR8], [UR4], desc[UR6] ;  /* 0x00000608040075b4 */ /* 0x0003e40008019000 */
[----:B-1----:R-:W-:Y:S01]  /*ef20*/  UMOV UR8, UR16 ;  /* 0x0000001000087c82 */ /* 0x002fe20008000000 */
[----:B------:R-:W-:Y:S01]  /*ef30*/  UMOV UR10, UR15 ;  /* 0x0000000f000a7c82 */ /* 0x000fe20008000000 */
[----:B------:R-:W-:Y:S01]  /*ef40*/  UMOV UR15, 0xc0 ;  /* 0x000000c0000f7882 */ /* 0x000fe20000000000 */
[----:B------:R1:W-:Y:S02]  /*ef50*/  UTMALDG.4D [UR8], [UR4], desc[UR6] ;  /* 0x00000608040075b4 */ /* 0x0003e40008019000 */
[----:B-1----:R-:W-:Y:S01]  /*ef60*/  UMOV UR8, UR14 ;  /* 0x0000000e00087c82 */ /* 0x002fe20008000000 */
[----:B------:R-:W-:-:S02]  /*ef70*/  UMOV UR10, UR15 ;  /* 0x0000000f000a7c82 */ /* 0x000fc40008000000 */
[----:B------:R2:W-:Y:S02]  /*ef80*/  UTMALDG.4D [UR8], [UR4], desc[UR6] ;  /* 0x00000608040075b4 */ /* 0x0005e40008019000 */
[----:B--2---:R-:W-:Y:S01]  /*ef90*/  NOP ;  /* 0x0000000000007918 */ /* 0x004fe20000000000 */
.L_x_74:
[----:B------:R-:W-:Y:S05]  /*efa0*/  BSYNC B0 ;  /* 0x0000000000007941 */ /* 0x000fea0003800000 */
.L_x_73:
[----:B------:R-:W2:Y:S01]  /*efb0*/  LDL.LU R0, [R1+0x10] ;  /* 0x0000100001007983 */ /* 0x000ea20000300800 */
[----:B------:R-:W-:-:S03]  /*efc0*/  ULDC UR4, c[0x0][0xda4] ;  /* 0x0003690000047ab9 */ /* 0x000fc60000000800 */
[----:B------:R-:W3:Y:S01]  /*efd0*/  LDL.LU R2, [R1+0x18] ;  /* 0x0000180001027983 */ /* 0x000ee20000300800 */
[----:B------:R-:W-:-:S05]  /*efe0*/  VIADD R16, R16, 0x1 ;  /* 0x0000000110107836 */ /* 0x000fca0000000000 */
[----:B------:R-:W-:-:S04]  /*eff0*/  ISETP.NE.AND P0, PT, R16, 0x2, PT ;  /* 0x000000021000780c */ /* 0x000fc80003f05270 */
[----:B------:R-:W-:Y:S02]  /*f000*/  SEL R16, R16, RZ, P0 ;  /* 0x000000ff10107207 */ /* 0x000fe40000000000 */
[----:B--2---:R-:W-:Y:S01]  /*f010*/  IADD3 R0, R0, UR38, RZ ;  /* 0x0000002600007c10 */ /* 0x004fe2000fffe0ff */
[----:B---3--:R-:W-:-:S04]  /*f020*/  VIADD R2, R2, 0x1 ;  /* 0x0000000102027836 */ /* 0x008fc80000000000 */
[----:B------:R2:W-:Y:S01]  /*f030*/  STL [R1+0x10], R0 ;  /* 0x0000100001007387 */ /* 0x0005e20000100800 */
[----:B------:R-:W-:-:S03]  /*f040*/  ISETP.GE.AND P1, PT, R0, UR4, PT ;  /* 0x0000000400007c0c */ /* 0x000fc6000bf26270 */
[----:B------:R3:W-:Y:S01]  /*f050*/  STL [R1+0x18], R2 ;  /* 0x0000180201007387 */ /* 0x0007e20000100800 */
[----:B--2---:R-:W-:-:S04]  /*f060*/  SEL R0, RZ, 0x1, P0 ;  /* 0x00000001ff007807 */ /* 0x004fc80000000000 */
[----:B------:R-:W-:-:S05]  /*f070*/  LOP3.LUT R19, R19, R0, RZ, 0x3c, !PT ;  /* 0x0000000013137212 */ /* 0x000fca00078e3cff */
[----:B---3--:R-:W-:Y:S05]  /*f080*/  @!P1 BRA `(.L_x_77) ;  /* 0xffffffcc008c9947 */ /* 0x008fea000383ffff */
[----:B------:R-:W-:-:S07]  /*f090*/  LOP3.LUT R2, R2, 0x1, RZ, 0xc, !PT ;  /* 0x0000000102027812 */ /* 0x000fce00078e0cff */
.L_x_32:
[----:B------:R-:W2:Y:S01]  /*f0a0*/  S2R R3, SR_CgaCtaId ;  /* 0x0000000000037919 */ /* 0x000ea20000008800 */
[----:B------:R-:W-:Y:S01]  /*f0b0*/  MOV R0, 0x400 ;  /* 0x0000040000007802 */ /* 0x000fe20000000f00 */
[----:B------:R-:W-:Y:S03]  /*f0c0*/  BSSY B0, `(.L_x_78) ;  /* 0x0000005000007945 */ /* 0x000fe60003800000 */
[----:B--2---:R-:W-:Y:S02]  /*f0d0*/  LEA R0, R3, R0, 0x18 ;  /* 0x0000000003007211 */ /* 0x004fe400078ec0ff */
[----:B------:R-:W-:-:S04]  /*f0e0*/  SHF.L.U32 R3, R2, 0x1f, RZ ;  /* 0x0000001f02037819 */ /* 0x000fc800000006ff */
[----:B------:R-:W2:Y:S02]  /*f0f0*/  SYNCS.PHASECHK.TRANS64.TRYWAIT P0, [R0+URZ+0x38820], R3 ;  /* 0x03882003000075a7 */ /* 0x000ea4000800017f */
[----:B--2---:R-:W-:Y:S05]  /*f100*/  @!P0 BRA `(.L_x_79) ;  /* 0x0000000800448947 */ /* 0x004fea0003800000 */
.L_x_106:
[----:B------:R-:W-:Y:S05]  /*f110*/  BSYNC B0 ;  /* 0x0000000000007941 */ /* 0x000fea0003800000 */
.L_x_78:
[----:B------:R-:W-:-:S03]  /*f120*/  UMOV UR4, 0xffffffff ;  /* 0xffffffff00047882 */ /* 0x000fc60000000000 */
[----:B------:R-:W-:Y:S05]  /*f130*/  BRA.DIV UR4, `(.L_x_80) ;  /* 0x0000000a044c7947 */ /* 0x000fea000b800000 */
[----:B------:R-:W3:Y:S02]  /*f140*/  S2R R2, SR_TID.X ;  /* 0x0000000000027919 */ /* 0x000ee40000002100 */
[----:B---3--:R-:W-:-:S04]  /*f150*/  SHF.R.U32.HI R2, RZ, 0x5, R2 ;  /* 0x00000005ff027819 */ /* 0x008fc80000011602 */
[----:B------:R-:W-:-:S05]  /*f160*/  LOP3.LUT R2, R2, 0x3, RZ, 0xc0, !PT ;  /* 0x0000000302027812 */ /* 0x000fca00078ec0ff */
[----:B------:R3:W4:Y:S02]  /*f170*/  SHFL.IDX PT, R14, R2, RZ, 0x1f ;  /* 0x00001fff020e7589 */ /* 0x00072400000e0000 */
.L_x_109:
[----:B----4-:R-:W-:Y:S01]  /*f180*/  ISETP.NE.AND P0, PT, R14, RZ, PT ;  /* 0x000000ff0e00720c */ /* 0x010fe20003f05270 */
[----:B------:R-:W-:-:S12]  /*f190*/  BSSY B0, `(.L_x_81) ;  /* 0x0000024000007945 */ /* 0x000fd80003800000 */
[----:B------:R-:W-:Y:S05]  /*f1a0*/  @P0 BRA `(.L_x_82) ;  /* 0x0000000000880947 */ /* 0x000fea0003800000 */
[----:B------:R-:W-:-:S03]  /*f1b0*/  UMOV UR4, 0xffffffff ;  /* 0xffffffff00047882 */ /* 0x000fc60000000000 */
[----:B------:R-:W-:Y:S05]  /*f1c0*/  BRA.DIV UR4, `(.L_x_83) ;  /* 0x0000000a045c7947 */ /* 0x000fea000b800000 */
[----:B------:R-:W-:-:S13]  /*f1d0*/  ELECT P6, URZ, PT ;  /* 0x00000000003f782f */ /* 0x000fda00038c0000 */
.L_x_112:
[----:B------:R-:W-:Y:S05]  /*f1e0*/  @!P6 BRA `(.L_x_82) ;  /* 0x000000000078e947 */ /* 0x000fea0003800000 */
[----:B---3--:R-:W3:Y:S02]  /*f1f0*/  LDL.LU R2, [R1+0x1c] ;  /* 0x00001c0001027983 */ /* 0x008ee40000300800 */
[----:B---3--:R-:W-:-:S04]  /*f200*/  LOP3.LUT R2, R2, 0x2, RZ, 0xfc, !PT ;  /* 0x0000000202027812 */ /* 0x008fc800078efcff */
[----:B------:R-:W-:-:S13]  /*f210*/  ISETP.NE.AND P2, PT, R2, 0x3, PT ;  /* 0x000000030200780c */ /* 0x000fda0003f45270 */
[----:B------:R-:W-:Y:S05]  /*f220*/  @!P2 BRA `(.L_x_84) ;  /* 0x000000000004a947 */ /* 0x000fea0003800000 */
[----:B------:R-:W-:Y:S01]  /*f230*/  BPT.TRAP 0x1 ;  /* 0x000000040000795c */ /* 0x000fe20000300000 */
.L_x_84:
[----:B--2---:R-:W-:Y:S02]  /*f240*/  IADD3 R3, R0, 0x38840, RZ ;  /* 0x0003884000037810 */ /* 0x004fe40007ffe0ff */
[----:B------:R-:W-:Y:S02]  /*f250*/  SHF.L.U32 R5, R19, 0x1f, RZ ;  /* 0x0000001f13057819 */ /* 0x000fe400000006ff */
[C---:B------:R-:W-:Y:S01]  /*f260*/  IADD3 R2, R16.reuse, 0x1, RZ ;  /* 0x0000000110027810 */ /* 0x040fe20007ffe0ff */
[----:B-1----:R-:W-:-:S03]  /*f270*/  IMAD R6, R16, 0x8, R3 ;  /* 0x0000000810067824 */ /* 0x002fc600078e0203 */
[----:B------:R-:W-:Y:S01]  /*f280*/  ISETP.NE.AND P1, PT, R2, 0x2, PT ;  /* 0x000000020200780c */ /* 0x000fe20003f25270 */
[----:B------:R-:W1:Y:S03]  /*f290*/  SYNCS.PHASECHK.TRANS64.TRYWAIT P0, [R6+URZ], R5 ;  /* 0x00000005060075a7 */ /* 0x000e66000800017f */
[----:B------:R-:W-:-:S04]  /*f2a0*/  SEL R4, RZ, 0x1, P1 ;  /* 0x00000001ff047807 */ /* 0x000fc80000800000 */
[----:B------:R-:W-:Y:S02]  /*f2b0*/  LOP3.LUT R19, R19, R4, RZ, 0x3c, !PT ;  /* 0x0000000413137212 */ /* 0x000fe400078e3cff */
[----:B------:R-:W-:Y:S02]  /*f2c0*/  SEL R4, R2, RZ, P1 ;  /* 0x000000ff02047207 */ /* 0x000fe40000800000 */
[----:B------:R-:W-:-:S03]  /*f2d0*/  SHF.L.U32 R2, R19, 0x1f, RZ ;  /* 0x0000001f13027819 */ /* 0x000fc600000006ff */
[----:B------:R-:W-:Y:S01]  /*f2e0*/  IMAD R3, R4, 0x8, R3 ;  /* 0x0000000804037824 */ /* 0x000fe200078e0203 */
[----:B-1----:R-:W-:Y:S06]  /*f2f0*/  @!P0 BRA `(.L_x_85) ;  /* 0x0000000800308947 */ /* 0x002fec0003800000 */
.L_x_113:
[----:B------:R-:W2:Y:S02]  /*f300*/  SYNCS.PHASECHK.TRANS64.TRYWAIT P0, [R3+URZ], R2 ;  /* 0x00000002030075a7 */ /* 0x000ea4000800017f */
[----:B--2---:R-:W-:Y:S05]  /*f310*/  @!P0 BRA `(.L_x_86) ;  /* 0x00000008003c8947 */ /* 0x004fea0003800000 */
.L_x_114:
[----:B------:R-:W-:Y:S05]  /*f320*/  @!P2 BRA `(.L_x_87) ;  /* 0x000000000004a947 */ /* 0x000fea0003800000 */
[----:B------:R-:W-:Y:S01]  /*f330*/  BPT.TRAP 0x1 ;  /* 0x000000040000795c */ /* 0x000fe20000300000 */
.L_x_87:
[----:B--2---:R-:W-:-:S05]  /*f340*/  IADD3 R3, R0, 0x38860, RZ ;  /* 0x0003886000037810 */ /* 0x004fca0007ffe0ff */
[----:B------:R-:W-:-:S04]  /*f350*/  IMAD R16, R16, 0x8, R3 ;  /* 0x0000000810107824 */ /* 0x000fc800078e0203 */
[----:B------:R-:W2:Y:S02]  /*f360*/  SYNCS.PHASECHK.TRANS64.TRYWAIT P0, [R16+URZ], R5 ;  /* 0x00000005100075a7 */ /* 0x000ea4000800017f */
[----:B--2---:R-:W-:Y:S05]  /*f370*/  @!P0 BRA `(.L_x_88) ;  /* 0x0000000800388947 */ /* 0x004fea0003800000 */
.L_x_115:
[----:B------:R-:W-:-:S07]  /*f380*/  LEA R3, R4, R3, 0x3 ;  /* 0x0000000304037211 */ /* 0x000fce00078e18ff */
.L_x_89:
[----:B---3--:R3:W4:Y:S02]  /*f390*/  SYNCS.PHASECHK.TRANS64.TRYWAIT P0, [R3+URZ], R2 ;  /* 0x00000002030075a7 */ /* 0x008724000800017f */
[----:B----4-:R-:W-:Y:S05]  /*f3a0*/  @!P0 NANOSLEEP.SYNCS 0x989680 ;  /* 0x009896800000895d */ /* 0x010fea0003900000 */
[----:B------:R-:W4:Y:S02]  /*f3b0*/  @!P0 SYNCS.PHASECHK.TRANS64 P0, [R3+URZ], R2 ;  /* 0x00000002030085a7 */ /* 0x000f24000800007f */
[----:B----4-:R-:W-:Y:S05]  /*f3c0*/  @!P0 BRA `(.L_x_89) ;  /* 0xfffffffc00f08947 */ /* 0x010fea000383ffff */
.L_x_82:
[----:B------:R-:W-:Y:S05]  /*f3d0*/  BSYNC B0 ;  /* 0x0000000000007941 */ /* 0x000fea0003800000 */
.L_x_81:
[----:B------:R-:W-:Y:S05]  /*f3e0*/  EXIT ;  /* 0x000000000000794d */ /* 0x000fea0003800000 */
.L_x_10:
[----:B------:R-:W-:-:S13]  /*f3f0*/  R2UR UR4, R18 ;  /* 0x00000000120472ca */ /* 0x000fda00000e0000 */
[----:B-1----:R-:W-:-:S04]  /*f400*/  IMAD.U32 R3, RZ, RZ, UR4 ;  /* 0x00000004ff037e24 */ /* 0x002fc8000f8e00ff */
[----:B------:R1:W2:Y:S03]  /*f410*/  SYNCS.PHASECHK.TRANS64.TRYWAIT P1, [R3+URZ+0x38800], R0 ;  /* 0x03880000030075a7 */ /* 0x0002a6000802017f */
[----:B--2---:R-:W-:Y:S05]  /*f420*/  @!P1 NANOSLEEP.SYNCS 0x989680 ;  /* 0x009896800000995d */ /* 0x004fea0003900000 */
[----:B------:R-:W2:Y:S02]  /*f430*/  @!P1 SYNCS.PHASECHK.TRANS64 P1, [R3+URZ+0x38800], R0 ;  /* 0x03880000030095a7 */ /* 0x000ea4000802007f */
[----:B--2---:R-:W-:Y:S05]  /*f440*/  @!P1 BRA `(.L_x_10) ;  /* 0xfffffffc00e89947 */ /* 0x004fea000383ffff */
[----:B------:R-:W-:Y:S05]  /*f450*/  BRA `(.L_x_90) ;  /* 0xffffff1c00387947 */ /* 0x000fea000383ffff */
.L_x_14:
[----:B--2---:R2:W3:Y:S02]  /*f460*/  SYNCS.PHASECHK.TRANS64.TRYWAIT P2, [R0+URZ+0x38830], R3 ;  /* 0x03883003000075a7 */ /* 0x0044e4000804017f */
[----:B---3--:R-:W-:Y:S05]  /*f470*/  @!P2 NANOSLEEP.SYNCS 0x989680 ;  /* 0x009896800000a95d */ /* 0x008fea0003900000 */
[----:B------:R-:W3:Y:S02]  /*f480*/  @!P2 SYNCS.PHASECHK.TRANS64 P2, [R0+URZ+0x38830], R3 ;  /* 0x038830030000a5a7 */ /* 0x000ee4000804007f */
[----:B---3--:R-:W-:Y:S05]  /*f490*/  @!P2 BRA `(.L_x_14) ;  /* 0xfffffffc00f0a947 */ /* 0x008fea000383ffff */
[----:B------:R-:W-:Y:S05]  /*f4a0*/  BRA `(.L_x_13) ;  /* 0xffffff1c006c7947 */ /* 0x000fea000383ffff */
.L_x_19:
[----:B--2---:R-:W-:-:S04]  /*f4b0*/  MOV R5, UR60 ;  /* 0x0000003c00057c02 */ /* 0x004fc80008000f00 */
[----:B------:R2:W3:Y:S03]  /*f4c0*/  SYNCS.PHASECHK.TRANS64.TRYWAIT P2, [R5+URZ+0x38830], R2 ;  /* 0x03883002050075a7 */ /* 0x0004e6000804017f */
[----:B---3--:R-:W-:Y:S05]  /*f4d0*/  @!P2 NANOSLEEP.SYNCS 0x989680 ;  /* 0x009896800000a95d */ /* 0x008fea0003900000 */
[----:B------:R-:W3:Y:S02]  /*f4e0*/  @!P2 SYNCS.PHASECHK.TRANS64 P2, [R5+URZ+0x38830], R2 ;  /* 0x038830020500a5a7 */ /* 0x000ee4000804007f */
[----:B---3--:R-:W-:Y:S05]  /*f4f0*/  @!P2 BRA `(.L_x_19) ;  /* 0xfffffffc00eca947 */ /* 0x008fea000383ffff */
[----:B------:R-:W-:Y:S05]  /*f500*/  BRA `(.L_x_18) ;  /* 0xffffff64001c7947 */ /* 0x000fea000383ffff */
.L_x_23:
[----:B----4-:R-:W-:-:S04]  /*f510*/  IMAD.U32 R3, RZ, RZ, UR5 ;  /* 0x00000005ff037e24 */ /* 0x010fc8000f8e00ff */
[----:B------:R4:W1:Y:S03]  /*f520*/  SYNCS.PHASECHK.TRANS64.TRYWAIT P2, [R3+URZ+0x38850], R0 ;  /* 0x03885000030075a7 */ /* 0x000866000804017f */
[----:B-1----:R-:W-:Y:S05]  /*f530*/  @!P2 NANOSLEEP.SYNCS 0x989680 ;  /* 0x009896800000a95d */ /* 0x002fea0003900000 */
[----:B------:R-:W1:Y:S02]  /*f540*/  @!P2 SYNCS.PHASECHK.TRANS64 P2, [R3+URZ+0x38850], R0 ;  /* 0x038850000300a5a7 */ /* 0x000e64000804007f */
[----:B-1----:R-:W-:Y:S05]  /*f550*/  @!P2 BRA `(.L_x_23) ;  /* 0xfffffffc00eca947 */ /* 0x002fea000383ffff */
[----:B------:R-:W-:Y:S05]  /*f560*/  BRA `(.L_x_22) ;  /* 0xffffff8c006c7947 */ /* 0x000fea000383ffff */
.L_x_28:
[----:B--2---:R-:W-:-:S04]  /*f570*/  MOV R3, UR7 ;  /* 0x0000000700037c02 */ /* 0x004fc80008000f00 */
[----:B------:R2:W3:Y:S03]  /*f580*/  SYNCS.PHASECHK.TRANS64.TRYWAIT P0, [R3+URZ+0x38850], R0 ;  /* 0x03885000030075a7 */ /* 0x0004e6000800017f */
[----:B---3--:R-:W-:Y:S05]  /*f590*/  @!P0 NANOSLEEP.SYNCS 0x989680 ;  /* 0x009896800000895d */ /* 0x008fea0003900000 */
[----:B------:R-:W3:Y:S02]  /*f5a0*/  @!P0 SYNCS.PHASECHK.TRANS64 P0, [R3+URZ+0x38850], R0 ;  /* 0x03885000030085a7 */ /* 0x000ee4000800007f */
[----:B---3--:R-:W-:Y:S05]  /*f5b0*/  @!P0 BRA `(.L_x_28) ;  /* 0xfffffffc00ec8947 */ /* 0x008fea000383ffff */
[----:B------:R-:W-:Y:S05]  /*f5c0*/  BRA `(.L_x_27) ;  /* 0xffffffa8009c7947 */ /* 0x000fea000383ffff */
.L_x_40:
[----:B------:R-:W1:Y:S01]  /*f5d0*/  S2R R6, SR_TID.X ;  /* 0x0000000000067919 */ /* 0x000e620000002100 */
[----:B------:R-:W-:Y:S01]  /*f5e0*/  BSSY B0, `(.L_x_91) ;  /* 0x000000a000007945 */ /* 0x000fe20003800000 */
[----:B------:R-:W-:Y:S01]  /*f5f0*/  MOV R12, RZ ;  /* 0x000000ff000c7202 */ /* 0x000fe20000000f00 */
[----:B------:R-:W-:Y:S01]  /*f600*/  IMAD.MOV.U32 R11, RZ, RZ, 0x1f ;  /* 0x0000001fff0b7424 */ /* 0x000fe200078e00ff */
[----:B------:R-:W-:Y:S02]  /*f610*/  MOV R15, 0xffffffff ;  /* 0xffffffff000f7802 */ /* 0x000fe40000000f00 */
[----:B-1----:R-:W-:-:S04]  /*f620*/  SHF.R.U32.HI R6, RZ, 0x5, R6 ;  /* 0x00000005ff067819 */ /* 0x002fc80000011606 */
[----:B------:R-:W-:-:S05]  /*f630*/  LOP3.LUT R6, R6, 0x3, RZ, 0xc0, !PT ;  /* 0x0000000306067812 */ /* 0x000fca00078ec0ff */
[----:B------:R-:W-:-:S07]  /*f640*/  IMAD.MOV.U32 R13, RZ, RZ, R6 ;  /* 0x000000ffff0d7224 */ /* 0x000fce00078e0006 */
[----:B------:R-:W-:Y:S05]  /*f650*/  WARPSYNC.COLLECTIVE R15, `(.L_x_92) ;  /* 0x000000000f087348 */ /* 0x000fea0003c00000 */
[----:B------:R1:W2:Y:S02]  /*f660*/  SHFL.IDX P6, R14, R13, R12, R11 ;  /* 0x0000000c0d0e7389 */ /* 0x0002a400000c000b */
[----:B-12---:R-:W-:Y:S01]  /*f670*/  ENDCOLLECTIVE ;  /* 0x000000000000791b */ /* 0x006fe20003800000 */
.L_x_92:
[----:B------:R-:W-:Y:S05]  /*f680*/  BSYNC B0 ;  /* 0x0000000000007941 */ /* 0x000fea0003800000 */
.L_x_91:
[----:B------:R-:W-:Y:S05]  /*f690*/  BRA `(.L_x_93) ;  /* 0xffffffd000b47947 */ /* 0x000fea000383ffff */
.L_x_41:
[----:B------:R-:W-:Y:S01]  /*f6a0*/  BSSY B0, `(.L_x_94) ;  /* 0x0000006000007945 */ /* 0x000fe20003800000 */
[----:B------:R-:W-:-:S07]  /*f6b0*/  IMAD.MOV.U32 R15, RZ, RZ, -0x1 ;  /* 0xffffffffff0f7424 */ /* 0x000fce00078e00ff */
[----:B------:R-:W-:Y:S05]  /*f6c0*/  WARPSYNC.COLLECTIVE R15, `(.L_x_95) ;  /* 0x000000000f0c7348 */ /* 0x000fea0003c00000 */
[----:B------:R-:W-:Y:S02]  /*f6d0*/  ELECT P6, UR62, PT ;  /* 0x00000000003e782f */ /* 0x000fe400038c0000 */
[----:B------:R-:W-:Y:S01]  /*f6e0*/  MOV R14, UR62 ;  /* 0x0000003e000e7c02 */ /* 0x000fe20008000f00 */
[----:B------:R-:W-:Y:S10]  /*f6f0*/  ENDCOLLECTIVE ;  /* 0x000000000000791b */ /* 0x000ff40003800000 */
.L_x_95:
[----:B------:R-:W-:Y:S05]  /*f700*/  BSYNC B0 ;  /* 0x0000000000007941 */ /* 0x000fea0003800000 */
.L_x_94:
[----:B------:R-:W-:Y:S05]  /*f710*/  BRA `(.L_x_96) ;  /* 0xffffffd000ac7947 */ /* 0x000fea000383ffff */
.L_x_44:
[----:B---3--:R3:W4:Y:S02]  /*f720*/  SYNCS.PHASECHK.TRANS64.TRYWAIT P1, [R6+URZ+0x38840], R7 ;  /* 0x03884007060075a7 */ /* 0x008724000802017f */
[----:B----4-:R-:W-:Y:S05]  /*f730*/  @!P1 NANOSLEEP.SYNCS 0x989680 ;  /* 0x009896800000995d */ /* 0x010fea0003900000 */
[----:B------:R-:W4:Y:S02]  /*f740*/  @!P1 SYNCS.PHASECHK.TRANS64 P1, [R6+URZ+0x38840], R7 ;  /* 0x03884007060095a7 */ /* 0x000f24000802007f */
[----:B----4-:R-:W-:Y:S05]  /*f750*/  @!P1 BRA `(.L_x_44) ;  /* 0xfffffffc00f09947 */ /* 0x010fea000383ffff */
[----:B------:R-:W-:Y:S05]  /*f760*/  BRA `(.L_x_97) ;  /* 0xffffffd400147947 */ /* 0x000fea000383ffff */
.L_x_47:
[----:B-1----:R-:W1:Y:S01]  /*f770*/  S2R R8, SR_CgaCtaId ;  /* 0x0000000000087919 */ /* 0x002e620000008800 */
[----:B------:R-:W-:-:S04]  /*f780*/  MOV R7, 0x400 ;  /* 0x0000040000077802 */ /* 0x000fc80000000f00 */
[----:B-1----:R-:W-:-:S04]  /*f790*/  LEA R7, R8, R7, 0x18 ;  /* 0x0000000708077211 */ /* 0x002fc800078ec0ff */
[----:B------:R1:W2:Y:S03]  /*f7a0*/  SYNCS.PHASECHK.TRANS64.TRYWAIT P1, [R7+URZ+0x38820], R6 ;  /* 0x03882006070075a7 */ /* 0x0002a6000802017f */
[----:B--2---:R-:W-:Y:S05]  /*f7b0*/  @!P1 NANOSLEEP.SYNCS 0x989680 ;  /* 0x009896800000995d */ /* 0x004fea0003900000 */
[----:B------:R-:W2:Y:S02]  /*f7c0*/  @!P1 SYNCS.PHASECHK.TRANS64 P1, [R7+URZ+0x38820], R6 ;  /* 0x03882006070095a7 */ /* 0x000ea4000802007f */
[----:B--2---:R-:W-:Y:S05]  /*f7d0*/  @!P1 BRA `(.L_x_47) ;  /* 0xfffffffc00e49947 */ /* 0x004fea000383ffff */
[----:B------:R-:W-:Y:S05]  /*f7e0*/  BRA `(.L_x_98) ;  /* 0xffffffd800847947 */ /* 0x000fea000383ffff */
.L_x_53:
[----:B-1----:R1:W2:Y:S02]  /*f7f0*/  SYNCS.PHASECHK.TRANS64.TRYWAIT P1, [R2+URZ+0x38840], R3 ;  /* 0x03884003020075a7 */ /* 0x0022a4000802017f */
[----:B--2---:R-:W-:Y:S05]  /*f800*/  @!P1 NANOSLEEP.SYNCS 0x989680 ;  /* 0x009896800000995d */ /* 0x004fea0003900000 */
[----:B------:R-:W2:Y:S02]  /*f810*/  @!P1 SYNCS.PHASECHK.TRANS64 P1, [R2+URZ+0x38840], R3 ;  /* 0x03884003020095a7 */ /* 0x000ea4000802007f */
[----:B--2---:R-:W-:Y:S05]  /*f820*/  @!P1 BRA `(.L_x_53) ;  /* 0xfffffffc00f09947 */ /* 0x004fea000383ffff */
[----:B------:R-:W-:Y:S05]  /*f830*/  BRA `(.L_x_99) ;  /* 0xffffffdc00247947 */ /* 0x000fea000383ffff */
.L_x_55:
[----:B-1----:R1:W2:Y:S02]  /*f840*/  SYNCS.PHASECHK.TRANS64.TRYWAIT P1, [R2+URZ+0x60], R3 ;  /* 0x00006003020075a7 */ /* 0x0022a4000802017f */
[----:B--2---:R-:W-:Y:S05]  /*f850*/  @!P1 NANOSLEEP.SYNCS 0x989680 ;  /* 0x009896800000995d */ /* 0x004fea0003900000 */
[----:B------:R-:W2:Y:S02]  /*f860*/  @!P1 SYNCS.PHASECHK.TRANS64 P1, [R2+URZ+0x60], R3 ;  /* 0x00006003020095a7 */ /* 0x000ea4000802007f */
[----:B--2---:R-:W-:Y:S05]  /*f870*/  @!P1 BRA `(.L_x_55) ;  /* 0xfffffffc00f09947 */ /* 0x004fea000383ffff */
[----:B------:R-:W-:Y:S05]  /*f880*/  BRA `(.L_x_100) ;  /* 0xffffffdc00d47947 */ /* 0x000fea000383ffff */
.L_x_61:
[----:B--2---:R2:W3:Y:S02]  /*f890*/  SYNCS.PHASECHK.TRANS64.TRYWAIT P1, [R2+URZ+0x38840], R3 ;  /* 0x03884003020075a7 */ /* 0x0044e4000802017f */
[----:B---3--:R-:W-:Y:S05]  /*f8a0*/  @!P1 NANOSLEEP.SYNCS 0x989680 ;  /* 0x009896800000995d */ /* 0x008fea0003900000 */
[----:B------:R-:W3:Y:S02]  /*f8b0*/  @!P1 SYNCS.PHASECHK.TRANS64 P1, [R2+URZ+0x38840], R3 ;  /* 0x03884003020095a7 */ /* 0x000ee4000802007f */
[----:B---3--:R-:W-:Y:S05]  /*f8c0*/  @!P1 BRA `(.L_x_61) ;  /* 0xfffffffc00f09947 */ /* 0x008fea000383ffff */
[----:B------:R-:W-:Y:S05]  /*f8d0*/  BRA `(.L_x_101) ;  /* 0xffffffe4003c7947 */ /* 0x000fea000383ffff */
.L_x_63:
[----:B-1----:R1:W2:Y:S02]  /*f8e0*/  SYNCS.PHASECHK.TRANS64.TRYWAIT P1, [R2+URZ+0x60], R19 ;  /* 0x00006013020075a7 */ /* 0x0022a4000802017f */
[----:B--2---:R-:W-:Y:S05]  /*f8f0*/  @!P1 NANOSLEEP.SYNCS 0x989680 ;  /* 0x009896800000995d */ /* 0x004fea0003900000 */
[----:B------:R-:W2:Y:S02]  /*f900*/  @!P1 SYNCS.PHASECHK.TRANS64 P1, [R2+URZ+0x60], R19 ;  /* 0x00006013020095a7 */ /* 0x000ea4000802007f */
[----:B--2---:R-:W-:Y:S05]  /*f910*/  @!P1 BRA `(.L_x_63) ;  /* 0xfffffffc00f09947 */ /* 0x004fea000383ffff */
[----:B------:R-:W-:Y:S05]  /*f920*/  BRA `(.L_x_102) ;  /* 0xffffffe400ec7947 */ /* 0x000fea000383ffff */
.L_x_68:
[----:B--2---:R2:W3:Y:S02]  /*f930*/  SYNCS.PHASECHK.TRANS64.TRYWAIT P1, [R2+URZ+0x38840], R3 ;  /* 0x03884003020075a7 */ /* 0x0044e4000802017f */
[----:B---3--:R-:W-:Y:S05]  /*f940*/  @!P1 NANOSLEEP.SYNCS 0x989680 ;  /* 0x009896800000995d */ /* 0x008fea0003900000 */
[----:B------:R-:W3:Y:S02]  /*f950*/  @!P1 SYNCS.PHASECHK.TRANS64 P1, [R2+URZ+0x38840], R3 ;  /* 0x03884003020095a7 */ /* 0x000ee4000802007f */
[----:B---3--:R-:W-:Y:S05]  /*f960*/  @!P1 BRA `(.L_x_68) ;  /* 0xfffffffc00f09947 */ /* 0x008fea000383ffff */
[----:B------:R-:W-:Y:S05]  /*f970*/  BRA `(.L_x_103) ;  /* 0xffffffec001c7947 */ /* 0x000fea000383ffff */
.L_x_70:
[----:B-1----:R1:W2:Y:S02]  /*f980*/  SYNCS.PHASECHK.TRANS64.TRYWAIT P1, [R2+URZ+0x60], R3 ;  /* 0x00006003020075a7 */ /* 0x0022a4000802017f */
[----:B--2---:R-:W-:Y:S05]  /*f990*/  @!P1 NANOSLEEP.SYNCS 0x989680 ;  /* 0x009896800000995d */ /* 0x004fea0003900000 */
[----:B------:R-:W2:Y:S02]  /*f9a0*/  @!P1 SYNCS.PHASECHK.TRANS64 P1, [R2+URZ+0x60], R3 ;  /* 0x00006003020095a7 */ /* 0x000ea4000802007f */
[----:B--2---:R-:W-:Y:S05]  /*f9b0*/  @!P1 BRA `(.L_x_70) ;  /* 0xfffffffc00f09947 */ /* 0x004fea000383ffff */
[----:B------:R-:W-:Y:S05]  /*f9c0*/  BRA `(.L_x_104) ;  /* 0xffffffec00d07947 */ /* 0x000fea000383ffff */
.L_x_75:
[----:B--2---:R2:W3:Y:S02]  /*f9d0*/  SYNCS.PHASECHK.TRANS64.TRYWAIT P0, [R3+URZ+0x38860], R0 ;  /* 0x03886000030075a7 */ /* 0x0044e4000800017f */
[----:B---3--:R-:W-:Y:S05]  /*f9e0*/  @!P0 NANOSLEEP.SYNCS 0x989680 ;  /* 0x009896800000895d */ /* 0x008fea0003900000 */
[----:B------:R-:W3:Y:S02]  /*f9f0*/  @!P0 SYNCS.PHASECHK.TRANS64 P0, [R3+URZ+0x38860], R0 ;  /* 0x03886000030085a7 */ /* 0x000ee4000800007f */
[----:B---3--:R-:W-:Y:S05]  /*fa00*/  @!P0 BRA `(.L_x_75) ;  /* 0xfffffffc00f08947 */ /* 0x008fea000383ffff */
[----:B------:R-:W-:Y:S05]  /*fa10*/  BRA `(.L_x_105) ;  /* 0xfffffff000b47947 */ /* 0x000fea000383ffff */
.L_x_79:
[----:B--2---:R2:W3:Y:S02]  /*fa20*/  SYNCS.PHASECHK.TRANS64.TRYWAIT P0, [R0+URZ+0x38820], R3 ;  /* 0x03882003000075a7 */ /* 0x0044e4000800017f */
[----:B---3--:R-:W-:Y:S05]  /*fa30*/  @!P0 NANOSLEEP.SYNCS 0x989680 ;  /* 0x009896800000895d */ /* 0x008fea0003900000 */
[----:B------:R-:W3:Y:S02]  /*fa40*/  @!P0 SYNCS.PHASECHK.TRANS64 P0, [R0+URZ+0x38820], R3 ;  /* 0x03882003000085a7 */ /* 0x000ee4000800007f */
[----:B---3--:R-:W-:Y:S05]  /*fa50*/  @!P0 BRA `(.L_x_79) ;  /* 0xfffffffc00f08947 */ /* 0x008fea000383ffff */
[----:B------:R-:W-:Y:S05]  /*fa60*/  BRA `(.L_x_106) ;  /* 0xfffffff400a87947 */ /* 0x000fea000383ffff */
.L_x_80:
[----:B------:R-:W3:Y:S01]  /*fa70*/  S2R R2, SR_TID.X ;  /* 0x0000000000027919 */ /* 0x000ee20000002100 */
[----:B------:R-:W-:Y:S01]  /*fa80*/  BSSY B0, `(.L_x_107) ;  /* 0x000000a000007945 */ /* 0x000fe20003800000 */
[----:B------:R-:W-:Y:S01]  /*fa90*/  IMAD.MOV.U32 R12, RZ, RZ, RZ ;  /* 0x000000ffff0c7224 */ /* 0x000fe200078e00ff */
[----:B------:R-:W-:Y:S01]  /*faa0*/  MOV R11, 0x1f ;  /* 0x0000001f000b7802 */ /* 0x000fe20000000f00 */
[----:B------:R-:W-:Y:S01]  /*fab0*/  IMAD.MOV.U32 R15, RZ, RZ, -0x1 ;  /* 0xffffffffff0f7424 */ /* 0x000fe200078e00ff */
[----:B---3--:R-:W-:-:S04]  /*fac0*/  SHF.R.U32.HI R2, RZ, 0x5, R2 ;  /* 0x00000005ff027819 */ /* 0x008fc80000011602 */
[----:B------:R-:W-:-:S04]  /*fad0*/  LOP3.LUT R2, R2, 0x3, RZ, 0xc0, !PT ;  /* 0x0000000302027812 */ /* 0x000fc800078ec0ff */
[----:B------:R-:W-:-:S07]  /*fae0*/  MOV R13, R2 ;  /* 0x00000002000d7202 */ /* 0x000fce0000000f00 */
[----:B-12---:R-:W-:Y:S05]  /*faf0*/  WARPSYNC.COLLECTIVE R15, `(.L_x_108) ;  /* 0x000000000f087348 */ /* 0x006fea0003c00000 */
[----:B------:R3:W4:Y:S02]  /*fb00*/  SHFL.IDX P6, R14, R13, R12, R11 ;  /* 0x0000000c0d0e7389 */ /* 0x00072400000c000b */
[----:B-1234-:R-:W-:Y:S01]  /*fb10*/  ENDCOLLECTIVE ;  /* 0x000000000000791b */ /* 0x01efe20003800000 */
.L_x_108:
[----:B------:R-:W-:Y:S05]  /*fb20*/  BSYNC B0 ;  /* 0x0000000000007941 */ /* 0x000fea0003800000 */
.L_x_107:
[----:B------:R-:W-:Y:S05]  /*fb30*/  BRA `(.L_x_109) ;  /* 0xfffffff400907947 */ /* 0x000fea000383ffff */
.L_x_83:
[----:B------:R-:W-:Y:S01]  /*fb40*/  BSSY B1, `(.L_x_110) ;  /* 0x0000006000017945 */ /* 0x000fe20003800000 */
[----:B------:R-:W-:-:S07]  /*fb50*/  MOV R15, 0xffffffff ;  /* 0xffffffff000f7802 */ /* 0x000fce0000000f00 */
[----:B-123--:R-:W-:Y:S05]  /*fb60*/  WARPSYNC.COLLECTIVE R15, `(.L_x_111) ;  /* 0x000000000f0c7348 */ /* 0x00efea0003c00000 */
[----:B------:R-:W-:Y:S02]  /*fb70*/  ELECT P6, UR62, PT ;  /* 0x00000000003e782f */ /* 0x000fe400038c0000 */
[----:B------:R-:W-:Y:S01]  /*fb80*/  MOV R14, UR62 ;  /* 0x0000003e000e7c02 */ /* 0x000fe20008000f00 */
[----:B-123--:R-:W-:Y:S10]  /*fb90*/  ENDCOLLECTIVE ;  /* 0x000000000000791b */ /* 0x00eff40003800000 */
.L_x_111:
[----:B------:R-:W-:Y:S05]  /*fba0*/  BSYNC B1 ;  /* 0x0000000000017941 */ /* 0x000fea0003800000 */
.L_x_110:
[----:B------:R-:W-:Y:S05]  /*fbb0*/  BRA `(.L_x_112) ;  /* 0xfffffff400887947 */ /* 0x000fea000383ffff */
.L_x_85:
[----:B-1----:R1:W2:Y:S02]  /*fbc0*/  SYNCS.PHASECHK.TRANS64.TRYWAIT P0, [R6+URZ], R5 ;  /* 0x00000005060075a7 */ /* 0x0022a4000800017f */
[----:B--2---:R-:W-:Y:S05]  /*fbd0*/  @!P0 NANOSLEEP.SYNCS 0x989680 ;  /* 0x009896800000895d */ /* 0x004fea0003900000 */
[----:B------:R-:W2:Y:S02]  /*fbe0*/  @!P0 SYNCS.PHASECHK.TRANS64 P0, [R6+URZ], R5 ;  /* 0x00000005060085a7 */ /* 0x000ea4000800007f */
[----:B--2---:R-:W-:Y:S05]  /*fbf0*/  @!P0 BRA `(.L_x_85) ;  /* 0xfffffffc00f08947 */ /* 0x004fea000383ffff */
[----:B------:R-:W-:Y:S05]  /*fc00*/  BRA `(.L_x_113) ;  /* 0xfffffff400bc7947 */ /* 0x000fea000383ffff */
.L_x_86:
[----:B--2---:R2:W3:Y:S02]  /*fc10*/  SYNCS.PHASECHK.TRANS64.TRYWAIT P0, [R3+URZ], R2 ;  /* 0x00000002030075a7 */ /* 0x0044e4000800017f */
[----:B---3--:R-:W-:Y:S05]  /*fc20*/  @!P0 NANOSLEEP.SYNCS 0x989680 ;  /* 0x009896800000895d */ /* 0x008fea0003900000 */
[----:B------:R-:W3:Y:S02]  /*fc30*/  @!P0 SYNCS.PHASECHK.TRANS64 P0, [R3+URZ], R2 ;  /* 0x00000002030085a7 */ /* 0x000ee4000800007f */
[----:B---3--:R-:W-:Y:S05]  /*fc40*/  @!P0 BRA `(.L_x_86) ;  /* 0xfffffffc00f08947 */ /* 0x008fea000383ffff */
[----:B------:R-:W-:Y:S05]  /*fc50*/  BRA `(.L_x_114) ;  /* 0xfffffff400b07947 */ /* 0x000fea000383ffff */
.L_x_88:
[----:B--2---:R2:W3:Y:S02]  /*fc60*/  SYNCS.PHASECHK.TRANS64.TRYWAIT P0, [R16+URZ], R5 ;  /* 0x00000005100075a7 */ /* 0x0044e4000800017f */
[----:B---3--:R-:W-:Y:S05]  /*fc70*/  @!P0 NANOSLEEP.SYNCS 0x989680 ;  /* 0x009896800000895d */ /* 0x008fea0003900000 */
[----:B------:R-:W3:Y:S02]  /*fc80*/  @!P0 SYNCS.PHASECHK.TRANS64 P0, [R16+URZ], R5 ;  /* 0x00000005100085a7 */ /* 0x000ee4000800007f */
[----:B---3--:R-:W-:Y:S05]  /*fc90*/  @!P0 BRA `(.L_x_88) ;  /* 0xfffffffc00f08947 */ /* 0x008fea000383ffff */
[----:B------:R-:W-:Y:S05]  /*fca0*/  BRA `(.L_x_115) ;  /* 0xfffffff400b47947 */ /* 0x000fea000383ffff */
.L_x_116:
[----:B------:R-:W-:-:S00]  /*fcb0*/  BRA `(.L_x_116) ;  /* 0xfffffffc00fc7947 */ /* 0x000fc0000383ffff */
[----:B------:R-:W-:-:S00]  /*fcc0*/  NOP ;  /* 0x0000000000007918 */ /* 0x000fc00000000000 */
        /* <DEDUP_REMOVED lines=11> */
.L_x_2838:


//--------------------- .text._ZN7cutlass13device_kernelIN5flash11enable_sm90INS1_16FlashAttnFwdSm90INS1_25CollectiveMainloopFwdSm90ILi2EN4cute5tupleIJNS5_1CILi2EEENS7_ILi1EEES9_EEENS6_IJNS7_ILi128EEENS7_ILi80EEENS7_ILi256EEEEEELi256ENS_10bfloat16_tEfNS_4arch4Sm90ELb0ELb0ELb1ELb0ELb0ELb0ELb0ELb1ELb1ELb0ELb0ELb0EEENS1_21CollectiveEpilogueFwdINS6_IJSB_SD_SC_EEESA_SF_SH_Li256ELb0ELb0ELb0ELb0EEENS1_29StaticPersistentTileSchedulerILb0EEEEEEEEEvNT_6ParamsE --------------------------
	.section	.text._ZN7cutlass13device_kernelIN5flash11enable_sm90INS1_16FlashAttnFwdSm90INS1_25CollectiveMainloopFwdSm90ILi2EN4cute5tupleIJNS5_1CILi2EEENS7_ILi1EEES9_EEENS6_IJNS7_ILi128EEENS7_ILi80EEENS7_ILi256EEEEEELi256ENS_10bfloat16_tEfNS_4arch4Sm90ELb0ELb0ELb1ELb0ELb0ELb0ELb0ELb1ELb1ELb0ELb0ELb0EEENS1_21CollectiveEpilogueFwdINS6_IJSB_SD_SC_EEESA_SF_SH_Li256ELb0ELb0ELb0ELb0EEENS1_29StaticPersistentTileSchedulerILb0EEEEEEEEEvNT_6ParamsE,"ax",@progbits
	.align	128
.text._ZN7cutlass13device_kernelIN5flash11enable_sm90INS1_16FlashAttnFwdSm90INS1_25CollectiveMainloopFwdSm90ILi2EN4cute5tupleIJNS5_1CILi2EEENS7_ILi1EEES9_EEENS6_IJNS7_ILi128EEENS7_ILi80EEENS7_ILi256EEEEEELi256ENS_10bfloat16_tEfNS_4arch4Sm90ELb0ELb0ELb1ELb0ELb0ELb0ELb0ELb1ELb1ELb0ELb0ELb0EEENS1_21CollectiveEpilogueFwdINS6_IJSB_SD_SC_EEESA_SF_SH_Li256ELb0ELb0ELb0ELb0EEENS1_29StaticPersistentTileSchedulerILb0EEEEEEEEEvNT_6ParamsE:
        .type           _ZN7cutlass13device_kernelIN5flash11enable_sm90INS1_16FlashAttnFwdSm90INS1_25CollectiveMainloopFwdSm90ILi2EN4cute5tupleIJNS5_1CILi2EEENS7_ILi1EEES9_EEENS6_IJNS7_ILi128EEENS7_ILi80EEENS7_ILi256EEEEEELi256ENS_10bfloat16_tEfNS_4arch4Sm90ELb0ELb0ELb1ELb0ELb0ELb0ELb0ELb1ELb1ELb0ELb0ELb0EEENS1_21CollectiveEpilogueFwdINS6_IJSB_SD_SC_EEESA_SF_SH_Li256ELb0ELb0ELb0ELb0EEENS1_29StaticPersistentTileSchedulerILb0EEEEEEEEEvNT_6ParamsE,@function
        .size           _ZN7cutlass13device_kernelIN5flash11enable_sm90INS1_16FlashAttnFwdSm90INS1_25CollectiveMainloopFwdSm90ILi2EN4cute5tupleIJNS5_1CILi2EEENS7_ILi1EEES9_EEENS6_IJNS7_ILi128EEENS7_ILi80EEENS7_ILi256EEEEEELi256ENS_10bfloat16_tEfNS_4arch4Sm90ELb0ELb0ELb1ELb0ELb0ELb0ELb0ELb1ELb1ELb0ELb0ELb0EEENS1_21CollectiveEpilogueFwdINS6_IJSB_SD_SC_EEESA_SF_SH_Li256ELb0ELb0ELb0ELb0EEENS1_29StaticPersistentTileSchedulerILb0EEEEEEEEEvNT_6ParamsE,(.L_x_2839 - _ZN7cutlass13device_kernelIN5flash11enable_sm90INS1_16FlashAttnFwdSm90INS1_25CollectiveMainloopFwdSm90ILi2EN4cute5tupleIJNS5_1CILi2EEENS7_ILi1EEES9_EEENS6_IJNS7_ILi128EEENS7_ILi80EEENS7_ILi256EEEEEELi256ENS_10bfloat16_tEfNS_4arch4Sm90ELb0ELb0ELb1ELb0ELb0ELb0ELb0ELb1ELb1ELb0ELb0ELb0EEENS1_21CollectiveEpilogueFwdINS6_IJSB_SD_SC_EEESA_SF_SH_Li256ELb0ELb0ELb0ELb0EEENS1_29StaticPersistentTileSchedulerILb0EEEEEEEEEvNT_6ParamsE)
        .other          _ZN7cutlass13device_kernelIN5flash11enable_sm90INS1_16FlashAttnFwdSm90INS1_25CollectiveMainloopFwdSm90ILi2EN4cute5tupleIJNS5_1CILi2EEENS7_ILi1EEES9_EEENS6_IJNS7_ILi128EEENS7_ILi80EEENS7_ILi256EEEEEELi256ENS_10bfloat16_tEfNS_4arch4Sm90ELb0ELb0ELb1ELb0ELb0ELb0ELb0ELb1ELb1ELb0ELb0ELb0EEENS1_21CollectiveEpilogueFwdINS6_IJSB_SD_SC_EEESA_SF_SH_Li256ELb0ELb0ELb0ELb0EEENS1_29StaticPersistentTileSchedulerILb0EEEEEEEEEvNT_6ParamsE,@"STO_CUDA_ENTRY STV_DEFAULT"
_ZN7cutlass13device_kernelIN5flash11enable_sm90INS1_16FlashAttnFwdSm90INS1_25CollectiveMainloopFwdSm90ILi2EN4cute5tupleIJNS5_1CILi2EEENS7_ILi1EEES9_EEENS6_IJNS7_ILi128EEENS7_ILi80EEENS7_ILi256EEEEEELi256ENS_10bfloat16_tEfNS_4arch4Sm90ELb0ELb0ELb1ELb0ELb0ELb0ELb0ELb1ELb1ELb0ELb0ELb0EEENS1_21CollectiveEpilogueFwdINS6_IJSB_SD_SC_EEESA_SF_SH_Li256ELb0ELb0ELb0ELb0EEENS1_29StaticPersistentTileSchedulerILb0EEEEEEEEEvNT_6ParamsE:
[----:B------:R-:W1:Y:S02]  /*0000*/  LDC R1, c[0x0][0x28] ;  /* 0x00000a00ff017b82 */ /* 0x000e640000000800 */
[----:B-1----:R-:W-:Y:S01]  /*0010*/  VIADD R1, R1, 0xffffffd8 ;  /* 0xffffffd801017836 */ /* 0x002fe20000000000 */
[----:B------:R-:W1:Y:S01]  /*0020*/  S2R R8, SR_TID.X ;  /* 0x0000000000087919 */ /* 0x000e620000002100 */
[----:B------:R-:W-:Y:S01]  /*0030*/  ELECT P0, URZ, PT ;  /* 0x00000000003f782f */ /* 0x000fe20003800000 */
[----:B------:R-:W-:Y:S01]  /*0040*/  BSSY B0, `(.L_x_117) ;  /* 0x0000014000007945 */ /* 0x000fe20003800000 */
[----:B-1----:R-:W-:-:S05]  /*0050*/  SHF.R.U32.HI R0, RZ, 0x5, R8 ;  /* 0x00000005ff007819 */ /* 0x002fca0000011608 */
[----:B------:R-:W1:Y:S02]  /*0060*/  SHFL.IDX PT, R2, R0, RZ, 0x1f ;  /* 0x00001fff00027589 */ /* 0x000e6400000e0000 */
[----:B-1----:R-:W-:Y:S02]  /*0070*/  ISETP.EQ.AND P0, PT, R2, RZ, P0 ;  /* 0x000000ff0200720c */ /* 0x002fe40000702270 */
[----:B------:R-:W-:-:S11]  /*0080*/  SHF.R.U32.HI R2, RZ, 0x7, R8 ;  /* 0x00000007ff027819 */ /* 0x000fd60000011608 */
        /* <DEDUP_REMOVED lines=15> */
.L_x_118:
[----:B------:R-:W-:Y:S05]  /*0180*/  BSYNC B0 ;  /* 0x0000000000007941 */ /* 0x000fea0003800000 */
.L_x_117:
[----:B------:R-:W-:Y:S01]  /*0190*/  VOTEU.ANY UP0, P0 ;  /* 0x00000000003f7886 */ /* 0x000fe20000000100 */
[----:B------:R-:W1:Y:S01]  /*01a0*/  SHFL.IDX PT, R2, R2, RZ, 0x1f ;  /* 0x00001fff02027589 */ /* 0x000e6200000e0000 */
[----:B------:R-:W-:Y:S01]  /*01b0*/  UMOV UR4, 0x1 ;  /* 0x0000000100047882 */ /* 0x000fe20000000000 */
[----:B------:R-:W-:Y:S01]  /*01c0*/  UMOV UR7, 0x2 ;  /* 0x0000000200077882 */ /* 0x000fe20000000000 */
[----:B------:R-:W-:Y:S01]  /*01d0*/  VOTEU.ANY UP1, P0 ;  /* 0x00000000003f7886 */ /* 0x000fe20000020100 */
[----:B------:R-:W2:Y:S01]  /*01e0*/  @UP0 S2UR UR8, SR_CgaCtaId ;  /* 0x00000000000809c3 */ /* 0x000ea20000008800 */
[----:B------:R-:W3:Y:S01]  /*01f0*/  SHFL.IDX PT, R3, R0, RZ, 0x1f ;  /* 0x00001fff00037589 */ /* 0x000ee200000e0000 */
[----:B------:R-:W-:Y:S01]  /*0200*/  @UP0 UMOV UR6, 0x400 ;  /* 0x0000040000060882 */ /* 0x000fe20000000000 */
[----:B------:R-:W-:-:S04]  /*0210*/  @UP0 UIADD3 UR4, -UR4, 0x100000, URZ ;  /* 0x0010000004040890 */ /* 0x000fc8000fffe13f */
[----:B------:R-:W-:Y:S02]  /*0220*/  @UP0 USHF.L.U32 UR5, UR4, 0xb, URZ ;  /* 0x0000000b04050899 */ /* 0x000fe4000800063f */
[----:B------:R-:W-:Y:S01]  /*0230*/  @UP0 USHF.L.U32 UR4, UR4, 0x1, URZ ;  /* 0x0000000104040899 */ /* 0x000fe2000800063f */
[----:B------:R-:W-:Y:S01]  /*0240*/  VOTEU.ANY UP2, P0 ;  /* 0x00000000003f7886 */ /* 0x000fe20000040100 */
[----:B-1----:R-:W-:Y:S01]  /*0250*/  R2UR UR9, R2 ;  /* 0x00000000020972ca */ /* 0x002fe200000e0000 */
[----:B--2---:R-:W-:Y:S01]  /*0260*/  @UP0 ULEA UR8, UR8, UR6, 0x18 ;  /* 0x0000000608080291 */ /* 0x004fe2000f8ec03f */
[----:B---3--:R-:W-:Y:S01]  /*0270*/  ISETP.NE.AND P1, PT, R3, RZ, PT ;  /* 0x000000ff0300720c */ /* 0x008fe20003f25270 */
[----:B------:R-:W-:-:S04]  /*0280*/  @UP0 UIADD3 UR6, -UR7, 0x100000, URZ ;  /* 0x0010000007060890 */ /* 0x000fc8000fffe13f */
[----:B------:R-:W-:Y:S02]  /*0290*/  @UP0 USHF.L.U32 UR7, UR6, 0xb, URZ ;  /* 0x0000000b06070899 */ /* 0x000fe4000800063f */
[----:B------:R-:W-:-:S04]  /*02a0*/  @UP0 USHF.L.U32 UR6, UR6, 0x1, URZ ;  /* 0x0000000106060899 */ /* 0x000fc8000800063f */
[----:B------:R-:W-:Y:S01]  /*02b0*/  UISETP.NE.AND UP0, UPT, UR9, URZ, UPT ;  /* 0x0000003f0900728c */ /* 0x000fe2000bf05270 */
[----:B------:R-:W1:Y:S02]  /*02c0*/  FENCE.VIEW.ASYNC.S ;  /* 0x00000000000073c6 */ /* 0x000e640000000000 */
[----:B-1----:R1:W2:Y:S05]  /*02d0*/  @UP1 SYNCS.EXCH.64 URZ, [UR8+0x38800], UR4 ;  /* 0x03880004083f15b2 */ /* 0x0022aa0008000100 */
[----:B------:R1:W3:Y:S01]  /*02e0*/  @UP2 SYNCS.EXCH.64 URZ, [UR8+0x38820], UR6 ;  /* 0x03882006083f25b2 */ /* 0x0002e20008000100 */
[----:B------:R-:W-:Y:S05]  /*02f0*/  @P1 BRA `(.L_x_119) ;  /* 0x0000000000481947 */ /* 0x000fea0003800000 */
[----:B-1----:R-:W1:Y:S01]  /*0300*/  S2UR UR5, SR_CgaCtaId ;  /* 0x00000000000579c3 */ /* 0x002e620000008800 */
[----:B------:R-:W-:Y:S01]  /*0310*/  UMOV UR4, 0x400 ;  /* 0x0000040000047882 */ /* 0x000fe20000000000 */
[----:B------:R-:W-:Y:S01]  /*0320*/  UMOV UR6, 0x1 ;  /* 0x0000000100067882 */ /* 0x000fe20000000000 */
[----:B------:R-:W-:Y:S01]  /*0330*/  UMOV UR9, 0x4 ;  /* 0x0000000400097882 */ /* 0x000fe20000000000 */
[----:B------:R-:W-:-:S04]  /*0340*/  UIADD3 UR6, -UR6, 0x100000, URZ ;  /* 0x0010000006067890 */ /* 0x000fc8000fffe13f */
[----:B------:R-:W-:Y:S02]  /*0350*/  USHF.L.U32 UR7, UR6, 0xb, URZ ;  /* 0x0000000b06077899 */ /* 0x000fe4000800063f */
[----:B------:R-:W-:Y:S01]  /*0360*/  USHF.L.U32 UR6, UR6, 0x1, URZ ;  /* 0x0000000106067899 */ /* 0x000fe2000800063f */
[----:B------:R-:W-:Y:S01]  /*0370*/  ELECT P0, URZ, PT ;  /* 0x00000000003f782f */ /* 0x000fe20003800000 */
[----:B-1----:R-:W-:Y:S02]  /*0380*/  ULEA UR8, UR5, UR4, 0x18 ;  /* 0x0000000405087291 */ /* 0x002fe4000f8ec03f */
[----:B------:R-:W-:-:S04]  /*0390*/  UIADD3 UR4, -UR9, 0x100000, URZ ;  /* 0x0010000009047890 */ /* 0x000fc8000fffe13f */
[----:B------:R-:W-:Y:S02]  /*03a0*/  USHF.L.U32 UR5, UR4, 0xb, URZ ;  /* 0x0000000b04057899 */ /* 0x000fe4000800063f */
[----:B------:R-:W-:Y:S01]  /*03b0*/  USHF.L.U32 UR4, UR4, 0x1, URZ ;  /* 0x0000000104047899 */ /* 0x000fe2000800063f */
[----:B------:R-:W1:Y:S03]  /*03c0*/  FENCE.VIEW.ASYNC.S ;  /* 0x00000000000073c6 */ /* 0x000e660000000000 */
[----:B-1----:R4:W1:Y:S08]  /*03d0*/  SYNCS.EXCH.64 URZ, [UR8+0x38830], UR6 ;  /* 0x03883006083f75b2 */ /* 0x0028700008000100 */
[----:B------:R4:W1:Y:S01]  /*03e0*/  SYNCS.EXCH.64 URZ, [UR8+0x38840], UR4 ;  /* 0x03884004083f75b2 */ /* 0x0008620008000100 */
[----:B------:R4:W1:Y:S01]  /*03f0*/  SYNCS.EXCH.64 URZ, [UR8+0x38838], UR6 ;  /* 0x03883806083f75b2 */ /* 0x0008620008000100 */
[----:B------:R4:W1:Y:S02]  /*0400*/  SYNCS.EXCH.64 URZ, [UR8+0x38848], UR4 ;  /* 0x03884804083f75b2 */ /* 0x0008640008000100 */
[----:B----4-:R-:W-:Y:S01]  /*0410*/  NOP ;  /* 0x0000000000007918 */ /* 0x010fe20000000000 */
.L_x_119:
[----:B-1----:R-:W1:Y:S01]  /*0420*/  S2UR UR4, SR_CTAID.Y ;  /* 0x00000000000479c3 */ /* 0x002e620000002600 */
[----:B------:R-:W4:Y:S01]  /*0430*/  SHFL.IDX PT, R7, R0, RZ, 0x1f ;  /* 0x00001fff00077589 */ /* 0x000f2200000e0000 */
[----:B------:R-:W-:Y:S01]  /*0440*/  ULDC UR5, c[0x0][0x154] ;  /* 0x0000550000057ab9 */ /* 0x000fe20000000800 */
[----:B------:R-:W-:-:S05]  /*0450*/  NOP ;  /* 0x0000000000007918 */ /* 0x000fca0000000000 */
[----:B------:R-:W5:Y:S08]  /*0460*/  S2UR UR6, SR_CTAID.X ;  /* 0x00000000000679c3 */ /* 0x000f700000002500 */
[----:B------:R-:W2:Y:S01]  /*0470*/  LDC R6, c[0x0][0x148] ;  /* 0x00005200ff067b82 */ /* 0x000ea20000000800 */
[----:B-1----:R-:W-:Y:S02]  /*0480*/  I2FP.F32.U32 R2, UR4 ;  /* 0x0000000400027c45 */ /* 0x002fe40008201000 */
[----:B----4-:R-:W-:-:S03]  /*0490*/  ISETP.NE.AND P0, PT, R7, RZ, PT ;  /* 0x000000ff0700720c */ /* 0x010fc60003f05270 */
[----:B------:R-:W-:Y:S01]  /*04a0*/  FMUL R5, R2, UR5 ;  /* 0x0000000502057c20 */ /* 0x000fe20008400000 */
[----:B------:R-:W-:Y:S02]  /*04b0*/  SHF.R.S32.HI R2, RZ, 0x1f, R8 ;  /* 0x0000001fff027819 */ /* 0x000fe40000011408 */
[----:B-----5:R-:W-:Y:S02]  /*04c0*/  I2FP.F32.U32 R4, UR6 ;  /* 0x0000000600047c45 */ /* 0x020fe40008201000 */
[----:B------:R-:W-:Y:S01]  /*04d0*/  LEA.HI R2, R2, R8, RZ, 0x7 ;  /* 0x0000000802027211 */ /* 0x000fe200078f38ff */
[----:B------:R-:W1:Y:S02]  /*04e0*/  F2I.U32.TRUNC.NTZ R5, R5 ;  /* 0x0000000500057305 */ /* 0x000e64000020f000 */
[----:B-1----:R-:W-:-:S04]  /*04f0*/  IMAD.MOV R11, RZ, RZ, -R5 ;  /* 0x000000ffff0b7224 */ /* 0x002fc800078e0a05 */
[----:B--2---:R-:W-:Y:S01]  /*0500*/  IMAD R11, R6, R11, UR4 ;  /* 0x00000004060b7e24 */ /* 0x004fe2000f8e020b */
[----:B------:R-:W-:Y:S02]  /*0510*/  ULDC UR4, c[0x0][0x150] ;  /* 0x0000540000047ab9 */ /* 0x000fe40000000800 */
[----:B------:R-:W-:Y:S01]  /*0520*/  FMUL R9, R4, UR4 ;  /* 0x0000000404097c20 */ /* 0x000fe20008400000 */
[----:B------:R-:W-:Y:S06]  /*0530*/  @P0 BRA `(.L_x_120) ;  /* 0x0000000000480947 */ /* 0x000fec0003800000 */
[----:B------:R-:W1:Y:S01]  /*0540*/  S2UR UR5, SR_CgaCtaId ;  /* 0x00000000000579c3 */ /* 0x000e620000008800 */
[----:B------:R-:W-:Y:S01]  /*0550*/  UMOV UR4, 0x400 ;  /* 0x0000040000047882 */ /* 0x000fe20000000000 */
[----:B------:R-:W-:Y:S01]  /*0560*/  UMOV UR6, 0x1 ;  /* 0x0000000100067882 */ /* 0x000fe20000000000 */
[----:B------:R-:W-:Y:S01]  /*0570*/  UMOV UR7, 0x4 ;  /* 0x0000000400077882 */ /* 0x000fe20000000000 */
[----:B------:R-:W-:Y:S01]  /*0580*/  ELECT P0, URZ, PT ;  /* 0x00000000003f782f */ /* 0x000fe20003800000 */
[----:B-1----:R-:W-:Y:S02]  /*0590*/  ULEA UR8, UR5, UR4, 0x18 ;  /* 0x0000000405087291 */ /* 0x002fe4000f8ec03f */
[----:B------:R-:W-:-:S04]  /*05a0*/  UIADD3 UR4, -UR6, 0x100000, URZ ;  /* 0x0010000006047890 */ /* 0x000fc8000fffe13f */
[----:B------:R-:W-:Y:S02]  /*05b0*/  USHF.L.U32 UR5, UR4, 0xb, URZ ;  /* 0x0000000b04057899 */ /* 0x000fe4000800063f */
[----:B------:R-:W-:Y:S02]  /*05c0*/  USHF.L.U32 UR4, UR4, 0x1, URZ ;  /* 0x0000000104047899 */ /* 0x000fe4000800063f */
[----:B------:R-:W-:-:S04]  /*05d0*/  UIADD3 UR6, -UR7, 0x100000, URZ ;  /* 0x0010000007067890 */ /* 0x000fc8000fffe13f */
[----:B------:R-:W-:Y:S02]  /*05e0*/  USHF.L.U32 UR7, UR6, 0xb, URZ ;  /* 0x0000000b06077899 */ /* 0x000fe4000800063f */
[----:B------:R-:W-:Y:S01]  /*05f0*/  USHF.L.U32 UR6, UR6, 0x1, URZ ;  /* 0x0000000106067899 */ /* 0x000fe2000800063f */
[----:B------:R-:W1:Y:S03]  /*0600*/  FENCE.VIEW.ASYNC.S ;  /* 0x00000000000073c6 */ /* 0x000e660000000000 */
[----:B-1----:R1:W2:Y:S08]  /*0610*/  SYNCS.EXCH.64 URZ, [UR8+0x38850], UR4 ;  /* 0x03885004083f75b2 */ /* 0x0022b00008000100 */
[----:B------:R1:W4:Y:S01]  /*0620*/  SYNCS.EXCH.64 URZ, [UR8+0x38860], UR6 ;  /* 0x03886006083f75b2 */ /* 0x0003220008000100 */
[----:B------:R1:W1:Y:S01]  /*0630*/  SYNCS.EXCH.64 URZ, [UR8+0x38858], UR4 ;  /* 0x03885804083f75b2 */ /* 0x0002620008000100 */
[----:B------:R1:W1:Y:S01]  /*0640*/  SYNCS.EXCH.64 URZ, [UR8+0x38868], UR6 ;  /* 0x03886806083f75b2 */ /* 0x0002620008000100 */
[----:B------:R-:W-:Y:S01]  /*0650*/  NOP ;  /* 0x0000000000007918 */ /* 0x000fe20000000000 */
.L_x_120:
[----:B------:R-:W5:Y:S01]  /*0660*/  SHFL.IDX PT, R6, R0, RZ, 0x1f ;  /* 0x00001fff00067589 */ /* 0x000f6200000e0000 */
[----:B------:R-:W-:Y:S01]  /*0670*/  LOP3.LUT R2, R2, 0xffffff80, RZ, 0xc0, !PT ;  /* 0xffffff8002027812 */ /* 0x000fe200078ec0ff */
[----:B------:R-:W1:Y:S01]  /*0680*/  LDC R10, c[0x0][0x144] ;  /* 0x00005100ff0a7b82 */ /* 0x000e620000000800 */
[----:B------:R-:W1:Y:S01]  /*0690*/  F2I.U32.TRUNC.NTZ R9, R9 ;  /* 0x0000000900097305 */ /* 0x000e62000020f000 */
[----:B------:R-:W-:Y:S02]  /*06a0*/  NOP ;  /* 0x0000000000007918 */ /* 0x000fe40000000000 */
[----:B------:R-:W-:Y:S01]  /*06b0*/  IMAD.IADD R2, R8, 0x1, -R2 ;  /* 0x0000000108027824 */ /* 0x000fe200078e0a02 */
[----:B------:R-:W-:-:S04]  /*06c0*/  SHF.R.S32.HI R8, RZ, 0x1f, R7 ;  /* 0x0000001fff087819 */ /* 0x000fc80000011407 */
[----:B------:R-:W-:-:S04]  /*06d0*/  SHF.R.S32.HI R5, RZ, 0x1f, R2 ;  /* 0x0000001fff057819 */ /* 0x000fc80000011402 */
[----:B------:R-:W-:-:S04]  /*06e0*/  LEA.HI R5, R5, R2, RZ, 0x3 ;  /* 0x0000000205057211 */ /* 0x000fc800078f18ff */
[--C-:B------:R-:W-:Y:S02]  /*06f0*/  SHF.R.S32.HI R4, RZ, 0x3, R5.reuse ;  /* 0x00000003ff047819 */ /* 0x100fe40000011405 */
[----:B------:R-:W-:Y:S02]  /*0700*/  SHF.R.S32.HI R5, RZ, 0x1f, R5 ;  /* 0x0000001fff057819 */ /* 0x000fe40000011405 */
[----:B-----5:R-:W-:Y:S02]  /*0710*/  ISETP.NE.AND P0, PT, R6, RZ, PT ;  /* 0x000000ff0600720c */ /* 0x020fe40003f05270 */
[----:B------:R-:W-:Y:S02]  /*0720*/  LEA.HI R5, R5, R4, RZ, 0x2 ;  /* 0x0000000405057211 */ /* 0x000fe400078f10ff */
[----:B------:R-:W-:Y:S02]  /*0730*/  SHF.R.S32.HI R6, RZ, 0x1f, R3 ;  /* 0x0000001fff067819 */ /* 0x000fe40000011403 */
[----:B------:R-:W-:-:S02]  /*0740*/  LOP3.LUT R5, R5, 0xfffffffc, RZ, 0xc0, !PT ;  /* 0xfffffffc05057812 */ /* 0x000fc400078ec0ff */
[----:B------:R-:W-:-:S05]  /*0750*/  LEA.HI R6, R6, R3, RZ, 0x2 ;  /* 0x0000000306067211 */ /* 0x000fca00078f10ff */
[----:B------:R-:W-:Y:S05]  /*0760*/  @P0 BRA `(.L_x_121) ;  /* 0x0000000000480947 */ /* 0x000fea0003800000 */
[----:B-1----:R-:W1:Y:S01]  /*0770*/  S2UR UR5, SR_CgaCtaId ;  /* 0x00000000000579c3 */ /* 0x002e620000008800 */
        /* <DEDUP_REMOVED lines=12> */
[----:B-1----:R1:W1:Y:S08]  /*0840*/  SYNCS.EXCH.64 URZ, [UR8+0x38870], UR4 ;  /* 0x03887004083f75b2 */ /* 0x0022700008000100 */
[----:B------:R1:W1:Y:S01]  /*0850*/  SYNCS.EXCH.64 URZ, [UR8+0x38880], UR6 ;  /* 0x03888006083f75b2 */ /* 0x0002620008000100 */
[----:B------:R1:W1:Y:S01]  /*0860*/  SYNCS.EXCH.64 URZ, [UR8+0x38878], UR4 ;  /* 0x03887804083f75b2 */ /* 0x0002620008000100 */
[----:B------:R1:W1:Y:S01]  /*0870*/  SYNCS.EXCH.64 URZ, [UR8+0x38888], UR6 ;  /* 0x03888806083f75b2 */ /* 0x0002620008000100 */
[----:B------:R-:W-:Y:S01]  /*0880*/  NOP ;  /* 0x0000000000007918 */ /* 0x000fe20000000000 */
.L_x_121:
[----:B------:R-:W5:Y:S01]  /*0890*/  SHFL.IDX PT, R12, R0, RZ, 0x1f ;  /* 0x00001fff000c7589 */ /* 0x000f6200000e0000 */
[----:B-1----:R-:W1:Y:S01]  /*08a0*/  S2UR UR4, SR_CTAID.X ;  /* 0x00000000000479c3 */ /* 0x002e620000002500 */
[----:B------:R-:W-:Y:S01]  /*08b0*/  LOP3.LUT R6, R6, 0x3ffffffc, RZ, 0xc0, !PT ;  /* 0x3ffffffc06067812 */ /* 0x000fe200078ec0ff */
[----:B------:R-:W-:Y:S01]  /*08c0*/  NOP ;  /* 0x0000000000007918 */ /* 0x000fe20000000000 */
[----:B------:R-:W-:Y:S02]  /*08d0*/  IADD3 R5, R4, -R5, RZ ;  /* 0x8000000504057210 */ /* 0x000fe40007ffe0ff */
[----:B------:R-:W-:Y:S01]  /*08e0*/  LEA.HI R8, R8, R7, RZ, 0x2 ;  /* 0x0000000708087211 */ /* 0x000fe200078f10ff */
[----:B------:R-:W-:Y:S01]  /*08f0*/  IMAD.IADD R6, R3, 0x1, -R6 ;  /* 0x0000000103067824 */ /* 0x000fe200078e0a06 */
[----:B------:R-:W-:Y:S02]  /*0900*/  IADD3 R9, -R9, RZ, RZ ;  /* 0x000000ff09097210 */ /* 0x000fe40007ffe1ff */
[----:B------:R-:W-:Y:S01]  /*0910*/  LOP3.LUT R8, R8, 0x3ffffffc, RZ, 0xc0, !PT ;  /* 0x3ffffffc08087812 */ /* 0x000fe200078ec0ff */
[----:B------:R-:W-:-:S04]  /*0920*/  IMAD R6, R6, 0x4, R5 ;  /* 0x0000000406067824 */ /* 0x000fc800078e0205 */
[----:B------:R-:W-:Y:S01]  /*0930*/  IMAD.IADD R8, R7, 0x1, -R8 ;  /* 0x0000000107087824 */ /* 0x000fe200078e0a08 */
[----:B------:R-:W-:Y:S01]  /*0940*/  LEA.HI R3, R6, R6, RZ, 0x1 ;  /* 0x0000000606037211 */ /* 0x000fe200078f08ff */
[----:B------:R-:W2:Y:S02]  /*0950*/  LDC R7, c[0x0][0x140] ;  /* 0x00005000ff077b82 */ /* 0x000ea40000000800 */
[----:B------:R-:W-:Y:S01]  /*0960*/  IMAD R8, R8, 0x4, R5 ;  /* 0x0000000408087824 */ /* 0x000fe200078e0205 */
[----:B------:R-:W-:Y:S02]  /*0970*/  LOP3.LUT R3, R3, 0xfffffffe, RZ, 0xc0, !PT ;  /* 0xfffffffe03037812 */ /* 0x000fe400078ec0ff */
[----:B-----5:R-:W-:Y:S01]  /*0980*/  ISETP.NE.AND P0, PT, R12, RZ, PT ;  /* 0x000000ff0c00720c */ /* 0x020fe20003f05270 */
[----:B-1----:R-:W-:Y:S01]  /*0990*/  IMAD R10, R10, R9, UR4 ;  /* 0x000000040a0a7e24 */ /* 0x002fe2000f8e0209 */
[----:B------:R-:W-:Y:S01]  /*09a0*/  LEA.HI R4, R8, R8, RZ, 0x1 ;  /* 0x0000000808047211 */ /* 0x000fe200078f08ff */
[----:B------:R-:W-:-:S05]  /*09b0*/  IMAD.IADD R3, R6, 0x1, -R3 ;  /* 0x0000000106037824 */ /* 0x000fca00078e0a03 */
[----:B------:R-:W-:Y:S02]  /*09c0*/  ISETP.NE.AND P6, PT, R3, R10, PT ;  /* 0x0000000a0300720c */ /* 0x000fe40003fc5270 */
[----:B------:R-:W-:-:S05]  /*09d0*/  LOP3.LUT R3, R4, 0xfffffffe, RZ, 0xc0, !PT ;  /* 0xfffffffe04037812 */ /* 0x000fca00078ec0ff */
[----:B------:R-:W-:Y:S01]  /*09e0*/  IMAD.IADD R3, R8, 0x1, -R3 ;  /* 0x0000000108037824 */ /* 0x000fe200078e0a03 */
        /* <DEDUP_REMOVED lines=19> */
.L_x_122:
[----:B------:R-:W5:Y:S01]  /*0b20*/  SHFL.IDX PT, R9, R0, RZ, 0x1f ;  /* 0x00001fff00097589 */ /* 0x000f6200000e0000 */
[----:B------:R-:W-:Y:S01]  /*0b30*/  ISETP.NE.AND P4, PT, R3, R10, PT ;  /* 0x0000000a0300720c */ /* 0x000fe20003f85270 */
[----:B------:R-:W-:Y:S01]  /*0b40*/  IMAD.SHL.U32 R5, R8, 0x4, RZ ;  /* 0x0000000408057824 */ /* 0x000fe200078e00ff */
[----:B------:R-:W-:Y:S01]  /*0b50*/  SHF.L.U32 R3, R6, 0x2, RZ ;  /* 0x0000000206037819 */ /* 0x000fe200000006ff */
[----:B------:R-:W-:Y:S01]  /*0b60*/  IMAD.MOV.U32 R23, RZ, RZ, 0x1 ;  /* 0x00000001ff177424 */ /* 0x000fe200078e00ff */
[----:B------:R-:W-:Y:S01]  /*0b70*/  LOP3.LUT P0, RZ, R2, 0x7, RZ, 0xc0, !PT ;  /* 0x0000000702ff7812 */ /* 0x000fe2000780c0ff */
[----:B------:R-:W-:Y:S01]  /*0b80*/  IMAD.MOV.U32 R22, RZ, RZ, 0x1 ;  /* 0x00000001ff167424 */ /* 0x000fe200078e00ff */
[----:B------:R-:W-:Y:S01]  /*0b90*/  LOP3.LUT R13, R6, 0xc, R3, 0x78, !PT ;  /* 0x0000000c060d7812 */ /* 0x000fe200078e7803 */
[----:B------:R-:W-:Y:S01]  /*0ba0*/  NOP ;  /* 0x0000000000007918 */ /* 0x000fe20000000000 */
[----:B------:R-:W-:Y:S02]  /*0bb0*/  LOP3.LUT R12, R8, 0xc, R5, 0x78, !PT ;  /* 0x0000000c080c7812 */ /* 0x000fe400078e7805 */
[C---:B------:R-:W-:Y:S01]  /*0bc0*/  ISETP.LT.U32.AND P2, PT, R13.reuse, 0x2, !P0 ;  /* 0x000000020d00780c */ /* 0x040fe20004741070 */
[----:B------:R1:W-:Y:S01]  /*0bd0*/  STL [R1+0x4], R13 ;  /* 0x0000040d01007387 */ /* 0x0003e20000100800 */
[----:B------:R-:W-:-:S02]  /*0be0*/  @P6 LEA.HI R3, R13, R13, RZ, 0x1 ;  /* 0x0000000d0d036211 */ /* 0x000fc400078f08ff */
[----:B------:R-:W-:Y:S01]  /*0bf0*/  SEL R2, RZ, 0x1, !P2 ;  /* 0x00000001ff027807 */ /* 0x000fe20005000000 */
[----:B------:R1:W-:Y:S01]  /*0c00*/  STL [R1], R12 ;  /* 0x0000000c01007387 */ /* 0x0003e20000100800 */
[----:B------:R-:W-:Y:S02]  /*0c10*/  @P4 LEA.HI R4, R12, R12, RZ, 0x1 ;  /* 0x0000000c0c044211 */ /* 0x000fe400078f08ff */
[----:B------:R-:W-:Y:S02]  /*0c20*/  @P6 SHF.R.S32.HI R3, RZ, 0x1, R3 ;  /* 0x00000001ff036819 */ /* 0x000fe40000011403 */
[----:B------:R-:W-:Y:S02]  /*0c30*/  @P4 SHF.R.S32.HI R4, RZ, 0x1, R4 ;  /* 0x00000001ff044819 */ /* 0x000fe40000011404 */
[----:B------:R-:W-:Y:S02]  /*0c40*/  @P6 ISETP.NE.AND P5, PT, R3, R11, PT ;  /* 0x0000000b0300620c */ /* 0x000fe40003fa5270 */
[----:B-----5:R-:W-:-:S02]  /*0c50*/  ISETP.NE.AND P2, PT, R9, RZ, PT ;  /* 0x000000ff0900720c */ /* 0x020fc40003f45270 */
[----:B------:R-:W-:Y:S02]  /*0c60*/  @P4 ISETP.NE.AND P3, PT, R4, R11, PT ;  /* 0x0000000b0400420c */ /* 0x000fe40003f65270 */
[----:B------:R-:W-:Y:S02]  /*0c70*/  ISETP.LT.U32.AND P0, PT, R12, 0x2, !P0 ;  /* 0x000000020c00780c */ /* 0x000fe40004701070 */
[----:B--2---:R-:W-:Y:S02]  /*0c80*/  ISETP.EQ.U32.AND P1, PT, R7, 0x1, PT ;  /* 0x000000010700780c */ /* 0x004fe40003f22070 */
[----:B------:R-:W-:Y:S02]  /*0c90*/  @P6 SEL R23, RZ, 0x1, P5 ;  /* 0x00000001ff176807 */ /* 0x000fe40002800000 */
[----:B------:R-:W-:Y:S02]  /*0ca0*/  SEL R3, RZ, 0x1, !P0 ;  /* 0x00000001ff037807 */ /* 0x000fe40004000000 */
[----:B------:R-:W-:Y:S01]  /*0cb0*/  @P4 SEL R22, RZ, 0x1, P3 ;  /* 0x00000001ff164807 */ /* 0x000fe20001800000 */
[----:B-1----:R-:W-:Y:S06]  /*0cc0*/  @P2 BRA `(.L_x_123) ;  /* 0x0000000000482947 */ /* 0x002fec0003800000 */
        /* <DEDUP_REMOVED lines=14> */
[----:B------:R1:W1:Y:S01]  /*0db0*/  SYNCS.EXCH.64 URZ, [UR8+0x388c0], UR6 ;  /* 0x0388c006083f75b2 */ /* 0x0002620008000100 */
[----:B------:R1:W1:Y:S01]  /*0dc0*/  SYNCS.EXCH.64 URZ, [UR8+0x388b8], UR4 ;  /* 0x0388b804083f75b2 */ /* 0x0002620008000100 */
[----:B------:R1:W1:Y:S01]  /*0dd0*/  SYNCS.EXCH.64 URZ, [UR8+0x388c8], UR6 ;  /* 0x0388c806083f75b2 */ /* 0x0002620008000100 */
[----:B------:R-:W-:Y:S01]  /*0de0*/  NOP ;  /* 0x0000000000007918 */ /* 0x000fe20000000000 */
.L_x_123:
[----:B------:R-:W-:Y:S01]  /*0df0*/  LOP3.LUT R23, R23, R2, RZ, 0xc0, !PT ;  /* 0x0000000217177212 */ /* 0x000fe200078ec0ff */
[----:B------:R-:W-:Y:S01]  /*0e00*/  NOP ;  /* 0x0000000000007918 */ /* 0x000fe20000000000 */
[----:B------:R-:W-:Y:S01]  /*0e10*/  LOP3.LUT R22, R22, R3, RZ, 0xc0, !PT ;  /* 0x0000000316167212 */ /* 0x000fe200078ec0ff */
[----:B------:R-:W-:Y:S06]  /*0e20*/  @!P1 BRA `(.L_x_124) ;  /* 0x0000000000089947 */ /* 0x000fec0003800000 */
[----:B-1234-:R-:W-:Y:S01]  /*0e30*/  UCGABAR_ARV ;  /* 0x00000000000079c7 */ /* 0x01efe20008000000 */
[----:B------:R-:W-:Y:S05]  /*0e40*/  BRA `(.L_x_125) ;  /* 0x0000000000047947 */ /* 0x000fea0003800000 */
.L_x_124:
[----:B-1234-:R-:W-:Y:S01]  /*0e50*/  NOP ;  /* 0x0000000000007918 */ /* 0x01efe20000000000 */
.L_x_125:
[----:B------:R-:W-:Y:S05]  /*0e60*/  @!P1 BRA `(.L_x_126) ;  /* 0x00000000000c9947 */ /* 0x000fea0003800000 */
[----:B------:R-:W-:Y:S01]  /*0e70*/  UCGABAR_WAIT ;  /* 0x0000000000007dc7 */ /* 0x000fe20008000000 */
[----:B------:R-:W-:Y:S01]  /*0e80*/  CCTL.IVALL ;  /* 0x00000000ff00798f */ /* 0x000fe20002000000 */
[----:B------:R-:W-:Y:S05]  /*0e90*/  BRA `(.L_x_127) ;  /* 0x0000000000047947 */ /* 0x000fea0003800000 */
.L_x_126:
[----:B------:R-:W-:Y:S06]  /*0ea0*/  BAR.SYNC.DEFER_BLOCKING 0x0 ;  /* 0x0000000000007b1d */ /* 0x000fec0000010000 */
.L_x_127:
[----:B------:R-:W-:Y:S01]  /*0eb0*/  UMOV UR4, 0x1 ;  /* 0x0000000100047882 */ /* 0x000fe20000000000 */
[----:B------:R-:W-:Y:S01]  /*0ec0*/  PLOP3.LUT P0, PT, PT, PT, UP0, 0x80, 0x0 ;  /* 0x000000000000781c */ /* 0x000fe20003f0f008 */
[----:B------:R-:W-:-:S06]  /*0ed0*/  USEL UR4, UR4, 0x2, !UP0 ;  /* 0x0000000204047887 */ /* 0x000fcc000c000000 */
[----:B------:R-:W-:-:S05]  /*0ee0*/  MOV R2, UR4 ;  /* 0x0000000400027c02 */ /* 0x000fca0008000f00 */
[----:B------:R1:W-:Y:S01]  /*0ef0*/  STL [R1+0x24], R2 ;  /* 0x0000240201007387 */ /* 0x0003e20000100800 */
[----:B------:R-:W-:Y:S05]  /*0f00*/  @!P0 BRA `(.L_x_128) ;  /* 0x000000a800508947 */ /* 0x000fea0003800000 */
.L_x_129:
[----:B------:R-:W-:-:S08]  /*0f10*/  NOP ;  /* 0x0000000000007918 */ /* 0x000fd00000000000 */
[----:B------:R-:W2:Y:S02]  /*0f20*/  USETMAXREG.TRY_ALLOC.CTAPOOL UP0, 0xf0 ;  /* 0x000000f0000079c8 */ /* 0x000ea40008000600 */
[----:B--2---:R-:W-:-:S13]  /*0f30*/  PLOP3.LUT P0, PT, PT, PT, UP0, 0x80, 0x0 ;  /* 0x000000000000781c */ /* 0x004fda0003f0f008 */
[----:B------:R-:W-:Y:S05]  /*0f40*/  @!P0 BRA `(.L_x_129) ;  /* 0xfffffffc00f08947 */ /* 0x000fea000383ffff */
[----:B------:R-:W2:Y:S08]  /*0f50*/  S2UR UR7, SR_CTAID.X ;  /* 0x00000000000779c3 */ /* 0x000eb00000002500 */
[----:B------:R-:W-:Y:S08]  /*0f60*/  BAR.ARV 0x8, 0x120 ;  /* 0x0204800000007b1d */ /* 0x000ff00000002000 */
[----:B------:R-:W2:Y:S02]  /*0f70*/  LDC R0, c[0x0][0xda4] ;  /* 0x00036900ff007b82 */ /* 0x000ea40000000800 */
[----:B--2---:R-:W-:-:S13]  /*0f80*/  ISETP.LE.AND P0, PT, R0, UR7, PT ;  /* 0x0000000700007c0c */ /* 0x004fda000bf03270 */
[----:B------:R-:W-:Y:S05]  /*0f90*/  @P0 EXIT ;  /* 0x000000000000094d */ /* 0x000fea0003800000 */
[----:B------:R-:W2:Y:S01]  /*0fa0*/  LDL R3, [R1+0x24] ;  /* 0x0000240001037983 */ /* 0x000ea20000100800 */
[----:B------:R-:W3:Y:S01]  /*0fb0*/  S2UR UR5, SR_CgaCtaId ;  /* 0x00000000000579c3 */ /* 0x000ee20000008800 */
[----:B------:R-:W-:Y:S01]  /*0fc0*/  UMOV UR4, 0x400 ;  /* 0x0000040000047882 */ /* 0x000fe20000000000 */
[----:B------:R-:W-:Y:S01]  /*0fd0*/  IMAD.MOV.U32 R220, RZ, RZ, -0x2 ;  /* 0xfffffffeffdc7424 */ /* 0x000fe200078e00ff */
[----:B-1----:R-:W1:Y:S01]  /*0fe0*/  S2R R2, SR_TID.X ;  /* 0x0000000000027919 */ /* 0x002e620000002100 */
[----:B------:R-:W-:Y:S01]  /*0ff0*/  IMAD.U32 R212, RZ, RZ, UR7 ;  /* 0x00000007ffd47e24 */ /* 0x000fe2000f8e00ff */
[----:B------:R-:W-:-:S03]  /*1000*/  UMOV UR38, URZ ;  /* 0x0000003f00267c82 */ /* 0x000fc60008000000 */
[----:B------:R-:W4:Y:S01]  /*1010*/  S2UR UR6, SR_SWINHI ;  /* 0x00000000000679c3 */ /* 0x000f220000002f00 */
[----:B---3--:R-:W-:-:S06]  /*1020*/  ULEA UR9, UR5, UR4, 0x18 ;  /* 0x0000000405097291 */ /* 0x008fcc000f8ec03f */
[----:B------:R-:W-:Y:S01]  /*1030*/  MOV R18, UR9 ;  /* 0x0000000900127c02 */ /* 0x000fe20008000f00 */
[----:B------:R-:W-:Y:S01]  /*1040*/  UMOV UR4, UR9 ;  /* 0x0000000900047c82 */ /* 0x000fe20008000000 */
[----:B----4-:R-:W-:Y:S01]  /*1050*/  UMOV UR5, UR6 ;  /* 0x0000000600057c82 */ /* 0x010fe20008000000 */
[----:B------:R-:W-:Y:S01]  /*1060*/  IMAD.U32 R16, RZ, RZ, UR4 ;  /* 0x00000004ff107e24 */ /* 0x000fe2000f8e00ff */
[----:B------:R-:W-:Y:S01]  /*1070*/  MOV R17, UR5 ;  /* 0x0000000500117c02 */ /* 0x000fe20008000f00 */
[----:B-1----:R-:W-:Y:S01]  /*1080*/  VIADD R0, R2, 0xffffff80 ;  /* 0xffffff8002007836 */ /* 0x002fe20000000000 */
[----:B------:R-:W-:Y:S02]  /*1090*/  UMOV UR5, URZ ;  /* 0x0000003f00057c82 */ /* 0x000fe40008000000 */
[----:B------:R-:W-:Y:S01]  /*10a0*/  IMAD.U32 R213, RZ, RZ, UR5 ;  /* 0x00000005ffd57e24 */ /* 0x000fe2000f8e00ff */
[----:B--2---:R-:W-:Y:S02]  /*10b0*/  R2UR UR8, R3 ;  /* 0x00000000030872ca */ /* 0x004fe400000e0000 */
[----:B------:R-:W-:-:S04]  /*10c0*/  SHF.R.S32.HI R3, RZ, 0x1f, R0 ;  /* 0x0000001fff037819 */ /* 0x000fc80000011400 */
[CC--:B------:R-:W-:Y:S02]  /*10d0*/  LEA.HI R2, R3.reuse, R0.reuse, RZ, 0x7 ;  /* 0x0000000003027211 */ /* 0x0c0fe400078f38ff */
[CC--:B------:R-:W-:Y:S02]  /*10e0*/  LEA.HI R6, R3.reuse, R0.reuse, RZ, 0x4 ;  /* 0x0000000003067211 */ /* 0x0c0fe400078f20ff */
[----:B------:R-:W-:Y:S02]  /*10f0*/  LOP3.LUT R5, R2, 0xffffff80, RZ, 0xc0, !PT ;  /* 0xffffff8002057812 */ /* 0x000fe400078ec0ff */
[----:B------:R-:W-:Y:S01]  /*1100*/  SHF.R.S32.HI R7, RZ, 0x4, R6 ;  /* 0x00000004ff077819 */ /* 0x000fe20000011406 */
[----:B------:R-:W-:Y:S01]  /*1110*/  ULOP3.LUT UR4, UR8, 0x1, URZ, 0xfc, !UPT ;  /* 0x0000000108047892 */ /* 0x000fe2000f8efc3f */
[----:B------:R-:W-:Y:S01]  /*1120*/  LEA.HI R218, R3, R0, RZ, 0x5 ;  /* 0x0000000003da7211 */ /* 0x000fe200078f28ff */
[----:B------:R-:W-:Y:S01]  /*1130*/  IMAD.IADD R214, R0, 0x1, -R5 ;  /* 0x0000000100d67824 */ /* 0x000fe200078e0a05 */
[----:B------:R-:W-:-:S02]  /*1140*/  LEA.HI R8, R6, R7, RZ, 0x1 ;  /* 0x0000000706087211 */ /* 0x000fc400078f08ff */
[----:B------:R-:W-:Y:S01]  /*1150*/  LOP3.LUT R3, R6, 0x3fffff0, RZ, 0xc0, !PT ;  /* 0x03fffff006037812 */ /* 0x000fe200078ec0ff */
[----:B------:R-:W-:Y:S01]  /*1160*/  IMAD.U32 R221, RZ, RZ, UR4 ;  /* 0x00000004ffdd7e24 */ /* 0x000fe2000f8e00ff */
[----:B------:R-:W-:Y:S01]  /*1170*/  SHF.R.S32.HI R5, RZ, 0x1f, R214 ;  /* 0x0000001fff057819 */ /* 0x000fe200000114d6 */
[----:B------:R-:W-:Y:S01]  /*1180*/  UMOV UR4, URZ ;  /* 0x0000003f00047c82 */ /* 0x000fe20008000000 */
[----:B------:R-:W-:Y:S01]  /*1190*/  LOP3.LUT R8, R8, 0x1ffffffe, RZ, 0xc0, !PT ;  /* 0x1ffffffe08087812 */ /* 0x000fe200078ec0ff */
[----:B------:R-:W-:Y:S01]  /*11a0*/  IMAD.IADD R3, R0, 0x1, -R3 ;  /* 0x0000000100037824 */ /* 0x000fe200078e0a03 */
[----:B------:R-:W-:Y:S02]  /*11b0*/  LEA.HI R4, R5, R214, RZ, 0x2 ;  /* 0x000000d605047211 */ /* 0x000fe400078f10ff */
[----:B------:R-:W-:Y:S02]  /*11c0*/  SHF.R.S32.HI R218, RZ, 0x5, R218 ;  /* 0x00000005ffda7819 */ /* 0x000fe400000114da */
[----:B------:R-:W-:-:S02]  /*11d0*/  SHF.R.S32.HI R6, RZ, 0x2, R4 ;  /* 0x00000002ff067819 */ /* 0x000fc40000011404 */
[----:B------:R-:W-:Y:S01]  /*11e0*/  SHF.R.S32.HI R9, RZ, 0x1f, R4 ;  /* 0x0000001fff097819 */ /* 0x000fe20000011404 */
[----:B------:R-:W-:Y:S01]  /*11f0*/  IMAD R3, R218, 0x10, R3 ;  /* 0x00000010da037824 */ /* 0x000fe200078e0203 */
[----:B------:R-:W-:Y:S02]  /*1200*/  SHF.R.S32.HI R217, RZ, 0x7, R2 ;  /* 0x00000007ffd97819 */ /* 0x000fe40000011402 */
[----:B------:R-:W-:Y:S02]  /*1210*/  LEA.HI R9, R9, R6, RZ, 0x3 ;  /* 0x0000000609097211 */ /* 0x000fe400078f18ff */
[----:B------:R-:W-:Y:S02]  /*1220*/  IADD3 R8, R7, -R8, RZ ;  /* 0x8000000807087210 */ /* 0x000fe40007ffe0ff */
[----:B------:R-:W-:Y:S02]  /*1230*/  LOP3.LUT R9, R9, 0xfffffff8, RZ, 0xc0, !PT ;  /* 0xfffffff809097812 */ /* 0x000fe400078ec0ff */
[----:B------:R-:W-:Y:S01]  /*1240*/  LEA.HI R2, R2, R217, RZ, 0x1 ;  /* 0x000000d902027211 */ /* 0x000fe200078f08ff */
[----:B------:R-:W-:Y:S01]  /*1250*/  IMAD R8, R3, 0x8, R8 ;  /* 0x0000000803087824 */ /* 0x000fe200078e0208 */
[----:B------:R-:W-:Y:S01]  /*1260*/  LEA.HI R5, R5, R214, RZ, 0x5 ;  /* 0x000000d605057211 */ /* 0x000fe200078f28ff */
[----:B------:R-:W-:Y:S01]  /*1270*/  IMAD.IADD R9, R6, 0x1, -R9 ;  /* 0x0000000106097824 */ /* 0x000fe200078e0a09 */
[----:B------:R-:W-:-:S02]  /*1280*/  LOP3.LUT R2, R2, 0x3fffffe, RZ, 0xc0, !PT ;  /* 0x03fffffe02027812 */ /* 0x000fc400078ec0ff */
[----:B------:R-:W-:Y:S01]  /*1290*/  SHF.R.S32.HI R0, RZ, 0x5, R5 ;  /* 0x00000005ff007819 */ /* 0x000fe20000011405 */
[----:B------:R-:W-:Y:S01]  /*12a0*/  IMAD.SHL.U32 R5, R8, 0x8, RZ ;  /* 0x0000000808057824 */ /* 0x000fe200078e00ff */
[----:B------:R-:W-:Y:S01]  /*12b0*/  LOP3.LUT R3, R4, 0x7ffffffc, RZ, 0xc0, !PT ;  /* 0x7ffffffc04037812 */ /* 0x000fe200078ec0ff */
[----:B------:R-:W-:Y:S01]  /*12c0*/  IMAD.IADD R2, R217, 0x1, -R2 ;  /* 0x00000001d9027824 */ /* 0x000fe200078e0a02 */
[----:B------:R-:W-:Y:S01]  /*12d0*/  MOV R19, UR4 ;  /* 0x0000000400137c02 */ /* 0x000fe20008000f00 */
[----:B------:R-:W-:Y:S02]  /*12e0*/  IMAD R9, R0, 0x10, R9 ;  /* 0x0000001000097824 */ /* 0x000fe400078e0209 */
[----:B------:R-:W-:Y:S02]  /*12f0*/  IMAD.IADD R3, R214, 0x1, -R3 ;  /* 0x00000001d6037824 */ /* 0x000fe400078e0a03 */
[----:B------:R-:W-:Y:S01]  /*1300*/  IMAD.WIDE R16, R5, 0x2, R16 ;  /* 0x0000000205107825 */ /* 0x000fe200078e0210 */
[----:B------:R-:W-:-:S03]  /*1310*/  LEA R219, R2, R9, 0x6 ;  /* 0x0000000902db7211 */ /* 0x000fc600078e30ff */
[----:B------:R-:W-:-:S07]  /*1320*/  IMAD R220, R3, R220, 0x50 ;  /* 0x0000005003dc7424 */ /* 0x000fce00078e02dc */
.L_x_156:
[----:B------:R-:W1:Y:S01]  /*1330*/  SHFL.IDX PT, R0, R217, RZ, 0x1f ;  /* 0x00001fffd9007589 */ /* 0x000e6200000e0000 */
[----:B------:R-:W-:Y:S01]  /*1340*/  R2UR UR5, R18 ;  /* 0x00000000120572ca */ /* 0x000fe200000e0000 */
[----:B------:R-:W-:Y:S01]  /*1350*/  ULDC.64 UR6, c[0x0][0x3f8] ;  /* 0x0000fe0000067ab9 */ /* 0x000fe20000000a00 */
[----:B------:R-:W-:Y:S01]  /*1360*/  ULDC UR4, c[0x0][0xda8] ;  /* 0x00036a0000047ab9 */ /* 0x000fe20000000800 */
[----:B------:R-:W-:Y:S01]  /*1370*/  UISETP.NE.U32.AND UP0, UPT, UR6, URZ, UPT ;  /* 0x0000003f0600728c */ /* 0x000fe2000bf05070 */
[----:B------:R-:W-:Y:S01]  /*1380*/  R2UR UR13, R212 ;  /* 0x00000000d40d72ca */ /* 0x000fe200000e0000 */
[----:B------:R-:W-:Y:S02]  /*1390*/  UISETP.NE.AND UP1, UPT, UR4, 0x1, UPT ;  /* 0x000000010400788c */ /* 0x000fe4000bf25270 */
[----:B------:R-:W-:Y:S01]  /*13a0*/  UISETP.NE.AND.EX UP0, UPT, UR7, URZ, UPT, UP0 ;  /* 0x0000003f0700728c */ /* 0x000fe2000bf05300 */
[----:B------:R-:W-:Y:S01]  /*13b0*/  ULDC UR4, c[0x0][0xdb4] ;  /* 0x00036d0000047ab9 */ /* 0x000fe20000000800 */
[----:B------:R-:W-:Y:S01]  /*13c0*/  ULDC UR37, c[0x0][0x404] ;  /* 0x0001010000257ab9 */ /* 0x000fe20000000800 */
[----:B------:R-:W-:-:S03]  /*13d0*/  UISETP.NE.AND UP2, UPT, UR4, 0x1, UPT ;  /* 0x000000010400788c */ /* 0x000fc6000bf45270 */
[----:B------:R-:W-:Y:S02]  /*13e0*/  UIADD3 UR11, UR5, 0x14400, URZ ;  /* 0x00014400050b7890 */ /* 0x000fe4000fffe03f */
[----:B------:R-:W-:Y:S01]  /*13f0*/  USEL UR37, UR37, 0x1, UP0 ;  /* 0x0000000125257887 */ /* 0x000fe20008000000 */
[----:B------:R-:W-:Y:S01]  /*1400*/  ULDC UR10, c[0x0][0x2e0] ;  /* 0x0000b800000a7ab9 */ /* 0x000fe20000000800 */
[----:B------:R-:W-:Y:S02]  /*1410*/  ULOP3.LUT UP0, URZ, UR11, 0x9f, URZ, 0xc0, !UPT ;  /* 0x0000009f0b3f7892 */ /* 0x000fe4000f80c03f */
[----:B------:R-:W-:Y:S01]  /*1420*/  UIMAD UR37, UR37, UR10, URZ ;  /* 0x0000000a252572a4 */ /* 0x000fe2000f8e023f */
[----:B------:R-:W-:Y:S01]  /*1430*/  @UP1 ULDC UR6, c[0x0][0xdac] ;  /* 0x00036b0000061ab9 */ /* 0x000fe20000000800 */
[----:B-1----:R-:W-:Y:S01]  /*1440*/  R2UR UR8, R0 ;  /* 0x00000000000872ca */ /* 0x002fe200000e0000 */
[----:B------:R-:W-:Y:S01]  /*1450*/  UIMAD.WIDE.U32 UR6, UR13, UR6, URZ ;  /* 0x000000060d0672a5 */ /* 0x000fe2000f8e003f */
[----:B------:R-:W-:Y:S01]  /*1460*/  PLOP3.LUT P0, PT, PT, PT, UP0, 0x80, 0x0 ;  /* 0x000000000000781c */ /* 0x000fe20003f0f008 */
[----:B------:R-:W-:Y:S01]  /*1470*/  @UP1 ULDC UR12, c[0x0][0xdb0] ;  /* 0x00036c00000c1ab9 */ /* 0x000fe20000000800 */
[----:B------:R-:W-:Y:S01]  /*1480*/  UMOV UR14, UR13 ;  /* 0x0000000d000e7c82 */ /* 0x000fe20008000000 */
[----:B------:R-:W-:-:S06]  /*1490*/  @UP1 USHF.R.U32.HI UR14, URZ, UR12, UR7 ;  /* 0x0000000c3f0e1299 */ /* 0x000fcc0008011607 */
[----:B------:R-:W-:Y:S01]  /*14a0*/  IMAD.U32 R216, RZ, RZ, UR14 ;  /* 0x0000000effd87e24 */ /* 0x000fe2000f8e00ff */
[----:B------:R-:W-:Y:S01]  /*14b0*/  UMOV UR36, UR14 ;  /* 0x0000000e00247c82 */ /* 0x000fe20008000000 */
[----:B------:R-:W-:-:S04]  /*14c0*/  ULEA.HI UR4, UR8, UR8, URZ, 0x1 ;  /* 0x0000000808047291 */ /* 0x000fc8000f8f083f */
[----:B------:R-:W-:-:S03]  /*14d0*/  ULOP3.LUT UR9, UR4, 0x1e, URZ, 0xc0, !UPT ;  /* 0x0000001e04097892 */ /* 0x000fc6000f8ec03f */
[----:B------:R-:W-:Y:S01]  /*14e0*/  @UP2 ULDC.64 UR4, c[0x0][0xdb8] ;  /* 0x00036e0000042ab9 */ /* 0x000fe20000000a00 */
[----:B------:R-:W-:Y:S02]  /*14f0*/  UIADD3 UR9, UR8, -UR9, URZ ;  /* 0x8000000908097290 */ /* 0x000fe4000fffe03f */
[----:B------:R-:W-:Y:S02]  /*1500*/  UIADD3 UR8, UR37, 0x4f, URZ ;  /* 0x0000004f25087890 */ /* 0x000fe4000fffe03f */
[----:B------:R-:W-:Y:S02]  /*1510*/  ULEA UR10, UR9, UR11, 0xd ;  /* 0x0000000b090a7291 */ /* 0x000fe4000f8e683f */
[----:B------:R-:W-:Y:S02]  /*1520*/  UIMAD.WIDE UR8, UR8, 0x66666667, URZ ;  /* 0x66666667080878a5 */ /* 0x000fe4000f8e023f */
[----:B------:R-:W-:Y:S02]  /*1530*/  UIMAD.WIDE.U32 UR6, UR14, UR4, URZ ;  /* 0x000000040e0672a5 */ /* 0x000fe4000f8e003f */
[----:B------:R-:W-:-:S02]  /*1540*/  USHF.R.U32.HI UR10, URZ, 0x4, UR10 ;  /* 0x000000043f0a7899 */ /* 0x000fc4000801160a */
[----:B------:R-:W-:Y:S01]  /*1550*/  USHF.R.U32.HI UR39, URZ, 0x1f, UR9 ;  /* 0x0000001f3f277899 */ /* 0x000fe20008011609 */
[----:B------:R-:W-:Y:S01]  /*1560*/  UMOV UR4, UR13 ;  /* 0x0000000d00047c82 */ /* 0x000fe20008000000 */
[----:B------:R-:W-:Y:S01]  /*1570*/  ULOP3.LUT UR40, UR10, 0x3fff, URZ, 0xc0, !UPT ;  /* 0x00003fff0a287892 */ /* 0x000fe2000f8ec03f */
[----:B------:R-:W-:Y:S01]  /*1580*/  IMAD.U32 R215, RZ, RZ, UR4 ;  /* 0x00000004ffd77e24 */ /* 0x000fe2000f8e00ff */
[----:B------:R-:W-:Y:S02]  /*1590*/  @UP2 USHF.R.U32.HI UR36, URZ, UR5, UR7 ;  /* 0x000000053f242299 */ /* 0x000fe40008011607 */
[----:B------:R-:W-:Y:S01]  /*15a0*/  ULEA.HI.SX32 UR39, UR9, UR39, 0x1b ;  /* 0x0000002709277291 */ /* 0x000fe2000f8fda3f */
[----:B------:R-:W-:Y:S11]  /*15b0*/  @!P0 BRA `(.L_x_130) ;  /* 0x0000000000408947 */ /* 0x000ff60003800000 */
[----:B------:R-:W-:Y:S01]  /*15c0*/  MOV R0, 0x0 ;  /* 0x0000000000007802 */ /* 0x000fe20000000f00 */
[----:B------:R-:W-:Y:S01]  /*15d0*/  ULDC.64 UR4, c[0x4][0xa8] ;  /* 0x01002a0000047ab9 */ /* 0x000fe20000000a00 */
[----:B------:R-:W-:Y:S01]  /*15e0*/  ULDC.64 UR6, c[0x4][0x20] ;  /* 0x0100080000067ab9 */ /* 0x000fe20000000a00 */
[----:B------:R-:W-:Y:S01]  /*15f0*/  IMAD.U32 R4, RZ, RZ, UR4 ;  /* 0x00000004ff047e24 */ /* 0x000fe2000f8e00ff */
[----:B------:R1:W2:Y:S01]  /*1600*/  LDC.64 R2, c[0x4][R0] ;  /* 0x0100000000027b82 */ /* 0x0002a20000000a00 */
[----:B------:R-:W-:Y:S01]  /*1610*/  MOV R5, UR5 ;  /* 0x0000000500057c02 */ /* 0x000fe20008000f00 */
[----:B------:R-:W-:Y:S01]  /*1620*/  ULDC.64 UR4, c[0x4][0xb0] ;  /* 0x01002c0000047ab9 */ /* 0x000fe20000000a00 */
[----:B------:R-:W-:Y:S01]  /*1630*/  IMAD.U32 R10, RZ, RZ, UR6 ;  /* 0x00000006ff0a7e24 */ /* 0x000fe2000f8e00ff */
[----:B------:R-:W-:Y:S01]  /*1640*/  MOV R11, UR7 ;  /* 0x00000007000b7c02 */ /* 0x000fe20008000f00 */
[----:B------:R-:W-:Y:S02]  /*1650*/  IMAD.U32 R6, RZ, RZ, UR4 ;  /* 0x00000004ff067e24 */ /* 0x000fe4000f8e00ff */
[----:B------:R-:W-:-:S02]  /*1660*/  IMAD.U32 R7, RZ, RZ, UR5 ;  /* 0x00000005ff077e24 */ /* 0x000fc4000f8e00ff */
[----:B------:R-:W-:Y:S02]  /*1670*/  IMAD.MOV.U32 R8, RZ, RZ, 0x70 ;  /* 0x00000070ff087424 */ /* 0x000fe400078e00ff */
[----:B------:R-:W-:Y:S02]  /*1680*/  IMAD.MOV.U32 R12, RZ, RZ, 0x1 ;  /* 0x00000001ff0c7424 */ /* 0x000fe400078e00ff */
[----:B-1----:R-:W-:-:S07]  /*1690*/  IMAD.MOV.U32 R13, RZ, RZ, RZ ;  /* 0x000000ffff0d7224 */ /* 0x002fce00078e00ff */
[----:B------:R-:W-:-:S07]  /*16a0*/  LEPC R20, `(.L_x_130) ;  /* 0x000000001014794e */ /* 0x000fce0000000000 */
[----:B--2---:R-:W-:Y:S05]  /*16b0*/  CALL.ABS.NOINC R2 ;  /* 0x0000000002007343 */ /* 0x004fea0003c00000 */
.L_x_130:
[----:B------:R-:W-:Y:S02]  /*16c0*/  R2UR UR4, R213 ;  /* 0x00000000d50472ca */ /* 0x000fe400000e0000 */
[----:B------:R-:W-:Y:S02]  /*16d0*/  R2UR UR6, R18 ;  /* 0x00000000120672ca */ /* 0x000fe400000e0000 */
[----:B------:R-:W-:-:S09]  /*16e0*/  R2UR UR5, R221 ;  /* 0x00000000dd0572ca */ /* 0x000fd200000e0000 */
[----:B------:R-:W-:-:S04]  /*16f0*/  ULOP3.LUT UR4, UR4, 0x1, URZ, 0xc0, !UPT ;  /* 0x0000000104047892 */ /* 0x000fc8000f8ec03f */
[----:B------:R-:W-:Y:S02]  /*1700*/  IMAD.U32 R2, RZ, RZ, UR5 ;  /* 0x00000005ff027e24 */ /* 0x000fe4000f8e00ff */
[----:B------:R-:W-:-:S03]  /*1710*/  MOV R0, UR4 ;  /* 0x0000000400007c02 */ /* 0x000fc60008000f00 */
[----:B------:R-:W-:Y:S02]  /*1720*/  ISETP.NE.AND P0, PT, R2, 0x3, PT ;  /* 0x000000030200780c */ /* 0x000fe40003f05270 */
[----:B------:R-:W-:-:S04]  /*1730*/  SHF.L.U32 R0, R0, 0x1f, RZ ;  /* 0x0000001f00007819 */ /* 0x000fc800000006ff */
[----:B------:R-:W1:Y:S02]  /*1740*/  SYNCS.PHASECHK.TRANS64.TRYWAIT P1, [UR6+0x38800], R0 ;  /* 0x03880000ff0075a7 */ /* 0x000e640008020146 */
[----:B-1----:R-:W-:Y:S05]  /*1750*/  @!P1 BRA `(.L_x_131) ;  /* 0x000000d8009c9947 */ /* 0x002fea0003800000 */
.L_x_223:
[----:B------:R-:W-:Y:S05]  /*1760*/  @!P0 BRA `(.L_x_132) ;  /* 0x0000000000048947 */ /* 0x000fea0003800000 */
[----:B------:R-:W-:Y:S01]  /*1770*/  BPT.TRAP 0x1 ;  /* 0x000000040000795c */ /* 0x000fe20000300000 */
.L_x_132:
        /* <DEDUP_REMOVED lines=9> */
.L_x_133:
[----:B--2---:R-:W-:Y:S05]  /*1810*/  @P1 BRA `(.L_x_134) ;  /* 0x0000000000081947 */ /* 0x004fea0003800000 */
[----:B------:R-:W2:Y:S02]  /*1820*/  SYNCS.PHASECHK.TRANS64.TRYWAIT P1, [R0+URZ+0x38830], R3 ;  /* 0x03883003000075a7 */ /* 0x000ea4000802017f */
[----:B--2---:R-:W-:Y:S05]  /*1830*/  @!P1 BRA `(.L_x_135) ;  /* 0x000000d800809947 */ /* 0x004fea0003800000 */
.L_x_134:
[----:B------:R-:W-:Y:S05]  /*1840*/  WARPSYNC.ALL ;  /* 0x0000000000007948 */ /* 0x000fea0003800000 */
[----:B------:R-:W-:Y:S01]  /*1850*/  R2UR UR4, R18 ;  /* 0x00000000120472ca */ /* 0x000fe200000e0000 */
[----:B------:R-:W-:Y:S01]  /*1860*/  ULOP3.LUT UR5, UR40, 0x10000, URZ, 0xfc, !UPT ;  /* 0x0001000028057892 */ /* 0x000fe2000f8efc3f */
[----:B------:R-:W-:Y:S01]  /*1870*/  WARPGROUP.ARRIVE ;  /* 0x00000000000079c5 */ /* 0x000fe20000000000 */
[----:B------:R-:W-:Y:S01]  /*1880*/  UMOV UR17, 0x40000040 ;  /* 0x4000004000117882 */ /* 0x000fe20000000000 */
[----:B------:R-:W-:Y:S01]  /*1890*/  UMOV UR19, 0x40000040 ;  /* 0x4000004000137882 */ /* 0x000fe20000000000 */
[----:B------:R-:W-:Y:S01]  /*18a0*/  UMOV UR9, UR17 ;  /* 0x0000001100097c82 */ /* 0x000fe20008000000 */
[----:B------:R-:W-:Y:S01]  /*18b0*/  UMOV UR11, 0x40000040 ;  /* 0x40000040000b7882 */ /* 0x000fe20000000000 */
[----:B------:R-:W-:Y:S01]  /*18c0*/  UMOV UR13, UR17 ;  /* 0x00000011000d7c82 */ /* 0x000fe20008000000 */
[----:B------:R-:W-:Y:S01]  /*18d0*/  UMOV UR16, UR5 ;  /* 0x0000000500107c82 */ /* 0x000fe20008000000 */
[----:B------:R-:W-:Y:S01]  /*18e0*/  UMOV UR15, 0x40000040 ;  /* 0x40000040000f7882 */ /* 0x000fe20000000000 */
[----:B------:R-:W-:Y:S01]  /*18f0*/  UMOV UR8, UR16 ;  /* 0x0000001000087c82 */ /* 0x000fe20008000000 */
[----:B------:R-:W-:Y:S01]  /*1900*/  UMOV UR12, UR16 ;  /* 0x00000010000c7c82 */ /* 0x000fe20008000000 */
[----:B------:R-:W-:Y:S01]  /*1910*/  IMAD.U32 R14, RZ, RZ, UR16 ;  /* 0x00000010ff0e7e24 */ /* 0x000fe2000f8e00ff */
[----:B------:R-:W-:Y:S01]  /*1920*/  UIADD3 UR4, UR4, 0x24400, URZ ;  /* 0x0002440004047890 */ /* 0x000fe2000fffe03f */
[----:B------:R-:W-:Y:S01]  /*1930*/  IMAD.U32 R15, RZ, RZ, UR17 ;  /* 0x00000011ff0f7e24 */ /* 0x000fe2000f8e00ff */
[----:B------:R-:W-:Y:S01]  /*1940*/  UMOV UR23, 0x40000040 ;  /* 0x4000004000177882 */ /* 0x000fe20000000000 */
[----:B------:R-:W-:Y:S01]  /*1950*/  UMOV UR27, 0x40000040 ;  /* 0x40000040001b7882 */ /* 0x000fe20000000000 */
[----:B------:R-:W-:Y:S01]  /*1960*/  USHF.R.U32.HI UR4, URZ, 0x4, UR4 ;  /* 0x000000043f047899 */ /* 0x000fe20008011604 */
[----:B------:R-:W-:Y:S01]  /*1970*/  MOV R4, UR39 ;  /* 0x0000002700047c02 */ /* 0x000fe20008000f00 */
[----:B------:R-:W-:Y:S01]  /*1980*/  UMOV UR31, 0x40000040 ;  /* 0x40000040001f7882 */ /* 0x000fe20000000000 */
[----:B------:R-:W-:Y:S01]  /*1990*/  UMOV UR35, 0x40000040 ;  /* 0x4000004000237882 */ /* 0x000fe20000000000 */
[----:B------:R-:W-:Y:S01]  /*19a0*/  ULOP3.LUT UR4, UR4, 0x3fff, URZ, 0xc0, !UPT ;  /* 0x00003fff04047892 */ /* 0x000fe2000f8ec03f */
[----:B------:R-:W-:Y:S01]  /*19b0*/  MOV R5, UR38 ;  /* 0x0000002600057c02 */ /* 0x000fe20008000f00 */
[----:B------:R-:W-:Y:S01]  /*19c0*/  UMOV UR43, 0x40000040 ;  /* 0x40000040002b7882 */ /* 0x000fe20000000000 */
[----:B------:R-:W-:Y:S01]  /*19d0*/  UMOV UR47, 0x40000040 ;  /* 0x40000040002f7882 */ /* 0x000fe20000000000 */
[----:B------:R-:W-:Y:S01]  /*19e0*/  ULOP3.LUT UR6, UR4, 0x10000, URZ, 0xfc, !UPT ;  /* 0x0001000004067892 */ /* 0x000fe2000f8efc3f */
[----:B------:R-:W-:Y:S01]  /*19f0*/  MOV R20, UR37 ;  /* 0x0000002500147c02 */ /* 0x000fe20008000f00 */
[----:B------:R-:W-:Y:S01]  /*1a00*/  UMOV UR51, 0x40000040 ;  /* 0x4000004000337882 */ /* 0x000fe20000000000 */
[----:B------:R-:W-:Y:S01]  /*1a10*/  UMOV UR55, 0x40000040 ;  /* 0x4000004000377882 */ /* 0x000fe20000000000 */
[----:B------:R-:W-:Y:S01]  /*1a20*/  UIMAD UR4, UR38, 0xa00, UR6 ;  /* 0x00000a00260478a4 */ /* 0x000fe2000f8e0206 */
[----:B------:R-:W-:Y:S01]  /*1a30*/  MOV R64, UR36 ;  /* 0x0000002400407c02 */ /* 0x000fe20008000f00 */
[----:B------:R-:W-:Y:S01]  /*1a40*/  UMOV UR59, 0x40000040 ;  /* 0x40000040003b7882 */ /* 0x000fe20000000000 */
[----:B------:R-:W-:Y:S01]  /*1a50*/  MOV R21, UR6 ;  /* 0x0000000600157c02 */ /* 0x000fe20008000f00 */
[----:B------:R-:W-:-:S02]  /*1a60*/  UIADD3 UR10, UR4, 0x80, URZ ;  /* 0x00000080040a7890 */ /* 0x000fc4000fffe03f */
[----:B------:R-:W-:Y:S02]  /*1a70*/  UIADD3 UR14, UR4, 0x100, URZ ;  /* 0x00000100040e7890 */ /* 0x000fe4000fffe03f */
[----:B------:R-:W-:Y:S01]  /*1a80*/  UMOV UR18, UR4 ;  /* 0x0000000400127c82 */ /* 0x000fe20008000000 */
[----:B------:R-:W-:Y:S01]  /*1a90*/  UIADD3 UR6, UR4, 0x200, URZ ;  /* 0x0000020004067890 */ /* 0x000fe2000fffe03f */
[----:B------:R-:W-:Y:S01]  /*1aa0*/  HGMMA.64x16x16.F32.BF16 R56, gdesc[UR16], RZ, !UPT, gsb0 ;  /* 0x00200000103879f0 */ /* 0x000fe2000c0018ff */
[----:B------:R-:W-:Y:S01]  /*1ab0*/  UIADD3 UR7, UR4, 0x2, URZ ;  /* 0x0000000204077890 */ /* 0x000fe2000fffe03f */
[----:B------:R-:W-:Y:S01]  /*1ac0*/  UMOV UR19, 0x40000040 ;  /* 0x4000004000137882 */ /* 0x000fe20000000000 */
[----:B------:R-:W-:Y:S02]  /*1ad0*/  UIADD3 UR22, UR4, 0x384, URZ ;  /* 0x0000038404167890 */ /* 0x000fe4000fffe03f */
[----:B------:R-:W-:-:S03]  /*1ae0*/  UIADD3 UR26, UR4, 0x386, URZ ;  /* 0x00000386041a7890 */ /* 0x000fc6000fffe03f */
[----:B------:R-:W-:Y:S01]  /*1af0*/  UMOV UR18, UR7 ;  /* 0x0000000700127c82 */ /* 0x000fe20008000000 */
[----:B------:R-:W-:Y:S02]  /*1b00*/  UIADD3 UR7, UR4, 0x4, URZ ;  /* 0x0000000404077890 */ /* 0x000fe4000fffe03f */
[----:B------:R-:W-:Y:S02]  /*1b10*/  UIADD3 UR30, UR4, 0x600, URZ ;  /* 0x00000600041e7890 */ /* 0x000fe4000fffe03f */
[----:B------:R-:W-:Y:S02]  /*1b20*/  UIADD3 UR34, UR4, 0x602, URZ ;  /* 0x0000060204227890 */ /* 0x000fe4000fffe03f */
[----:B------:R-:W-:Y:S02]  /*1b30*/  UIADD3 UR42, UR4, 0x584, URZ ;  /* 0x00000584042a7890 */ /* 0x000fe4000fffe03f */
[----:B------:R-:W-:Y:S02]  /*1b40*/  UIADD3 UR46, UR4, 0x586, URZ ;  /* 0x00000586042e7890 */ /* 0x000fe4000fffe03f */
[----:B------:R-:W-:-:S02]  /*1b50*/  UIADD3 UR50, UR4, 0x800, URZ ;  /* 0x0000080004327890 */ /* 0x000fc4000fffe03f */
[----:B------:R-:W-:Y:S02]  /*1b60*/  UIADD3 UR54, UR4, 0x802, URZ ;  /* 0x0000080204367890 */ /* 0x000fe4000fffe03f */
[----:B------:R-:W-:Y:S01]  /*1b70*/  UIADD3 UR58, UR4, 0x804, URZ ;  /* 0x00000804043a7890 */ /* 0x000fe2000fffe03f */
        /* <DEDUP_REMOVED lines=12> */
[----:B------:R-:W-:Y:S01]  /*1c40*/  UMOV UR15, 0x40000040 ;  /* 0x40000040000f7882 */ /* 0x000fe20000000000 */
[----:B------:R-:W-:Y:S02]  /*1c50*/  WARPGROUP.DEPBAR.LE gsb0, 0x0 ;  /* 0x00008000000079c5 */ /* 0x000fe40000010000 */
[----:B------:R-:W-:-:S06]  /*1c60*/  WARPGROUP.ARRIVE ;  /* 0x00000000000079c5 */ /* 0x000fcc0000000000 */
[----:B------:R-:W-:Y:S01]  /*1c70*/  HGMMA.64x16x16.F32.BF16 R32, gdesc[UR8], RZ, !UPT, gsb0 ;  /* 0x00200000082079f0 */ /* 0x000fe2000c0018ff */
[----:B------:R-:W-:Y:S01]  /*1c80*/  UMOV UR8, UR16 ;  /* 0x0000001000087c82 */ /* 0x000fe20008000000 */
[----:B------:R-:W-:Y:S01]  /*1c90*/  UMOV UR9, UR17 ;  /* 0x0000001100097c82 */ /* 0x000fe20008000000 */
[----:B------:R-:W-:Y:S01]  /*1ca0*/  UMOV UR10, UR6 ;  /* 0x00000006000a7c82 */ /* 0x000fe20008000000 */
[----:B------:R-:W-:Y:S01]  /*1cb0*/  UMOV UR11, 0x40000040 ;  /* 0x40000040000b7882 */ /* 0x000fe20000000000 */
[----:B------:R-:W-:Y:S01]  /*1cc0*/  UIADD3 UR6, UR5, 0x2, URZ ;  /* 0x0000000205067890 */ /* 0x000fe2000fffe03f */
[----:B------:R-:W-:Y:S02]  /*1cd0*/  UMOV UR17, 0x40000040 ;  /* 0x4000004000117882 */ /* 0x000fe40000000000 */
[----:B------:R-:W-:Y:S01]  /*1ce0*/  UMOV UR13, UR17 ;  /* 0x00000011000d7c82 */ /* 0x000fe20008000000 */
[----:B------:R-:W-:-:S03]  /*1cf0*/  MOV R13, UR17 ;  /* 0x00000011000d7c02 */ /* 0x000fc60008000f00 */
[----:B------:R-:W-:Y:S01]  /*1d00*/  UMOV UR16, UR6 ;  /* 0x0000000600107c82 */ /* 0x000fe20008000000 */
[----:B------:R-:W-:Y:S01]  /*1d10*/  UIADD3 UR6, UR4, 0x202, URZ ;  /* 0x0000020204067890 */ /* 0x000fe2000fffe03f */
[----:B------:R-:W-:Y:S01]  /*1d20*/  IMAD.U32 R12, RZ, RZ, UR16 ;  /* 0x00000010ff0c7e24 */ /* 0x000fe2000f8e00ff */
[----:B------:R-:W-:Y:S01]  /*1d30*/  UMOV UR12, UR16 ;  /* 0x00000010000c7c82 */ /* 0x000fe20008000000 */
        /* <DEDUP_REMOVED lines=33> */
[----:B------:R-:W-:Y:S02]  /*1f50*/  UMOV UR17, 0x40000040 ;  /* 0x4000004000117882 */ /* 0x000fe40000000000 */
[----:B------:R-:W-:Y:S01]  /*1f60*/  UMOV UR13, UR17 ;  /* 0x00000011000d7c82 */ /* 0x000fe20008000000 */
[----:B------:R-:W-:-:S03]  /*1f70*/  IMAD.U32 R11, RZ, RZ, UR17 ;  /* 0x00000011ff0b7e24 */ /* 0x000fc6000f8e00ff */
[----:B------:R-:W-:Y:S01]  /*1f80*/  UMOV UR16, UR6 ;  /* 0x0000000600107c82 */ /* 0x000fe20008000000 */
[----:B------:R-:W-:Y:S01]  /*1f90*/  UIADD3 UR6, UR4, 0x204, URZ ;  /* 0x0000020404067890 */ /* 0x000fe2000fffe03f */
[----:B------:R-:W-:Y:S01]  /*1fa0*/  IMAD.U32 R10, RZ, RZ, UR16 ;  /* 0x00000010ff0a7e24 */ /* 0x000fe2000f8e00ff */
[----:B------:R-:W-:Y:S01]  /*1fb0*/  UMOV UR12, UR16 ;  /* 0x00000010000c7c82 */ /* 0x000fe20008000000 */
        /* <DEDUP_REMOVED lines=77> */
[----:B------:R-:W-:Y:S01]  /*2490*/  UMOV UR9, 0x40000040 ;  /* 0x4000004000097882 */ /* 0x000fe20000000000 */
[----:B------:R-:W-:Y:S01]  /*24a0*/  UMOV UR11, 0x40000040 ;  /* 0x40000040000b7882 */ /* 0x000fe20000000000 */
[----:B------:R-:W-:Y:S02]  /*24b0*/  UMOV UR13, UR9 ;  /* 0x00000009000d7c82 */ /* 0x000fe40008000000 */
[----:B------:R-:W-:Y:S01]  /*24c0*/  UMOV UR12, UR8 ;  /* 0x00000008000c7c82 */ /* 0x000fe20008000000 */
[----:B------:R-:W-:Y:S02]  /*24d0*/  MOV R2, UR9 ;  /* 0x0000000900027c02 */ /* 0x000fe40008000f00 */
[----:B-12---:R-:W-:Y:S01]  /*24e0*/  MOV R3, UR8 ;  /* 0x0000000800037c02 */ /* 0x006fe20008000f00 */
        /* <DEDUP_REMOVED lines=29> */
[----:B------:R-:W-:Y:S01]  /*26c0*/  UMOV UR9, 0x40000040 ;  /* 0x4000004000097882 */ /* 0x000fe20000000000 */
[----:B------:R-:W-:Y:S01]  /*26d0*/  UMOV UR11, 0x40000040 ;  /* 0x40000040000b7882 */ /* 0x000fe20000000000 */
[----:B------:R-:W-:Y:S01]  /*26e0*/  UMOV UR37, UR9 ;  /* 0x0000000900257c82 */ /* 0x000fe20008000000 */
[----:B------:R-:W-:Y:S01]  /*26f0*/  IMAD.U32 R7, RZ, RZ, UR9 ;  /* 0x00000009ff077e24 */ /* 0x000fe2000f8e00ff */
        /* <DEDUP_REMOVED lines=29> */
[----:B------:R-:W-:Y:S02]  /*28d0*/  UMOV UR15, UR9 ;  /* 0x00000009000f7c82 */ /* 0x000fe40008000000 */
        /* <DEDUP_REMOVED lines=217> */
[----:B------:R-:W-:-:S07]  /*3670*/  UIADD3 UR5, UR5, 0xc06, URZ ;  /* 0x00000c0605057890 */ /* 0x000fce000fffe03f */
[----:B------:R-:W-:Y:S01]  /*3680*/  UMOV UR8, UR5 ;  /* 0x0000000500087c82 */ /* 0x000fe20008000000 */
[----:B------:R-:W-:Y:S01]  /*3690*/  UIADD3 UR5, UR4, 0x806, URZ ;  /* 0x0000080604057890 */ /* 0x000fe2000fffe03f */
[----:B------:R-:W-:Y:S01]  /*36a0*/  IMAD.U32 R6, RZ, RZ, UR8 ;  /* 0x00000008ff067e24 */ /* 0x000fe2000f8e00ff */
[----:B------:R-:W-:Y:S01]  /*36b0*/  UMOV UR36, UR8 ;  /* 0x0000000800247c82 */ /* 0x000fe20008000000 */
[----:B------:R-:W-:-:S04]  /*36c0*/  UMOV UR14, UR8 ;  /* 0x00000008000e7c82 */ /* 0x000fc80008000000 */
[----:B------:R-:W-:Y:S01]  /*36d0*/  UMOV UR38, UR5 ;  /* 0x0000000500267c82 */ /* 0x000fe20008000000 */
        /* <DEDUP_REMOVED lines=33> */
[----:B------:R-:W-:Y:S01]  /*38f0*/  UMOV UR7, 0x40000040 ;  /* 0x4000004000077882 */ /* 0x000fe20000000000 */
[----:B------:R-:W-:Y:S02]  /*3900*/  WARPGROUP.DEPBAR.LE gsb0, 0x0 ;  /* 0x00008000000079c5 */ /* 0x000fe40000010000 */
[----:B------:R-:W-:-:S06]  /*3910*/  WARPGROUP.ARRIVE ;  /* 0x00000000000079c5 */ /* 0x000fcc0000000000 */
[----:B------:R-:W-:Y:S01]  /*3920*/  HGMMA.64x16x16.F32.BF16 R32, gdesc[UR52], R32, gsb0 ;  /* 0x00200000342079f0 */ /* 0x000fe20008001820 */
[----:B------:R-:W-:Y:S01]  /*3930*/  UMOV UR54, UR6 ;  /* 0x0000000600367c82 */ /* 0x000fe20008000000 */
[----:B------:R-:W-:Y:S01]  /*3940*/  UMOV UR55, 0x40000040 ;  /* 0x4000004000377882 */ /* 0x000fe20000000000 */
[----:B------:R-:W-:-:S07]  /*3950*/  UIADD3 UR6, UR4, 0x786, URZ ;  /* 0x0000078604067890 */ /* 0x000fce000fffe03f */
[----:B------:R-:W-:Y:S01]  /*3960*/  UMOV UR10, UR6 ;  /* 0x00000006000a7c82 */ /* 0x000fe20008000000 */
        /* <DEDUP_REMOVED lines=8> */
[----:B------:R-:W-:Y:S02]  /*39f0*/  R2UR UR9, R2 ;  /* 0x00000000020972ca */ /* 0x000fe400000e0000 */
[----:B------:R-:W-:Y:S01]  /*3a00*/  UMOV UR4, UR14 ;  /* 0x0000000e00047c82 */ /* 0x000fe20008000000 */
[----:B------:R-:W-:Y:S01]  /*3a10*/  R2UR UR8, R3 ;  /* 0x00000000030872ca */ /* 0x000fe200000e0000 */
[----:B------:R-:W-:Y:S02]  /*3a20*/  WARPGROUP.DEPBAR.LE gsb0, 0x0 ;  /* 0x00008000000079c5 */ /* 0x000fe40000010000 */
[----:B------:R-:W-:-:S06]  /*3a30*/  WARPGROUP.ARRIVE ;  /* 0x00000000000079c5 */ /* 0x000fcc0000000000 */
[----:B------:R-:W-:Y:S01]  /*3a40*/  HGMMA.64x16x16.F32.BF16 R48, gdesc[UR36], R48, gsb0 ;  /* 0x00200000243079f0 */ /* 0x000fe20008001830 */
[----:B------:R-:W-:Y:S02]  /*3a50*/  R2UR UR39, R4 ;  /* 0x00000000042772ca */ /* 0x000fe400000e0000 */
[----:B------:R-:W-:Y:S02]  /*3a60*/  R2UR UR38, R5 ;  /* 0x00000000052672ca */ /* 0x000fe400000e0000 */
[----:B------:R-:W-:Y:S02]  /*3a70*/  R2UR UR37, R20 ;  /* 0x00000000142572ca */ /* 0x000fe400000e0000 */
[----:B------:R-:W-:Y:S01]  /*3a80*/  R2UR UR36, R64 ;  /* 0x00000000402472ca */ /* 0x000fe200000e0000 */
        /* <DEDUP_REMOVED lines=16> */
.L_x_136:
[----:B------:R-:W-:Y:S01]  /*3b90*/  ULDC UR4, c[0x0][0x9d8] ;  /* 0x0002760000047ab9 */ /* 0x000fe20000000800 */
[----:B------:R-:W-:Y:S01]  /*3ba0*/  MOV R3, UR39 ;  /* 0x0000002700037c02 */ /* 0x000fe20008000f00 */
[----:B------:R-:W-:Y:S01]  /*3bb0*/  FMUL.FTZ R56, R56, UR4 ;  /* 0x0000000438387c20 */ /* 0x000fe20008410000 */
[----:B------:R-:W-:Y:S01]  /*3bc0*/  FMUL.FTZ R57, R57, UR4 ;  /* 0x0000000439397c20 */ /* 0x000fe20008410000 */
[----:B------:R-:W-:Y:S01]  /*3bd0*/  FMUL.FTZ R60, R60, UR4 ;  /* 0x000000043c3c7c20 */ /* 0x000fe20008410000 */
[----:B------:R-:W-:Y:S01]  /*3be0*/  FMUL.FTZ R61, R61, UR4 ;  /* 0x000000043d3d7c20 */ /* 0x000fe20008410000 */
[----:B------:R-:W-:Y:S01]  /*3bf0*/  VIADD R2, R220, UR37 ;  /* 0x00000025dc027c36 */ /* 0x000fe20008000000 */
[----:B------:R-:W2:Y:S01]  /*3c00*/  LDL R66, [R1+0x4] ;  /* 0x0000040001427983 */ /* 0x000ea20000100800 */
[----:B------:R-:W1:Y:S01]  /*3c10*/  MUFU.TANH R56, R56 ;  /* 0x0000003800387308 */ /* 0x000e620000002400 */
[----:B------:R-:W-:Y:S01]  /*3c20*/  FMUL.FTZ R48, R48, UR4 ;  /* 0x0000000430307c20 */ /* 0x000fe20008410000 */
[----:B------:R-:W-:-:S02]  /*3c30*/  IMAD R2, R3, -0x50, R2 ;  /* 0xffffffb003027824 */ /* 0x000fc400078e0202 */
[----:B------:R-:W-:Y:S01]  /*3c40*/  FMUL.FTZ R58, R58, UR4 ;  /* 0x000000043a3a7c20 */ /* 0x000fe20008410000 */
[----:B------:R-:W-:Y:S01]  /*3c50*/  FMUL.FTZ R49, R49, UR4 ;  /* 0x0000000431317c20 */ /* 0x000fe20008410000 */
[----:B------:R-:W-:Y:S01]  /*3c60*/  FMUL.FTZ R59, R59, UR4 ;  /* 0x000000043b3b7c20 */ /* 0x000fe20008410000 */
[----:B------:R-:W-:Y:S01]  /*3c70*/  FMUL.FTZ R52, R52, UR4 ;  /* 0x0000000434347c20 */ /* 0x000fe20008410000 */
[C---:B------:R-:W-:Y:S01]  /*3c80*/  ISETP.GT.AND P2, PT, R2.reuse, RZ, PT ;  /* 0x000000ff0200720c */ /* 0x040fe20003f44270 */
[----:B------:R-:W3:Y:S01]  /*3c90*/  MUFU.TANH R57, R57 ;  /* 0x0000003900397308 */ /* 0x000ee20000002400 */
[----:B------:R-:W-:Y:S01]  /*3ca0*/  ISETP.GT.AND P1, PT, R2, 0x1, PT ;  /* 0x000000010200780c */ /* 0x000fe20003f24270 */
[----:B------:R-:W-:Y:S01]  /*3cb0*/  FMUL.FTZ R62, R62, UR4 ;  /* 0x000000043e3e7c20 */ /* 0x000fe20008410000 */
[C---:B------:R-:W-:Y:S01]  /*3cc0*/  ISETP.GT.AND P6, PT, R2.reuse, 0x8, PT ;  /* 0x000000080200780c */ /* 0x040fe20003fc4270 */
[----:B------:R-:W-:Y:S01]  /*3cd0*/  FMUL.FTZ R53, R53, UR4 ;  /* 0x0000000435357c20 */ /* 0x000fe20008410000 */
[----:B------:R-:W-:Y:S01]  /*3ce0*/  FMUL.FTZ R63, R63, UR4 ;  /* 0x000000043f3f7c20 */ /* 0x000fe20008410000 */
[----:B------:R-:W-:Y:S01]  /*3cf0*/  ISETP.GT.AND P5, PT, R2, 0x9, PT ;  /* 0x000000090200780c */ /* 0x000fe20003fa4270 */
[----:B------:R-:W-:Y:S01]  /*3d00*/  FMUL.FTZ R40, R40, UR4 ;  /* 0x0000000428287c20 */ /* 0x000fe20008410000 */
[----:B------:R-:W4:Y:S01]  /*3d10*/  MUFU.TANH R60, R60 ;  /* 0x0000003c003c7308 */ /* 0x000f220000002400 */
[----:B-1----:R-:W-:Y:S01]  /*3d20*/  FSEL R56, R56, -INF , P2 ;  /* 0xff80000038387808 */ /* 0x002fe20001000000 */
[----:B------:R-:W-:Y:S01]  /*3d30*/  FMUL.FTZ R50, R50, UR4 ;  /* 0x0000000432327c20 */ /* 0x000fe20008410000 */
[C---:B------:R-:W-:Y:S01]  /*3d40*/  ISETP.GT.AND P4, PT, R2.reuse, 0x10, PT ;  /* 0x000000100200780c */ /* 0x040fe20003f84270 */
[----:B------:R-:W-:Y:S01]  /*3d50*/  FMUL.FTZ R41, R41, UR4 ;  /* 0x0000000429297c20 */ /* 0x000fe20008410000 */
[----:B------:R-:W-:Y:S01]  /*3d60*/  FMUL.FTZ R51, R51, UR4 ;  /* 0x0000000433337c20 */ /* 0x000fe20008410000 */
[----:B------:R-:W-:Y:S01]  /*3d70*/  ISETP.GT.AND P3, PT, R2, 0x11, PT ;  /* 0x000000110200780c */ /* 0x000fe20003f64270 */
[----:B------:R-:W-:Y:S01]  /*3d80*/  FMUL.FTZ R44, R44, UR4 ;  /* 0x000000042c2c7c20 */ /* 0x000fe20008410000 */
[----:B------:R-:W1:Y:S01]  /*3d90*/  MUFU.TANH R61, R61 ;  /* 0x0000003d003d7308 */ /* 0x000e620000002400 */
[----:B---3--:R-:W-:Y:S01]  /*3da0*/  FSEL R57, R57, -INF , P1 ;  /* 0xff80000039397808 */ /* 0x008fe20000800000 */
[----:B------:R-:W-:Y:S01]  /*3db0*/  FMUL.FTZ R54, R54, UR4 ;  /* 0x0000000436367c20 */ /* 0x000fe20008410000 */
[----:B------:R-:W-:Y:S01]  /*3dc0*/  FMUL.FTZ R45, R45, UR4 ;  /* 0x000000042d2d7c20 */ /* 0x000fe20008410000 */
[----:B------:R-:W-:Y:S01]  /*3dd0*/  FMUL.FTZ R55, R55, UR4 ;  /* 0x0000000437377c20 */ /* 0x000fe20008410000 */
[----:B------:R-:W-:Y:S01]  /*3de0*/  FMNMX.FTZ R3, R56, R57, !PT ;  /* 0x0000003938037209 */ /* 0x000fe20007810000 */
[----:B------:R-:W-:Y:S01]  /*3df0*/  FMUL.FTZ R32, R32, UR4 ;  /* 0x0000000420207c20 */ /* 0x000fe20008410000 */
[----:B------:R-:W-:Y:S01]  /*3e00*/  FMUL.FTZ R42, R42, UR4 ;  /* 0x000000042a2a7c20 */ /* 0x000fe20008410000 */
[----:B------:R-:W3:Y:S01]  /*3e10*/  MUFU.TANH R48, R48 ;  /* 0x0000003000307308 */ /* 0x000ee20000002400 */
[----:B----4-:R-:W-:Y:S01]  /*3e20*/  FSEL R60, R60, -INF , P6 ;  /* 0xff8000003c3c7808 */ /* 0x010fe20003000000 */
[----:B------:R-:W-:Y:S01]  /*3e30*/  FMUL.FTZ R33, R33, UR4 ;  /* 0x0000000421217c20 */ /* 0x000fe20008410000 */
[----:B------:R-:W-:Y:S01]  /*3e40*/  FMUL.FTZ R43, R43, UR4 ;  /* 0x000000042b2b7c20 */ /* 0x000fe20008410000 */
[----:B------:R-:W-:Y:S01]  /*3e50*/  FMUL.FTZ R36, R36, UR4 ;  /* 0x0000000424247c20 */ /* 0x000fe20008410000 */
[----:B------:R-:W-:Y:S01]  /*3e60*/  FMNMX.FTZ R4, R60, R3, !PT ;  /* 0x000000033c047209 */ /* 0x000fe20007810000 */
[----:B------:R-:W-:Y:S01]  /*3e70*/  FMUL.FTZ R46, R46, UR4 ;  /* 0x000000042e2e7c20 */ /* 0x000fe20008410000 */
[----:B------:R-:W-:Y:S01]  /*3e80*/  FMUL.FTZ R37, R37, UR4 ;  /* 0x0000000425257c20 */ /* 0x000fe20008410000 */
[----:B------:R-:W4:Y:S01]  /*3e90*/  MUFU.TANH R58, R58 ;  /* 0x0000003a003a7308 */ /* 0x000f220000002400 */
[----:B-1----:R-:W-:Y:S01]  /*3ea0*/  FSEL R61, R61, -INF , P5 ;  /* 0xff8000003d3d7808 */ /* 0x002fe20002800000 */
[----:B------:R-:W-:Y:S01]  /*3eb0*/  FMUL.FTZ R47, R47, UR4 ;  /* 0x000000042f2f7c20 */ /* 0x000fe20008410000 */
[----:B------:R-:W-:Y:S01]  /*3ec0*/  FMUL.FTZ R24, R24, UR4 ;  /* 0x0000000418187c20 */ /* 0x000fe20008410000 */
[----:B------:R-:W-:Y:S01]  /*3ed0*/  FMUL.FTZ R34, R34, UR4 ;  /* 0x0000000422227c20 */ /* 0x000fe20008410000 */
[----:B------:R-:W-:Y:S01]  /*3ee0*/  FMNMX.FTZ R3, R61, R4, !PT ;  /* 0x000000043d037209 */ /* 0x000fe20007810000 */
[----:B------:R-:W-:Y:S01]  /*3ef0*/  FMUL.FTZ R25, R25, UR4 ;  /* 0x0000000419197c20 */ /* 0x000fe20008410000 */
        /* <DEDUP_REMOVED lines=12> */
[----:B------:R-:W-:Y:S01]  /*3fc0*/  ISETP.GT.AND P2, PT, R2, 0x18, PT ;  /* 0x000000180200780c */ /* 0x000fe20003f44270 */
[----:B------:R-:W-:Y:S01]  /*3fd0*/  FMUL.FTZ R30, R30, UR4 ;  /* 0x000000041e1e7c20 */ /* 0x000fe20008410000 */
[----:B------:R-:W-:Y:S01]  /*3fe0*/  FMUL.FTZ R31, R31, UR4 ;  /* 0x000000041f1f7c20 */ /* 0x000fe20008410000 */
[----:B------:R-:W-:Y:S01]  /*3ff0*/  ULDC UR5, c[0x0][0x988] ;  /* 0x0002620000057ab9 */ /* 0x000fe20000000800 */
[----:B------:R-:W-:Y:S01]  /*4000*/  P2R R64, PR, RZ, 0x1 ;  /* 0x00000001ff407803 */ /* 0x000fe20000000000 */
[----:B------:R-:W4:Y:S01]  /*4010*/  MUFU.TANH R52, R52 ;  /* 0x0000003400347308 */ /* 0x000f220000002400 */
[----:B-1----:R-:W-:Y:S01]  /*4020*/  FSEL R49, R49, -INF , P3 ;  /* 0xff80000031317808 */ /* 0x002fe20001800000 */
[----:B------:R-:W-:Y:S01]  /*4030*/  UISETP.GE.AND UP0, UPT, UR37, 0x51, UPT ;  /* 0x000000512500788c */ /* 0x000fe2000bf06270 */
[----:B------:R-:W-:-:S02]  /*4040*/  CS2R R150, SRZ ;  /* 0x0000000000967805 */ /* 0x000fc4000001ff00 */
[----:B------:R-:W-:Y:S02]  /*4050*/  CS2R R148, SRZ ;  /* 0x0000000000947805 */ /* 0x000fe4000001ff00 */
[----:B------:R-:W-:Y:S02]  /*4060*/  FMNMX.FTZ R3, R49, R4, !PT ;  /* 0x0000000431037209 */ /* 0x000fe40007810000 */
[----:B------:R-:W-:Y:S02]  /*4070*/  CS2R R146, SRZ ;  /* 0x0000000000927805 */ /* 0x000fe4000001ff00 */
[----:B------:R-:W-:Y:S01]  /*4080*/  CS2R R144, SRZ ;  /* 0x0000000000907805 */ /* 0x000fe2000001ff00 */
[----:B------:R-:W1:Y:S01]  /*4090*/  MUFU.TANH R62, R62 ;  /* 0x0000003e003e7308 */ /* 0x000e620000002400 */
[----:B---3--:R-:W-:Y:S02]  /*40a0*/  FSEL R59, R59, -INF , P1 ;  /* 0xff8000003b3b7808 */ /* 0x008fe40000800000 */
[----:B------:R-:W-:-:S02]  /*40b0*/  CS2R R142, SRZ ;  /* 0x00000000008e7805 */ /* 0x000fc4000001ff00 */
[----:B------:R-:W-:Y:S02]  /*40c0*/  ISETP.GT.AND P1, PT, R2, 0x19, PT ;  /* 0x000000190200780c */ /* 0x000fe40003f24270 */
[----:B------:R-:W-:Y:S02]  /*40d0*/  CS2R R140, SRZ ;  /* 0x00000000008c7805 */ /* 0x000fe4000001ff00 */
[----:B------:R-:W-:Y:S02]  /*40e0*/  CS2R R138, SRZ ;  /* 0x00000000008a7805 */ /* 0x000fe4000001ff00 */
[----:B------:R-:W-:Y:S02]  /*40f0*/  CS2R R136, SRZ ;  /* 0x0000000000887805 */ /* 0x000fe4000001ff00 */
[----:B------:R-:W-:Y:S01]  /*4100*/  CS2R R134, SRZ ;  /* 0x0000000000867805 */ /* 0x000fe2000001ff00 */
[----:B------:R-:W3:Y:S01]  /*4110*/  MUFU.TANH R53, R53 ;  /* 0x0000003500357308 */ /* 0x000ee20000002400 */
[----:B----4-:R-:W-:-:S02]  /*4120*/  FSEL R52, R52, -INF , P2 ;  /* 0xff80000034347808 */ /* 0x010fc40001000000 */
[----:B------:R-:W-:Y:S02]  /*4130*/  CS2R R132, SRZ ;  /* 0x0000000000847805 */ /* 0x000fe4000001ff00 */
[----:B------:R-:W-:Y:S02]  /*4140*/  CS2R R130, SRZ ;  /* 0x0000000000827805 */ /* 0x000fe4000001ff00 */
[----:B------:R-:W-:Y:S02]  /*4150*/  CS2R R128, SRZ ;  /* 0x0000000000807805 */ /* 0x000fe4000001ff00 */
[----:B------:R-:W-:Y:S02]  /*4160*/  FMNMX.FTZ R4, R52, R3, !PT ;  /* 0x0000000334047209 */ /* 0x000fe40007810000 */
[----:B------:R-:W-:Y:S02]  /*4170*/  CS2R R126, SRZ ;  /* 0x00000000007e7805 */ /* 0x000fe4000001ff00 */
[----:B------:R-:W-:Y:S01]  /*4180*/  CS2R R124, SRZ ;  /* 0x00000000007c7805 */ /* 0x000fe2000001ff00 */
[----:B------:R-:W4:Y:S01]  /*4190*/  MUFU.TANH R63, R63 ;  /* 0x0000003f003f7308 */ /* 0x000f220000002400 */
[----:B-1----:R-:W-:-:S02]  /*41a0*/  FSEL R62, R62, -INF , P6 ;  /* 0xff8000003e3e7808 */ /* 0x002fc40003000000 */
[----:B------:R-:W-:Y:S02]  /*41b0*/  CS2R R122, SRZ ;  /* 0x00000000007a7805 */ /* 0x000fe4000001ff00 */
[----:B------:R-:W-:Y:S02]  /*41c0*/  ISETP.GT.AND P6, PT, R2, 0x20, PT ;  /* 0x000000200200780c */ /* 0x000fe40003fc4270 */
[----:B------:R-:W-:Y:S02]  /*41d0*/  CS2R R120, SRZ ;  /* 0x0000000000787805 */ /* 0x000fe4000001ff00 */
[----:B------:R-:W-:Y:S02]  /*41e0*/  CS2R R118, SRZ ;  /* 0x0000000000767805 */ /* 0x000fe4000001ff00 */
[----:B------:R-:W-:Y:S02]  /*41f0*/  CS2R R116, SRZ ;  /* 0x0000000000747805 */ /* 0x000fe4000001ff00 */
[----:B------:R-:W-:Y:S01]  /*4200*/  CS2R R114, SRZ ;  /* 0x0000000000727805 */ /* 0x000fe2000001ff00 */
[----:B------:R-:W1:Y:S01]  /*4210*/  MUFU.TANH R40, R40 ;  /* 0x0000002800287308 */ /* 0x000e620000002400 */
[----:B---3--:R-:W-:-:S02]  /*4220*/  FSEL R53, R53, -INF , P1 ;  /* 0xff80000035357808 */ /* 0x008fc40000800000 */
[----:B------:R-:W-:Y:S02]  /*4230*/  CS2R R112, SRZ ;  /* 0x0000000000707805 */ /* 0x000fe4000001ff00 */
[----:B------:R-:W-:Y:S02]  /*4240*/  CS2R R110, SRZ ;  /* 0x00000000006e7805 */ /* 0x000fe4000001ff00 */
[----:B------:R-:W-:Y:S02]  /*4250*/  CS2R R108, SRZ ;  /* 0x00000000006c7805 */ /* 0x000fe4000001ff00 */
[----:B------:R-:W-:Y:S02]  /*4260*/  FMNMX.FTZ R3, R53, R4, !PT ;  /* 0x0000000435037209 */ /* 0x000fe40007810000 */
[----:B------:R-:W-:Y:S02]  /*4270*/  CS2R R106, SRZ ;  /* 0x00000000006a7805 */ /* 0x000fe4000001ff00 */
[----:B------:R-:W-:Y:S01]  /*4280*/  CS2R R104, SRZ ;  /* 0x0000000000687805 */ /* 0x000fe2000001ff00 */
[----:B------:R-:W3:Y:S01]  /*4290*/  MUFU.TANH R50, R50 ;  /* 0x0000003200327308 */ /* 0x000ee20000002400 */
[----:B----4-:R-:W-:-:S02]  /*42a0*/  FSEL R63, R63, -INF , P5 ;  /* 0xff8000003f3f7808 */ /* 0x010fc40002800000 */
[----:B------:R-:W-:Y:S02]  /*42b0*/  CS2R R102, SRZ ;  /* 0x0000000000667805 */ /* 0x000fe4000001ff00 */
[----:B------:R-:W-:Y:S02]  /*42c0*/  ISETP.GT.AND P5, PT, R2, 0x21, PT ;  /* 0x000000210200780c */ /* 0x000fe40003fa4270 */
[----:B------:R-:W-:Y:S02]  /*42d0*/  CS2R R100, SRZ ;  /* 0x0000000000647805 */ /* 0x000fe4000001ff00 */
[----:B------:R-:W-:Y:S02]  /*42e0*/  CS2R R98, SRZ ;  /* 0x0000000000627805 */ /* 0x000fe4000001ff00 */
[----:B------:R-:W-:Y:S02]  /*42f0*/  CS2R R96, SRZ ;  /* 0x0000000000607805 */ /* 0x000fe4000001ff00 */
[----:B------:R-:W-:Y:S01]  /*4300*/  CS2R R94, SRZ ;  /* 0x00000000005e7805 */ /* 0x000fe2000001ff00 */
[----:B------:R-:W4:Y:S01]  /*4310*/  MUFU.TANH R41, R41 ;  /* 0x0000002900297308 */ /* 0x000f220000002400 */
[----:B-1----:R-:W-:-:S02]  /*4320*/  FSEL R40, R40, -INF , P6 ;  /* 0xff80000028287808 */ /* 0x002fc40003000000 */
[----:B------:R-:W-:Y:S02]  /*4330*/  CS2R R92, SRZ ;  /* 0x00000000005c7805 */ /* 0x000fe4000001ff00 */
[----:B------:R-:W-:Y:S02]  /*4340*/  CS2R R90, SRZ ;  /* 0x00000000005a7805 */ /* 0x000fe4000001ff00 */
[----:B------:R-:W-:Y:S02]  /*4350*/  CS2R R88, SRZ ;  /* 0x0000000000587805 */ /* 0x000fe4000001ff00 */
[----:B------:R-:W-:Y:S02]  /*4360*/  FMNMX.FTZ R4, R40, R3, !PT ;  /* 0x0000000328047209 */ /* 0x000fe40007810000 */
[----:B------:R-:W-:Y:S02]  /*4370*/  CS2R R86, SRZ ;  /* 0x0000000000567805 */ /* 0x000fe4000001ff00 */
[----:B------:R-:W-:Y:S01]  /*4380*/  CS2R R84, SRZ ;  /* 0x0000000000547805 */ /* 0x000fe2000001ff00 */
[----:B------:R-:W1:Y:S01]  /*4390*/  MUFU.TANH R51, R51 ;  /* 0x0000003300337308 */ /* 0x000e620000002400 */
[----:B---3--:R-:W-:-:S02]  /*43a0*/  FSEL R50, R50, -INF , P4 ;  /* 0xff80000032327808 */ /* 0x008fc40002000000 */
[----:B------:R-:W-:Y:S02]  /*43b0*/  CS2R R82, SRZ ;  /* 0x0000000000527805 */ /* 0x000fe4000001ff00 */
        /* <DEDUP_REMOVED lines=10> */
[----:B------:R-:W-:Y:S01]  /*4460*/  FMNMX.FTZ R3, R41, R4, !PT ;  /* 0x0000000429037209 */ /* 0x000fe20007810000 */
[----:B------:R-:W4:Y:S01]  /*4470*/  MUFU.TANH R54, R54 ;  /* 0x0000003600367308 */ /* 0x000f220000002400 */
[----:B-1----:R-:W-:Y:S02]  /*4480*/  FSEL R51, R51, -INF , P3 ;  /* 0xff80000033337808 */ /* 0x002fe40001800000 */
[----:B------:R-:W-:-:S05]  /*4490*/  ISETP.GT.AND P3, PT, R2, 0x29, PT ;  /* 0x000000290200780c */ /* 0x000fca0003f64270 */
[----:B------:R-:W1:Y:S01]  /*44a0*/  MUFU.TANH R45, R45 ;  /* 0x0000002d002d7308 */ /* 0x000e620000002400 */
[----:B---3--:R-:W-:-:S04]  /*44b0*/  FSEL R44, R44, -INF , P4 ;  /* 0xff8000002c2c7808 */ /* 0x008fc80002000000 */
[----:B------:R-:W-:-:S03]  /*44c0*/  FMNMX.FTZ R4, R44, R3, !PT ;  /* 0x000000032c047209 */ /* 0x000fc60007810000 */
[----:B------:R-:W3:Y:S01]  /*44d0*/  MUFU.TANH R55, R55 ;  /* 0x0000003700377308 */ /* 0x000ee20000002400 */
[----:B----4-:R-:W-:Y:S02]  /*44e0*/  FSEL R54, R54, -INF , P2 ;  /* 0xff80000036367808 */ /* 0x010fe40001000000 */
[----:B------:R-:W-:-:S05]  /*44f0*/  ISETP.GT.AND P2, PT, R2, 0x30, PT ;  /* 0x000000300200780c */ /* 0x000fca0003f44270 */
[----:B------:R-:W4:Y:S01]  /*4500*/  MUFU.TANH R32, R32 ;  /* 0x0000002000207308 */ /* 0x000f220000002400 */
[----:B-1----:R-:W-:-:S04]  /*4510*/  FSEL R45, R45, -INF , P3 ;  /* 0xff8000002d2d7808 */ /* 0x002fc80001800000 */
[----:B------:R-:W-:-:S03]  /*4520*/  FMNMX.FTZ R3, R45, R4, !PT ;  /* 0x000000042d037209 */ /* 0x000fc60007810000 */
[----:B------:R-:W1:Y:S01]  /*4530*/  MUFU.TANH R42, R42 ;  /* 0x0000002a002a7308 */ /* 0x000e620000002400 */
[----:B---3--:R-:W-:Y:S02]  /*4540*/  FSEL R55, R55, -INF , P1 ;  /* 0xff80000037377808 */ /* 0x008fe40000800000 */
[----:B------:R-:W-:-:S05]  /*4550*/  ISETP.GT.AND P1, PT, R2, 0x31, PT ;  /* 0x000000310200780c */ /* 0x000fca0003f24270 */
[----:B------:R-:W3:Y:S01]  /*4560*/  MUFU.TANH R33, R33 ;  /* 0x0000002100217308 */ /* 0x000ee20000002400 */
[----:B----4-:R-:W-:-:S04]  /*4570*/  FSEL R32, R32, -INF , P2 ;  /* 0xff80000020207808 */ /* 0x010fc80001000000 */
[----:B------:R-:W-:-:S03]  /*4580*/  FMNMX.FTZ R4, R32, R3, !PT ;  /* 0x0000000320047209 */ /* 0x000fc60007810000 */
        /* <DEDUP_REMOVED lines=37> */
[----:B-1----:R-:W-:-:S04]  /*47e0*/  FSEL R29, R29, -INF , P1 ;  /* 0xff8000001d1d7808 */ /* 0x002fc80000800000 */
[----:B------:R-:W-:-:S03]  /*47f0*/  FMNMX.FTZ R2, R29, R2, !PT ;  /* 0x000000021d027209 */ /* 0x000fc60007810000 */
[----:B------:R-:W1:Y:S01]  /*4800*/  MUFU.TANH R26, R26 ;  /* 0x0000001a001a7308 */ /* 0x000e620000002400 */
[----:B---3--:R-:W-:Y:S01]  /*4810*/  FSEL R38, R38, -INF , P6 ;  /* 0xff80000026267808 */ /* 0x008fe20003000000 */
[----:B------:R-:W3:Y:S06]  /*4820*/  SHFL.BFLY PT, R3, R2, 0x2, 0x1f ;  /* 0x0c401f0002037f89 */ /* 0x000eec00000e0000 */
[----:B------:R-:W5:Y:S01]  /*4830*/  MUFU.TANH R27, R27 ;  /* 0x0000001b001b7308 */ /* 0x000f620000002400 */
[----:B----4-:R-:W-:-:S07]  /*4840*/  FSEL R39, R39, -INF , P5 ;  /* 0xff80000027277808 */ /* 0x010fce0002800000 */
[----:B------:R-:W4:Y:S01]  /*4850*/  MUFU.TANH R30, R30 ;  /* 0x0000001e001e7308 */ /* 0x000f220000002400 */
[----:B-1----:R-:W-:-:S07]  /*4860*/  FSEL R26, R26, -INF , P4 ;  /* 0xff8000001a1a7808 */ /* 0x002fce0002000000 */
[----:B------:R-:W1:Y:S01]  /*4870*/  MUFU.TANH R31, R31 ;  /* 0x0000001f001f7308 */ /* 0x000e620000002400 */
[----:B-----5:R-:W-:Y:S02]  /*4880*/  FSEL R27, R27, -INF , P3 ;  /* 0xff8000001b1b7808 */ /* 0x020fe40001800000 */
[----:B---3--:R-:W-:-:S05]  /*4890*/  FMNMX.FTZ R3, R2, R3, !PT ;  /* 0x0000000302037209 */ /* 0x008fca0007810000 */
[----:B------:R-:W3:Y:S01]  /*48a0*/  SHFL.BFLY PT, R4, R3, 0x1, 0x1f ;  /* 0x0c201f0003047f89 */ /* 0x000ee200000e0000 */
[----:B----4-:R-:W-:Y:S02]  /*48b0*/  FSEL R30, R30, -INF , P2 ;  /* 0xff8000001e1e7808 */ /* 0x010fe40001000000 */
[----:B-1----:R-:W-:Y:S02]  /*48c0*/  FSEL R31, R31, -INF , P1 ;  /* 0xff8000001f1f7808 */ /* 0x002fe40000800000 */
[----:B---3--:R-:W-:Y:S02]  /*48d0*/  FMNMX.FTZ R4, R3, R4, !PT ;  /* 0x0000000403047209 */ /* 0x008fe40007810000 */
[----:B------:R-:W-:Y:S02]  /*48e0*/  FMNMX.FTZ R3, R58, R59, !PT ;  /* 0x0000003b3a037209 */ /* 0x000fe40007810000 */
[C---:B------:R-:W-:Y:S01]  /*48f0*/  FSETP.NEU.FTZ.AND P0, PT, R4.reuse, -INF , PT ;  /* 0xff8000000400780b */ /* 0x040fe20003f1d000 */
[----:B------:R-:W-:Y:S01]  /*4900*/  FMUL.FTZ R5, R4, UR5 ;  /* 0x0000000504057c20 */ /* 0x000fe20008410000 */
[----:B------:R-:W-:-:S04]  /*4910*/  FMNMX.FTZ R2, R62, R3, !PT ;  /* 0x000000033e027209 */ /* 0x000fc80007810000 */
[----:B------:R-:W-:Y:S02]  /*4920*/  FMNMX.FTZ R3, R63, R2, !PT ;  /* 0x000000023f037209 */ /* 0x000fe40007810000 */
[----:B------:R-:W-:Y:S02]  /*4930*/  FSEL R20, R5, RZ, P0 ;  /* 0x000000ff05147208 */ /* 0x000fe40000000000 */
[----:B------:R-:W-:Y:S02]  /*4940*/  FMNMX.FTZ R2, R50, R3, !PT ;  /* 0x0000000332027209 */ /* 0x000fe40007810000 */
[----:B------:R-:W-:Y:S01]  /*4950*/  ISETP.NE.AND P0, PT, R64, RZ, PT ;  /* 0x000000ff4000720c */ /* 0x000fe20003f05270 */
[--C-:B------:R-:W-:Y:S01]  /*4960*/  FFMA.FTZ R56, R56, UR5, -R20.reuse ;  /* 0x0000000538387c23 */ /* 0x100fe20008010814 */
[----:B------:R-:W-:Y:S01]  /*4970*/  FMNMX.FTZ R3, R51, R2, !PT ;  /* 0x0000000233037209 */ /* 0x000fe20007810000 */
[--C-:B------:R-:W-:Y:S01]  /*4980*/  FFMA.FTZ R57, R57, UR5, -R20.reuse ;  /* 0x0000000539397c23 */ /* 0x100fe20008010814 */
[--C-:B------:R-:W-:Y:S01]  /*4990*/  FFMA.FTZ R60, R60, UR5, -R20.reuse ;  /* 0x000000053c3c7c23 */ /* 0x100fe20008010814 */
[--C-:B------:R-:W-:Y:S01]  /*49a0*/  FFMA.FTZ R61, R61, UR5, -R20.reuse ;  /* 0x000000053d3d7c23 */ /* 0x100fe20008010814 */
[----:B------:R-:W-:Y:S01]  /*49b0*/  FMNMX.FTZ R2, R54, R3, !PT ;  /* 0x0000000336027209 */ /* 0x000fe20007810000 */
[----:B------:R-:W-:Y:S01]  /*49c0*/  MUFU.EX2 R56, R56 ;  /* 0x0000003800387308 */ /* 0x000fe20000000800 */
[--C-:B------:R-:W-:Y:S01]  /*49d0*/  FFMA.FTZ R48, R48, UR5, -R20.reuse ;  /* 0x0000000530307c23 */ /* 0x100fe20008010814 */
[--C-:B------:R-:W-:Y:S01]  /*49e0*/  FFMA.FTZ R49, R49, UR5, -R20.reuse ;  /* 0x0000000531317c23 */ /* 0x100fe20008010814 */
[----:B------:R-:W-:Y:S01]  /*49f0*/  FMNMX.FTZ R3, R55, R2, !PT ;  /* 0x0000000237037209 */ /* 0x000fe20007810000 */
[--C-:B------:R-:W-:Y:S01]  /*4a00*/  FFMA.FTZ R52, R52, UR5, -R20.reuse ;  /* 0x0000000534347c23 */ /* 0x100fe20008010814 */
[--C-:B------:R-:W-:Y:S01]  /*4a10*/  FFMA.FTZ R53, R53, UR5, -R20.reuse ;  /* 0x0000000535357c23 */ /* 0x100fe20008010814 */
[--C-:B------:R-:W-:Y:S01]  /*4a20*/  FFMA.FTZ R40, R40, UR5, -R20.reuse ;  /* 0x0000000528287c23 */ /* 0x100fe20008010814 */
[----:B------:R-:W-:Y:S01]  /*4a30*/  FMNMX.FTZ R2, R42, R3, !PT ;  /* 0x000000032a027209 */ /* 0x000fe20007810000 */
[----:B------:R-:W1:Y:S01]  /*4a40*/  MUFU.EX2 R57, R57 ;  /* 0x0000003900397308 */ /* 0x000e620000000800 */
[--C-:B------:R-:W-:Y:S01]  /*4a50*/  FFMA.FTZ R41, R41, UR5, -R20.reuse ;  /* 0x0000000529297c23 */ /* 0x100fe20008010814 */
        /* <DEDUP_REMOVED lines=14> */
[----:B------:R-:W3:Y:S01]  /*4b40*/  MUFU.EX2 R61, R61 ;  /* 0x0000003d003d7308 */ /* 0x000ee20000000800 */
[----:B------:R-:W-:Y:S01]  /*4b50*/  FFMA.FTZ R20, R29, UR5, -R20 ;  /* 0x000000051d147c23 */ /* 0x000fe20008010814 */
[----:B-1----:R-:W-:Y:S01]  /*4b60*/  FADD.FTZ R29, R56, R57 ;  /* 0x00000039381d7221 */ /* 0x002fe20000010000 */
[----:B------:R-:W-:-:S02]  /*4b70*/  FMNMX.FTZ R3, R35, R2, !PT ;  /* 0x0000000223037209 */ /* 0x000fc40007810000 */
[----:B------:R-:W-:Y:S02]  /*4b80*/  F2FP.BF16.F32.PACK_AB R208, R57, R56 ;  /* 0x0000003839d0723e */ /* 0x000fe400000010ff */
[----:B------:R-:W-:Y:S02]  /*4b90*/  CS2R R56, SRZ ;  /* 0x0000000000387805 */ /* 0x000fe4000001ff00 */
[----:B------:R-:W-:Y:S01]  /*4ba0*/  FMNMX.FTZ R2, R38, R3, !PT ;  /* 0x0000000326027209 */ /* 0x000fe20007810000 */
[----:B------:R-:W-:Y:S03]  /*4bb0*/  MUFU.EX2 R48, R48 ;  /* 0x0000003000307308 */ /* 0x000fe60000000800 */
[----:B------:R-:W-:-:S04]  /*4bc0*/  FMNMX.FTZ R3, R39, R2, !PT ;  /* 0x0000000227037209 */ /* 0x000fc80007810000 */
[----:B------:R-:W-:Y:S01]  /*4bd0*/  FMNMX.FTZ R2, R26, R3, !PT ;  /* 0x000000031a027209 */ /* 0x000fe20007810000 */
[----:B------:R-:W1:Y:S01]  /*4be0*/  MUFU.EX2 R49, R49 ;  /* 0x0000003100317308 */ /* 0x000e620000000800 */
[----:B---3--:R-:W-:Y:S02]  /*4bf0*/  F2FP.BF16.F32.PACK_AB R210, R61, R60 ;  /* 0x0000003c3dd2723e */ /* 0x008fe400000010ff */
[----:B------:R-:W-:-:S04]  /*4c00*/  FMNMX.FTZ R3, R27, R2, !PT ;  /* 0x000000021b037209 */ /* 0x000fc80007810000 */
[----:B------:R-:W-:Y:S01]  /*4c10*/  FMNMX.FTZ R2, R30, R3, !PT ;  /* 0x000000031e027209 */ /* 0x000fe20007810000 */
[----:B------:R-:W-:Y:S03]  /*4c20*/  MUFU.EX2 R52, R52 ;  /* 0x0000003400347308 */ /* 0x000fe60000000800 */
[----:B------:R-:W-:-:S05]  /*4c30*/  FMNMX.FTZ R2, R31, R2, !PT ;  /* 0x000000021f027209 */ /* 0x000fca0007810000 */
[----:B------:R-:W3:Y:S01]  /*4c40*/  SHFL.BFLY PT, R3, R2, 0x2, 0x1f ;  /* 0x0c401f0002037f89 */ /* 0x000ee200000e0000 */
[----:B------:R-:W4:Y:S01]  /*4c50*/  MUFU.EX2 R53, R53 ;  /* 0x0000003500357308 */ /* 0x000f220000000800 */
[----:B-1----:R-:W-:-:S07]  /*4c60*/  F2FP.BF16.F32.PACK_AB R204, R49, R48 ;  /* 0x0000003031cc723e */ /* 0x002fce00000010ff */
[----:B------:R-:W-:Y:S08]  /*4c70*/  MUFU.EX2 R40, R40 ;  /* 0x0000002800287308 */ /* 0x000ff00000000800 */
[----:B------:R-:W1:Y:S01]  /*4c80*/  MUFU.EX2 R41, R41 ;  /* 0x0000002900297308 */ /* 0x000e620000000800 */
[----:B----4-:R-:W-:Y:S02]  /*4c90*/  F2FP.BF16.F32.PACK_AB R206, R53, R52 ;  /* 0x0000003435ce723e */ /* 0x010fe400000010ff */
[----:B---3--:R-:W-:-:S05]  /*4ca0*/  FMNMX.FTZ R5, R2, R3, !PT ;  /* 0x0000000302057209 */ /* 0x008fca0007810000 */
[----:B------:R-:W-:Y:S01]  /*4cb0*/  MUFU.EX2 R44, R44 ;  /* 0x0000002c002c7308 */ /* 0x000fe20000000800 */
[----:B------:R-:W3:Y:S07]  /*4cc0*/  SHFL.BFLY PT, R2, R5, 0x1, 0x1f ;  /* 0x0c201f0005027f89 */ /* 0x000eee00000e0000 */
[----:B------:R-:W4:Y:S01]  /*4cd0*/  MUFU.EX2 R45, R45 ;  /* 0x0000002d002d7308 */ /* 0x000f220000000800 */
[----:B-1----:R-:W-:-:S07]  /*4ce0*/  F2FP.BF16.F32.PACK_AB R200, R41, R40 ;  /* 0x0000002829c8723e */ /* 0x002fce00000010ff */
[----:B------:R-:W-:Y:S08]  /*4cf0*/  MUFU.EX2 R32, R32 ;  /* 0x0000002000207308 */ /* 0x000ff00000000800 */
[----:B------:R-:W-:Y:S01]  /*4d00*/  MUFU.EX2 R33, R33 ;  /* 0x0000002100217308 */ /* 0x000fe20000000800 */
[----:B----4-:R-:W-:Y:S02]  /*4d10*/  F2FP.BF16.F32.PACK_AB R202, R45, R44 ;  /* 0x0000002c2dca723e */ /* 0x010fe400000010ff */
[----:B---3--:R-:W-:-:S04]  /*4d20*/  FMNMX.FTZ R3, R5, R2, !PT ;  /* 0x0000000205037209 */ /* 0x008fc80007810000 */
[C---:B------:R-:W-:Y:S01]  /*4d30*/  FSETP.NEU.FTZ.AND P1, PT, R3.reuse, -INF , PT ;  /* 0xff8000000300780b */ /* 0x040fe20003f3d000 */
[----:B------:R-:W-:Y:S01]  /*4d40*/  FMUL.FTZ R2, R3, UR5 ;  /* 0x0000000503027c20 */ /* 0x000fe20008410000 */
[----:B------:R1:W-:Y:S04]  /*4d50*/  MUFU.EX2 R5, R20 ;  /* 0x0000001400057308 */ /* 0x0003e80000000800 */
[----:B------:R-:W-:Y:S02]  /*4d60*/  FSEL R2, R2, RZ, P1 ;  /* 0x000000ff02027208 */ /* 0x000fe40000800000 */
[----:B------:R-:W-:Y:S02]  /*4d70*/  ISETP.NE.AND P1, PT, R23, RZ, PT ;  /* 0x000000ff1700720c */ /* 0x000fe40003f25270 */
[----:B------:R-:W-:Y:S01]  /*4d80*/  MUFU.EX2 R36, R36 ;  /* 0x0000002400247308 */ /* 0x000fe20000000800 */
[--C-:B------:R-:W-:Y:S01]  /*4d90*/  FFMA.FTZ R58, R58, UR5, -R2.reuse ;  /* 0x000000053a3a7c23 */ /* 0x100fe20008010802 */
[--C-:B------:R-:W-:Y:S01]  /*4da0*/  FFMA.FTZ R59, R59, UR5, -R2.reuse ;  /* 0x000000053b3b7c23 */ /* 0x100fe20008010802 */
[--C-:B------:R-:W-:Y:S01]  /*4db0*/  FFMA.FTZ R62, R62, UR5, -R2.reuse ;  /* 0x000000053e3e7c23 */ /* 0x100fe20008010802 */
[--C-:B------:R-:W-:Y:S01]  /*4dc0*/  FFMA.FTZ R63, R63, UR5, -R2.reuse ;  /* 0x000000053f3f7c23 */ /* 0x100fe20008010802 */
[--C-:B------:R-:W-:Y:S01]  /*4dd0*/  FFMA.FTZ R50, R50, UR5, -R2.reuse ;  /* 0x0000000532327c23 */ /* 0x100fe20008010802 */
[----:B-1----:R-:W-:Y:S01]  /*4de0*/  FADD.FTZ R20, R60, R29 ;  /* 0x0000001d3c147221 */ /* 0x002fe20000010000 */
[--C-:B------:R-:W-:Y:S01]  /*4df0*/  FFMA.FTZ R51, R51, UR5, -R2.reuse ;  /* 0x0000000533337c23 */ /* 0x100fe20008010802 */
[----:B------:R-:W-:Y:S01]  /*4e00*/  MUFU.EX2 R58, R58 ;  /* 0x0000003a003a7308 */ /* 0x000fe20000000800 */
[----:B------:R-:W-:Y:S01]  /*4e10*/  FFMA.FTZ R54, R54, UR5, -R2 ;  /* 0x0000000536367c23 */ /* 0x000fe20008010802 */
[----:B------:R-:W-:Y:S01]  /*4e20*/  FADD.FTZ R29, R61, R20 ;  /* 0x000000143d1d7221 */ /* 0x000fe20000010000 */
[--C-:B------:R-:W-:Y:S01]  /*4e30*/  FFMA.FTZ R55, R55, UR5, -R2.reuse ;  /* 0x0000000537377c23 */ /* 0x100fe20008010802 */
[--C-:B------:R-:W-:Y:S01]  /*4e40*/  FFMA.FTZ R42, R42, UR5, -R2.reuse ;  /* 0x000000052a2a7c23 */ /* 0x100fe20008010802 */
[--C-:B------:R-:W-:Y:S01]  /*4e50*/  FFMA.FTZ R43, R43, UR5, -R2.reuse ;  /* 0x000000052b2b7c23 */ /* 0x100fe20008010802 */
[----:B------:R-:W-:Y:S01]  /*4e60*/  FADD.FTZ R20, R48, R29 ;  /* 0x0000001d30147221 */ /* 0x000fe20000010000 */
[----:B------:R-:W-:Y:S01]  /*4e70*/  FFMA.FTZ R46, R46, UR5, -R2 ;  /* 0x000000052e2e7c23 */ /* 0x000fe20008010802 */
[----:B------:R-:W1:Y:S01]  /*4e80*/  MUFU.EX2 R59, R59 ;  /* 0x0000003b003b7308 */ /* 0x000e620000000800 */
[----:B------:R-:W-:-:S02]  /*4e90*/  @P1 VIADD R0, R0, 0x38840 ;  /* 0x0003884000001836 */ /* 0x000fc40000000000 */
[----:B------:R-:W-:Y:S01]  /*4ea0*/  FADD.FTZ R65, R49, R20 ;  /* 0x0000001431417221 */ /* 0x000fe20000010000 */
[--C-:B------:R-:W-:Y:S01]  /*4eb0*/  FFMA.FTZ R47, R47, UR5, -R2.reuse ;  /* 0x000000052f2f7c23 */ /* 0x100fe20008010802 */
[--C-:B------:R-:W-:Y:S01]  /*4ec0*/  FFMA.FTZ R34, R34, UR5, -R2.reuse ;  /* 0x0000000522227c23 */ /* 0x100fe20008010802 */
[----:B------:R-:W-:Y:S01]  /*4ed0*/  FFMA.FTZ R35, R35, UR5, -R2 ;  /* 0x0000000523237c23 */ /* 0x000fe20008010802 */
[----:B------:R-:W-:Y:S01]  /*4ee0*/  FADD.FTZ R64, R52, R65 ;  /* 0x0000004134407221 */ /* 0x000fe20000010000 */
[----:B--2---:R-:W-:Y:S01]  /*4ef0*/  @P1 PRMT R0, R66, 0x654, R0 ;  /* 0x0000065442001816 */ /* 0x004fe20000000000 */
[----:B------:R-:W2:Y:S01]  /*4f00*/  MUFU.EX2 R62, R62 ;  /* 0x0000003e003e7308 */ /* 0x000ea20000000800 */
[----:B------:R-:W-:Y:S01]  /*4f10*/  FFMA.FTZ R38, R38, UR5, -R2 ;  /* 0x0000000526267c23 */ /* 0x000fe20008010802 */
[----:B------:R-:W-:Y:S01]  /*4f20*/  FADD.FTZ R65, R53, R64 ;  /* 0x0000004035417221 */ /* 0x000fe20000010000 */
[----:B------:R3:W-:Y:S01]  /*4f30*/  @P1 SYNCS.ARRIVE.TRANS64.RED.A1T0 RZ, [R0+URZ], RZ ;  /* 0x000000ff00ff19a7 */ /* 0x0007e2000810043f */
[--C-:B------:R-:W-:Y:S01]  /*4f40*/  FFMA.FTZ R39, R39, UR5, -R2.reuse ;  /* 0x0000000527277c23 */ /* 0x100fe20008010802 */
[--C-:B------:R-:W-:Y:S01]  /*4f50*/  FFMA.FTZ R26, R26, UR5, -R2.reuse ;  /* 0x000000051a1a7c23 */ /* 0x100fe20008010802 */
[----:B------:R-:W-:Y:S01]  /*4f60*/  FADD.FTZ R64, R40, R65 ;  /* 0x0000004128407221 */ /* 0x000fe20000010000 */
[----:B------:R-:W-:Y:S01]  /*4f70*/  FFMA.FTZ R27, R27, UR5, -R2 ;  /* 0x000000051b1b7c23 */ /* 0x000fe20008010802 */
[----:B------:R-:W4:Y:S01]  /*4f80*/  MUFU.EX2 R63, R63 ;  /* 0x0000003f003f7308 */ /* 0x000f220000000800 */
[----:B-1----:R-:W-:Y:S01]  /*4f90*/  FADD.FTZ R29, R58, R59 ;  /* 0x0000003b3a1d7221 */ /* 0x002fe20000010000 */
[----:B------:R-:W-:Y:S01]  /*4fa0*/  FADD.FTZ R65, R41, R64 ;  /* 0x0000004029417221 */ /* 0x000fe20000010000 */
[--C-:B------:R-:W-:Y:S01]  /*4fb0*/  FFMA.FTZ R30, R30, UR5, -R2.reuse ;  /* 0x000000051e1e7c23 */ /* 0x100fe20008010802 */
[----:B------:R-:W-:Y:S01]  /*4fc0*/  FFMA.FTZ R2, R31, UR5, -R2 ;  /* 0x000000051f027c23 */ /* 0x000fe20008010802 */
[----:B------:R-:W-:Y:S01]  /*4fd0*/  PLOP3.LUT P1, PT, PT, PT, UP0, 0x80, 0x0 ;  /* 0x000000000000781c */ /* 0x000fe20003f2f008 */
[----:B---3--:R-:W-:Y:S01]  /*4fe0*/  FADD.FTZ R0, R44, R65 ;  /* 0x000000412c007221 */ /* 0x008fe20000010000 */
[----:B------:R-:W-:Y:S01]  /*4ff0*/  F2FP.BF16.F32.PACK_AB R196, R33, R32 ;  /* 0x0000002021c4723e */ /* 0x000fe200000010ff */
[----:B------:R-:W1:Y:S01]  /*5000*/  MUFU.EX2 R50, R50 ;  /* 0x0000003200327308 */ /* 0x000e620000000800 */
[----:B--2---:R-:W-:Y:S01]  /*5010*/  FADD.FTZ R20, R62, R29 ;  /* 0x0000001d3e147221 */ /* 0x004fe20000010000 */
[----:B------:R-:W-:Y:S01]  /*5020*/  FADD.FTZ R65, R45, R0 ;  /* 0x000000002d417221 */ /* 0x000fe20000010000 */
[----:B------:R-:W-:-:S02]  /*5030*/  F2FP.BF16.F32.PACK_AB R209, R59, R58 ;  /* 0x0000003a3bd1723e */ /* 0x000fc400000010ff */
[----:B------:R-:W-:Y:S02]  /*5040*/  CS2R R66, SRZ ;  /* 0x0000000000427805 */ /* 0x000fe4000001ff00 */
[----:B------:R-:W-:Y:S02]  /*5050*/  CS2R R60, SRZ ;  /* 0x00000000003c7805 */ /* 0x000fe4000001ff00 */
[----:B------:R-:W-:Y:S02]  /*5060*/  CS2R R58, SRZ ;  /* 0x00000000003a7805 */ /* 0x000fe4000001ff00 */
[----:B------:R-:W-:Y:S01]  /*5070*/  CS2R R52, SRZ ;  /* 0x0000000000347805 */ /* 0x000fe2000001ff00 */
[----:B------:R-:W2:Y:S01]  /*5080*/  MUFU.EX2 R51, R51 ;  /* 0x0000003300337308 */ /* 0x000ea20000000800 */
[C---:B----4-:R-:W-:Y:S01]  /*5090*/  FADD.FTZ R29, R63.reuse, R20 ;  /* 0x000000143f1d7221 */ /* 0x050fe20000010000 */
[----:B------:R-:W-:Y:S02]  /*50a0*/  F2FP.BF16.F32.PACK_AB R211, R63, R62 ;  /* 0x0000003e3fd3723e */ /* 0x000fe400000010ff */
[----:B------:R-:W-:-:S02]  /*50b0*/  CS2R R62, SRZ ;  /* 0x00000000003e7805 */ /* 0x000fc4000001ff00 */
[----:B------:R-:W-:Y:S02]  /*50c0*/  CS2R R48, SRZ ;  /* 0x0000000000307805 */ /* 0x000fe4000001ff00 */
[----:B------:R-:W-:Y:S02]  /*50d0*/  CS2R R44, SRZ ;  /* 0x00000000002c7805 */ /* 0x000fe4000001ff00 */
[----:B------:R-:W-:Y:S01]  /*50e0*/  CS2R R40, SRZ ;  /* 0x0000000000287805 */ /* 0x000fe2000001ff00 */
[----:B------:R-:W3:Y:S01]  /*50f0*/  MUFU.EX2 R54, R54 ;  /* 0x0000003600367308 */ /* 0x000ee20000000800 */
[----:B-1----:R-:W-:-:S07]  /*5100*/  FADD.FTZ R20, R50, R29 ;  /* 0x0000001d32147221 */ /* 0x002fce0000010000 */
[----:B------:R-:W1:Y:S01]  /*5110*/  MUFU.EX2 R55, R55 ;  /* 0x0000003700377308 */ /* 0x000e620000000800 */
[C---:B--2---:R-:W-:Y:S01]  /*5120*/  FADD.FTZ R29, R51.reuse, R20 ;  /* 0x00000014331d7221 */ /* 0x044fe20000010000 */
[----:B------:R-:W-:Y:S02]  /*5130*/  F2FP.BF16.F32.PACK_AB R205, R51, R50 ;  /* 0x0000003233cd723e */ /* 0x000fe400000010ff */
[----:B------:R-:W-:-:S04]  /*5140*/  CS2R R50, SRZ ;  /* 0x0000000000327805 */ /* 0x000fc8000001ff00 */
[----:B------:R-:W2:Y:S01]  /*5150*/  MUFU.EX2 R42, R42 ;  /* 0x0000002a002a7308 */ /* 0x000ea20000000800 */
[----:B---3--:R-:W-:-:S07]  /*5160*/  FADD.FTZ R20, R54, R29 ;  /* 0x0000001d36147221 */ /* 0x008fce0000010000 */
[----:B------:R-:W3:Y:S01]  /*5170*/  MUFU.EX2 R43, R43 ;  /* 0x0000002b002b7308 */ /* 0x000ee20000000800 */
[C---:B-1----:R-:W-:Y:S01]  /*5180*/  FADD.FTZ R29, R55.reuse, R20 ;  /* 0x00000014371d7221 */ /* 0x042fe20000010000 */
[----:B------:R-:W-:Y:S01]  /*5190*/  FADD.FTZ R20, R32, R65 ;  /* 0x0000004120147221 */ /* 0x000fe20000010000 */
[----:B------:R-:W-:Y:S02]  /*51a0*/  F2FP.BF16.F32.PACK_AB R207, R55, R54 ;  /* 0x0000003637cf723e */ /* 0x000fe400000010ff */
[----:B------:R-:W-:Y:S02]  /*51b0*/  CS2R R64, SRZ ;  /* 0x0000000000407805 */ /* 0x000fe4000001ff00 */
[----:B------:R-:W-:Y:S01]  /*51c0*/  CS2R R54, SRZ ;  /* 0x0000000000367805 */ /* 0x000fe2000001ff00 */
[----:B------:R-:W-:Y:S01]  /*51d0*/  FADD.FTZ R31, R33, R20 ;  /* 0x00000014211f7221 */ /* 0x000fe20000010000 */
[----:B------:R-:W-:Y:S01]  /*51e0*/  CS2R R32, SRZ ;  /* 0x0000000000207805 */ /* 0x000fe2000001ff00 */
[----:B------:R-:W1:Y:S01]  /*51f0*/  MUFU.EX2 R46, R46 ;  /* 0x0000002e002e7308 */ /* 0x000e620000000800 */
[----:B--2---:R-:W-:Y:S01]  /*5200*/  FADD.FTZ R0, R42, R29 ;  /* 0x0000001d2a007221 */ /* 0x004fe20000010000 */
[----:B------:R-:W-:-:S06]  /*5210*/  FADD.FTZ R20, R36, R31 ;  /* 0x0000001f24147221 */ /* 0x000fcc0000010000 */
[----:B------:R-:W2:Y:S01]  /*5220*/  MUFU.EX2 R47, R47 ;  /* 0x0000002f002f7308 */ /* 0x000ea20000000800 */
[C---:B---3--:R-:W-:Y:S01]  /*5230*/  FADD.FTZ R29, R43.reuse, R0 ;  /* 0x000000002b1d7221 */ /* 0x048fe20000010000 */
[----:B------:R-:W-:Y:S02]  /*5240*/  F2FP.BF16.F32.PACK_AB R201, R43, R42 ;  /* 0x0000002a2bc9723e */ /* 0x000fe400000010ff */
[----:B------:R-:W-:-:S04]  /*5250*/  CS2R R42, SRZ ;  /* 0x00000000002a7805 */ /* 0x000fc8000001ff00 */
        /* <DEDUP_REMOVED lines=10> */
[----:B------:R-:W-:Y:S02]  /*5300*/  F2FP.BF16.F32.PACK_AB R198, R37, R36 ;  /* 0x0000002425c6723e */ /* 0x000fe400000010ff */
[----:B------:R-:W-:-:S04]  /*5310*/  CS2R R36, SRZ ;  /* 0x0000000000247805 */ /* 0x000fc8000001ff00 */
[----:B------:R-:W1:Y:S01]  /*5320*/  MUFU.EX2 R38, R38 ;  /* 0x0000002600267308 */ /* 0x000e620000000800 */
[C---:B--2---:R-:W-:Y:S01]  /*5330*/  FADD.FTZ R29, R35.reuse, R0 ;  /* 0x00000000231d7221 */ /* 0x044fe20000010000 */
[----:B------:R-:W-:Y:S02]  /*5340*/  F2FP.BF16.F32.PACK_AB R197, R35, R34 ;  /* 0x0000002223c5723e */ /* 0x000fe400000010ff */
[----:B------:R-:W-:-:S04]  /*5350*/  CS2R R34, SRZ ;  /* 0x0000000000227805 */ /* 0x000fc8000001ff00 */
[----:B------:R-:W2:Y:S01]  /*5360*/  MUFU.EX2 R25, R25 ;  /* 0x0000001900197308 */ /* 0x000ea20000000800 */
[----:B---3--:R-:W-:-:S07]  /*5370*/  FADD.FTZ R20, R24, R31 ;  /* 0x0000001f18147221 */ /* 0x008fce0000010000 */
[----:B------:R-:W3:Y:S01]  /*5380*/  MUFU.EX2 R39, R39 ;  /* 0x0000002700277308 */ /* 0x000ee20000000800 */
[----:B-1----:R-:W-:-:S07]  /*5390*/  FADD.FTZ R0, R38, R29 ;  /* 0x0000001d26007221 */ /* 0x002fce0000010000 */
[----:B------:R-:W1:Y:S01]  /*53a0*/  MUFU.EX2 R28, R28 ;  /* 0x0000001c001c7308 */ /* 0x000e620000000800 */
[C---:B--2---:R-:W-:Y:S01]  /*53b0*/  FADD.FTZ R31, R25.reuse, R20 ;  /* 0x00000014191f7221 */ /* 0x044fe20000010000 */
[----:B------:R-:W-:Y:S02]  /*53c0*/  F2FP.BF16.F32.PACK_AB R192, R25, R24 ;  /* 0x0000001819c0723e */ /* 0x000fe400000010ff */
[----:B------:R-:W-:-:S04]  /*53d0*/  CS2R R24, SRZ ;  /* 0x0000000000187805 */ /* 0x000fc8000001ff00 */
[----:B------:R-:W2:Y:S01]  /*53e0*/  MUFU.EX2 R26, R26 ;  /* 0x0000001a001a7308 */ /* 0x000ea20000000800 */
[C---:B---3--:R-:W-:Y:S01]  /*53f0*/  FADD.FTZ R29, R39.reuse, R0 ;  /* 0x00000000271d7221 */ /* 0x048fe20000010000 */
[----:B------:R-:W-:Y:S02]  /*5400*/  F2FP.BF16.F32.PACK_AB R199, R39, R38 ;  /* 0x0000002627c7723e */ /* 0x000fe400000010ff */
[----:B------:R-:W-:-:S04]  /*5410*/  CS2R R38, SRZ ;  /* 0x0000000000267805 */ /* 0x000fc8000001ff00 */
[----:B------:R-:W3:Y:S01]  /*5420*/  MUFU.EX2 R27, R27 ;  /* 0x0000001b001b7308 */ /* 0x000ee20000000800 */
[----:B-1----:R-:W-:Y:S01]  /*5430*/  FADD.FTZ R20, R28, R31 ;  /* 0x0000001f1c147221 */ /* 0x002fe20000010000 */
[----:B------:R-:W-:-:S03]  /*5440*/  F2FP.BF16.F32.PACK_AB R194, R5, R28 ;  /* 0x0000001c05c2723e */ /* 0x000fc600000010ff */
[----:B------:R-:W-:-:S03]  /*5450*/  FADD.FTZ R20, R5, R20 ;  /* 0x0000001405147221 */ /* 0x000fc60000010000 */
[----:B------:R-:W1:Y:S01]  /*5460*/  MUFU.EX2 R30, R30 ;  /* 0x0000001e001e7308 */ /* 0x000e620000000800 */
[----:B--2---:R-:W-:Y:S01]  /*5470*/  FADD.FTZ R0, R26, R29 ;  /* 0x0000001d1a007221 */ /* 0x004fe20000010000 */
[----:B------:R-:W-:-:S06]  /*5480*/  CS2R R28, SRZ ;  /* 0x00000000001c7805 */ /* 0x000fcc000001ff00 */
[----:B------:R2:W4:Y:S01]  /*5490*/  MUFU.EX2 R195, R2 ;  /* 0x0000000200c37308 */ /* 0x0005220000000800 */
[C---:B---3--:R-:W-:Y:S01]  /*54a0*/  FADD.FTZ R5, R27.reuse, R0 ;  /* 0x000000001b057221 */ /* 0x048fe20000010000 */
[----:B------:R-:W-:Y:S02]  /*54b0*/  F2FP.BF16.F32.PACK_AB R193, R27, R26 ;  /* 0x0000001a1bc1723e */ /* 0x000fe400000010ff */
[----:B------:R-:W-:Y:S01]  /*54c0*/  CS2R R26, SRZ ;  /* 0x00000000001a7805 */ /* 0x000fe2000001ff00 */
[----:B-1----:R-:W-:Y:S01]  /*54d0*/  FADD.FTZ R0, R30, R5 ;  /* 0x000000051e007221 */ /* 0x002fe20000010000 */
[----:B--2---:R-:W-:-:S03]  /*54e0*/  IMAD.MOV.U32 R2, RZ, RZ, 0x3f800000 ;  /* 0x3f800000ff027424 */ /* 0x004fc600078e00ff */
[C---:B----4-:R-:W-:Y:S01]  /*54f0*/  FADD.FTZ R5, R195.reuse, R0 ;  /* 0x00000000c3057221 */ /* 0x050fe20000010000 */
[----:B------:R-:W-:Y:S01]  /*5500*/  F2FP.BF16.F32.PACK_AB R195, R195, R30 ;  /* 0x0000001ec3c3723e */ /* 0x000fe200000010ff */
[----:B------:R-:W-:Y:S01]  /*5510*/  IMAD.MOV.U32 R0, RZ, RZ, 0x3f800000 ;  /* 0x3f800000ff007424 */ /* 0x000fe200078e00ff */
[----:B------:R-:W-:Y:S01]  /*5520*/  CS2R R30, SRZ ;  /* 0x00000000001e7805 */ /* 0x000fe2000001ff00 */
[----:B------:R-:W-:Y:S06]  /*5530*/  @!P1 BRA `(.L_x_137) ;  /* 0x0000003c001c9947 */ /* 0x000fec0003800000 */
[----:B------:R-:W-:Y:S01]  /*5540*/  R2UR UR61, R19 ;  /* 0x00000000133d72ca */ /* 0x000fe200000e0000 */
[----:B------:R-:W-:Y:S01]  /*5550*/  UIADD3 UR4, UR39, -0x2, URZ ;  /* 0xfffffffe27047890 */ /* 0x000fe2000fffe03f */
[----:B------:R-:W-:Y:S01]  /*5560*/  MOV R222, R3 ;  /* 0x0000000300de7202 */ /* 0x000fe20000000f00 */
[----:B------:R-:W-:Y:S01]  /*5570*/  IMAD.MOV.U32 R223, RZ, RZ, R4 ;  /* 0x000000ffffdf7224 */ /* 0x000fe200078e0004 */
[----:B------:R-:W-:Y:S01]  /*5580*/  MOV R151, RZ ;  /* 0x000000ff00977202 */ /* 0x000fe20000000f00 */
[----:B------:R-:W-:Y:S01]  /*5590*/  IMAD.MOV.U32 R0, RZ, RZ, 0x3f800000 ;  /* 0x3f800000ff007424 */ /* 0x000fe200078e00ff */
[----:B------:R-:W-:Y:S01]  /*55a0*/  UMOV UR39, UR38 ;  /* 0x0000002600277c82 */ /* 0x000fe20008000000 */
[----:B------:R-:W-:Y:S01]  /*55b0*/  IMAD.U32 R224, RZ, RZ, UR4 ;  /* 0x00000004ffe07e24 */ /* 0x000fe2000f8e00ff */
[----:B------:R-:W-:-:S07]  /*55c0*/  ULDC UR37, c[0x0][0x9d8] ;  /* 0x0002760000257ab9 */ /* 0x000fce0000000800 */
.L_x_148:
        /* <DEDUP_REMOVED lines=8> */
.L_x_138:
        /* <DEDUP_REMOVED lines=8> */
.L_x_139:
[----:B--2---:R-:W-:Y:S05]  /*56d0*/  @P1 BRA `(.L_x_140) ;  /* 0x0000000000081947 */ /* 0x004fea0003800000 */
[----:B------:R-:W2:Y:S02]  /*56e0*/  SYNCS.PHASECHK.TRANS64.TRYWAIT P1, [UR60+0x38830], R3 ;  /* 0x03883003ff0075a7 */ /* 0x000ea4000802017c */
[----:B--2---:R-:W-:Y:S05]  /*56f0*/  @!P1 BRA `(.L_x_141) ;  /* 0x0000009800e49947 */ /* 0x004fea0003800000 */
.L_x_140:
        /* <DEDUP_REMOVED lines=23> */
[----:B------:R-:W-:Y:S01]  /*5870*/  UIADD3 UR58, UR4, 0x80, URZ ;  /* 0x00000080043a7890 */ /* 0x000fe2000fffe03f */
[-C--:B------:R-:W-:Y:S01]  /*5880*/  FMUL.FTZ R28, R28, R2.reuse ;  /* 0x000000021c1c7220 */ /* 0x080fe20000410000 */
        /* <DEDUP_REMOVED lines=57> */
[----:B------:R-:W-:Y:S01]  /*5c20*/  UIADD3 UR58, UR4, 0x100, URZ ;  /* 0x00000100043a7890 */ /* 0x000fe2000fffe03f */
[-C--:B------:R-:W-:Y:S01]  /*5c30*/  FMUL.FTZ R109, R109, R2.reuse ;  /* 0x000000026d6d7220 */ /* 0x080fe20000410000 */
[----:B------:R-:W-:Y:S01]  /*5c40*/  UMOV UR56, UR6 ;  /* 0x0000000600387c82 */ /* 0x000fe20008000000 */
[----:B------:R-:W-:Y:S01]  /*5c50*/  UMOV UR57, UR7 ;  /* 0x0000000700397c82 */ /* 0x000fe20008000000 */
        /* <DEDUP_REMOVED lines=95> */
[----:B------:R-:W-:Y:S01]  /*6250*/  UIADD3 UR58, UR4, 0x200, URZ ;  /* 0x00000200043a7890 */ /* 0x000fe2000fffe03f */
[----:B------:R-:W-:Y:S01]  /*6260*/  UMOV UR56, UR6 ;  /* 0x0000000600387c82 */ /* 0x000fe20008000000 */
[----:B------:R-:W-:Y:S01]  /*6270*/  UMOV UR57, UR7 ;  /* 0x0000000700397c82 */ /* 0x000fe20008000000 */
[----:B------:R-:W-:Y:S01]  /*6280*/  UMOV UR59, 0x40000040 ;  /* 0x40000040003b7882 */ /* 0x000fe20000000000 */
        /* <DEDUP_REMOVED lines=142> */
[----:B------:R-:W-:-:S11]  /*6b70*/  R2UR UR11, R7 ;  /* 0x00000000070b72ca */ /* 0x000fd600000e0000 */
[----:B------:R-:W-:Y:S02]  /*6b80*/  UMOV UR56, UR10 ;  /* 0x0000000a00387c82 */ /* 0x000fe40008000000 */
[----:B------:R-:W-:Y:S01]  /*6b90*/  UMOV UR57, UR11 ;  /* 0x0000000b00397c82 */ /* 0x000fe20008000000 */
[----:B------:R-:W-:Y:S01]  /*6ba0*/  UMOV UR5, UR11 ;  /* 0x0000000b00057c82 */ /* 0x000fe20008000000 */
        /* <DEDUP_REMOVED lines=257> */
[----:B------:R-:W-:Y:S03]  /*7bc0*/  HGMMA.64x16x16.F32.BF16 R152, gdesc[UR4], R152, gsb0 ;  /* 0x00200000049879f0 */ /* 0x000fe60008001898 */
[----:B------:R-:W-:Y:S02]  /*7bd0*/  WARPGROUP.DEPBAR.LE gsb0, 0x0 ;  /* 0x00008000000079c5 */ /* 0x000fe40000010000 */
[----:B------:R-:W-:Y:S05]  /*7be0*/  @!P0 BRA `(.L_x_142) ;  /* 0x0000000000048947 */ /* 0x000fea0003800000 */
[----:B------:R-:W-:Y:S01]  /*7bf0*/  BPT.TRAP 0x1 ;  /* 0x000000040000795c */ /* 0x000fe20000300000 */
.L_x_142:
[----:B------:R-:W-:Y:S01]  /*7c00*/  R2UR UR4, R18 ;  /* 0x00000000120472ca */ /* 0x000fe200000e0000 */
[----:B------:R-:W-:-:S05]  /*7c10*/  IMAD.U32 R0, RZ, RZ, UR61 ;  /* 0x0000003dff007e24 */ /* 0x000fca000f8e00ff */
[----:B------:R-:W-:-:S07]  /*7c20*/  SHF.L.U32 R0, R0, 0x1f, RZ ;  /* 0x0000001f00007819 */ /* 0x000fce00000006ff */
[----:B------:R-:W-:-:S09]  /*7c30*/  ULEA UR4, UR39, UR4, 0x3 ;  /* 0x0000000427047291 */ /* 0x000fd2000f8e183f */
[----:B------:R3:W4:Y:S01]  /*7c40*/  SYNCS.PHASECHK.TRANS64.TRYWAIT P1, [UR4+0x38850], R0 ;  /* 0x03885000ff0075a7 */ /* 0x0007220008020144 */
[----:B------:R-:W-:Y:S05]  /*7c50*/  @!P0 BRA `(.L_x_143) ;  /* 0x0000000000048947 */ /* 0x000fea0003800000 */
[----:B------:R-:W-:Y:S01]  /*7c60*/  BPT.TRAP 0x1 ;  /* 0x000000040000795c */ /* 0x000fe20000300000 */
.L_x_143:
[----:B----4-:R-:W-:Y:S05]  /*7c70*/  @P1 BRA `(.L_x_144) ;  /* 0x0000000000081947 */ /* 0x010fea0003800000 */
[----:B------:R-:W4:Y:S02]  /*7c80*/  SYNCS.PHASECHK.TRANS64.TRYWAIT P1, [UR4+0x38850], R0 ;  /* 0x03885000ff0075a7 */ /* 0x000f240008020144 */
[----:B----4-:R-:W-:Y:S05]  /*7c90*/  @!P1 BRA `(.L_x_145) ;  /* 0x0000007400949947 */ /* 0x010fea0003800000 */
.L_x_144:
[----:B------:R-:W-:Y:S01]  /*7ca0*/  R2UR UR5, R18 ;  /* 0x00000000120572ca */ /* 0x000fe200000e0000 */
[----:B------:R-:W-:Y:S01]  /*7cb0*/  WARPGROUP.ARRIVE ;  /* 0x00000000000079c5 */ /* 0x000fe20000000000 */
[----:B------:R-:W-:-:S11]  /*7cc0*/  UMOV UR7, 0x40000040 ;  /* 0x4000004000077882 */ /* 0x000fd60000000000 */
[----:B------:R-:W-:-:S04]  /*7cd0*/  UIADD3 UR5, UR5, 0x400, URZ ;  /* 0x0000040005057890 */ /* 0x000fc8000fffe03f */
[----:B------:R-:W-:-:S04]  /*7ce0*/  USHF.R.U32.HI UR5, URZ, 0x4, UR5 ;  /* 0x000000043f057899 */ /* 0x000fc80008011605 */
[----:B------:R-:W-:-:S04]  /*7cf0*/  ULOP3.LUT UR5, UR5, 0x3fff, URZ, 0xc0, !UPT ;  /* 0x00003fff05057892 */ /* 0x000fc8000f8ec03f */
[----:B------:R-:W-:-:S04]  /*7d00*/  ULOP3.LUT UR5, UR5, 0x2800000, URZ, 0xfc, !UPT ;  /* 0x0280000005057892 */ /* 0x000fc8000f8efc3f */
[----:B------:R-:W-:-:S07]  /*7d10*/  UIMAD UR5, UR39, 0xa00, UR5 ;  /* 0x00000a00270578a4 */ /* 0x000fce000f8e0205 */
[----:B------:R-:W-:Y:S02]  /*7d20*/  UMOV UR6, UR5 ;  /* 0x0000000500067c82 */ /* 0x000fe40008000000 */
[----:B------:R-:W-:Y:S01]  /*7d30*/  HGMMA.64x256x16.F32.BF16 R24, R208, gdesc[UR4].tnspB, R24, gsb0 ;  /* 0x43e00004d0187df0 */ /* 0x000fe20008001818 */
[----:B------:R-:W-:Y:S01]  /*7d40*/  UIADD3 UR6, UR5, 0x80, URZ ;  /* 0x0000008005067890 */ /* 0x000fe2000fffe03f */
[----:B------:R-:W-:Y:S01]  /*7d50*/  UMOV UR7, 0x40000040 ;  /* 0x4000004000077882 */ /* 0x000fe20000000000 */
[----:B------:R-:W-:Y:S02]  /*7d60*/  WARPGROUP.DEPBAR.LE gsb0, 0x0 ;  /* 0x00008000000079c5 */ /* 0x000fe40000010000 */
[----:B------:R-:W-:-:S15]  /*7d70*/  WARPGROUP.ARRIVE ;  /* 0x00000000000079c5 */ /* 0x000fde0000000000 */
[----:B------:R-:W-:-:S08]  /*7d80*/  NOP ;  /* 0x0000000000007918 */ /* 0x000fd00000000000 */
        /* <DEDUP_REMOVED lines=18> */
[----:B------:R-:W-:Y:S03]  /*7eb0*/  HGMMA.64x256x16.F32.BF16 R24, R192, gdesc[UR4].tnspB, R24, gsb0 ;  /* 0x43e00004c0187df0 */ /* 0x000fe60008001818 */
[----:B------:R-:W-:Y:S02]  /*7ec0*/  WARPGROUP.DEPBAR.LE gsb0, 0x0 ;  /* 0x00008000000079c5 */ /* 0x000fe40000010000 */
[----:B------:R-:W-:Y:S05]  /*7ed0*/  @!P0 BRA `(.L_x_146) ;  /* 0x0000000000048947 */ /* 0x000fea0003800000 */
[----:B------:R-:W-:Y:S01]  /*7ee0*/  BPT.TRAP 0x1 ;  /* 0x000000040000795c */ /* 0x000fe20000300000 */
.L_x_146:
[----:B------:R-:W4:Y:S01]  /*7ef0*/  LDL R225, [R1+0x4] ;  /* 0x0000040001e17983 */ /* 0x000f220000100800 */
[----:B------:R-:W-:Y:S01]  /*7f00*/  FMUL.FTZ R192, R184, UR37 ;  /* 0x00000025b8c07c20 */ /* 0x000fe20008410000 */
[----:B------:R-:W-:Y:S01]  /*7f10*/  FMUL.FTZ R193, R185, UR37 ;  /* 0x00000025b9c17c20 */ /* 0x000fe20008410000 */
[----:B------:R-:W-:Y:S01]  /*7f20*/  FMUL.FTZ R185, R186, UR37 ;  /* 0x00000025bab97c20 */ /* 0x000fe20008410000 */
[----:B------:R-:W-:Y:S01]  /*7f30*/  FMUL.FTZ R184, R187, UR37 ;  /* 0x00000025bbb87c20 */ /* 0x000fe20008410000 */
[----:B------:R-:W-:Y:S01]  /*7f40*/  FMUL.FTZ R188, R188, UR37 ;  /* 0x00000025bcbc7c20 */ /* 0x000fe20008410000 */
[----:B------:R-:W-:Y:S01]  /*7f50*/  FMUL.FTZ R186, R190, UR37 ;  /* 0x00000025beba7c20 */ /* 0x000fe20008410000 */
[----:B------:R-:W1:Y:S01]  /*7f60*/  MUFU.TANH R192, R192 ;  /* 0x000000c000c07308 */ /* 0x000e620000002400 */
[----:B------:R-:W-:Y:S01]  /*7f70*/  FMUL.FTZ R189, R189, UR37 ;  /* 0x00000025bdbd7c20 */ /* 0x000fe20008410000 */
[----:B------:R-:W-:Y:S01]  /*7f80*/  FMUL.FTZ R187, R191, UR37 ;  /* 0x00000025bfbb7c20 */ /* 0x000fe20008410000 */
[----:B------:R-:W-:Y:S01]  /*7f90*/  FMUL.FTZ R190, R176, UR37 ;  /* 0x00000025b0be7c20 */ /* 0x000fe20008410000 */
[----:B------:R-:W-:Y:S01]  /*7fa0*/  FMUL.FTZ R176, R178, UR37 ;  /* 0x00000025b2b07c20 */ /* 0x000fe20008410000 */
[----:B------:R-:W-:Y:S01]  /*7fb0*/  FMUL.FTZ R191, R177, UR37 ;  /* 0x00000025b1bf7c20 */ /* 0x000fe20008410000 */
[----:B------:R-:W-:Y:S01]  /*7fc0*/  FMUL.FTZ R177, R179, UR37 ;  /* 0x00000025b3b17c20 */ /* 0x000fe20008410000 */
[----:B------:R-:W-:Y:S01]  /*7fd0*/  FMUL.FTZ R180, R180, UR37 ;  /* 0x00000025b4b47c20 */ /* 0x000fe20008410000 */
[----:B------:R-:W2:Y:S01]  /*7fe0*/  MUFU.TANH R185, R185 ;  /* 0x000000b900b97308 */ /* 0x000ea20000002400 */
[----:B------:R-:W-:Y:S01]  /*7ff0*/  FMUL.FTZ R194, R161, UR37 ;  /* 0x00000025a1c27c20 */ /* 0x000fe20008410000 */
[----:B------:R-:W-:Y:S01]  /*8000*/  FMUL.FTZ R161, R163, UR37 ;  /* 0x00000025a3a17c20 */ /* 0x000fe20008410000 */
[----:B------:R-:W-:Y:S01]  /*8010*/  FMUL.FTZ R163, R167, UR37 ;  /* 0x00000025a7a37c20 */ /* 0x000fe20008410000 */
[----:B------:R-:W-:Y:S01]  /*8020*/  FMUL.FTZ R178, R182, UR37 ;  /* 0x00000025b6b27c20 */ /* 0x000fe20008410000 */
[----:B------:R-:W-:Y:S01]  /*8030*/  FMUL.FTZ R181, R181, UR37 ;  /* 0x00000025b5b57c20 */ /* 0x000fe20008410000 */
[----:B------:R-:W-:Y:S01]  /*8040*/  FMUL.FTZ R179, R183, UR37 ;  /* 0x00000025b7b37c20 */ /* 0x000fe20008410000 */
[----:B------:R-:W-:Y:S01]  /*8050*/  FMUL.FTZ R182, R168, UR37 ;  /* 0x00000025a8b67c20 */ /* 0x000fe20008410000 */
[----:B------:R-:W5:Y:S01]  /*8060*/  MUFU.TANH R193, R193 ;  /* 0x000000c100c17308 */ /* 0x000f620000002400 */
[----:B-1-3--:R-:W-:Y:S01]  /*8070*/  FMNMX.FTZ R0, R192, R223, !PT ;  /* 0x000000dfc0007209 */ /* 0x00afe20007810000 */
[----:B------:R-:W-:Y:S01]  /*8080*/  FMUL.FTZ R168, R170, UR37 ;  /* 0x00000025aaa87c20 */ /* 0x000fe20008410000 */
[----:B------:R-:W-:Y:S01]  /*8090*/  FMUL.FTZ R183, R169, UR37 ;  /* 0x00000025a9b77c20 */ /* 0x000fe20008410000 */
[----:B------:R-:W-:Y:S01]  /*80a0*/  FMUL.FTZ R195, R153, UR37 ;  /* 0x0000002599c37c20 */ /* 0x000fe20008410000 */
[----:B------:R-:W-:Y:S01]  /*80b0*/  FMUL.FTZ R169, R171, UR37 ;  /* 0x00000025aba97c20 */ /* 0x000fe20008410000 */
[----:B------:R-:W-:Y:S01]  /*80c0*/  FMUL.FTZ R172, R172, UR37 ;  /* 0x00000025acac7c20 */ /* 0x000fe20008410000 */
[----:B------:R-:W-:Y:S01]  /*80d0*/  FMUL.FTZ R170, R174, UR37 ;  /* 0x00000025aeaa7c20 */ /* 0x000fe20008410000 */
[----:B------:R-:W1:Y:S01]  /*80e0*/  MUFU.TANH R184, R184 ;  /* 0x000000b800b87308 */ /* 0x000e620000002400 */
[----:B--2---:R-:W-:Y:S01]  /*80f0*/  FMNMX.FTZ R3, R185, R222, !PT ;  /* 0x000000deb9037209 */ /* 0x004fe20007810000 */
[----:B------:R-:W-:Y:S01]  /*8100*/  FMUL.FTZ R173, R173, UR37 ;  /* 0x00000025adad7c20 */ /* 0x000fe20008410000 */
[----:B------:R-:W-:Y:S01]  /*8110*/  FMUL.FTZ R171, R175, UR37 ;  /* 0x00000025afab7c20 */ /* 0x000fe20008410000 */
[----:B------:R-:W-:Y:S01]  /*8120*/  FMUL.FTZ R174, R160, UR37 ;  /* 0x00000025a0ae7c20 */ /* 0x000fe20008410000 */
[----:B------:R-:W-:Y:S01]  /*8130*/  FMUL.FTZ R160, R162, UR37 ;  /* 0x00000025a2a07c20 */ /* 0x000fe20008410000 */
[----:B------:R-:W-:Y:S01]  /*8140*/  FMUL.FTZ R164, R164, UR37 ;  /* 0x00000025a4a47c20 */ /* 0x000fe20008410000 */
[----:B------:R-:W-:Y:S01]  /*8150*/  FMUL.FTZ R165, R165, UR37 ;  /* 0x00000025a5a57c20 */ /* 0x000fe20008410000 */
[----:B------:R-:W2:Y:S01]  /*8160*/  MUFU.TANH R188, R188 ;  /* 0x000000bc00bc7308 */ /* 0x000ea20000002400 */
[----:B-----5:R-:W-:Y:S01]  /*8170*/  FMNMX.FTZ R167, R193, R0, !PT ;  /* 0x00000000c1a77209 */ /* 0x020fe20007810000 */
[----:B------:R-:W-:Y:S01]  /*8180*/  FMUL.FTZ R162, R166, UR37 ;  /* 0x00000025a6a27c20 */ /* 0x000fe20008410000 */
[----:B------:R-:W-:Y:S01]  /*8190*/  FMUL.FTZ R166, R152, UR37 ;  /* 0x0000002598a67c20 */ /* 0x000fe20008410000 */
[----:B------:R-:W-:Y:S01]  /*81a0*/  FMUL.FTZ R152, R154, UR37 ;  /* 0x000000259a987c20 */ /* 0x000fe20008410000 */
[----:B------:R-:W-:Y:S01]  /*81b0*/  FMUL.FTZ R156, R156, UR37 ;  /* 0x000000259c9c7c20 */ /* 0x000fe20008410000 */
[----:B------:R-:W-:Y:S01]  /*81c0*/  FMUL.FTZ R197, R157, UR37 ;  /* 0x000000259dc57c20 */ /* 0x000fe20008410000 */
[----:B------:R-:W-:Y:S01]  /*81d0*/  FMUL.FTZ R154, R158, UR37 ;  /* 0x000000259e9a7c20 */ /* 0x000fe20008410000 */
[----:B------:R-:W3:Y:S01]  /*81e0*/  MUFU.TANH R186, R186 ;  /* 0x000000ba00ba7308 */ /* 0x000ee20000002400 */
[----:B-1----:R-:W-:Y:S01]  /*81f0*/  FMNMX.FTZ R3, R184, R3, !PT ;  /* 0x00000003b8037209 */ /* 0x002fe20007810000 */
[----:B------:R-:W-:Y:S01]  /*8200*/  ULDC UR5, c[0x0][0x988] ;  /* 0x0002620000057ab9 */ /* 0x000fe20000000800 */
[----:B------:R-:W-:-:S05]  /*8210*/  ISETP.NE.AND P1, PT, R23, RZ, PT ;  /* 0x000000ff1700720c */ /* 0x000fca0003f25270 */
[----:B------:R-:W1:Y:S01]  /*8220*/  MUFU.TANH R189, R189 ;  /* 0x000000bd00bd7308 */ /* 0x000e620000002400 */
[----:B--2---:R-:W-:-:S07]  /*8230*/  FMNMX.FTZ R0, R188, R167, !PT ;  /* 0x000000a7bc007209 */ /* 0x004fce0007810000 */
[----:B------:R-:W2:Y:S01]  /*8240*/  MUFU.TANH R187, R187 ;  /* 0x000000bb00bb7308 */ /* 0x000ea20000002400 */
[----:B---3--:R-:W-:-:S07]  /*8250*/  FMNMX.FTZ R2, R186, R3, !PT ;  /* 0x00000003ba027209 */ /* 0x008fce0007810000 */
[----:B------:R-:W3:Y:S01]  /*8260*/  MUFU.TANH R190, R190 ;  /* 0x000000be00be7308 */ /* 0x000ee20000002400 */
[----:B-1----:R-:W-:-:S07]  /*8270*/  FMNMX.FTZ R3, R189, R0, !PT ;  /* 0x00000000bd037209 */ /* 0x002fce0007810000 */
[----:B------:R-:W1:Y:S01]  /*8280*/  MUFU.TANH R176, R176 ;  /* 0x000000b000b07308 */ /* 0x000e620000002400 */
[----:B--2---:R-:W-:-:S07]  /*8290*/  FMNMX.FTZ R153, R187, R2, !PT ;  /* 0x00000002bb997209 */ /* 0x004fce0007810000 */
[----:B------:R-:W2:Y:S01]  /*82a0*/  MUFU.TANH R191, R191 ;  /* 0x000000bf00bf7308 */ /* 0x000ea20000002400 */
[----:B---3--:R-:W-:-:S07]  /*82b0*/  FMNMX.FTZ R0, R190, R3, !PT ;  /* 0x00000003be007209 */ /* 0x008fce0007810000 */
[----:B------:R-:W3:Y:S01]  /*82c0*/  MUFU.TANH R177, R177 ;  /* 0x000000b100b17308 */ /* 0x000ee20000002400 */
[----:B-1----:R-:W-:Y:S01]  /*82d0*/  FMNMX.FTZ R2, R176, R153, !PT ;  /* 0x00000099b0027209 */ /* 0x002fe20007810000 */
[----:B------:R-:W-:-:S06]  /*82e0*/  FMUL.FTZ R153, R155, UR37 ;  /* 0x000000259b997c20 */ /* 0x000fcc0008410000 */
        /* <DEDUP_REMOVED lines=31> */
[----:B--2---:R-:W-:Y:S01]  /*84e0*/  FMNMX.FTZ R0, R160, R155, !PT ;  /* 0x0000009ba0007209 */ /* 0x004fe20007810000 */
[----:B------:R-:W-:-:S06]  /*84f0*/  FMUL.FTZ R155, R159, UR37 ;  /* 0x000000259f9b7c20 */ /* 0x000fcc0008410000 */
        /* <DEDUP_REMOVED lines=23> */
[----:B--2---:R-:W-:-:S05]  /*8670*/  FMNMX.FTZ R0, R197, R0, !PT ;  /* 0x00000000c5007209 */ /* 0x004fca0007810000 */
[----:B------:R-:W2:Y:S01]  /*8680*/  SHFL.BFLY PT, R3, R0, 0x2, 0x1f ;  /* 0x0c401f0000037f89 */ /* 0x000ea200000e0000 */
[----:B---3--:R-:W-:-:S04]  /*8690*/  FMNMX.FTZ R2, R154, R157, !PT ;  /* 0x0000009d9a027209 */ /* 0x008fc80007810000 */
[----:B-1----:R-:W-:-:S05]  /*86a0*/  FMNMX.FTZ R2, R155, R2, !PT ;  /* 0x000000029b027209 */ /* 0x002fca0007810000 */
[----:B------:R-:W1:Y:S01]  /*86b0*/  SHFL.BFLY PT, R159, R2, 0x2, 0x1f ;  /* 0x0c401f00029f7f89 */ /* 0x000e6200000e0000 */
[----:B--2---:R-:W-:-:S05]  /*86c0*/  FMNMX.FTZ R157, R0, R3, !PT ;  /* 0x00000003009d7209 */ /* 0x004fca0007810000 */
[----:B------:R-:W2:Y:S01]  /*86d0*/  SHFL.BFLY PT, R4, R157, 0x1, 0x1f ;  /* 0x0c201f009d047f89 */ /* 0x000ea200000e0000 */
[----:B-1----:R-:W-:-:S05]  /*86e0*/  FMNMX.FTZ R159, R2, R159, !PT ;  /* 0x0000009f029f7209 */ /* 0x002fca0007810000 */
[----:B------:R-:W1:Y:S01]  /*86f0*/  SHFL.BFLY PT, R158, R159, 0x1, 0x1f ;  /* 0x0c201f009f9e7f89 */ /* 0x000e6200000e0000 */
[----:B--2---:R-:W-:-:S05]  /*8700*/  FMNMX.FTZ R4, R157, R4, !PT ;  /* 0x000000049d047209 */ /* 0x004fca0007810000 */
[----:B------:R-:W-:-:S04]  /*8710*/  FMUL.FTZ R199, R4, UR5 ;  /* 0x0000000504c77c20 */ /* 0x000fc80008410000 */
[--C-:B------:R-:W-:Y:S01]  /*8720*/  FFMA.FTZ R167, R194, UR5, -R199.reuse ;  /* 0x00000005c2a77c23 */ /* 0x100fe200080108c7 */
[--C-:B------:R-:W-:Y:S01]  /*8730*/  FFMA.FTZ R194, R156, UR5, -R199.reuse ;  /* 0x000000059cc27c23 */ /* 0x100fe200080108c7 */
[--C-:B------:R-:W-:Y:S01]  /*8740*/  FFMA.FTZ R157, R192, UR5, -R199.reuse ;  /* 0x00000005c09d7c23 */ /* 0x100fe200080108c7 */
[--C-:B------:R-:W-:Y:S01]  /*8750*/  FFMA.FTZ R208, R193, UR5, -R199.reuse ;  /* 0x00000005c1d07c23 */ /* 0x100fe200080108c7 */
[--C-:B------:R-:W-:Y:S01]  /*8760*/  FFMA.FTZ R210, R188, UR5, -R199.reuse ;  /* 0x00000005bcd27c23 */ /* 0x100fe200080108c7 */
[--C-:B------:R-:W-:Y:S01]  /*8770*/  FFMA.FTZ R193, R189, UR5, -R199.reuse ;  /* 0x00000005bdc17c23 */ /* 0x100fe200080108c7 */
[----:B------:R-:W-:Y:S01]  /*8780*/  FFMA.FTZ R198, R164, UR5, -R199 ;  /* 0x00000005a4c67c23 */ /* 0x000fe200080108c7 */
[----:B-1----:R-:W-:Y:S01]  /*8790*/  FMNMX.FTZ R3, R159, R158, !PT ;  /* 0x0000009e9f037209 */ /* 0x002fe20007810000 */
[----:B------:R-:W-:Y:S01]  /*87a0*/  FADD.FTZ R158, -R4, R223 ;  /* 0x000000df049e7221 */ /* 0x000fe20000010100 */
[----:B------:R-:W-:Y:S01]  /*87b0*/  MUFU.EX2 R157, R157 ;  /* 0x0000009d009d7308 */ /* 0x000fe20000000800 */
[--C-:B------:R-:W-:Y:S01]  /*87c0*/  FFMA.FTZ R204, R190, UR5, -R199.reuse ;  /* 0x00000005becc7c23 */ /* 0x100fe200080108c7 */
[--C-:B------:R-:W-:Y:S01]  /*87d0*/  FFMA.FTZ R189, R191, UR5, -R199.reuse ;  /* 0x00000005bfbd7c23 */ /* 0x100fe200080108c7 */
[C---:B------:R-:W-:Y:S01]  /*87e0*/  FADD.FTZ R0, -R3.reuse, R222 ;  /* 0x000000de03007221 */ /* 0x040fe20000010100 */
[----:B------:R-:W-:Y:S01]  /*87f0*/  FMUL.FTZ R156, R3, UR5 ;  /* 0x00000005039c7c20 */ /* 0x000fe20008410000 */
[----:B------:R-:W-:Y:S01]  /*8800*/  FMUL.FTZ R158, R158, UR5 ;  /* 0x000000059e9e7c20 */ /* 0x000fe20008410000 */
[--C-:B------:R-:W-:Y:S01]  /*8810*/  FFMA.FTZ R192, R166, UR5, -R199.reuse ;  /* 0x00000005a6c07c23 */ /* 0x100fe200080108c7 */
[----:B------:R-:W-:Y:S01]  /*8820*/  FMUL.FTZ R0, R0, UR5 ;  /* 0x0000000500007c20 */ /* 0x000fe20008410000 */
[--C-:B------:R-:W-:Y:S01]  /*8830*/  FFMA.FTZ R209, R185, UR5, -R156.reuse ;  /* 0x00000005b9d17c23 */ /* 0x100fe2000801089c */
[----:B------:R1:W2:Y:S01]  /*8840*/  MUFU.EX2 R2, R158 ;  /* 0x0000009e00027308 */ /* 0x0002a20000000800 */
[--C-:B------:R-:W-:Y:S01]  /*8850*/  FFMA.FTZ R211, R186, UR5, -R156.reuse ;  /* 0x00000005bad37c23 */ /* 0x100fe2000801089c */
[--C-:B------:R-:W-:Y:S01]  /*8860*/  FFMA.FTZ R164, R187, UR5, -R156.reuse ;  /* 0x00000005bba47c23 */ /* 0x100fe2000801089c */
[--C-:B------:R-:W-:Y:S01]  /*8870*/  FFMA.FTZ R205, R176, UR5, -R156.reuse ;  /* 0x00000005b0cd7c23 */ /* 0x100fe2000801089c */
[--C-:B------:R-:W-:Y:S01]  /*8880*/  FFMA.FTZ R166, R177, UR5, -R156.reuse ;  /* 0x00000005b1a67c23 */ /* 0x100fe2000801089c */
[--C-:B------:R-:W-:Y:S01]  /*8890*/  FFMA.FTZ R201, R168, UR5, -R156.reuse ;  /* 0x00000005a8c97c23 */ /* 0x100fe2000801089c */
[--C-:B------:R-:W-:Y:S01]  /*88a0*/  FFMA.FTZ R168, R169, UR5, -R156.reuse ;  /* 0x00000005a9a87c23 */ /* 0x100fe2000801089c */
[--C-:B------:R-:W-:Y:S01]  /*88b0*/  FFMA.FTZ R206, R180, UR5, -R199.reuse ;  /* 0x00000005b4ce7c23 */ /* 0x100fe200080108c7 */
[----:B------:R-:W-:Y:S01]  /*88c0*/  MUFU.EX2 R0, R0 ;  /* 0x0000000000007308 */ /* 0x000fe20000000800 */
[--C-:B-1----:R-:W-:Y:S01]  /*88d0*/  FFMA.FTZ R158, R184, UR5, -R156.reuse ;  /* 0x00000005b89e7c23 */ /* 0x102fe2000801089c */
[--C-:B------:R-:W-:Y:S01]  /*88e0*/  FFMA.FTZ R207, R178, UR5, -R156.reuse ;  /* 0x00000005b2cf7c23 */ /* 0x100fe2000801089c */
[--C-:B------:R-:W-:Y:S01]  /*88f0*/  FFMA.FTZ R181, R181, UR5, -R199.reuse ;  /* 0x00000005b5b57c23 */ /* 0x100fe200080108c7 */
[--C-:B------:R-:W-:Y:S01]  /*8900*/  FFMA.FTZ R202, R172, UR5, -R199.reuse ;  /* 0x00000005acca7c23 */ /* 0x100fe200080108c7 */
[--C-:B------:R-:W-:Y:S01]  /*8910*/  FFMA.FTZ R172, R179, UR5, -R156.reuse ;  /* 0x00000005b3ac7c23 */ /* 0x100fe2000801089c */
[--C-:B------:R-:W-:Y:S01]  /*8920*/  FFMA.FTZ R196, R174, UR5, -R199.reuse ;  /* 0x00000005aec47c23 */ /* 0x100fe200080108c7 */
[----:B------:R-:W-:Y:S01]  /*8930*/  FFMA.FTZ R175, R183, UR5, -R199 ;  /* 0x00000005b7af7c23 */ /* 0x000fe200080108c7 */
[----:B------:R-:W1:Y:S01]  /*8940*/  MUFU.EX2 R209, R209 ;  /* 0x000000d100d17308 */ /* 0x000e620000000800 */
[----:B--2---:R-:W-:Y:S01]  /*8950*/  FFMA.FTZ R169, R2, R20, R157 ;  /* 0x0000001402a97223 */ /* 0x004fe2000001009d */
[--C-:B------:R-:W-:Y:S01]  /*8960*/  FFMA.FTZ R200, R182, UR5, -R199.reuse ;  /* 0x00000005b6c87c23 */ /* 0x100fe200080108c7 */
[--C-:B------:R-:W-:Y:S01]  /*8970*/  FFMA.FTZ R183, R197, UR5, -R199.reuse ;  /* 0x00000005c5b77c23 */ /* 0x100fe200080108c7 */
[--C-:B------:R-:W-:Y:S01]  /*8980*/  FFMA.FTZ R197, R160, UR5, -R156.reuse ;  /* 0x00000005a0c57c23 */ /* 0x100fe2000801089c */
[--C-:B------:R-:W-:Y:S01]  /*8990*/  FFMA.FTZ R160, R161, UR5, -R156.reuse ;  /* 0x00000005a1a07c23 */ /* 0x100fe2000801089c */
[--C-:B------:R-:W-:Y:S01]  /*89a0*/  FFMA.FTZ R173, R173, UR5, -R199.reuse ;  /* 0x00000005adad7c23 */ /* 0x100fe200080108c7 */
[--C-:B------:R-:W-:Y:S01]  /*89b0*/  FFMA.FTZ R165, R165, UR5, -R199.reuse ;  /* 0x00000005a5a57c23 */ /* 0x100fe200080108c7 */
[----:B------:R-:W2:Y:S01]  /*89c0*/  MUFU.EX2 R208, R208 ;  /* 0x000000d000d07308 */ /* 0x000ea20000000800 */
[----:B------:R-:W-:Y:S01]  /*89d0*/  FFMA.FTZ R159, R195, UR5, -R199 ;  /* 0x00000005c39f7c23 */ /* 0x000fe200080108c7 */
[--C-:B------:R-:W-:Y:S01]  /*89e0*/  FFMA.FTZ R199, R162, UR5, -R156.reuse ;  /* 0x00000005a2c77c23 */ /* 0x100fe2000801089c */
[--C-:B------:R-:W-:Y:S01]  /*89f0*/  FFMA.FTZ R203, R170, UR5, -R156.reuse ;  /* 0x00000005aacb7c23 */ /* 0x100fe2000801089c */
[--C-:B------:R-:W-:Y:S01]  /*8a00*/  FFMA.FTZ R170, R171, UR5, -R156.reuse ;  /* 0x00000005abaa7c23 */ /* 0x100fe2000801089c */
[--C-:B------:R-:W-:Y:S01]  /*8a10*/  FFMA.FTZ R152, R152, UR5, -R156.reuse ;  /* 0x0000000598987c23 */ /* 0x100fe2000801089c */
[--C-:B------:R-:W-:Y:S01]  /*8a20*/  FFMA.FTZ R153, R153, UR5, -R156.reuse ;  /* 0x0000000599997c23 */ /* 0x100fe2000801089c */
[--C-:B------:R-:W-:Y:S01]  /*8a30*/  FFMA.FTZ R195, R154, UR5, -R156.reuse ;  /* 0x000000059ac37c23 */ /* 0x100fe2000801089c */
[----:B------:R-:W3:Y:S01]  /*8a40*/  MUFU.EX2 R158, R158 ;  /* 0x0000009e009e7308 */ /* 0x000ee20000000800 */
[----:B-1----:R-:W-:Y:S01]  /*8a50*/  FFMA.FTZ R5, R0, R5, R209 ;  /* 0x0000000500057223 */ /* 0x002fe200000100d1 */
[----:B------:R-:W-:-:S06]  /*8a60*/  FFMA.FTZ R155, R155, UR5, -R156 ;  /* 0x000000059b9b7c23 */ /* 0x000fcc000801089c */
[----:B------:R-:W1:Y:S01]  /*8a70*/  MUFU.EX2 R210, R210 ;  /* 0x000000d200d27308 */ /* 0x000e620000000800 */
[----:B--2---:R-:W-:-:S07]  /*8a80*/  FADD.FTZ R169, R208, R169 ;  /* 0x000000a9d0a97221 */ /* 0x004fce0000010000 */
[----:B------:R-:W2:Y:S01]  /*8a90*/  MUFU.EX2 R211, R211 ;  /* 0x000000d300d37308 */ /* 0x000ea20000000800 */
[----:B---3--:R-:W-:-:S07]  /*8aa0*/  FADD.FTZ R20, R158, R5 ;  /* 0x000000059e147221 */ /* 0x008fce0000010000 */
[----:B------:R-:W3:Y:S01]  /*8ab0*/  MUFU.EX2 R193, R193 ;  /* 0x000000c100c17308 */ /* 0x000ee20000000800 */
[----:B-1----:R-:W-:-:S07]  /*8ac0*/  FADD.FTZ R174, R210, R169 ;  /* 0x000000a9d2ae7221 */ /* 0x002fce0000010000 */
        /* <DEDUP_REMOVED lines=11> */
[----:B-1----:R-:W-:Y:S01]  /*8b80*/  FADD.FTZ R161, R189, R162 ;  /* 0x000000a2bda17221 */ /* 0x002fe20000010000 */
        /* <DEDUP_REMOVED lines=26> */
[----:B--2---:R-:W-:Y:S01]  /*8d30*/  FADD.FTZ R20, R170, R5 ;  /* 0x00000005aa147221 */ /* 0x004fe20000010000 */
[----:B------:R-:W-:-:S05]  /*8d40*/  MOV R5, UR60 ;  /* 0x0000003c00057c02 */ /* 0x000fca0008000f00 */
[----:B------:R-:W-:Y:S01]  /*8d50*/  @P1 VIADD R5, R5, 0x38840 ;  /* 0x0003884005051836 */ /* 0x000fe20000000000 */
[----:B------:R-:W2:Y:S01]  /*8d60*/  MUFU.EX2 R167, R167 ;  /* 0x000000a700a77308 */ /* 0x000ea20000000800 */
[----:B---3--:R-:W-:-:S03]  /*8d70*/  FADD.FTZ R154, R196, R161 ;  /* 0x000000a1c49a7221 */ /* 0x008fc60000010000 */
[----:B----4-:R-:W-:-:S04]  /*8d80*/  @P1 PRMT R5, R225, 0x654, R5 ;  /* 0x00000654e1051816 */ /* 0x010fc80000000005 */
[----:B------:R-:W3:Y:S01]  /*8d90*/  MUFU.EX2 R160, R160 ;  /* 0x000000a000a07308 */ /* 0x000ee20000000800 */
[----:B-1----:R-:W-:Y:S01]  /*8da0*/  FADD.FTZ R161, R197, R20 ;  /* 0x00000014c5a17221 */ /* 0x002fe20000010000 */
[----:B------:R1:W-:Y:S06]  /*8db0*/  @P1 SYNCS.ARRIVE.TRANS64.RED.A1T0 RZ, [R5+URZ], RZ ;  /* 0x000000ff05ff19a7 */ /* 0x0003ec000810043f */
[----:B------:R-:W4:Y:S01]  /*8dc0*/  MUFU.EX2 R198, R198 ;  /* 0x000000c600c67308 */ /* 0x000f220000000800 */
[----:B--2---:R-:W-:-:S07]  /*8dd0*/  FADD.FTZ R163, R167, R154 ;  /* 0x0000009aa7a37221 */ /* 0x004fce0000010000 */
[----:B------:R-:W2:Y:S01]  /*8de0*/  MUFU.EX2 R199, R199 ;  /* 0x000000c700c77308 */ /* 0x000ea20000000800 */
[----:B---3--:R-:W-:-:S07]  /*8df0*/  FADD.FTZ R20, R160, R161 ;  /* 0x000000a1a0147221 */ /* 0x008fce0000010000 */
[----:B------:R-:W1:Y:S01]  /*8e00*/  MUFU.EX2 R165, R165 ;  /* 0x000000a500a57308 */ /* 0x000e620000000800 */
[----:B----4-:R-:W-:-:S07]  /*8e10*/  FADD.FTZ R154, R198, R163 ;  /* 0x000000a3c69a7221 */ /* 0x010fce0000010000 */
[----:B------:R-:W3:Y:S01]  /*8e20*/  MUFU.EX2 R162, R162 ;  /* 0x000000a200a27308 */ /* 0x000ee20000000800 */
[----:B--2---:R-:W-:-:S07]  /*8e30*/  FADD.FTZ R161, R199, R20 ;  /* 0x00000014c7a17221 */ /* 0x004fce0000010000 */
[----:B------:R-:W2:Y:S01]  /*8e40*/  MUFU.EX2 R192, R192 ;  /* 0x000000c000c07308 */ /* 0x000ea20000000800 */
[----:B-1----:R-:W-:-:S07]  /*8e50*/  FADD.FTZ R5, R165, R154 ;  /* 0x0000009aa5057221 */ /* 0x002fce0000010000 */
[----:B------:R-:W1:Y:S01]  /*8e60*/  MUFU.EX2 R152, R152 ;  /* 0x0000009800987308 */ /* 0x000e620000000800 */
[----:B---3--:R-:W-:-:S07]  /*8e70*/  FADD.FTZ R161, R162, R161 ;  /* 0x000000a1a2a17221 */ /* 0x008fce0000010000 */
        /* <DEDUP_REMOVED lines=11> */
[----:B---3--:R-:W-:Y:S01]  /*8f30*/  FADD.FTZ R154, R195, R154 ;  /* 0x0000009ac39a7221 */ /* 0x008fe20000010000 */
[----:B--2---:R-:W-:-:S03]  /*8f40*/  FADD.FTZ R20, R183, R20 ;  /* 0x00000014b7147221 */ /* 0x004fc60000010000 */
[----:B-1----:R-:W-:Y:S01]  /*8f50*/  FADD.FTZ R5, R155, R154 ;  /* 0x0000009a9b057221 */ /* 0x002fe20000010000 */
[----:B------:R-:W-:Y:S06]  /*8f60*/  @!P0 BRA `(.L_x_147) ;  /* 0x0000000000048947 */ /* 0x000fec0003800000 */
[----:B------:R-:W-:Y:S01]  /*8f70*/  BPT.TRAP 0x1 ;  /* 0x000000040000795c */ /* 0x000fe20000300000 */
.L_x_147:
[----:B------:R-:W2:Y:S01]  /*8f80*/  LDL R156, [R1] ;  /* 0x00000000019c7983 */ /* 0x000ea20000100800 */
[----:B------:R-:W-:Y:S01]  /*8f90*/  ISETP.NE.AND P1, PT, R22, RZ, PT ;  /* 0x000000ff1600720c */ /* 0x000fe20003f25270 */
[----:B------:R-:W-:Y:S01]  /*8fa0*/  IMAD.U32 R154, RZ, RZ, UR4 ;  /* 0x00000004ff9a7e24 */ /* 0x000fe2000f8e00ff */
[----:B------:R-:W-:Y:S01]  /*8fb0*/  R2UR UR6, R224 ;  /* 0x00000000e00672ca */ /* 0x000fe200000e0000 */
[----:B------:R-:W-:Y:S01]  /*8fc0*/  UMOV UR39, UR38 ;  /* 0x0000002600277c82 */ /* 0x000fe20008000000 */
[----:B------:R-:W-:Y:S01]  /*8fd0*/  R2UR UR61, R19 ;  /* 0x00000000133d72ca */ /* 0x000fe200000e0000 */
[----:B------:R-:W-:Y:S01]  /*8fe0*/  IMAD.MOV.U32 R223, RZ, RZ, R4 ;  /* 0x000000ffffdf7224 */ /* 0x000fe200078e0004 */
[----:B------:R-:W-:Y:S02]  /*8ff0*/  F2FP.BF16.F32.PACK_AB R210, R193, R210 ;  /* 0x000000d2c1d2723e */ /* 0x000fe400000010ff */
[----:B------:R-:W-:Y:S02]  /*9000*/  F2FP.BF16.F32.PACK_AB R208, R208, R157 ;  /* 0x0000009dd0d0723e */ /* 0x000fe400000010ff */
[----:B------:R-:W-:-:S02]  /*9010*/  F2FP.BF16.F32.PACK_AB R209, R158, R209 ;  /* 0x000000d19ed1723e */ /* 0x000fc400000010ff */
[----:B------:R-:W-:Y:S01]  /*9020*/  F2FP.BF16.F32.PACK_AB R211, R164, R211 ;  /* 0x000000d3a4d3723e */ /* 0x000fe200000010ff */
[----:B------:R-:W-:Y:S01]  /*9030*/  @P1 VIADD R154, R154, 0x38860 ;  /* 0x000388609a9a1836 */ /* 0x000fe20000000000 */
[----:B------:R-:W-:Y:S01]  /*9040*/  F2FP.BF16.F32.PACK_AB R204, R189, R204 ;  /* 0x000000ccbdcc723e */ /* 0x000fe200000010ff */
[----:B------:R-:W-:Y:S01]  /*9050*/  UIADD3 UR4, UR6, -0x1, URZ ;  /* 0xffffffff06047890 */ /* 0x000fe2000fffe03f */
[----:B------:R-:W-:Y:S02]  /*9060*/  F2FP.BF16.F32.PACK_AB R205, R166, R205 ;  /* 0x000000cda6cd723e */ /* 0x000fe400000010ff */
[----:B------:R-:W-:Y:S02]  /*9070*/  F2FP.BF16.F32.PACK_AB R206, R181, R206 ;  /* 0x000000ceb5ce723e */ /* 0x000fe400000010ff */
[----:B------:R-:W-:Y:S01]  /*9080*/  F2FP.BF16.F32.PACK_AB R207, R172, R207 ;  /* 0x000000cfaccf723e */ /* 0x000fe200000010ff */
[----:B------:R-:W-:Y:S01]  /*9090*/  IMAD.U32 R224, RZ, RZ, UR4 ;  /* 0x00000004ffe07e24 */ /* 0x000fe2000f8e00ff */
[----:B------:R-:W-:-:S02]  /*90a0*/  F2FP.BF16.F32.PACK_AB R200, R175, R200 ;  /* 0x000000c8afc8723e */ /* 0x000fc400000010ff */
[----:B------:R-:W-:Y:S02]  /*90b0*/  F2FP.BF16.F32.PACK_AB R201, R168, R201 ;  /* 0x000000c9a8c9723e */ /* 0x000fe400000010ff */
[----:B------:R-:W-:Y:S02]  /*90c0*/  F2FP.BF16.F32.PACK_AB R202, R173, R202 ;  /* 0x000000caadca723e */ /* 0x000fe400000010ff */
[----:B------:R-:W-:Y:S02]  /*90d0*/  F2FP.BF16.F32.PACK_AB R203, R170, R203 ;  /* 0x000000cbaacb723e */ /* 0x000fe400000010ff */
[----:B------:R-:W-:Y:S02]  /*90e0*/  F2FP.BF16.F32.PACK_AB R196, R167, R196 ;  /* 0x000000c4a7c4723e */ /* 0x000fe400000010ff */
[----:B------:R-:W-:Y:S02]  /*90f0*/  F2FP.BF16.F32.PACK_AB R197, R160, R197 ;  /* 0x000000c5a0c5723e */ /* 0x000fe400000010ff */
[----:B------:R-:W-:-:S02]  /*9100*/  F2FP.BF16.F32.PACK_AB R198, R165, R198 ;  /* 0x000000c6a5c6723e */ /* 0x000fc400000010ff */
[----:B------:R-:W-:Y:S02]  /*9110*/  F2FP.BF16.F32.PACK_AB R199, R162, R199 ;  /* 0x000000c7a2c7723e */ /* 0x000fe400000010ff */
[----:B------:R-:W-:Y:S02]  /*9120*/  F2FP.BF16.F32.PACK_AB R192, R159, R192 ;  /* 0x000000c09fc0723e */ /* 0x000fe400000010ff */
[----:B------:R-:W-:Y:S02]  /*9130*/  F2FP.BF16.F32.PACK_AB R193, R153, R152 ;  /* 0x0000009899c1723e */ /* 0x000fe400000010ff */
[----:B------:R-:W-:Y:S02]  /*9140*/  F2FP.BF16.F32.PACK_AB R194, R183, R194 ;  /* 0x000000c2b7c2723e */ /* 0x000fe400000010ff */
[----:B------:R-:W-:Y:S02]  /*9150*/  F2FP.BF16.F32.PACK_AB R195, R155, R195 ;  /* 0x000000c39bc3723e */ /* 0x000fe400000010ff */
[----:B------:R-:W-:-:S02]  /*9160*/  MOV R222, R3 ;  /* 0x0000000300de7202 */ /* 0x000fc40000000f00 */
[----:B--2---:R-:W-:-:S04]  /*9170*/  @P1 PRMT R154, R156, 0x654, R154 ;  /* 0x000006549c9a1816 */ /* 0x004fc8000000009a */
[----:B------:R1:W-:Y:S01]  /*9180*/  @P1 SYNCS.ARRIVE.TRANS64.RED.A1T0 RZ, [R154+URZ], RZ ;  /* 0x000000ff9aff19a7 */ /* 0x0003e2000810043f */
[----:B------:R-:W-:-:S13]  /*9190*/  ISETP.LT.AND P1, PT, RZ, UR6, PT ;  /* 0x00000006ff007c0c */ /* 0x000fda000bf21270 */
[----:B-1----:R-:W-:Y:S05]  /*91a0*/  @P1 BRA `(.L_x_148) ;  /* 0xffffffc400081947 */ /* 0x002fea000383ffff */
.L_x_137:
        /* <DEDUP_REMOVED lines=131> */
.L_x_149:
        /* <DEDUP_REMOVED lines=8> */
.L_x_150:
[----:B--2---:R-:W-:Y:S05]  /*9a60*/  @P1 BRA `(.L_x_151) ;  /* 0x0000000000081947 */ /* 0x004fea0003800000 */
[----:B------:R-:W2:Y:S02]  /*9a70*/  SYNCS.PHASECHK.TRANS64.TRYWAIT P1, [UR8+0x38850], R0 ;  /* 0x03885000ff0075a7 */ /* 0x000ea40008020148 */
[----:B--2---:R-:W-:Y:S05]  /*9a80*/  @!P1 BRA `(.L_x_152) ;  /* 0x0000005800309947 */ /* 0x004fea0003800000 */
.L_x_151:
[----:B------:R-:W-:Y:S01]  /*9a90*/  R2UR UR4, R18 ;  /* 0x00000000120472ca */ /* 0x000fe200000e0000 */
[----:B------:R-:W-:Y:S01]  /*9aa0*/  WARPGROUP.ARRIVE ;  /* 0x00000000000079c5 */ /* 0x000fe20000000000 */
[----:B------:R-:W-:Y:S01]  /*9ab0*/  UMOV UR7, 0x40000040 ;  /* 0x4000004000077882 */ /* 0x000fe20000000000 */
[----:B--2---:R-:W2:Y:S04]  /*9ac0*/  SHFL.BFLY PT, R7, R20, 0x2, 0x1f ;  /* 0x0c401f0014077f89 */ /* 0x004ea800000e0000 */
[----:B-1----:R-:W1:Y:S06]  /*9ad0*/  SHFL.BFLY PT, R0, R5, 0x2, 0x1f ;  /* 0x0c401f0005007f89 */ /* 0x002e6c00000e0000 */
[----:B------:R-:W-:-:S04]  /*9ae0*/  UIADD3 UR4, UR4, 0x400, URZ ;  /* 0x0000040004047890 */ /* 0x000fc8000fffe03f */
[----:B------:R-:W-:-:S04]  /*9af0*/  USHF.R.U32.HI UR4, URZ, 0x4, UR4 ;  /* 0x000000043f047899 */ /* 0x000fc80008011604 */
[----:B------:R-:W-:-:S04]  /*9b00*/  ULOP3.LUT UR4, UR4, 0x3fff, URZ, 0xc0, !UPT ;  /* 0x00003fff04047892 */ /* 0x000fc8000f8ec03f */
[----:B------:R-:W-:Y:S01]  /*9b10*/  ULOP3.LUT UR4, UR4, 0x2800000, URZ, 0xfc, !UPT ;  /* 0x0280000004047892 */ /* 0x000fe2000f8efc3f */
[----:B--2---:R-:W-:Y:S01]  /*9b20*/  FADD.FTZ R7, R7, R20 ;  /* 0x0000001407077221 */ /* 0x004fe20000010000 */
[----:B------:R-:W-:Y:S02]  /*9b30*/  MOV R20, RZ ;  /* 0x000000ff00147202 */ /* 0x000fe40000000f00 */
[----:B------:R-:W-:Y:S01]  /*9b40*/  UIMAD UR4, UR38, 0xa00, UR4 ;  /* 0x00000a00260478a4 */ /* 0x000fe2000f8e0204 */
[----:B-1----:R-:W-:Y:S01]  /*9b50*/  FADD.FTZ R2, R0, R5 ;  /* 0x0000000500027221 */ /* 0x002fe20000010000 */
[----:B------:R-:W-:Y:S01]  /*9b60*/  IMAD.U32 R5, RZ, RZ, UR5 ;  /* 0x00000005ff057e24 */ /* 0x000fe2000f8e00ff */
[----:B------:R-:W1:Y:S04]  /*9b70*/  SHFL.BFLY PT, R0, R7, 0x1, 0x1f ;  /* 0x0c201f0007007f89 */ /* 0x000e6800000e0000 */
[----:B------:R-:W-:Y:S01]  /*9b80*/  UMOV UR6, UR4 ;  /* 0x0000000400067c82 */ /* 0x000fe20008000000 */
[----:B------:R-:W2:Y:S01]  /*9b90*/  SHFL.BFLY PT, R9, R2, 0x1, 0x1f ;  /* 0x0c201f0002097f89 */ /* 0x000ea200000e0000 */
[----:B------:R-:W-:Y:S01]  /*9ba0*/  HGMMA.64x256x16.F32.BF16 R24, R208, gdesc[UR4].tnspB, R24, gsb0 ;  /* 0x43e00004d0187df0 */ /* 0x000fe20008001818 */
[----:B------:R-:W-:Y:S01]  /*9bb0*/  UIADD3 UR6, UR4, 0x80, URZ ;  /* 0x0000008004067890 */ /* 0x000fe2000fffe03f */
[----:B------:R-:W-:Y:S01]  /*9bc0*/  UMOV UR7, 0x40000040 ;  /* 0x4000004000077882 */ /* 0x000fe20000000000 */
[----:B-1----:R-:W-:Y:S01]  /*9bd0*/  FADD.FTZ R10, R7, R0 ;  /* 0x00000000070a7221 */ /* 0x002fe20000010000 */
[----:B------:R-:W-:-:S02]  /*9be0*/  IMAD.U32 R7, RZ, RZ, UR5 ;  /* 0x00000005ff077e24 */ /* 0x000fc4000f8e00ff */
[----:B------:R-:W-:Y:S02]  /*9bf0*/  IMAD.MOV.U32 R0, RZ, RZ, -0x800000 ;  /* 0xff800000ff007424 */ /* 0x000fe400078e00ff */
[----:B--2---:R-:W-:Y:S01]  /*9c00*/  FADD.FTZ R11, R2, R9 ;  /* 0x00000009020b7221 */ /* 0x004fe20000010000 */
[----:B------:R-:W-:Y:S01]  /*9c10*/  FSETP.NE.FTZ.AND P1, PT, R10, RZ, PT ;  /* 0x000000ff0a00720b */ /* 0x000fe20003f35000 */
[----:B------:R-:W-:Y:S01]  /*9c20*/  IMAD.MOV.U32 R9, RZ, RZ, RZ ;  /* 0x000000ffff097224 */ /* 0x000fe200078e00ff */
[----:B------:R-:W-:Y:S02]  /*9c30*/  MOV R2, 0xff800000 ;  /* 0xff80000000027802 */ /* 0x000fe40000000f00 */
[----:B------:R-:W-:-:S09]  /*9c40*/  FSETP.NE.FTZ.AND P2, PT, R11, RZ, PT ;  /* 0x000000ff0b00720b */ /* 0x000fd20003f55000 */
[----:B------:R-:W1:Y:S01]  /*9c50*/  @P1 MUFU.LG2 R6, R10 ;  /* 0x0000000a00061308 */ /* 0x000e620000000c00 */
[----:B------:R-:W-:-:S03]  /*9c60*/  @P1 FMUL.FTZ R5, R5, 0.69314718246459960938 ;  /* 0x3f31721805051820 */ /* 0x000fc60000410000 */
[----:B------:R-:W-:-:S04]  /*9c70*/  @P2 FMUL.FTZ R7, R7, 0.69314718246459960938 ;  /* 0x3f31721807072820 */ /* 0x000fc80000410000 */
[----:B------:R-:W2:Y:S08]  /*9c80*/  @P2 MUFU.LG2 R8, R11 ;  /* 0x0000000b00082308 */ /* 0x000eb00000000c00 */
[----:B------:R3:W4:Y:S01]  /*9c90*/  @P1 MUFU.RCP R20, R10 ;  /* 0x0000000a00141308 */ /* 0x0007220000001000 */
[----:B-1----:R-:W-:-:S04]  /*9ca0*/  @P1 FMUL.FTZ R6, R6, 0.69314718246459960938 ;  /* 0x3f31721806061820 */ /* 0x002fc80000410000 */
[----:B------:R-:W-:-:S03]  /*9cb0*/  @P1 FFMA.FTZ R2, R5, R4, R6 ;  /* 0x0000000405021223 */ /* 0x000fc60000010006 */
[----:B------:R3:W1:Y:S01]  /*9cc0*/  @P2 MUFU.RCP R9, R11 ;  /* 0x0000000b00092308 */ /* 0x0006620000001000 */
[----:B--2---:R-:W-:-:S04]  /*9cd0*/  @P2 FMUL.FTZ R8, R8, 0.69314718246459960938 ;  /* 0x3f31721808082820 */ /* 0x004fc80000410000 */
[----:B------:R-:W-:Y:S01]  /*9ce0*/  @P2 FFMA.FTZ R0, R7, R3, R8 ;  /* 0x0000000307002223 */ /* 0x000fe20000010008 */
[----:B------:R-:W-:Y:S02]  /*9cf0*/  WARPGROUP.DEPBAR.LE gsb0, 0x0 ;  /* 0x00008000000079c5 */ /* 0x000fe40000010000 */
[----:B------:R-:W-:-:S06]  /*9d00*/  WARPGROUP.ARRIVE ;  /* 0x00000000000079c5 */ /* 0x000fcc0000000000 */
        /* <DEDUP_REMOVED lines=9> */
[----:B------:R-:W-:Y:S01]  /*9da0*/  UIADD3 UR4, UR4, 0x200, URZ ;  /* 0x0000020004047890 */ /* 0x000fe2000fffe03f */
[----:B------:R-:W-:Y:S02]  /*9db0*/  WARPGROUP.DEPBAR.LE gsb0, 0x0 ;  /* 0x00008000000079c5 */ /* 0x000fe40000010000 */
[----:B------:R-:W-:-:S15]  /*9dc0*/  WARPGROUP.ARRIVE ;  /* 0x00000000000079c5 */ /* 0x000fde0000000000 */
[----:B------:R-:W-:-:S07]  /*9dd0*/  NOP ;  /* 0x0000000000007918 */ /* 0x000fce0000000000 */
[----:B------:R-:W-:Y:S01]  /*9de0*/  HGMMA.64x256x16.F32.BF16 R24, R196, gdesc[UR4].tnspB, R24, gsb0 ;  /* 0x43e00004c4187df0 */ /* 0x000fe20008001818 */
[----:B------:R-:W-:Y:S01]  /*9df0*/  UMOV UR6, UR4 ;  /* 0x0000000400067c82 */ /* 0x000fe20008000000 */
[----:B------:R-:W-:Y:S01]  /*9e00*/  UMOV UR7, 0x40000040 ;  /* 0x4000004000077882 */ /* 0x000fe20000000000 */
[----:B------:R-:W-:Y:S02]  /*9e10*/  WARPGROUP.DEPBAR.LE gsb0, 0x0 ;  /* 0x00008000000079c5 */ /* 0x000fe40000010000 */
[----:B------:R-:W-:-:S15]  /*9e20*/  WARPGROUP.ARRIVE ;  /* 0x00000000000079c5 */ /* 0x000fde0000000000 */
[----:B------:R-:W-:-:S08]  /*9e30*/  NOP ;  /* 0x0000000000007918 */ /* 0x000fd00000000000 */
[----:B------:R-:W-:Y:S03]  /*9e40*/  HGMMA.64x256x16.F32.BF16 R24, R192, gdesc[UR4].tnspB, R24, gsb0 ;  /* 0x43e00004c0187df0 */ /* 0x000fe60008001818 */
[----:B------:R-:W-:Y:S02]  /*9e50*/  WARPGROUP.DEPBAR.LE gsb0, 0x0 ;  /* 0x00008000000079c5 */ /* 0x000fe40000010000 */
[----:B-1-34-:R-:W-:Y:S05]  /*9e60*/  @!P0 BRA `(.L_x_153) ;  /* 0x0000000000048947 */ /* 0x01afea0003800000 */
[----:B------:R-:W-:Y:S01]  /*9e70*/  BPT.TRAP 0x1 ;  /* 0x000000040000795c */ /* 0x000fe20000300000 */
.L_x_153:
[----:B------:R-:W2:Y:S01]  /*9e80*/  LDL R21, [R1] ;  /* 0x0000000001157983 */ /* 0x000ea20000100800 */
[----:B------:R-:W-:Y:S01]  /*9e90*/  ISETP.NE.AND P0, PT, R22, RZ, PT ;  /* 0x000000ff1600720c */ /* 0x000fe20003f05270 */
        /* <DEDUP_REMOVED lines=64> */
[----:B------:R-:W-:Y:S01]  /*a2a0*/  IMAD.U32 R20, RZ, RZ, UR8 ;  /* 0x00000008ff147e24 */ /* 0x000fe2000f8e00ff */
[----:B------:R-:W-:Y:S01]  /*a2b0*/  IADD3 R29, P4, R16, 0x60, RZ ;  /* 0x00000060101d7810 */ /* 0x000fe20007f9e0ff */
[-C--:B------:R-:W-:Y:S01]  /*a2c0*/  FMUL.FTZ R156, R35, R9.reuse ;  /* 0x00000009239c7220 */ /* 0x080fe20000410000 */
[----:B------:R-:W-:Y:S01]  /*a2d0*/  R2UR UR5, R216 ;  /* 0x00000000d80572ca */ /* 0x000fe200000e0000 */
[----:B------:R-:W-:Y:S01]  /*a2e0*/  @P0 VIADD R20, R20, 0x38860 ;  /* 0x0003886014140836 */ /* 0x000fe20000000000 */
[----:B------:R-:W-:Y:S01]  /*a2f0*/  LOP3.LUT R28, R29, 0x380, RZ, 0xc0, !PT ;  /* 0x000003801d1c7812 */ /* 0x000fe200078ec0ff */
[-C--:B------:R-:W-:Y:S01]  /*a300*/  FMUL.FTZ R25, R39, R9.reuse ;  /* 0x0000000927197220 */ /* 0x080fe20000410000 */
[----:B------:R-:W-:Y:S01]  /*a310*/  IADD3 R35, P6, R16, 0x4020, RZ ;  /* 0x0000402010237810 */ /* 0x000fe20007fde0ff */
[-C--:B------:R-:W-:Y:S01]  /*a320*/  FMUL.FTZ R49, R27, R9.reuse ;  /* 0x000000091b317220 */ /* 0x080fe20000410000 */
[----:B------:R-:W-:Y:S01]  /*a330*/  SHF.R.U64 R28, R28, 0x3, RZ ;  /* 0x000000031c1c7819 */ /* 0x000fe200000012ff */
[-C--:B------:R-:W-:Y:S01]  /*a340*/  FMUL.FTZ R56, R26, R9.reuse ;  /* 0x000000091a387220 */ /* 0x080fe20000410000 */
[----:B------:R-:W-:Y:S01]  /*a350*/  R2UR UR6, R215 ;  /* 0x00000000d70672ca */ /* 0x000fe200000e0000 */
[----:B------:R-:W-:Y:S01]  /*a360*/  FMUL.FTZ R53, R31, R9 ;  /* 0x000000091f357220 */ /* 0x000fe20000410000 */
[----:B------:R-:W-:Y:S01]  /*a370*/  LOP3.LUT R28, R28, R29, RZ, 0x3c, !PT ;  /* 0x0000001d1c1c7212 */ /* 0x000fe200078e3cff */
[-C--:B------:R-:W-:Y:S01]  /*a380*/  FMUL.FTZ R164, R30, R9.reuse ;  /* 0x000000091ea47220 */ /* 0x080fe20000410000 */
[----:B------:R-:W-:Y:S01]  /*a390*/  IADD3 R39, P5, R16, 0x4040, RZ ;  /* 0x0000404010277810 */ /* 0x000fe20007fbe0ff */
        /* <DEDUP_REMOVED lines=58> */
[--C-:B------:R-:W-:Y:S01]  /*a740*/  IMAD.X R29, RZ, RZ, R17.reuse, P4 ;  /* 0x000000ffff1d7224 */ /* 0x100fe200020e0611 */
[C---:B------:R-:W-:Y:S01]  /*a750*/  IADD3 R9, P4, R16.reuse, 0x8040, RZ ;  /* 0x0000804010097810 */ /* 0x040fe20007f9e0ff */
[----:B------:R-:W-:Y:S01]  /*a760*/  UIADD3 UR34, -UR5, URZ, URZ ;  /* 0x0000003f05227290 */ /* 0x000fe2000fffe13f */
[----:B------:R-:W-:Y:S01]  /*a770*/  LOP3.LUT R34, R35, 0x380, RZ, 0xc0, !PT ;  /* 0x0000038023227812 */ /* 0x000fe200078ec0ff */
[----:B------:R-:W-:Y:S01]  /*a780*/  ULDC UR4, c[0x0][0xda8] ;  /* 0x00036a0000047ab9 */ /* 0x000fe20000000800 */
[C---:B------:R-:W-:Y:S01]  /*a790*/  IADD3 R31, P3, R16.reuse, 0x4000, RZ ;  /* 0x00004000101f7810 */ /* 0x040fe20007f7e0ff */
[----:B------:R-:W-:Y:S01]  /*a7a0*/  UIMAD UR34, UR4, UR34, UR6 ;  /* 0x00000022042272a4 */ /* 0x000fe2000f8e0206 */
[----:B------:R-:W-:Y:S01]  /*a7b0*/  LOP3.LUT R38, R39, 0x380, RZ, 0xc0, !PT ;  /* 0x0000038027267812 */ /* 0x000fe200078ec0ff */
[----:B------:R-:W-:Y:S01]  /*a7c0*/  UIADD3 UR35, -UR36, URZ, URZ ;  /* 0x0000003f24237290 */ /* 0x000fe2000fffe13f */
[----:B------:R-:W-:Y:S01]  /*a7d0*/  LOP3.LUT R55, R16, 0x380, RZ, 0xc0, !PT ;  /* 0x0000038010377812 */ /* 0x000fe200078ec0ff */
[----:B------:R-:W-:Y:S01]  /*a7e0*/  ULDC UR4, c[0x0][0xdb4] ;  /* 0x00036d0000047ab9 */ /* 0x000fe20000000800 */
[----:B------:R-:W-:Y:S01]  /*a7f0*/  LOP3.LUT R48, R9, 0x380, RZ, 0xc0, !PT ;  /* 0x0000038009307812 */ /* 0x000fe200078ec0ff */
[----:B------:R-:W-:Y:S01]  /*a800*/  USHF.L.U32 UR34, UR34, 0x7, URZ ;  /* 0x0000000722227899 */ /* 0x000fe2000800063f */
[----:B------:R-:W-:Y:S01]  /*a810*/  SHF.R.U64 R34, R34, 0x3, RZ ;  /* 0x0000000322227819 */ /* 0x000fe200000012ff */
[----:B------:R-:W-:Y:S01]  /*a820*/  UIMAD UR35, UR4, UR35, UR5 ;  /* 0x00000023042372a4 */ /* 0x000fe2000f8e0205 */
[----:B------:R-:W-:Y:S01]  /*a830*/  LOP3.LUT R30, R31, 0x380, RZ, 0xc0, !PT ;  /* 0x000003801f1e7812 */ /* 0x000fe200078ec0ff */
[----:B------:R-:W-:Y:S01]  /*a840*/  ULDC.64 UR8, c[0x0][0xb70] ;  /* 0x0002dc0000087ab9 */ /* 0x000fe20000000a00 */
[----:B------:R-:W-:Y:S01]  /*a850*/  SHF.R.U64 R38, R38, 0x3, RZ ;  /* 0x0000000326267819 */ /* 0x000fe200000012ff */
[----:B------:R-:W-:Y:S01]  /*a860*/  USHF.R.S32.HI UR4, URZ, 0x1f, UR35 ;  /* 0x0000001f3f047899 */ /* 0x000fe20008011423 */
[----:B------:R-:W-:Y:S01]  /*a870*/  SHF.R.U64 R55, R55, 0x3, RZ ;  /* 0x0000000337377819 */ /* 0x000fe200000012ff */
[----:B------:R-:W-:Y:S01]  /*a880*/  ULDC UR7, c[0x0][0xa88] ;  /* 0x0002a20000077ab9 */ /* 0x000fe20000000800 */
[----:B------:R-:W-:Y:S01]  /*a890*/  SHF.R.U64 R48, R48, 0x3, RZ ;  /* 0x0000000330307819 */ /* 0x000fe200000012ff */
[----:B------:R-:W-:Y:S01]  /*a8a0*/  UIMAD UR6, UR4, UR8, URZ ;  /* 0x00000008040672a4 */ /* 0x000fe2000f8e023f */
[----:B------:R-:W-:Y:S01]  /*a8b0*/  LOP3.LUT R34, R34, R35, RZ, 0x3c, !PT ;  /* 0x0000002322227212 */ /* 0x000fe200078e3cff */
[----:B------:R-:W-:Y:S01]  /*a8c0*/  UIMAD.WIDE.U32 UR4, UR35, UR8, URZ ;  /* 0x00000008230472a5 */ /* 0x000fe2000f8e003f */
[----:B------:R-:W-:Y:S01]  /*a8d0*/  SHF.R.U64 R30, R30, 0x3, RZ ;  /* 0x000000031e1e7819 */ /* 0x000fe200000012ff */
[----:B------:R-:W-:Y:S01]  /*a8e0*/  UIMAD UR6, UR35, UR9, UR6 ;  /* 0x00000009230672a4 */ /* 0x000fe2000f8e0206 */
[----:B------:R-:W-:Y:S01]  /*a8f0*/  LOP3.LUT R38, R38, R39, RZ, 0x3c, !PT ;  /* 0x0000002726267212 */ /* 0x000fe200078e3cff */
[----:B------:R-:W-:Y:S01]  /*a900*/  ULDC.64 UR12, c[0x0][0x208] ;  /* 0x00008200000c7ab9 */ /* 0x000fe20000000a00 */
[----:B------:R-:W-:Y:S01]  /*a910*/  IADD3.X R35, RZ, R17, RZ, P6, !PT ;  /* 0x00000011ff237210 */ /* 0x000fe200037fe4ff */
[----:B------:R-:W-:Y:S01]  /*a920*/  UIADD3 UR6, UR5, UR6, URZ ;  /* 0x0000000605067290 */ /* 0x000fe2000fffe03f */
[----:B------:R-:W-:Y:S01]  /*a930*/  LOP3.LUT R54, R55, R16, RZ, 0x3c, !PT ;  /* 0x0000001037367212 */ /* 0x000fe200078e3cff */
[----:B------:R-:W-:Y:S01]  /*a940*/  IMAD.MOV.U32 R55, RZ, RZ, R17 ;  /* 0x000000ffff377224 */ /* 0x000fe200078e0011 */
[----:B------:R-:W-:-:S02]  /*a950*/  IADD3 R39, P6, R16, 0xc000, RZ ;  /* 0x0000c00010277810 */ /* 0x000fc40007fde0ff */
[----:B------:R-:W-:Y:S02]  /*a960*/  IADD3 R43, P2, R16, 0x4060, RZ ;  /* 0x00004060102b7810 */ /* 0x000fe40007f5e0ff */
[----:B------:R-:W-:Y:S02]  /*a970*/  LOP3.LUT R48, R48, R9, RZ, 0x3c, !PT ;  /* 0x0000000930307212 */ /* 0x000fe400078e3cff */
[----:B------:R-:W-:Y:S01]  /*a980*/  LOP3.LUT R30, R30, R31, RZ, 0x3c, !PT ;  /* 0x0000001f1e1e7212 */ /* 0x000fe200078e3cff */
[----:B------:R-:W-:Y:S01]  /*a990*/  IMAD.X R31, RZ, RZ, R17, P3 ;  /* 0x000000ffff1f7224 */ /* 0x000fe200018e0611 */
[----:B------:R-:W-:Y:S02]  /*a9a0*/  LOP3.LUT R52, R39, 0x380, RZ, 0xc0, !PT ;  /* 0x0000038027347812 */ /* 0x000fe400078ec0ff */
[----:B------:R-:W-:Y:S02]  /*a9b0*/  LOP3.LUT R42, R43, 0x380, RZ, 0xc0, !PT ;  /* 0x000003802b2a7812 */ /* 0x000fe400078ec0ff */
[----:B------:R-:W-:-:S02]  /*a9c0*/  MOV R55, R54 ;  /* 0x0000003600377202 */ /* 0x000fc40000000f00 */
[----:B------:R-:W-:Y:S02]  /*a9d0*/  F2FP.BF16.F32.PACK_AB R6, R6, R7 ;  /* 0x000000070606723e */ /* 0x000fe400000010ff */
[----:B------:R-:W-:Y:S02]  /*a9e0*/  F2FP.BF16.F32.PACK_AB R7, R53, R164 ;  /* 0x000000a43507723e */ /* 0x000fe400000010ff */
[----:B------:R-:W-:Y:S02]  /*a9f0*/  MOV R164, R28 ;  /* 0x0000001c00a47202 */ /* 0x000fe40000000f00 */
[----:B------:R-:W-:Y:S01]  /*aa00*/  SHF.R.U64 R52, R52, 0x3, RZ ;  /* 0x0000000334347819 */ /* 0x000fe200000012ff */
[----:B------:R-:W1:Y:S01]  /*aa10*/  LDC.64 R28, c[0x0][0xb78] ;  /* 0x0002de00ff1c7b82 */ /* 0x000e620000000a00 */
[----:B------:R-:W-:Y:S02]  /*aa20*/  SHF.R.U64 R42, R42, 0x3, RZ ;  /* 0x000000032a2a7819 */ /* 0x000fe400000012ff */
[----:B------:R-:W-:-:S02]  /*aa30*/  MOV R30, R30 ;  /* 0x0000001e001e7202 */ /* 0x000fc40000000f00 */
[----:B------:R-:W-:Y:S02]  /*aa40*/  IADD3 R31, R219, UR34, RZ ;  /* 0x00000022db1f7c10 */ /* 0x000fe4000fffe0ff */
[----:B------:R-:W-:Y:S02]  /*aa50*/  F2FP.BF16.F32.PACK_AB R4, R4, R5 ;  /* 0x000000050404723e */ /* 0x000fe400000010ff */
[----:B------:R-:W-:Y:S02]  /*aa60*/  IADD3 R51, P3, R16, 0x8060, RZ ;  /* 0x0000806010337810 */ /* 0x000fe40007f7e0ff */
[----:B------:R-:W-:Y:S01]  /*aa70*/  LOP3.LUT R52, R52, R39, RZ, 0x3c, !PT ;  /* 0x0000002734347212 */ /* 0x000fe200078e3cff */
[--C-:B------:R-:W-:Y:S01]  /*aa80*/  IMAD.X R39, RZ, RZ, R17.reuse, P5 ;  /* 0x000000ffff277224 */ /* 0x100fe200028e0611 */
[----:B------:R-:W-:Y:S01]  /*aa90*/  F2FP.BF16.F32.PACK_AB R5, R49, R56 ;  /* 0x000000383105723e */ /* 0x000fe200000010ff */
[--C-:B------:R-:W-:Y:S01]  /*aaa0*/  IMAD.X R49, RZ, RZ, R17.reuse, P4 ;  /* 0x000000ffff317224 */ /* 0x100fe200020e0611 */
[----:B------:R-:W-:Y:S01]  /*aab0*/  LOP3.LUT R42, R42, R43, RZ, 0x3c, !PT ;  /* 0x0000002b2a2a7212 */ /* 0x000fe200078e3cff */
[----:B------:R-:W-:Y:S01]  /*aac0*/  IMAD.X R43, RZ, RZ, R17, P2 ;  /* 0x000000ffff2b7224 */ /* 0x000fe200010e0611 */
[----:B------:R-:W-:-:S02]  /*aad0*/  IADD3 R57, P5, R16, 0xc020, RZ ;  /* 0x0000c02010397810 */ /* 0x000fc40007fbe0ff */
[----:B------:R-:W-:Y:S02]  /*aae0*/  IADD3 R59, P2, R16, 0xc040, RZ ;  /* 0x0000c040103b7810 */ /* 0x000fe40007f5e0ff */
[----:B------:R-:W-:Y:S02]  /*aaf0*/  LOP3.LUT R50, R51, 0x380, RZ, 0xc0, !PT ;  /* 0x0000038033327812 */ /* 0x000fe400078ec0ff */
[----:B------:R-:W-:Y:S02]  /*ab00*/  LOP3.LUT R56, R57, 0x380, RZ, 0xc0, !PT ;  /* 0x0000038039387812 */ /* 0x000fe400078ec0ff */
[----:B------:R-:W-:Y:S02]  /*ab10*/  LOP3.LUT R58, R59, 0x380, RZ, 0xc0, !PT ;  /* 0x000003803b3a7812 */ /* 0x000fe400078ec0ff */
[----:B------:R-:W-:Y:S02]  /*ab20*/  SHF.R.U64 R50, R50, 0x3, RZ ;  /* 0x0000000332327819 */ /* 0x000fe400000012ff */
[----:B------:R-:W-:-:S02]  /*ab30*/  F2FP.BF16.F32.PACK_AB R10, R10, R11 ;  /* 0x0000000b0a0a723e */ /* 0x000fc400000010ff */
[----:B------:R-:W-:Y:S02]  /*ab40*/  F2FP.BF16.F32.PACK_AB R8, R41, R8 ;  /* 0x000000082908723e */ /* 0x000fe400000010ff */
[----:B------:R-:W-:Y:S02]  /*ab50*/  F2FP.BF16.F32.PACK_AB R11, R40, R163 ;  /* 0x000000a3280b723e */ /* 0x000fe400000010ff */
[----:B------:R-:W-:Y:S02]  /*ab60*/  F2FP.BF16.F32.PACK_AB R12, R12, R13 ;  /* 0x0000000d0c0c723e */ /* 0x000fe400000010ff */
[----:B------:R-:W-:Y:S02]  /*ab70*/  F2FP.BF16.F32.PACK_AB R14, R14, R15 ;  /* 0x0000000f0e0e723e */ /* 0x000fe400000010ff */
[----:B------:R-:W-:Y:S02]  /*ab80*/  SHF.R.U64 R56, R56, 0x3, RZ ;  /* 0x0000000338387819 */ /* 0x000fe400000012ff */
[----:B------:R-:W-:-:S02]  /*ab90*/  F2FP.BF16.F32.PACK_AB R13, R153, R160 ;  /* 0x000000a0990d723e */ /* 0x000fc400000010ff */
[----:B------:R-:W-:Y:S02]  /*aba0*/  F2FP.BF16.F32.PACK_AB R15, R154, R161 ;  /* 0x000000a19a0f723e */ /* 0x000fe400000010ff */
[----:B------:R-:W-:Y:S02]  /*abb0*/  SHF.R.U64 R58, R58, 0x3, RZ ;  /* 0x000000033a3a7819 */ /* 0x000fe400000012ff */
[----:B------:R-:W-:Y:S02]  /*abc0*/  F2FP.BF16.F32.PACK_AB R24, R24, R3 ;  /* 0x000000031818723e */ /* 0x000fe400000010ff */
[----:B------:R-:W-:Y:S02]  /*abd0*/  F2FP.BF16.F32.PACK_AB R72, R73, R72 ;  /* 0x000000484948723e */ /* 0x000fe400000010ff */
[----:B------:R-:W-:Y:S01]  /*abe0*/  LOP3.LUT R50, R50, R51, RZ, 0x3c, !PT ;  /* 0x0000003332327212 */ /* 0x000fe200078e3cff */
[----:B------:R-:W-:Y:S01]  /*abf0*/  IMAD.X R51, RZ, RZ, R17, P3 ;  /* 0x000000ffff337224 */ /* 0x000fe200018e0611 */
[----:B------:R-:W-:-:S02]  /*ac00*/  MOV R34, R34 ;  /* 0x0000002200227202 */ /* 0x000fc40000000f00 */
[----:B------:R-:W-:Y:S02]  /*ac10*/  F2FP.BF16.F32.PACK_AB R73, R75, R74 ;  /* 0x0000004a4b49723e */ /* 0x000fe400000010ff */
[----:B------:R-:W-:Y:S02]  /*ac20*/  F2FP.BF16.F32.PACK_AB R80, R81, R80 ;  /* 0x000000505150723e */ /* 0x000fe400000010ff */
[----:B------:R-:W-:Y:S02]  /*ac30*/  MOV R38, R38 ;  /* 0x0000002600267202 */ /* 0x000fe40000000f00 */
[----:B------:R-:W-:Y:S02]  /*ac40*/  F2FP.BF16.F32.PACK_AB R74, R77, R76 ;  /* 0x0000004c4d4a723e */ /* 0x000fe400000010ff */
[----:B------:R-:W-:Y:S02]  /*ac50*/  F2FP.BF16.F32.PACK_AB R75, R79, R78 ;  /* 0x0000004e4f4b723e */ /* 0x000fe400000010ff */
[----:B------:R-:W-:-:S02]  /*ac60*/  F2FP.BF16.F32.PACK_AB R81, R83, R82 ;  /* 0x000000525351723e */ /* 0x000fc400000010ff */
[----:B------:R-:W-:Y:S02]  /*ac70*/  F2FP.BF16.F32.PACK_AB R88, R89, R88 ;  /* 0x000000585958723e */ /* 0x000fe400000010ff */
[----:B------:R-:W-:Y:S01]  /*ac80*/  LOP3.LUT R56, R56, R57, RZ, 0x3c, !PT ;  /* 0x0000003938387212 */ /* 0x000fe200078e3cff */
[----:B------:R-:W-:Y:S01]  /*ac90*/  IMAD.X R57, RZ, RZ, R17, P5 ;  /* 0x000000ffff397224 */ /* 0x000fe200028e0611 */
[----:B------:R-:W-:Y:S02]  /*aca0*/  MOV R42, R42 ;  /* 0x0000002a002a7202 */ /* 0x000fe40000000f00 */
[----:B------:R-:W-:Y:S02]  /*acb0*/  F2FP.BF16.F32.PACK_AB R82, R85, R84 ;  /* 0x000000545552723e */ /* 0x000fe400000010ff */
[----:B------:R-:W-:Y:S02]  /*acc0*/  F2FP.BF16.F32.PACK_AB R83, R87, R86 ;  /* 0x000000565753723e */ /* 0x000fe400000010ff */
[----:B------:R-:W-:-:S02]  /*acd0*/  F2FP.BF16.F32.PACK_AB R89, R91, R90 ;  /* 0x0000005a5b59723e */ /* 0x000fc400000010ff */
[----:B------:R-:W-:Y:S02]  /*ace0*/  F2FP.BF16.F32.PACK_AB R96, R97, R96 ;  /* 0x000000606160723e */ /* 0x000fe400000010ff */
[----:B------:R-:W-:Y:S01]  /*acf0*/  LOP3.LUT R58, R58, R59, RZ, 0x3c, !PT ;  /* 0x0000003b3a3a7212 */ /* 0x000fe200078e3cff */
[----:B------:R-:W-:Y:S01]  /*ad00*/  IMAD.X R59, RZ, RZ, R17, P2 ;  /* 0x000000ffff3b7224 */ /* 0x000fe200010e0611 */
[----:B------:R-:W-:Y:S02]  /*ad10*/  IADD3.X R53, RZ, R17, RZ, P6, !PT ;  /* 0x00000011ff357210 */ /* 0x000fe400037fe4ff */
        /* <DEDUP_REMOVED lines=9> */
[----:B------:R-:W-:Y:S02]  /*adb0*/  F2FP.BF16.F32.PACK_AB R106, R109, R108 ;  /* 0x0000006c6d6a723e */ /* 0x000fe400000010ff */
[----:B------:R-:W-:Y:S02]  /*adc0*/  F2FP.BF16.F32.PACK_AB R107, R111, R110 ;  /* 0x0000006e6f6b723e */ /* 0x000fe400000010ff */
[----:B--2---:R-:W-:Y:S02]  /*add0*/  @P0 PRMT R20, R21, 0x654, R20 ;  /* 0x0000065415140816 */ /* 0x004fe40000000014 */
[C---:B------:R-:W-:Y:S02]  /*ade0*/  IADD3 R21, P1, R16.reuse, 0x20, RZ ;  /* 0x0000002010157810 */ /* 0x040fe40007f3e0ff */
[----:B------:R2:W-:Y:S01]  /*adf0*/  @P0 SYNCS.ARRIVE.TRANS64.RED.A1T0 RZ, [R20+URZ], RZ ;  /* 0x000000ff14ff09a7 */ /* 0x0005e2000810043f */
[----:B------:R-:W-:Y:S01]  /*ae00*/  IADD3 R27, P0, R16, 0x40, RZ ;  /* 0x00000040101b7810 */ /* 0x000fe20007f1e0ff */
[----:B------:R-:W-:Y:S01]  /*ae10*/  BAR.SYNC.DEFER_BLOCKING 0x1, 0x100 ;  /* 0x0044000000007b1d */ /* 0x000fe20000010000 */
[----:B------:R-:W-:-:S02]  /*ae20*/  F2FP.BF16.F32.PACK_AB R113, R115, R114 ;  /* 0x000000727371723e */ /* 0x000fc400000010ff */
[----:B------:R-:W-:Y:S02]  /*ae30*/  LOP3.LUT R26, R27, 0x380, RZ, 0xc0, !PT ;  /* 0x000003801b1a7812 */ /* 0x000fe400078ec0ff */
[----:B------:R-:W-:Y:S02]  /*ae40*/  F2FP.BF16.F32.PACK_AB R120, R121, R120 ;  /* 0x000000787978723e */ /* 0x000fe400000010ff */
[----:B--2---:R-:W-:Y:S02]  /*ae50*/  LOP3.LUT R20, R21, 0x380, RZ, 0xc0, !PT ;  /* 0x0000038015147812 */ /* 0x004fe400078ec0ff */
[----:B------:R-:W-:Y:S02]  /*ae60*/  SHF.R.U64 R26, R26, 0x3, RZ ;  /* 0x000000031a1a7819 */ /* 0x000fe400000012ff */
[----:B------:R-:W-:Y:S02]  /*ae70*/  SHF.R.U64 R20, R20, 0x3, RZ ;  /* 0x0000000314147819 */ /* 0x000fe400000012ff */
[----:B------:R-:W-:Y:S01]  /*ae80*/  LOP3.LUT R26, R26, R27, RZ, 0x3c, !PT ;  /* 0x0000001b1a1a7212 */ /* 0x000fe200078e3cff */
[----:B------:R-:W-:Y:S01]  /*ae90*/  IMAD.X R27, RZ, RZ, R17, P0 ;  /* 0x000000ffff1b7224 */ /* 0x000fe200000e0611 */
[----:B------:R-:W-:-:S02]  /*aea0*/  LOP3.LUT R20, R20, R21, RZ, 0x3c, !PT ;  /* 0x0000001514147212 */ /* 0x000fc400078e3cff */
[----:B------:R-:W-:Y:S02]  /*aeb0*/  IADD3.X R21, RZ, R17, RZ, P1, !PT ;  /* 0x00000011ff157210 */ /* 0x000fe40000ffe4ff */
[C---:B------:R-:W-:Y:S02]  /*aec0*/  IADD3 R45, P1, R16.reuse, 0x8000, RZ ;  /* 0x00008000102d7810 */ /* 0x040fe40007f3e0ff */
[----:B------:R-:W-:Y:S02]  /*aed0*/  IADD3 R47, P0, R16, 0x8020, RZ ;  /* 0x00008020102f7810 */ /* 0x000fe40007f1e0ff */
[----:B------:R-:W-:Y:S01]  /*aee0*/  LOP3.LUT R44, R45, 0x380, RZ, 0xc0, !PT ;  /* 0x000003802d2c7812 */ /* 0x000fe200078ec0ff */
[----:B------:R2:W-:Y:S01]  /*aef0*/  STSM.16.M88.4 [R55], R4 ;  /* 0x0000000437007844 */ /* 0x0005e20000000200 */
[----:B------:R-:W-:Y:S02]  /*af00*/  LOP3.LUT R46, R47, 0x380, RZ, 0xc0, !PT ;  /* 0x000003802f2e7812 */ /* 0x000fe400078ec0ff */
[----:B------:R-:W-:-:S02]  /*af10*/  SHF.R.U64 R44, R44, 0x3, RZ ;  /* 0x000000032c2c7819 */ /* 0x000fc400000012ff */
[----:B------:R-:W-:Y:S02]  /*af20*/  SHF.R.U64 R46, R46, 0x3, RZ ;  /* 0x000000032e2e7819 */ /* 0x000fe400000012ff */
[----:B------:R-:W-:Y:S02]  /*af30*/  LOP3.LUT R44, R44, R45, RZ, 0x3c, !PT ;  /* 0x0000002d2c2c7212 */ /* 0x000fe400078e3cff */
[----:B------:R-:W-:Y:S02]  /*af40*/  IADD3.X R45, RZ, R17, RZ, P1, !PT ;  /* 0x00000011ff2d7210 */ /* 0x000fe40000ffe4ff */
[----:B------:R-:W-:Y:S02]  /*af50*/  IADD3 R9, P1, R16, 0xc060, RZ ;  /* 0x0000c06010097810 */ /* 0x000fe40007f3e0ff */
[----:B------:R-:W-:Y:S01]  /*af60*/  LOP3.LUT R46, R46, R47, RZ, 0x3c, !PT ;  /* 0x0000002f2e2e7212 */ /* 0x000fe200078e3cff */
[--C-:B------:R-:W-:Y:S01]  /*af70*/  IMAD.X R47, RZ, RZ, R17.reuse, P0 ;  /* 0x000000ffff2f7224 */ /* 0x100fe200000e0611 */
[----:B------:R-:W-:Y:S01]  /*af80*/  LOP3.LUT R54, R9, 0x380, RZ, 0xc0, !PT ;  /* 0x0000038009367812 */ /* 0x000fe200078ec0ff */
[----:B--2---:R-:W-:Y:S01]  /*af90*/  IMAD.X R55, RZ, RZ, R17, P1 ;  /* 0x000000ffff377224 */ /* 0x004fe200008e0611 */
[----:B------:R-:W-:-:S02]  /*afa0*/  LOP3.LUT P0, RZ, R214, 0x3, RZ, 0xc0, !PT ;  /* 0x00000003d6ff7812 */ /* 0x000fc4000780c0ff */
[----:B------:R-:W-:Y:S02]  /*afb0*/  SHF.R.U64 R54, R54, 0x3, RZ ;  /* 0x0000000336367819 */ /* 0x000fe400000012ff */
[----:B------:R-:W-:Y:S01]  /*afc0*/  MOV R20, R20 ;  /* 0x0000001400147202 */ /* 0x000fe20000000f00 */
[----:B------:R-:W-:Y:S01]  /*afd0*/  IMAD.U32 R21, RZ, RZ, UR5 ;  /* 0x00000005ff157e24 */ /* 0x000fe2000f8e00ff */
[----:B------:R-:W-:Y:S01]  /*afe0*/  LOP3.LUT R54, R54, R9, RZ, 0x3c, !PT ;  /* 0x0000000936367212 */ /* 0x000fe200078e3cff */
[----:B------:R-:W-:Y:S01]  /*aff0*/  VIADD R9, R31, 0x8 ;  /* 0x000000081f097836 */ /* 0x000fe20000000000 */
[----:B------:R-:W-:Y:S02]  /*b000*/  F2FP.BF16.F32.PACK_AB R4, R33, R32 ;  /* 0x000000202104723e */ /* 0x000fe400000010ff */
[----:B------:R-:W-:Y:S02]  /*b010*/  F2FP.BF16.F32.PACK_AB R5, R156, R157 ;  /* 0x0000009d9c05723e */ /* 0x000fe400000010ff */
[----:B------:R-:W-:-:S02]  /*b020*/  F2FP.BF16.F32.PACK_AB R6, R37, R36 ;  /* 0x000000242506723e */ /* 0x000fc400000010ff */
[----:B------:R-:W-:Y:S02]  /*b030*/  F2FP.BF16.F32.PACK_AB R7, R25, R158 ;  /* 0x0000009e1907723e */ /* 0x000fe400000010ff */
[----:B------:R-:W-:Y:S02]  /*b040*/  ISETP.GE.OR P1, PT, R9, UR7, P0 ;  /* 0x0000000709007c0c */ /* 0x000fe40008726670 */
[----:B------:R-:W-:Y:S01]  /*b050*/  MOV R165, R26 ;  /* 0x0000001a00a57202 */ /* 0x000fe20000000f00 */
[----:B------:R2:W-:Y:S01]  /*b060*/  STSM.16.M88.4 [R20], R4 ;  /* 0x0000000414007844 */ /* 0x0005e20000000200 */
[----:B------:R-:W-:Y:S02]  /*b070*/  F2FP.BF16.F32.PACK_AB R9, R155, R162 ;  /* 0x000000a29b09723e */ /* 0x000fe400000010ff */
[----:B------:R-:W-:Y:S02]  /*b080*/  F2FP.BF16.F32.PACK_AB R25, R152, R159 ;  /* 0x0000009f9819723e */ /* 0x000fe400000010ff */
[----:B------:R-:W-:Y:S01]  /*b090*/  F2FP.BF16.F32.PACK_AB R26, R61, R60 ;  /* 0x0000003c3d1a723e */ /* 0x000fe200000010ff */
[----:B------:R-:W-:Y:S01]  /*b0a0*/  STSM.16.M88.4 [R165], R8 ;  /* 0x00000008a5007844 */ /* 0x000fe20000000200 */
[----:B------:R-:W-:-:S02]  /*b0b0*/  F2FP.BF16.F32.PACK_AB R27, R63, R62 ;  /* 0x0000003e3f1b723e */ /* 0x000fc400000010ff */
[----:B------:R-:W-:Y:S01]  /*b0c0*/  MOV R44, R44 ;  /* 0x0000002c002c7202 */ /* 0x000fe20000000f00 */
[----:B------:R-:W-:Y:S01]  /*b0d0*/  STSM.16.M88.4 [R164], R12 ;  /* 0x0000000ca4007844 */ /* 0x000fe20000000200 */
[----:B------:R-:W-:Y:S02]  /*b0e0*/  MOV R21, UR6 ;  /* 0x0000000600157c02 */ /* 0x000fe40008000f00 */
[----:B------:R-:W-:Y:S01]  /*b0f0*/  MOV R46, R46 ;  /* 0x0000002e002e7202 */ /* 0x000fe20000000f00 */
[----:B------:R-:W-:Y:S01]  /*b100*/  STSM.16.M88.4 [R30], R24 ;  /* 0x000000181e007844 */ /* 0x000fe20000000200 */
[----:B------:R-:W-:Y:S01]  /*b110*/  MOV R50, R50 ;  /* 0x0000003200327202 */ /* 0x000fe20000000f00 */
[----:B--2---:R-:W-:Y:S01]  /*b120*/  IMAD.U32 R20, RZ, RZ, UR4 ;  /* 0x00000004ff147e24 */ /* 0x004fe2000f8e00ff */
[----:B------:R-:W-:Y:S01]  /*b130*/  F2FP.BF16.F32.PACK_AB R4, R65, R64 ;  /* 0x000000404104723e */ /* 0x000fe200000010ff */
[----:B------:R-:W-:Y:S01]  /*b140*/  USHF.R.S32.HI UR4, URZ, 0x1f, UR36 ;  /* 0x0000001f3f047899 */ /* 0x000fe20008011424 */
[----:B------:R-:W-:Y:S01]  /*b150*/  F2FP.BF16.F32.PACK_AB R5, R67, R66 ;  /* 0x000000424305723e */ /* 0x000fe200000010ff */
[----:B-1----:R-:W-:Y:S01]  /*b160*/  IMAD.WIDE.U32 R20, R28, UR36, R20 ;  /* 0x000000241c147c25 */ /* 0x002fe2000f8e0014 */
[----:B------:R-:W-:-:S02]  /*b170*/  F2FP.BF16.F32.PACK_AB R6, R69, R68 ;  /* 0x000000444506723e */ /* 0x000fc400000010ff */
[----:B------:R-:W-:Y:S02]  /*b180*/  F2FP.BF16.F32.PACK_AB R7, R71, R70 ;  /* 0x000000464707723e */ /* 0x000fe400000010ff */
[----:B------:R-:W-:Y:S02]  /*b190*/  F2FP.BF16.F32.PACK_AB R114, R117, R116 ;  /* 0x000000747572723e */ /* 0x000fe400000010ff */
[----:B------:R-:W-:Y:S01]  /*b1a0*/  F2FP.BF16.F32.PACK_AB R115, R119, R118 ;  /* 0x000000767773723e */ /* 0x000fe200000010ff */
[----:B------:R1:W-:Y:S01]  /*b1b0*/  STSM.16.M88.4 [R34], R4 ;  /* 0x0000000422007844 */ /* 0x0003e20000000200 */
[----:B------:R-:W-:Y:S02]  /*b1c0*/  F2FP.BF16.F32.PACK_AB R121, R123, R122 ;  /* 0x0000007a7b79723e */ /* 0x000fe400000010ff */
[----:B------:R-:W-:Y:S01]  /*b1d0*/  F2FP.BF16.F32.PACK_AB R128, R129, R128 ;  /* 0x000000808180723e */ /* 0x000fe200000010ff */
[----:B------:R-:W-:Y:S01]  /*b1e0*/  STSM.16.M88.4 [R38], R72 ;  /* 0x0000004826007844 */ /* 0x000fe20000000200 */
[----:B------:R-:W-:-:S02]  /*b1f0*/  MOV R52, R52 ;  /* 0x0000003400347202 */ /* 0x000fc40000000f00 */
[----:B------:R-:W-:Y:S01]  /*b200*/  F2FP.BF16.F32.PACK_AB R122, R125, R124 ;  /* 0x0000007c7d7a723e */ /* 0x000fe200000010ff */
[----:B------:R-:W-:Y:S01]  /*b210*/  STSM.16.M88.4 [R42], R80 ;  /* 0x000000502a007844 */ /* 0x000fe20000000200 */
[----:B------:R-:W-:Y:S02]  /*b220*/  F2FP.BF16.F32.PACK_AB R123, R127, R126 ;  /* 0x0000007e7f7b723e */ /* 0x000fe400000010ff */
[----:B------:R-:W-:Y:S01]  /*b230*/  F2FP.BF16.F32.PACK_AB R129, R131, R130 ;  /* 0x000000828381723e */ /* 0x000fe200000010ff */
[----:B------:R-:W-:Y:S01]  /*b240*/  STSM.16.M88.4 [R44], R88 ;  /* 0x000000582c007844 */ /* 0x000fe20000000200 */
[----:B------:R-:W-:Y:S02]  /*b250*/  F2FP.BF16.F32.PACK_AB R136, R137, R136 ;  /* 0x000000888988723e */ /* 0x000fe400000010ff */
[----:B------:R-:W-:Y:S01]  /*b260*/  MOV R56, R56 ;  /* 0x0000003800387202 */ /* 0x000fe20000000f00 */
[----:B-1----:R-:W-:Y:S01]  /*b270*/  IMAD R4, R28, UR4, RZ ;  /* 0x000000041c047c24 */ /* 0x002fe2000f8e02ff */
[----:B------:R-:W-:Y:S01]  /*b280*/  F2FP.BF16.F32.PACK_AB R130, R133, R132 ;  /* 0x000000848582723e */ /* 0x000fe200000010ff */
[----:B------:R-:W-:Y:S01]  /*b290*/  STSM.16.M88.4 [R46], R96 ;  /* 0x000000602e007844 */ /* 0x000fe20000000200 */
[----:B------:R-:W-:Y:S01]  /*b2a0*/  F2FP.BF16.F32.PACK_AB R131, R135, R134 ;  /* 0x000000868783723e */ /* 0x000fe200000010ff */
[----:B------:R-:W-:Y:S01]  /*b2b0*/  IMAD R4, R29, UR36, R4 ;  /* 0x000000241d047c24 */ /* 0x000fe2000f8e0204 */
[----:B------:R-:W-:Y:S01]  /*b2c0*/  F2FP.BF16.F32.PACK_AB R137, R139, R138 ;  /* 0x0000008a8b89723e */ /* 0x000fe200000010ff */
[----:B------:R-:W-:Y:S01]  /*b2d0*/  STSM.16.M88.4 [R48], R104 ;  /* 0x0000006830007844 */ /* 0x000fe20000000200 */
[----:B------:R-:W-:Y:S01]  /*b2e0*/  F2FP.BF16.F32.PACK_AB R144, R145, R144 ;  /* 0x000000909190723e */ /* 0x000fe200000010ff */
[----:B------:R-:W-:Y:S01]  /*b2f0*/  ULDC.64 UR4, c[0x0][0xb40] ;  /* 0x0002d00000047ab9 */ /* 0x000fe20000000a00 */
[----:B------:R-:W-:Y:S01]  /*b300*/  MOV R58, R58 ;  /* 0x0000003a003a7202 */ /* 0x000fe20000000f00 */
[----:B------:R-:W-:Y:S01]  /*b310*/  STSM.16.M88.4 [R50], R112 ;  /* 0x0000007032007844 */ /* 0x000fe20000000200 */
[----:B------:R-:W-:-:S02]  /*b320*/  F2FP.BF16.F32.PACK_AB R138, R141, R140 ;  /* 0x0000008c8d8a723e */ /* 0x000fc400000010ff */
[----:B------:R-:W-:Y:S01]  /*b330*/  F2FP.BF16.F32.PACK_AB R139, R143, R142 ;  /* 0x0000008e8f8b723e */ /* 0x000fe200000010ff */
[----:B------:R-:W-:Y:S01]  /*b340*/  STSM.16.M88.4 [R52], R120 ;  /* 0x0000007834007844 */ /* 0x000fe20000000200 */
[----:B------:R-:W-:Y:S02]  /*b350*/  F2FP.BF16.F32.PACK_AB R145, R147, R146 ;  /* 0x000000929391723e */ /* 0x000fe400000010ff */
[----:B------:R-:W-:Y:S01]  /*b360*/  MOV R54, R54 ;  /* 0x0000003600367202 */ /* 0x000fe20000000f00 */
[----:B------:R-:W-:Y:S01]  /*b370*/  STSM.16.M88.4 [R56], R128 ;  /* 0x0000008038007844 */ /* 0x000fe20000000200 */
[----:B------:R-:W-:Y:S02]  /*b380*/  F2FP.BF16.F32.PACK_AB R146, R149, R148 ;  /* 0x000000949592723e */ /* 0x000fe400000010ff */
[----:B------:R-:W-:Y:S01]  /*b390*/  F2FP.BF16.F32.PACK_AB R147, R151, R150 ;  /* 0x000000969793723e */ /* 0x000fe200000010ff */
[----:B------:R-:W-:Y:S01]  /*b3a0*/  STSM.16.M88.4 [R58], R136 ;  /* 0x000000883a007844 */ /* 0x000fe20000000200 */
[----:B------:R-:W-:-:S02]  /*b3b0*/  SHF.R.S32.HI R3, RZ, 0x1f, R31 ;  /* 0x0000001fff037819 */ /* 0x000fc4000001141f */
[C---:B------:R-:W-:Y:S01]  /*b3c0*/  IADD3 R5, P2, R31.reuse, R20, RZ ;  /* 0x000000141f057210 */ /* 0x040fe20007f5e0ff */
[----:B------:R-:W-:Y:S01]  /*b3d0*/  STSM.16.M88.4 [R54], R144 ;  /* 0x0000009036007844 */ /* 0x000fe20000000200 */
[----:B------:R-:W-:Y:S02]  /*b3e0*/  ISETP.GE.OR P0, PT, R31, UR7, P0 ;  /* 0x000000071f007c0c */ /* 0x000fe40008706670 */
        /* <DEDUP_REMOVED lines=8> */
[----:B------:R-:W-:Y:S01]  /*b470*/  LEA R4, P2, R5, UR4, 0x2 ;  /* 0x0000000405047c11 */ /* 0x000fe2000f8410ff */
[----:B------:R-:W-:Y:S01]  /*b480*/  ULDC UR4, c[0x0][0xc] ;  /* 0x0000030000047ab9 */ /* 0x000fe20000000800 */
[----:B------:R-:W1:Y:S01]  /*b490*/  SHFL.IDX PT, R3, R218, RZ, 0x1f ;  /* 0x00001fffda037589 */ /* 0x000e6200000e0000 */
[----:B------:R-:W-:-:S02]  /*b4a0*/  R2UR UR10, R212 ;  /* 0x00000000d40a72ca */ /* 0x000fc400000e0000 */
[----:B------:R-:W-:-:S05]  /*b4b0*/  LEA.HI.X R5, R5, UR5, R20, 0x2, P2 ;  /* 0x0000000505057c11 */ /* 0x000fca00090f1414 */
[----:B------:R2:W-:Y:S04]  /*b4c0*/  @!P0 STG.E desc[UR12][R4.64], R2 ;  /* 0x0000000204008986 */ /* 0x0005e8000c10190c */
[----:B------:R2:W-:Y:S02]  /*b4d0*/  @!P1 STG.E desc[UR12][R4.64+0x20], R0 ;  /* 0x0000200004009986 */ /* 0x0005e4000c10190c */
[----:B------:R-:W-:-:S06]  /*b4e0*/  UIADD3 UR10, UR4, UR10, URZ ;  /* 0x0000000a040a7290 */ /* 0x000fcc000fffe03f */
[----:B------:R-:W-:Y:S01]  /*b4f0*/  IMAD.U32 R212, RZ, RZ, UR10 ;  /* 0x0000000affd47e24 */ /* 0x000fe2000f8e00ff */
        /* <DEDUP_REMOVED lines=25> */
[----:B------:R1:W-:Y:S01]  /*b690*/  UTMASTG.5D [UR32], [UR4] ;  /* 0x00000020040073b5 */ /* 0x0003e20008020000 */
[----:B------:R-:W-:Y:S01]  /*b6a0*/  UMOV UR8, 0x1 ;  /* 0x0000000100087882 */ /* 0x000fe20000000000 */
[----:B-1----:R-:W-:Y:S01]  /*b6b0*/  UMOV UR32, UR9 ;  /* 0x0000000900207c82 */ /* 0x002fe20008000000 */
[----:B------:R-:W-:Y:S01]  /*b6c0*/  UMOV UR33, UR6 ;  /* 0x0000000600217c82 */ /* 0x000fe20008000000 */
[----:B------:R-:W-:Y:S01]  /*b6d0*/  UIADD3 UR6, UR10, 0x38820, URZ ;  /* 0x000388200a067890 */ /* 0x000fe2000fffe03f */
[----:B------:R1:W-:Y:S03]  /*b6e0*/  UTMASTG.5D [UR32], [UR4] ;  /* 0x00000020040073b5 */ /* 0x0003e60008020000 */
[----:B------:R-:W-:-:S02]  /*b6f0*/  UPRMT UR7, URZ, 0x654, UR6 ;  /* 0x000006543f077896 */ /* 0x000fc40008000006 */
[----:B------:R-:W-:Y:S01]  /*b700*/  UPRMT UR6, UR8, 0x654, UR6 ;  /* 0x0000065408067896 */ /* 0x000fe20008000006 */
[----:B------:R0:W-:Y:S01]  /*b710*/  UTMACMDFLUSH ;  /* 0x00000000000079b7 */ /* 0x0001e20000000000 */
[----:B------:R-:W-:-:S05]  /*b720*/  DEPBAR.LE SB0, 0x0 ;  /* 0x000080000000791a */ /* 0x000fca0000000000 */
[----:B------:R-:W-:Y:S02]  /*b730*/  SYNCS.ARRIVE.TRANS64.RED.A1T0 RZ, [UR7], RZ ;  /* 0x000000ffffff79a7 */ /* 0x000fe40008100407 */
[----:B-1----:R-:W-:Y:S03]  /*b740*/  SYNCS.ARRIVE.TRANS64.RED.A1T0 RZ, [UR6], RZ ;  /* 0x000000ffffff79a7 */ /* 0x002fe60008100406 */
.L_x_155:
[----:B------:R-:W-:Y:S05]  /*b750*/  BSYNC B0 ;  /* 0x0000000000007941 */ /* 0x000fea0003800000 */
.L_x_154:
[----:B------:R-:W1:Y:S01]  /*b760*/  LDC R0, c[0x0][0xda4] ;  /* 0x00036900ff007b82 */ /* 0x000e620000000800 */
[----:B------:R-:W-:Y:S01]  /*b770*/  R2UR UR4, R213 ;  /* 0x00000000d50472ca */ /* 0x000fe200000e0000 */
[----:B------:R-:W-:Y:S01]  /*b780*/  UIADD3 UR38, UR38, 0x1, URZ ;  /* 0x0000000126267890 */ /* 0x000fe2000fffe03f */
[----:B------:R-:W-:Y:S02]  /*b790*/  R2UR UR6, R212 ;  /* 0x00000000d40672ca */ /* 0x000fe400000e0000 */
[----:B------:R-:W-:Y:S01]  /*b7a0*/  R2UR UR5, R19 ;  /* 0x00000000130572ca */ /* 0x000fe200000e0000 */
[----:B------:R-:W-:-:S04]  /*b7b0*/  UISETP.NE.AND UP0, UPT, UR38, 0x2, UPT ;  /* 0x000000022600788c */ /* 0x000fc8000bf05270 */
[----:B------:R-:W-:-:S04]  /*b7c0*/  USEL UR38, UR38, URZ, UP0 ;  /* 0x0000003f26267287 */ /* 0x000fc80008000000 */
[----:B------:R-:W-:-:S06]  /*b7d0*/  UIADD3 UR4, UR4, 0x1, URZ ;  /* 0x0000000104047890 */ /* 0x000fcc000fffe03f */
[----:B------:R-:W-:Y:S01]  /*b7e0*/  IMAD.U32 R213, RZ, RZ, UR4 ;  /* 0x00000004ffd57e24 */ /* 0x000fe2000f8e00ff */
[----:B------:R-:W-:Y:S01]  /*b7f0*/  USEL UR4, URZ, 0x1, UP0 ;  /* 0x000000013f047887 */ /* 0x000fe20008000000 */
[----:B-1----:R-:W-:-:S03]  /*b800*/  ISETP.LE.AND P0, PT, R0, UR6, PT ;  /* 0x0000000600007c0c */ /* 0x002fc6000bf03270 */
[----:B------:R-:W-:-:S06]  /*b810*/  ULOP3.LUT UR5, UR5, UR4, URZ, 0x3c, !UPT ;  /* 0x0000000405057292 */ /* 0x000fcc000f8e3c3f */
[----:B------:R-:W-:-:S04]  /*b820*/  IMAD.U32 R19, RZ, RZ, UR5 ;  /* 0x00000005ff137e24 */ /* 0x000fc8000f8e00ff */
[----:B------:R-:W-:Y:S05]  /*b830*/  @!P0 BRA `(.L_x_156) ;  /* 0xffffff5800bc8947 */ /* 0x000fea000383ffff */
[----:B------:R-:W-:Y:S05]  /*b840*/  EXIT ;  /* 0x000000000000794d */ /* 0x000fea0003800000 */
.L_x_128:
[----:B------:R-:W-:-:S08]  /*b850*/  NOP ;  /* 0x0000000000007918 */ /* 0x000fd00000000000 */
[----:B-1----:R-:W1:-:S00]  /*b860*/  USETMAXREG.DEALLOC.CTAPOOL 0x18 ;  /* 0x00000018000079c8 */ /* 0x002e4000080e0500 */
[----:B-1----:R-:W-:-:S06]  /*b870*/  LOP3.LUT R0, R0, 0x3, RZ, 0xc0, !PT ;  /* 0x0000000300007812 */ /* 0x002fcc00078ec0ff */
[----:B------:R-:W1:Y:S02]  /*b880*/  SHFL.IDX PT, R0, R0, RZ, 0x1f ;  /* 0x00001fff00007589 */ /* 0x000e6400000e0000 */
[----:B-1----:R-:W-:-:S13]  /*b890*/  ISETP.NE.AND P0, PT, R0, RZ, PT ;  /* 0x000000ff0000720c */ /* 0x002fda0003f05270 */
[----:B------:R-:W-:Y:S05]  /*b8a0*/  @P0 EXIT ;  /* 0x000000000000094d */ /* 0x000fea0003800000 */
[----:B------:R-:W1:Y:S01]  /*b8b0*/  S2UR UR4, SR_CTAID.X ;  /* 0x00000000000479c3 */ /* 0x000e620000002500 */
[----:B------:R-:W-:Y:S01]  /*b8c0*/  MOV R16, RZ ;  /* 0x000000ff00107202 */ /* 0x000fe20000000f00 */
[----:B------:R-:W-:Y:S02]  /*b8d0*/  IMAD.MOV.U32 R2, RZ, RZ, 0x1 ;  /* 0x00000001ff027424 */ /* 0x000fe400078e00ff */
[----:B------:R-:W-:-:S04]  /*b8e0*/  IMAD.MOV.U32 R19, RZ, RZ, 0x1 ;  /* 0x00000001ff137424 */ /* 0x000fc800078e00ff */
[----:B------:R-:W1:Y:S02]  /*b8f0*/  LDC R0, c[0x0][0xda4] ;  /* 0x00036900ff007b82 */ /* 0x000e640000000800 */
[----:B-1----:R-:W-:-:S13]  /*b900*/  ISETP.LE.AND P0, PT, R0, UR4, PT ;  /* 0x0000000400007c0c */ /* 0x002fda000bf03270 */
[----:B------:R-:W-:Y:S05]  /*b910*/  @P0 BRA `(.L_x_157) ;  /* 0x0000003400500947 */ /* 0x000fea0003800000 */
[----:B------:R-:W2:Y:S01]  /*b920*/  LDL R4, [R1+0x24] ;  /* 0x0000240001047983 */ /* 0x000ea20000100800 */
[----:B------:R-:W1:Y:S01]  /*b930*/  S2UR UR4, SR_CTAID.X ;  /* 0x00000000000479c3 */ /* 0x000e620000002500 */
[----:B------:R-:W-:Y:S01]  /*b940*/  MOV R16, RZ ;  /* 0x000000ff00107202 */ /* 0x000fe20000000f00 */
[----:B------:R-:W-:Y:S01]  /*b950*/  IMAD.MOV.U32 R19, RZ, RZ, 0x1 ;  /* 0x00000001ff137424 */ /* 0x000fe200078e00ff */
[----:B------:R-:W3:Y:S01]  /*b960*/  S2R R3, SR_TID.X ;  /* 0x0000000000037919 */ /* 0x000ee20000002100 */
[----:B------:R-:W-:Y:S01]  /*b970*/  ULDC.64 UR36, c[0x0][0x198] ;  /* 0x0000660000247ab9 */ /* 0x000fe20000000a00 */
[----:B------:R-:W-:Y:S01]  /*b980*/  ULDC UR39, c[0x0][0xc] ;  /* 0x0000030000277ab9 */ /* 0x000fe20000000800 */
[C---:B---3--:R-:W-:Y:S02]  /*b990*/  LOP3.LUT P1, RZ, R3.reuse, 0x7f, RZ, 0xc0, !PT ;  /* 0x0000007f03ff7812 */ /* 0x048fe4000782c0ff */
[----:B------:R-:W-:-:S04]  /*b9a0*/  LOP3.LUT P0, R0, R3, 0x1f, RZ, 0xc0, !PT ;  /* 0x0000001f03007812 */ /* 0x000fc8000780c0ff */
[----:B------:R-:W-:Y:S01]  /*b9b0*/  PLOP3.LUT P0, PT, P0, P1, PT, 0x8a, 0x0 ;  /* 0x000000000000781c */ /* 0x000fe20000703172 */
[----:B------:R1:W-:Y:S03]  /*b9c0*/  STL [R1+0x20], R0 ;  /* 0x0000200001007387 */ /* 0x0003e60000100800 */
[----:B------:R-:W-:-:S05]  /*b9d0*/  P2R R2, PR, RZ, 0x1 ;  /* 0x00000001ff027803 */ /* 0x000fca0000000000 */
[----:B------:R3:W-:Y:S01]  /*b9e0*/  STL [R1+0x4], R2 ;  /* 0x0000040201007387 */ /* 0x0007e20000100800 */
[----:B-1----:R-:W-:-:S05]  /*b9f0*/  IMAD.U32 R0, RZ, RZ, UR4 ;  /* 0x00000004ff007e24 */ /* 0x002fca000f8e00ff */
[----:B------:R3:W-:Y:S04]  /*ba00*/  STL [R1+0x14], R0 ;  /* 0x0000140001007387 */ /* 0x0007e80000100800 */
[----:B------:R3:W-:Y:S01]  /*ba10*/  STL [R1+0x1c], RZ ;  /* 0x00001cff01007387 */ /* 0x0007e20000100800 */
[----:B--2---:R-:W-:-:S13]  /*ba20*/  R2UR UR5, R4 ;  /* 0x00000000040572ca */ /* 0x004fda00000e0000 */
[----:B---3--:R-:W-:-:S12]  /*ba30*/  ULOP3.LUT UR38, UR5, 0x2, URZ, 0xfc, !UPT ;  /* 0x0000000205267892 */ /* 0x008fd8000f8efc3f */
.L_x_210:
[----:B--2---:R-:W2:Y:S01]  /*ba40*/  LDL R2, [R1+0x14] ;  /* 0x0000140001027983 */ /* 0x004ea20000100800 */
        /* <DEDUP_REMOVED lines=16> */
[----:B------:R-:W1:Y:S03]  /*bb50*/  LDC R0, c[0x0][0x2e0] ;  /* 0x0000b800ff007b82 */ /* 0x000e660000000800 */
[----:B------:R-:W-:Y:S01]  /*bb60*/  IMAD.MOV.U32 R17, RZ, RZ, R4 ;  /* 0x000000ffff117224 */ /* 0x000fe200078e0004 */
[----:B------:R2:W-:Y:S04]  /*bb70*/  STL [R1+0xc], R4 ;  /* 0x00000c0401007387 */ /* 0x0005e80000100800 */
[----:B------:R-:W4:Y:S01]  /*bb80*/  @P1 LDC.64 R2, c[0x0][0xdb8] ;  /* 0x00036e00ff021b82 */ /* 0x000f220000000a00 */
[----:B-1----:R-:W-:Y:S01]  /*bb90*/  IMAD R7, R0, UR4, RZ ;  /* 0x0000000400077c24 */ /* 0x002fe2000f8e02ff */
[----:B------:R-:W-:-:S04]  /*bba0*/  MOV R0, 0x400 ;  /* 0x0000040000007802 */ /* 0x000fc80000000f00 */
[----:B---3--:R-:W-:Y:S01]  /*bbb0*/  LEA R6, R5, R0, 0x18 ;  /* 0x0000000005067211 */ /* 0x008fe200078ec0ff */
[----:B------:R2:W-:Y:S01]  /*bbc0*/  STL [R1+0x18], R7 ;  /* 0x0000180701007387 */ /* 0x0005e20000100800 */
[----:B------:R-:W-:Y:S01]  /*bbd0*/  IADD3 R0, R7, 0x4f, RZ ;  /* 0x0000004f07007810 */ /* 0x000fe20007ffe0ff */
[----:B----4-:R-:W-:Y:S02]  /*bbe0*/  @P1 IMAD.HI.U32 R2, R4, R2, RZ ;  /* 0x0000000204021227 */ /* 0x010fe400078e00ff */
[----:B------:R2:W-:Y:S02]  /*bbf0*/  STL [R1+0x8], R6 ;  /* 0x0000080601007387 */ /* 0x0005e40000100800 */
[----:B------:R-:W-:Y:S01]  /*bc00*/  IMAD.HI R0, R0, 0x66666667, RZ ;  /* 0x6666666700007827 */ /* 0x000fe200078e02ff */
[----:B------:R-:W-:-:S03]  /*bc10*/  @P1 SHF.R.U32.HI R17, RZ, R3, R2 ;  /* 0x00000003ff111219 */ /* 0x000fc60000011602 */
[----:B------:R-:W-:Y:S02]  /*bc20*/  VIADD R2, R6, 0x24400 ;  /* 0x0002440006027836 */ /* 0x000fe40000000000 */
[----:B------:R-:W-:-:S03]  /*bc30*/  IMAD.MOV R3, RZ, RZ, -R17 ;  /* 0x000000ffff037224 */ /* 0x000fc600078e0a11 */
[----:B------:R-:W-:Y:S01]  /*bc40*/  LOP3.LUT P0, RZ, R2, 0x3ff, RZ, 0xc0, !PT ;  /* 0x000003ff02ff7812 */ /* 0x000fe2000780c0ff */
[----:B------:R-:W-:Y:S01]  /*bc50*/  IMAD R18, R18, R3, R4 ;  /* 0x0000000312127224 */ /* 0x000fe200078e0204 */
        /* <DEDUP_REMOVED lines=8> */
[----:B--2---:R-:W-:Y:S01]  /*bce0*/  IMAD.U32 R4, RZ, RZ, UR6 ;  /* 0x00000006ff047e24 */ /* 0x004fe2000f8e00ff */
[----:B------:R-:W-:Y:S01]  /*bcf0*/  MOV R5, UR7 ;  /* 0x0000000700057c02 */ /* 0x000fe20008000f00 */
[----:B------:R-:W1:Y:S01]  /*bd00*/  LDC.64 R2, c[0x4][R2] ;  /* 0x0100000002027b82 */ /* 0x000e620000000a00 */
[----:B------:R-:W-:Y:S01]  /*bd10*/  IMAD.U32 R6, RZ, RZ, UR8 ;  /* 0x00000008ff067e24 */ /* 0x000fe2000f8e00ff */
[----:B------:R-:W-:Y:S01]  /*bd20*/  MOV R11, UR5 ;  /* 0x00000005000b7c02 */ /* 0x000fe20008000f00 */
[----:B------:R-:W-:Y:S02]  /*bd30*/  IMAD.U32 R7, RZ, RZ, UR9 ;  /* 0x00000009ff077e24 */ /* 0x000fe4000f8e00ff */
[----:B------:R-:W-:-:S02]  /*bd40*/  IMAD.U32 R10, RZ, RZ, UR4 ;  /* 0x00000004ff0a7e24 */ /* 0x000fc4000f8e00ff */
[----:B------:R-:W-:Y:S02]  /*bd50*/  IMAD.MOV.U32 R8, RZ, RZ, 0x70 ;  /* 0x00000070ff087424 */ /* 0x000fe400078e00ff */
[----:B------:R-:W-:Y:S02]  /*bd60*/  IMAD.MOV.U32 R12, RZ, RZ, 0x1 ;  /* 0x00000001ff0c7424 */ /* 0x000fe400078e00ff */
[----:B------:R-:W-:-:S07]  /*bd70*/  IMAD.MOV.U32 R13, RZ, RZ, RZ ;  /* 0x000000ffff0d7224 */ /* 0x000fce00078e00ff */
[----:B------:R-:W-:-:S07]  /*bd80*/  LEPC R20, `(.L_x_158) ;  /* 0x000000001014794e */ /* 0x000fce0000000000 */
[----:B-1----:R-:W-:Y:S05]  /*bd90*/  CALL.ABS.NOINC R2 ;  /* 0x0000000002007343 */ /* 0x002fea0003c00000 */
.L_x_158:
[----:B------:R-:W2:Y:S02]  /*bda0*/  LDL R2, [R1+0x8] ;  /* 0x0000080001027983 */ /* 0x000ea40000100800 */
[----:B--2---:R-:W-:-:S04]  /*bdb0*/  IADD3 R0, R2, 0x400, RZ ;  /* 0x0000040002007810 */ /* 0x004fc80007ffe0ff */
[----:B------:R-:W-:-:S13]  /*bdc0*/  LOP3.LUT P0, RZ, R0, 0x3ff, RZ, 0xc0, !PT ;  /* 0x000003ff00ff7812 */ /* 0x000fda000780c0ff */
[----:B------:R-:W-:Y:S05]  /*bdd0*/  @!P0 BRA `(.L_x_159) ;  /* 0x0000000000808947 */ /* 0x000fea0003800000 */
[----:B------:R-:W-:Y:S01]  /*bde0*/  MOV R0, 0x0 ;  /* 0x0000000000007802 */ /* 0x000fe20000000f00 */
[----:B------:R-:W-:Y:S01]  /*bdf0*/  ULDC.64 UR6, c[0x4][0xa8] ;  /* 0x01002a0000067ab9 */ /* 0x000fe20000000a00 */
[----:B------:R-:W-:Y:S01]  /*be00*/  ULDC.64 UR8, c[0x4][0xb0] ;  /* 0x01002c0000087ab9 */ /* 0x000fe20000000a00 */
[----:B------:R-:W-:Y:S01]  /*be10*/  ULDC.64 UR4, c[0x4][0x10] ;  /* 0x0100040000047ab9 */ /* 0x000fe20000000a00 */
[----:B------:R1:W2:Y:S01]  /*be20*/  LDC.64 R2, c[0x4][R0] ;  /* 0x0100000000027b82 */ /* 0x0002a20000000a00 */
[----:B------:R-:W-:Y:S01]  /*be30*/  IMAD.U32 R4, RZ, RZ, UR6 ;  /* 0x00000006ff047e24 */ /* 0x000fe2000f8e00ff */
[----:B------:R-:W-:Y:S01]  /*be40*/  MOV R7, UR9 ;  /* 0x0000000900077c02 */ /* 0x000fe20008000f00 */
[----:B------:R-:W-:Y:S01]  /*be50*/  IMAD.U32 R5, RZ, RZ, UR7 ;  /* 0x00000007ff057e24 */ /* 0x000fe2000f8e00ff */
[----:B------:R-:W-:Y:S01]  /*be60*/  MOV R12, 0x1 ;  /* 0x00000001000c7802 */ /* 0x000fe20000000f00 */
[----:B------:R-:W-:Y:S02]  /*be70*/  IMAD.U32 R6, RZ, RZ, UR8 ;  /* 0x00000008ff067e24 */ /* 0x000fe4000f8e00ff */
[----:B------:R-:W-:-:S02]  /*be80*/  IMAD.U32 R10, RZ, RZ, UR4 ;  /* 0x00000004ff0a7e24 */ /* 0x000fc4000f8e00ff */
[----:B------:R-:W-:Y:S02]  /*be90*/  IMAD.U32 R11, RZ, RZ, UR5 ;  /* 0x00000005ff0b7e24 */ /* 0x000fe4000f8e00ff */
[----:B------:R-:W-:Y:S02]  /*bea0*/  IMAD.MOV.U32 R8, RZ, RZ, 0x70 ;  /* 0x00000070ff087424 */ /* 0x000fe400078e00ff */
[----:B-1----:R-:W-:-:S07]  /*beb0*/  IMAD.MOV.U32 R13, RZ, RZ, RZ ;  /* 0x000000ffff0d7224 */ /* 0x002fce00078e00ff */
[----:B------:R-:W-:-:S07]  /*bec0*/  LEPC R20, `(.L_x_160) ;  /* 0x000000001014794e */ /* 0x000fce0000000000 */
[----:B--2---:R-:W-:Y:S05]  /*bed0*/  CALL.ABS.NOINC R2 ;  /* 0x0000000002007343 */ /* 0x004fea0003c00000 */
.L_x_160:
        /* <DEDUP_REMOVED lines=8> */
[----:B------:R-:W-:Y:S01]  /*bf60*/  MOV R8, 0x70 ;  /* 0x0000007000087802 */ /* 0x000fe20000000f00 */
[----:B------:R-:W-:Y:S02]  /*bf70*/  IMAD.U32 R7, RZ, RZ, UR9 ;  /* 0x00000009ff077e24 */ /* 0x000fe4000f8e00ff */
[----:B------:R-:W-:-:S02]  /*bf80*/  IMAD.U32 R10, RZ, RZ, UR4 ;  /* 0x00000004ff0a7e24 */ /* 0x000fc4000f8e00ff */
[----:B------:R-:W-:Y:S02]  /*bf90*/  IMAD.U32 R11, RZ, RZ, UR5 ;  /* 0x00000005ff0b7e24 */ /* 0x000fe4000f8e00ff */
[----:B------:R-:W-:Y:S02]  /*bfa0*/  IMAD.MOV.U32 R12, RZ, RZ, 0x1 ;  /* 0x00000001ff0c7424 */ /* 0x000fe400078e00ff */
[----:B------:R-:W-:-:S07]  /*bfb0*/  IMAD.MOV.U32 R13, RZ, RZ, RZ ;  /* 0x000000ffff0d7224 */ /* 0x000fce00078e00ff */
[----:B------:R-:W-:-:S07]  /*bfc0*/  LEPC R20, `(.L_x_159) ;  /* 0x000000001014794e */ /* 0x000fce0000000000 */
[----:B-1----:R-:W-:Y:S05]  /*bfd0*/  CALL.ABS.NOINC R2 ;  /* 0x0000000002007343 */ /* 0x002fea0003c00000 */
.L_x_159:
[----:B------:R-:W-:Y:S01]  /*bfe0*/  ULDC.64 UR4, c[0x0][0x9f8] ;  /* 0x00027e0000047ab9 */ /* 0x000fe20000000a00 */
[----:B------:R-:W2:Y:S01]  /*bff0*/  LDL R9, [R1+0x20] ;  /* 0x0000200001097983 */ /* 0x000ea20000100800 */
[----:B------:R-:W-:Y:S01]  /*c000*/  ISETP.NE.U32.AND P0, PT, RZ, UR4, PT ;  /* 0x00000004ff007c0c */ /* 0x000fe2000bf05070 */
[----:B------:R-:W-:Y:S01]  /*c010*/  ULDC.64 UR6, c[0x0][0x208] ;  /* 0x0000820000067ab9 */ /* 0x000fe20000000a00 */
[----:B------:R-:W-:Y:S01]  /*c020*/  MOV R7, R17 ;  /* 0x0000001100077202 */ /* 0x000fe20000000f00 */
[----:B------:R-:W3:Y:S01]  /*c030*/  LDL.LU R6, [R1+0xc] ;  /* 0x00000c0001067983 */ /* 0x000ee20000300800 */
[----:B------:R-:W-:Y:S01]  /*c040*/  ISETP.NE.AND.EX P0, PT, RZ, UR5, PT, P0 ;  /* 0x00000005ff007c0c */ /* 0x000fe2000bf05300 */
[----:B------:R-:W1:Y:S01]  /*c050*/  LDC R0, c[0x0][0x428] ;  /* 0x00010a00ff007b82 */ /* 0x000e620000000800 */
[----:B------:R-:W-:Y:S01]  /*c060*/  ULDC UR4, c[0x0][0xda8] ;  /* 0x00036a0000047ab9 */ /* 0x000fe20000000800 */
[----:B------:R-:W4:Y:S10]  /*c070*/  LDL R8, [R1+0x14] ;  /* 0x0000140001087983 */ /* 0x000f340000100800 */
[----:B------:R-:W1:Y:S02]  /*c080*/  @P0 LDC.64 R2, c[0x0][0x9f8] ;  /* 0x00027e00ff020b82 */ /* 0x000e640000000a00 */
[----:B-1----:R-:W-:Y:S01]  /*c090*/  ISETP.NE.AND P1, PT, R0, 0x1, PT ;  /* 0x000000010000780c */ /* 0x002fe20003f25270 */
[----:B------:R-:W-:-:S02]  /*c0a0*/  IMAD.MOV.U32 R0, RZ, RZ, R18 ;  /* 0x000000ffff007224 */ /* 0x000fc400078e0012 */
[----:B------:R-:W-:-:S10]  /*c0b0*/  @P0 IMAD.WIDE R2, R17, 0x4, R2 ;  /* 0x0000000411020825 */ /* 0x000fd400078e0202 */
[----:B------:R-:W1:Y:S01]  /*c0c0*/  @P1 LDC R5, c[0x0][0x42c] ;  /* 0x00010b00ff051b82 */ /* 0x000e620000000800 */
[----:B------:R1:W5:Y:S07]  /*c0d0*/  @P0 LDG.E R7, desc[UR6][R2.64] ;  /* 0x0000000602070981 */ /* 0x00036e000c1e1900 */
[----:B------:R-:W1:Y:S02]  /*c0e0*/  @P1 LDC R4, c[0x0][0x430] ;  /* 0x00010c00ff041b82 */ /* 0x000e640000000800 */
[----:B-1----:R-:W-:-:S05]  /*c0f0*/  @P1 IMAD.HI.U32 R5, R18, R5, RZ ;  /* 0x0000000512051227 */ /* 0x002fca00078e00ff */
[----:B------:R-:W-:Y:S02]  /*c100*/  @P1 SHF.R.U32.HI R0, RZ, R4, R5 ;  /* 0x00000004ff001219 */ /* 0x000fe40000011605 */
[----:B------:R-:W1:Y:S01]  /*c110*/  S2R R4, SR_CgaCtaId ;  /* 0x0000000000047919 */ /* 0x000e620000008800 */
[----:B--2---:R-:W-:Y:S01]  /*c120*/  ISETP.NE.AND P1, PT, R9, RZ, PT ;  /* 0x000000ff0900720c */ /* 0x004fe20003f25270 */
[----:B---3--:R-:W-:-:S04]  /*c130*/  IMAD.MOV R6, RZ, RZ, -R6 ;  /* 0x000000ffff067224 */ /* 0x008fc800078e0a06 */
[----:B----4-:R-:W-:-:S08]  /*c140*/  IMAD R6, R6, UR4, R8 ;  /* 0x0000000406067c24 */ /* 0x010fd0000f8e0208 */
[----:B------:R-:W-:Y:S01]  /*c150*/  VOTEU.ALL UP1, P1 ;  /* 0x00000000003f7886 */ /* 0x000fe20000820000 */
[----:B------:R-:W-:-:S04]  /*c160*/  PLOP3.LUT P2, PT, P1, PT, PT, 0x8, 0x0 ;  /* 0x000000000000781c */ /* 0x000fc80000f4e170 */
[----:B------:R-:W-:Y:S01]  /*c170*/  @!UP1 UIADD3 UR8, UP0, UR36, 0x270, URZ ;  /* 0x0000027024089890 */ /* 0x000fe2000ff1e03f */
[----:B------:R-:W-:-:S03]  /*c180*/  IMAD.SHL.U32 R6, R6, 0x80, RZ ;  /* 0x0000008006067824 */ /* 0x000fc600078e00ff */
[----:B------:R-:W-:-:S03]  /*c190*/  @!UP1 UIADD3.X UR9, URZ, UR37, URZ, UP0, !UPT ;  /* 0x000000253f099290 */ /* 0x000fc600087fe43f */
[----:B-1----:R-:W-:-:S09]  /*c1a0*/  VOTEU.ALL UP0, P1 ;  /* 0x00000000003f7886 */ /* 0x002fd20000800000 */
.L_x_161:
        /* <DEDUP_REMOVED lines=13> */
.L_x_162:
        /* <DEDUP_REMOVED lines=12> */
.L_x_163:
        /* <DEDUP_REMOVED lines=12> */
.L_x_164:
        /* <DEDUP_REMOVED lines=10> */
[----:B------:R-:W-:Y:S01]  /*c4a0*/  LOP3.LUT R4, R4, 0x1, RZ, 0xc0, !PT ;  /* 0x0000000104047812 */ /* 0x000fe200078ec0ff */
[----:B------:R-:W-:-:S04]  /*c4b0*/  UMOV UR4, 0xffffffff ;  /* 0xffffffff00047882 */ /* 0x000fc80000000000 */
[C---:B------:R-:W-:Y:S02]  /*c4c0*/  IMAD R20, R4.reuse, 0x28, RZ ;  /* 0x0000002804147824 */ /* 0x040fe400078e02ff */
[----:B------:R-:W-:Y:S01]  /*c4d0*/  IMAD R21, R4, 0xa00, RZ ;  /* 0x00000a0004157824 */ /* 0x000fe200078e02ff */
[----:B-1----:R-:W-:-:S04]  /*c4e0*/  ISETP.NE.U32.AND P0, PT, R2, RZ, PT ;  /* 0x000000ff0200720c */ /* 0x002fc80003f05070 */
[----:B------:R-:W-:-:S04]  /*c4f0*/  ISETP.NE.AND.EX P0, PT, R3, RZ, PT, P0 ;  /* 0x000000ff0300720c */ /* 0x000fc80003f05300 */
[----:B-----5:R-:W-:Y:S01]  /*c500*/  SEL R4, R7, RZ, !P0 ;  /* 0x000000ff07047207 */ /* 0x020fe20004000000 */
[----:B------:R-:W-:Y:S08]  /*c510*/  BRA.DIV UR4, `(.L_x_165) ;  /* 0x0000002e04a47947 */ /* 0x000ff0000b800000 */
.L_x_226:
[----:B------:R-:W2:Y:S01]  /*c520*/  LDL R8, [R1+0x10] ;  /* 0x0000100001087983 */ /* 0x000ea20000100800 */
[----:B------:R-:W-:Y:S01]  /*c530*/  UMOV UR4, 0xffffffff ;  /* 0xffffffff00047882 */ /* 0x000fe20000000000 */
[--C-:B------:R-:W-:Y:S01]  /*c540*/  SHF.R.S32.HI R12, RZ, 0x1f, R7.reuse ;  /* 0x0000001fff0c7819 */ /* 0x100fe20000011407 */
[----:B------:R-:W-:Y:S01]  /*c550*/  IMAD.MOV.U32 R5, RZ, RZ, R7 ;  /* 0x000000ffff057224 */ /* 0x000fe200078e0007 */
[----:B--2---:R-:W-:Y:S01]  /*c560*/  IADD3 R8, R8, -0x1, RZ ;  /* 0xffffffff08087810 */ /* 0x004fe20007ffe0ff */
[----:B------:R-:W-:Y:S06]  /*c570*/  BRA.DIV UR4, `(.L_x_166) ;  /* 0x0000002e04c07947 */ /* 0x000fec000b800000 */
[----:B------:R-:W-:-:S13]  /*c580*/  ELECT P6, URZ, PT ;  /* 0x00000000003f782f */ /* 0x000fda00038c0000 */
.L_x_229:
[----:B------:R-:W-:Y:S05]  /*c590*/  @!P6 BRA `(.L_x_167) ;  /* 0x000000040044e947 */ /* 0x000fea0003800000 */
[----:B------:R1:W-:Y:S01]  /*c5a0*/  STL [R1], R8 ;  /* 0x0000000801007387 */ /* 0x0003e20000100800 */
[----:B------:R-:W-:Y:S05]  /*c5b0*/  @!P0 BRA `(.L_x_168) ;  /* 0x0000000000508947 */ /* 0x000fea0003800000 */
[----:B------:R-:W2:Y:S01]  /*c5c0*/  LDC R13, c[0x0][0x41c] ;  /* 0x00010700ff0d7b82 */ /* 0x000ea20000000800 */
[----:B------:R-:W-:Y:S01]  /*c5d0*/  IMAD.MOV.U32 R4, RZ, RZ, R8 ;  /* 0x000000ffff047224 */ /* 0x000fe200078e0008 */
[----:B------:R-:W-:Y:S01]  /*c5e0*/  ULDC.64 UR4, c[0x0][0x408] ;  /* 0x0001020000047ab9 */ /* 0x000fe20000000a00 */
[----:B------:R-:W-:Y:S01]  /*c5f0*/  ULDC.64 UR6, c[0x0][0x208] ;  /* 0x0000820000067ab9 */ /* 0x000fe20000000a00 */
[----:B--2---:R-:W-:-:S13]  /*c600*/  ISETP.NE.AND P1, PT, R13, 0x1, PT ;  /* 0x000000010d00780c */ /* 0x004fda0003f25270 */
[----:B------:R-:W2:Y:S02]  /*c610*/  @P1 LDC.64 R10, c[0x0][0x420] ;  /* 0x00010800ff0a1b82 */ /* 0x000ea40000000a00 */
[----:B--2---:R-:W-:-:S05]  /*c620*/  @P1 IMAD.HI.U32 R10, R8, R10, RZ ;  /* 0x0000000a080a1227 */ /* 0x004fca00078e00ff */
[----:B------:R-:W-:-:S04]  /*c630*/  @P1 SHF.R.U32.HI R4, RZ, R11, R10 ;  /* 0x0000000bff041219 */ /* 0x000fc8000001160a */
[--C-:B------:R-:W-:Y:S01]  /*c640*/  SHF.R.S32.HI R11, RZ, 0x1f, R4.reuse ;  /* 0x0000001fff0b7819 */ /* 0x100fe20000011404 */
[--C-:B------:R-:W-:Y:S02]  /*c650*/  IMAD.MOV R9, RZ, RZ, -R4.reuse ;  /* 0x000000ffff097224 */ /* 0x100fe400078e0a04 */
[----:B------:R-:W-:Y:S02]  /*c660*/  IMAD.MOV.U32 R10, RZ, RZ, R4 ;  /* 0x000000ffff0a7224 */ /* 0x000fe400078e0004 */
[----:B------:R-:W-:Y:S02]  /*c670*/  IMAD R9, R13, R9, R8 ;  /* 0x000000090d097224 */ /* 0x000fe400078e0208 */
[----:B------:R-:W-:-:S03]  /*c680*/  IMAD.WIDE.U32 R10, R7, UR4, R10 ;  /* 0x00000004070a7c25 */ /* 0x000fc6000f8e000a */
[----:B------:R2:W-:Y:S01]  /*c690*/  STL [R1], R9 ;  /* 0x0000000901007387 */ /* 0x0005e20000100800 */
[----:B------:R-:W-:Y:S01]  /*c6a0*/  LEA R14, P1, R10, R2, 0x2 ;  /* 0x000000020a0e7211 */ /* 0x000fe200078210ff */
[----:B--2---:R-:W-:-:S04]  /*c6b0*/  IMAD R9, R12, UR4, RZ ;  /* 0x000000040c097c24 */ /* 0x004fc8000f8e02ff */
[----:B------:R-:W-:-:S05]  /*c6c0*/  IMAD R4, R7, UR5, R9 ;  /* 0x0000000507047c24 */ /* 0x000fca000f8e0209 */
[----:B------:R-:W-:-:S04]  /*c6d0*/  IADD3 R4, R11, R4, RZ ;  /* 0x000000040b047210 */ /* 0x000fc80007ffe0ff */
[----:B------:R-:W-:-:S05]  /*c6e0*/  LEA.HI.X R15, R10, R3, R4, 0x2, P1 ;  /* 0x000000030a0f7211 */ /* 0x000fca00008f1404 */
[----:B------:R2:W5:Y:S02]  /*c6f0*/  LDG.E R7, desc[UR6][R14.64] ;  /* 0x000000060e077981 */ /* 0x000564000c1e1900 */
.L_x_168:
[----:B------:R-:W3:Y:S01]  /*c700*/  S2R R9, SR_CgaCtaId ;  /* 0x0000000000097919 */ /* 0x000ee20000008800 */
[----:B------:R-:W-:-:S04]  /*c710*/  MOV R4, 0x400 ;  /* 0x0000040000047802 */ /* 0x000fc80000000f00 */
[----:B---3--:R-:W-:Y:S02]  /*c720*/  LEA R4, R9, R4, 0x18 ;  /* 0x0000000409047211 */ /* 0x008fe400078ec0ff */
[----:B------:R-:W-:-:S03]  /*c730*/  SHF.L.U32 R9, R19, 0x1f, RZ ;  /* 0x0000001f13097819 */ /* 0x000fc600000006ff */
[----:B------:R-:W-:-:S04]  /*c740*/  IMAD R4, R16, 0x8, R4 ;  /* 0x0000000810047824 */ /* 0x000fc800078e0204 */
[----:B------:R-:W3:Y:S02]  /*c750*/  SYNCS.PHASECHK.TRANS64.TRYWAIT P1, [R4+URZ+0x38840], R9 ;  /* 0x03884009040075a7 */ /* 0x000ee4000802017f */
[----:B---3--:R-:W-:Y:S05]  /*c760*/  @!P1 BRA `(.L_x_169) ;  /* 0x0000002c00649947 */ /* 0x008fea0003800000 */
.L_x_230:
[----:B------:R-:W4:Y:S01]  /*c770*/  S2R R10, SR_TID.X ;  /* 0x00000000000a7919 */ /* 0x000f220000002100 */
[----:B------:R-:W-:-:S04]  /*c780*/  UPRMT UR4, UR38, 0x9910, URZ ;  /* 0x0000991026047896 */ /* 0x000fc8000800003f */
[----:B------:R-:W-:Y:S01]  /*c790*/  UISETP.NE.AND UP0, UPT, UR4, 0x2, UPT ;  /* 0x000000020400788c */ /* 0x000fe2000bf05270 */
[----:B----4-:R-:W-:-:S13]  /*c7a0*/  LOP3.LUT P1, RZ, R10, 0x7f, RZ, 0xc0, !PT ;  /* 0x0000007f0aff7812 */ /* 0x010fda000782c0ff */
[----:B---3--:R-:W-:-:S04]  /*c7b0*/  @!P1 IMAD.MOV.U32 R9, RZ, RZ, 0xa000 ;  /* 0x0000a000ff099424 */ /* 0x008fc800078e00ff */
[----:B------:R3:W-:Y:S01]  /*c7c0*/  @!P1 SYNCS.ARRIVE.TRANS64 RZ, [R4+URZ+0x38830], R9 ;  /* 0x0388300904ff99a7 */ /* 0x0007e2000800003f */
[----:B------:R-:W-:-:S13]  /*c7d0*/  PLOP3.LUT P1, PT, PT, PT, UP0, 0x80, 0x0 ;  /* 0x000000000000781c */ /* 0x000fda0003f2f008 */
[----:B---3--:R-:W-:Y:S05]  /*c7e0*/  @P1 BRA `(.L_x_170) ;  /* 0x0000000000041947 */ /* 0x008fea0003800000 */
[----:B------:R-:W-:Y:S01]  /*c7f0*/  BPT.TRAP 0x1 ;  /* 0x000000040000795c */ /* 0x000fe20000300000 */
.L_x_170:
[----:B------:R-:W3:Y:S02]  /*c800*/  LDL R9, [R1+0x4] ;  /* 0x0000040001097983 */ /* 0x000ee40000100800 */
[----:B---3--:R-:W-:-:S13]  /*c810*/  ISETP.NE.AND P1, PT, R9, RZ, PT ;  /* 0x000000ff0900720c */ /* 0x008fda0003f25270 */
[----:B------:R-:W-:Y:S05]  /*c820*/  @P1 BRA `(.L_x_171) ;  /* 0x0000000000041947 */ /* 0x000fea0003800000 */
[----:B------:R-:W-:Y:S01]  /*c830*/  BPT.TRAP 0x1 ;  /* 0x000000040000795c */ /* 0x000fe20000300000 */
.L_x_171:
[----:B------:R-:W3:Y:S01]  /*c840*/  LDL R9, [R1] ;  /* 0x0000000001097983 */ /* 0x000ee20000100800 */
[----:B------:R-:W-:Y:S01]  /*c850*/  MOV R10, 0x400 ;  /* 0x00000400000a7802 */ /* 0x000fe20000000f00 */
[----:B------:R-:W4:Y:S01]  /*c860*/  S2R R11, SR_CgaCtaId ;  /* 0x00000000000b7919 */ /* 0x000f220000008800 */
[----:B------:R-:W-:Y:S01]  /*c870*/  R2UR UR9, R4 ;  /* 0x00000000040972ca */ /* 0x000fe200000e0000 */
[----:B------:R-:W-:Y:S01]  /*c880*/  IMAD R4, R16, 0x5000, R21 ;  /* 0x0000500010047824 */ /* 0x000fe200078e0215 */
[----:B------:R-:W-:Y:S01]  /*c890*/  R2UR UR5, R20 ;  /* 0x00000000140572ca */ /* 0x000fe200000e0000 */
[----:B------:R-:W-:Y:S01]  /*c8a0*/  UIADD3 UR4, UP0, UR36, 0x370, URZ ;  /* 0x0000037024047890 */ /* 0x000fe2000ff1e03f */
[----:B------:R-:W-:Y:S02]  /*c8b0*/  R2UR UR12, R0 ;  /* 0x00000000000c72ca */ /* 0x000fe400000e0000 */
[----:B-----5:R-:W-:Y:S02]  /*c8c0*/  R2UR UR13, R7 ;  /* 0x00000000070d72ca */ /* 0x020fe400000e0000 */
[----:B----4-:R-:W-:-:S05]  /*c8d0*/  LEA R10, R11, R10, 0x18 ;  /* 0x0000000a0b0a7211 */ /* 0x010fca00078ec0ff */
[----:B------:R-:W-:-:S05]  /*c8e0*/  IMAD R4, R4, 0x2, R10 ;  /* 0x0000000204047824 */ /* 0x000fca00078e020a */
[----:B------:R-:W-:Y:S01]  /*c8f0*/  R2UR UR14, R4 ;  /* 0x00000000040e72ca */ /* 0x000fe200000e0000 */
[----:B------:R-:W-:Y:S01]  /*c900*/  UIADD3 UR9, UR9, 0x38830, URZ ;  /* 0x0003883009097890 */ /* 0x000fe2000fffe03f */
[----:B------:R-:W-:Y:S01]  /*c910*/  UMOV UR10, URZ ;  /* 0x0000003f000a7c82 */ /* 0x000fe20008000000 */
[----:B------:R-:W-:Y:S01]  /*c920*/  UMOV UR19, 0x30000 ;  /* 0x0003000000137882 */ /* 0x000fe20000000000 */
[----:B------:R-:W-:Y:S01]  /*c930*/  UMOV UR6, 0x0 ;  /* 0x0000000000067882 */ /* 0x000fe20000000000 */
[----:B------:R-:W-:-:S08]  /*c940*/  UMOV UR7, 0x14f00000 ;  /* 0x14f0000000077882 */ /* 0x000fd00000000000 */
[----:B------:R-:W-:Y:S02]  /*c950*/  UIADD3 UR8, UR14, 0x24400, URZ ;  /* 0x000244000e087890 */ /* 0x000fe4000fffe03f */
[----:B------:R-:W-:Y:S02]  /*c960*/  UIADD3 UR15, UR14, 0x26c00, URZ ;  /* 0x00026c000e0f7890 */ /* 0x000fe4000fffe03f */
[----:B------:R-:W-:Y:S01]  /*c970*/  UIADD3 UR17, UR14, 0x29400, URZ ;  /* 0x000294000e117890 */ /* 0x000fe2000fffe03f */
[----:B------:R-:W-:Y:S01]  /*c980*/  UMOV UR16, 0x40 ;  /* 0x0000004000107882 */ /* 0x000fe20000000000 */
[----:B------:R-:W-:-:S03]  /*c990*/  UIADD3 UR18, UR14, 0x2bc00, URZ ;  /* 0x0002bc000e127890 */ /* 0x000fc6000fffe03f */
[----:B------:R-:W-:Y:S01]  /*c9a0*/  UMOV UR14, 0x80 ;  /* 0x00000080000e7882 */ /* 0x000fe20000000000 */
[----:B------:R-:W-:Y:S02]  /*c9b0*/  MOV R4, R7 ;  /* 0x0000000700047202 */ /* 0x000fe40000000f00 */
[----:B---3--:R-:W-:-:S13]  /*c9c0*/  R2UR UR11, R9 ;  /* 0x00000000090b72ca */ /* 0x008fda00000e0000 */
[----:B------:R-:W-:Y:S02]  /*c9d0*/  UIMAD UR11, UR11, 0x50, UR5 ;  /* 0x000000500b0b78a4 */ /* 0x000fe4000f8e0205 */
[----:B------:R-:W-:-:S09]  /*c9e0*/  UIADD3.X UR5, URZ, UR37, URZ, UP0, !UPT ;  /* 0x000000253f057290 */ /* 0x000fd200087fe43f */
[----:B------:R3:W-:Y:S02]  /*c9f0*/  UTMALDG.4D.MULTICAST [UR8], [UR4], UR19, desc[UR6] ;  /* 0x00000608040073b4 */ /* 0x0007e40008019813 */
[----:B---3--:R-:W-:Y:S01]  /*ca00*/  UMOV UR8, UR15 ;  /* 0x0000000f00087c82 */ /* 0x008fe20008000000 */
[----:B------:R-:W-:Y:S02]  /*ca10*/  UMOV UR10, UR16 ;  /* 0x00000010000a7c82 */ /* 0x000fe40008000000 */
[----:B------:R3:W-:Y:S02]  /*ca20*/  UTMALDG.4D.MULTICAST [UR8], [UR4], UR19, desc[UR6] ;  /* 0x00000608040073b4 */ /* 0x0007e40008019813 */
[----:B---3--:R-:W-:Y:S01]  /*ca30*/  UMOV UR8, UR17 ;  /* 0x0000001100087c82 */ /* 0x008fe20008000000 */
[----:B------:R-:W-:Y:S01]  /*ca40*/  UMOV UR10, UR14 ;  /* 0x0000000e000a7c82 */ /* 0x000fe20008000000 */
[----:B------:R-:W-:Y:S01]  /*ca50*/  UMOV UR14, 0xc0 ;  /* 0x000000c0000e7882 */ /* 0x000fe20000000000 */
[----:B------:R3:W-:Y:S02]  /*ca60*/  UTMALDG.4D.MULTICAST [UR8], [UR4], UR19, desc[UR6] ;  /* 0x00000608040073b4 */ /* 0x0007e40008019813 */
[----:B---3--:R-:W-:Y:S01]  /*ca70*/  UMOV UR8, UR18 ;  /* 0x0000001200087c82 */ /* 0x008fe20008000000 */
[----:B------:R-:W-:-:S02]  /*ca80*/  UMOV UR10, UR14 ;  /* 0x0000000e000a7c82 */ /* 0x000fc40008000000 */
[----:B------:R3:W-:Y:S02]  /*ca90*/  UTMALDG.4D.MULTICAST [UR8], [UR4], UR19, desc[UR6] ;  /* 0x00000608040073b4 */ /* 0x0007e40008019813 */
[----:B---3--:R-:W-:Y:S01]  /*caa0*/  NOP ;  /* 0x0000000000007918 */ /* 0x008fe20000000000 */
.L_x_167:
[----:B------:R-:W3:Y:S01]  /*cab0*/  LDL R13, [R1+0x1c] ;  /* 0x00001c00010d7983 */ /* 0x000ee20000100800 */
[----:B------:R-:W-:-:S03]  /*cac0*/  MOV R10, 0x400 ;  /* 0x00000400000a7802 */ /* 0x000fc60000000f00 */
[----:B------:R-:W4:Y:S01]  /*cad0*/  LDL.LU R9, [R1+0x18] ;  /* 0x0000180001097983 */ /* 0x000f220000300800 */
[----:B------:R-:W5:Y:S01]  /*cae0*/  S2R R11, SR_CgaCtaId ;  /* 0x00000000000b7919 */ /* 0x000f620000008800 */
[----:B------:R-:W-:Y:S05]  /*caf0*/  WARPSYNC.ALL ;  /* 0x0000000000007948 */ /* 0x000fea0003800000 */
[----:B------:R-:W-:-:S13]  /*cb00*/  ELECT P1, URZ, PT ;  /* 0x00000000003f782f */ /* 0x000fda0003820000 */
[----:B------:R-:W-:Y:S01]  /*cb10*/  @P1 R2UR UR13, R17 ;  /* 0x00000000110d12ca */ /* 0x000fe200000e0000 */
[----:B------:R-:W-:Y:S01]  /*cb20*/  UIADD3 UR4, UP0, UR36, 0x270, URZ ;  /* 0x0000027024047890 */ /* 0x000fe2000ff1e03f */
[----:B------:R-:W-:Y:S02]  /*cb30*/  @P1 R2UR UR12, R18 ;  /* 0x00000000120c12ca */ /* 0x000fe400000e0000 */
[----:B------:R-:W-:Y:S01]  /*cb40*/  @P1 R2UR UR11, R6 ;  /* 0x00000000060b12ca */ /* 0x000fe200000e0000 */
[----:B------:R-:W-:Y:S01]  /*cb50*/  UIADD3.X UR5, URZ, UR37, URZ, UP0, !UPT ;  /* 0x000000253f057290 */ /* 0x000fe200087fe43f */
[----:B-----5:R-:W-:-:S04]  /*cb60*/  LEA R10, R11, R10, 0x18 ;  /* 0x0000000a0b0a7211 */ /* 0x020fc800078ec0ff */
[----:B------:R-:W-:Y:S01]  /*cb70*/  R2UR UR30, R10 ;  /* 0x000000000a1e72ca */ /* 0x000fe200000e0000 */
[----:B------:R-:W-:Y:S01]  /*cb80*/  @P1 IMAD.MOV.U32 R7, RZ, RZ, 0x10000 ;  /* 0x00010000ff071424 */ /* 0x000fe200078e00ff */
[----:B------:R-:W-:Y:S01]  /*cb90*/  BAR.SYNC.DEFER_BLOCKING 0x8, 0x120 ;  /* 0x0204800000007b1d */ /* 0x000fe20000010000 */
[----:B------:R-:W-:Y:S02]  /*cba0*/  @P1 R2UR UR29, R17 ;  /* 0x00000000111d12ca */ /* 0x000fe400000e0000 */
[----:B------:R-:W-:-:S08]  /*cbb0*/  @P1 R2UR UR28, R18 ;  /* 0x00000000121c12ca */ /* 0x000fd000000e0000 */
        /* <DEDUP_REMOVED lines=8> */
[----:B------:R-:W-:Y:S01]  /*cc40*/  @P1 R2UR UR19, R6 ;  /* 0x00000000061312ca */ /* 0x000fe200000e0000 */
[----:B------:R1:W-:Y:S01]  /*cc50*/  @P1 SYNCS.ARRIVE.TRANS64 RZ, [R10+URZ+0x38800], R7 ;  /* 0x038800070aff19a7 */ /* 0x0003e2000800003f */
[----:B------:R5:W-:Y:S01]  /*cc60*/  UTMALDG.4D [UR8], [UR4], desc[UR6] ;  /* 0x00000608040075b4 */ /* 0x000be20008019000 */
[----:B------:R-:W-:-:S02]  /*cc70*/  UIADD3 UR24, UR30, 0x18400, URZ ;  /* 0x000184001e187890 */ /* 0x000fc4000fffe03f */
        /* <DEDUP_REMOVED lines=11> */
[----:B-----5:R-:W-:-:S02]  /*cd30*/  @P1 R2UR UR13, R17 ;  /* 0x00000000110d12ca */ /* 0x020fc400000e0000 */
        /* <DEDUP_REMOVED lines=8> */
[----:B---3--:R-:W-:-:S04]  /*cdc0*/  LOP3.LUT R6, R13, 0x1, RZ, 0xc, !PT ;  /* 0x000000010d067812 */ /* 0x008fc800078e0cff */
[----:B------:R-:W-:-:S04]  /*cdd0*/  SHF.L.U32 R6, R6, 0x1f, RZ ;  /* 0x0000001f06067819 */ /* 0x000fc800000006ff */
[----:B------:R-:W3:Y:S01]  /*cde0*/  SYNCS.PHASECHK.TRANS64.TRYWAIT P1, [R10+URZ+0x38820], R6 ;  /* 0x038820060a0075a7 */ /* 0x000ee2000802017f */
[----:B----4-:R-:W-:Y:S01]  /*cdf0*/  ISETP.GE.AND P2, PT, R9, 0x51, PT ;  /* 0x000000510900780c */ /* 0x010fe20003f46270 */
[----:B-1-3--:R-:W-:-:S12]  /*ce00*/  @!P1 BRA `(.L_x_173) ;  /* 0x0000002400d09947 */ /* 0x00afd80003800000 */
.L_x_231:
[----:B------:R-:W-:Y:S05]  /*ce10*/  BSYNC B0 ;  /* 0x0000000000007941 */ /* 0x000fea0003800000 */
.L_x_172:
[----:B------:R-:W-:Y:S05]  /*ce20*/  @!P2 BRA `(.L_x_174) ;  /* 0x0000001800dca947 */ /* 0x000fea0003800000 */
[----:B-1----:R-:W2:Y:S01]  /*ce30*/  LDL R7, [R1+0x10] ;  /* 0x0000100001077983 */ /* 0x002ea20000100800 */
[----:B------:R-:W-:Y:S02]  /*ce40*/  IMAD.MOV.U32 R6, RZ, RZ, 0x1 ;  /* 0x00000001ff067424 */ /* 0x000fe400078e00ff */
[----:B--2---:R-:W-:-:S05]  /*ce50*/  IMAD.MOV R14, RZ, RZ, -R7 ;  /* 0x000000ffff0e7224 */ /* 0x004fca00078e0a07 */
[----:B------:R-:W-:-:S04]  /*ce60*/  VIADDMNMX R14, R14, R6, 0xffffffff, !PT ;  /* 0xffffffff0e0e7446 */ /* 0x000fc80007800106 */
[----:B------:R-:W-:-:S04]  /*ce70*/  IADD3 R6, R7, R14, RZ ;  /* 0x0000000e07067210 */ /* 0x000fc80007ffe0ff */
[----:B------:R-:W-:-:S04]  /*ce80*/  LOP3.LUT R6, R6, 0x1, RZ, 0xc0, !PT ;  /* 0x0000000106067812 */ /* 0x000fc800078ec0ff */
[----:B------:R-:W-:Y:S01]  /*ce90*/  ISETP.NE.U32.AND P1, PT, R6, 0x1, PT ;  /* 0x000000010600780c */ /* 0x000fe20003f25070 */
[----:B------:R-:W-:-:S12]  /*cea0*/  VIADD R6, R7, 0xfffffffe ;  /* 0xfffffffe07067836 */ /* 0x000fd80000000000 */
        /* <DEDUP_REMOVED lines=8> */
[----:B------:R-:W-:Y:S01]  /*cf30*/  IMAD.MOV.U32 R7, RZ, RZ, R4 ;  /* 0x000000ffff077224 */ /* 0x000fe200078e0004 */
[----:B------:R-:W-:Y:S06]  /*cf40*/  @!P0 BRA `(.L_x_178) ;  /* 0x00000000004c8947 */ /* 0x000fec0003800000 */
[----:B------:R-:W1:Y:S01]  /*cf50*/  LDC R15, c[0x0][0x41c] ;  /* 0x00010700ff0f7b82 */ /* 0x000e620000000800 */
[----:B------:R-:W-:Y:S01]  /*cf60*/  MOV R7, R6 ;  /* 0x0000000600077202 */ /* 0x000fe20000000f00 */
[----:B------:R-:W-:Y:S01]  /*cf70*/  ULDC.64 UR4, c[0x0][0x408] ;  /* 0x0001020000047ab9 */ /* 0x000fe20000000a00 */
[----:B------:R-:W-:Y:S01]  /*cf80*/  ULDC.64 UR6, c[0x0][0x208] ;  /* 0x0000820000067ab9 */ /* 0x000fe20000000a00 */
[----:B-1----:R-:W-:-:S13]  /*cf90*/  ISETP.NE.AND P1, PT, R15, 0x1, PT ;  /* 0x000000010f00780c */ /* 0x002fda0003f25270 */
[----:B------:R-:W1:Y:S02]  /*cfa0*/  @P1 LDC.64 R10, c[0x0][0x420] ;  /* 0x00010800ff0a1b82 */ /* 0x000e640000000a00 */
[----:B-1----:R-:W-:-:S05]  /*cfb0*/  @P1 IMAD.HI.U32 R10, R6, R10, RZ ;  /* 0x0000000a060a1227 */ /* 0x002fca00078e00ff */
[----:B------:R-:W-:-:S04]  /*cfc0*/  @P1 SHF.R.U32.HI R7, RZ, R11, R10 ;  /* 0x0000000bff071219 */ /* 0x000fc8000001160a */
[--C-:B------:R-:W-:Y:S01]  /*cfd0*/  SHF.R.S32.HI R11, RZ, 0x1f, R7.reuse ;  /* 0x0000001fff0b7819 */ /* 0x100fe20000011407 */
[----:B------:R-:W-:-:S04]  /*cfe0*/  IMAD.MOV R10, RZ, RZ, -R7 ;  /* 0x000000ffff0a7224 */ /* 0x000fc800078e0a07 */
[----:B------:R-:W-:Y:S02]  /*cff0*/  IMAD R6, R15, R10, R6 ;  /* 0x0000000a0f067224 */ /* 0x000fe400078e0206 */
[----:B------:R-:W-:Y:S02]  /*d000*/  IMAD R15, R12, UR4, RZ ;  /* 0x000000040c0f7c24 */ /* 0x000fe4000f8e02ff */
[----:B------:R-:W-:Y:S02]  /*d010*/  IMAD.MOV.U32 R10, RZ, RZ, R7 ;  /* 0x000000ffff0a7224 */ /* 0x000fe400078e0007 */
[C---:B------:R-:W-:Y:S02]  /*d020*/  IMAD R7, R5.reuse, UR5, R15 ;  /* 0x0000000505077c24 */ /* 0x040fe4000f8e020f */
[----:B------:R-:W-:-:S04]  /*d030*/  IMAD.WIDE.U32 R10, R5, UR4, R10 ;  /* 0x00000004050a7c25 */ /* 0x000fc8000f8e000a */
[----:B------:R-:W-:Y:S01]  /*d040*/  IMAD.IADD R7, R7, 0x1, R11 ;  /* 0x0000000107077824 */ /* 0x000fe200078e020b */
[----:B------:R-:W-:-:S04]  /*d050*/  LEA R2, P1, R10, R2, 0x2 ;  /* 0x000000020a027211 */ /* 0x000fc800078210ff */
[----:B------:R-:W-:-:S05]  /*d060*/  LEA.HI.X R3, R10, R3, R7, 0x2, P1 ;  /* 0x000000030a037211 */ /* 0x000fca00008f1407 */
[----:B------:R1:W5:Y:S04]  /*d070*/  LDG.E R7, desc[UR6][R2.64] ;  /* 0x0000000602077981 */ /* 0x000368000c1e1900 */
.L_x_178:
[----:B-1----:R-:W1:Y:S01]  /*d080*/  S2R R3, SR_CgaCtaId ;  /* 0x0000000000037919 */ /* 0x002e620000008800 */
[----:B------:R-:W-:-:S04]  /*d090*/  MOV R2, 0x400 ;  /* 0x0000040000027802 */ /* 0x000fc80000000f00 */
[----:B-1----:R-:W-:Y:S02]  /*d0a0*/  LEA R2, R3, R2, 0x18 ;  /* 0x0000000203027211 */ /* 0x002fe400078ec0ff */
[----:B------:R-:W-:Y:S02]  /*d0b0*/  SHF.L.U32 R3, R13, 0x1f, RZ ;  /* 0x0000001f0d037819 */ /* 0x000fe400000006ff */
[----:B------:R-:W-:-:S04]  /*d0c0*/  LEA R2, R9, R2, 0x3 ;  /* 0x0000000209027211 */ /* 0x000fc800078e18ff */
[----:B------:R-:W1:Y:S02]  /*d0d0*/  SYNCS.PHASECHK.TRANS64.TRYWAIT P1, [R2+URZ+0x38840], R3 ;  /* 0x03884003020075a7 */ /* 0x000e64000802017f */
[----:B-1----:R-:W-:Y:S05]  /*d0e0*/  @!P1 BRA `(.L_x_179) ;  /* 0x0000002400389947 */ /* 0x002fea0003800000 */
.L_x_232:
[----:B------:R-:W2:Y:S01]  /*d0f0*/  S2R R10, SR_TID.X ;  /* 0x00000000000a7919 */ /* 0x000ea20000002100 */
[----:B------:R-:W-:Y:S01]  /*d100*/  UPRMT UR4, UR38, 0x9910, URZ ;  /* 0x0000991026047896 */ /* 0x000fe2000800003f */
[----:B--2---:R-:W-:-:S13]  /*d110*/  LOP3.LUT P1, RZ, R10, 0x7f, RZ, 0xc0, !PT ;  /* 0x0000007f0aff7812 */ /* 0x004fda000782c0ff */
[----:B-1----:R-:W-:-:S04]  /*d120*/  @!P1 IMAD.MOV.U32 R3, RZ, RZ, 0xa000 ;  /* 0x0000a000ff039424 */ /* 0x002fc800078e00ff */
[----:B------:R1:W-:Y:S02]  /*d130*/  @!P1 SYNCS.ARRIVE.TRANS64 RZ, [R2+URZ+0x38830], R3 ;  /* 0x0388300302ff99a7 */ /* 0x0003e4000800003f */
[----:B-1----:R-:W-:-:S05]  /*d140*/  IMAD.U32 R3, RZ, RZ, UR4 ;  /* 0x00000004ff037e24 */ /* 0x002fca000f8e00ff */
[----:B------:R-:W-:-:S13]  /*d150*/  ISETP.NE.AND P2, PT, R3, 0x2, PT ;  /* 0x000000020300780c */ /* 0x000fda0003f45270 */
[----:B------:R-:W-:Y:S05]  /*d160*/  @P2 BRA `(.L_x_180) ;  /* 0x0000000000042947 */ /* 0x000fea0003800000 */
[----:B------:R-:W-:Y:S01]  /*d170*/  BPT.TRAP 0x1 ;  /* 0x000000040000795c */ /* 0x000fe20000300000 */
.L_x_180:
[----:B------:R-:W2:Y:S02]  /*d180*/  LDL R3, [R1+0x4] ;  /* 0x0000040001037983 */ /* 0x000ea40000100800 */
[----:B--2---:R-:W-:-:S13]  /*d190*/  ISETP.NE.AND P1, PT, R3, RZ, PT ;  /* 0x000000ff0300720c */ /* 0x004fda0003f25270 */
[----:B------:R-:W-:Y:S05]  /*d1a0*/  @P1 BRA `(.L_x_181) ;  /* 0x0000000000041947 */ /* 0x000fea0003800000 */
[----:B------:R-:W-:Y:S01]  /*d1b0*/  BPT.TRAP 0x1 ;  /* 0x000000040000795c */ /* 0x000fe20000300000 */
.L_x_181:
[----:B------:R-:W1:Y:S01]  /*d1c0*/  S2R R11, SR_CgaCtaId ;  /* 0x00000000000b7919 */ /* 0x000e620000008800 */
[----:B------:R-:W-:Y:S01]  /*d1d0*/  MOV R10, 0x400 ;  /* 0x00000400000a7802 */ /* 0x000fe20000000f00 */
[----:B------:R-:W-:Y:S01]  /*d1e0*/  UIADD3 UR4, UP0, UR36, 0x370, URZ ;  /* 0x0000037024047890 */ /* 0x000fe2000ff1e03f */
[----:B------:R-:W-:Y:S01]  /*d1f0*/  R2UR UR9, R2 ;  /* 0x00000000020972ca */ /* 0x000fe200000e0000 */
[----:B------:R-:W-:Y:S01]  /*d200*/  IMAD R2, R9, 0x5000, R21 ;  /* 0x0000500009027824 */ /* 0x000fe200078e0215 */
[----:B------:R-:W-:Y:S01]  /*d210*/  R2UR UR11, R6 ;  /* 0x00000000060b72ca */ /* 0x000fe200000e0000 */
[----:B------:R-:W-:Y:S01]  /*d220*/  UMOV UR10, URZ ;  /* 0x0000003f000a7c82 */ /* 0x000fe20008000000 */
[----:B------:R-:W-:Y:S01]  /*d230*/  R2UR UR5, R20 ;  /* 0x00000000140572ca */ /* 0x000fe200000e0000 */
[----:B------:R-:W-:Y:S01]  /*d240*/  UMOV UR19, 0x30000 ;  /* 0x0003000000137882 */ /* 0x000fe20000000000 */
[----:B------:R-:W-:Y:S01]  /*d250*/  R2UR UR12, R0 ;  /* 0x00000000000c72ca */ /* 0x000fe200000e0000 */
[----:B------:R-:W-:Y:S01]  /*d260*/  UMOV UR6, 0x0 ;  /* 0x0000000000067882 */ /* 0x000fe20000000000 */
[----:B-----5:R-:W-:Y:S01]  /*d270*/  R2UR UR13, R7 ;  /* 0x00000000070d72ca */ /* 0x020fe200000e0000 */
[----:B------:R-:W-:Y:S01]  /*d280*/  UMOV UR7, 0x14f00000 ;  /* 0x14f0000000077882 */ /* 0x000fe20000000000 */
[----:B------:R-:W-:Y:S01]  /*d290*/  UMOV UR17, 0x40 ;  /* 0x0000004000117882 */ /* 0x000fe20000000000 */
[----:B------:R-:W-:Y:S01]  /*d2a0*/  UMOV UR18, 0x80 ;  /* 0x0000008000127882 */ /* 0x000fe20000000000 */
[----:B------:R-:W-:Y:S01]  /*d2b0*/  SHF.L.U32 R3, R19, 0x1f, RZ ;  /* 0x0000001f13037819 */ /* 0x000fe200000006ff */
[----:B------:R-:W-:-:S04]  /*d2c0*/  UIADD3 UR9, UR9, 0x38830, URZ ;  /* 0x0003883009097890 */ /* 0x000fc8000fffe03f */
[----:B------:R-:W-:Y:S02]  /*d2d0*/  UIMAD UR11, UR11, 0x50, UR5 ;  /* 0x000000500b0b78a4 */ /* 0x000fe4000f8e0205 */
[----:B------:R-:W-:Y:S01]  /*d2e0*/  UIADD3.X UR5, URZ, UR37, URZ, UP0, !UPT ;  /* 0x000000253f057290 */ /* 0x000fe200087fe43f */
[----:B-1----:R-:W-:-:S05]  /*d2f0*/  LEA R10, R11, R10, 0x18 ;  /* 0x0000000a0b0a7211 */ /* 0x002fca00078ec0ff */
[----:B------:R-:W-:-:S05]  /*d300*/  IMAD R2, R2, 0x2, R10 ;  /* 0x0000000202027824 */ /* 0x000fca00078e020a */
[----:B------:R-:W-:Y:S02]  /*d310*/  R2UR UR14, R2 ;  /* 0x00000000020e72ca */ /* 0x000fe400000e0000 */
[----:B------:R-:W-:-:S11]  /*d320*/  LEA R2, R16, R10, 0x3 ;  /* 0x0000000a10027211 */ /* 0x000fd600078e18ff */
[----:B------:R-:W-:Y:S02]  /*d330*/  UIADD3 UR8, UR14, 0x24400, URZ ;  /* 0x000244000e087890 */ /* 0x000fe4000fffe03f */
[----:B------:R-:W-:Y:S02]  /*d340*/  UIADD3 UR15, UR14, 0x26c00, URZ ;  /* 0x00026c000e0f7890 */ /* 0x000fe4000fffe03f */
[----:B------:R-:W-:Y:S02]  /*d350*/  UIADD3 UR16, UR14, 0x29400, URZ ;  /* 0x000294000e107890 */ /* 0x000fe4000fffe03f */
[----:B------:R-:W-:-:S03]  /*d360*/  UIADD3 UR14, UR14, 0x2bc00, URZ ;  /* 0x0002bc000e0e7890 */ /* 0x000fc6000fffe03f */
[----:B------:R1:W-:Y:S02]  /*d370*/  UTMALDG.4D.MULTICAST [UR8], [UR4], UR19, desc[UR6] ;  /* 0x00000608040073b4 */ /* 0x0003e40008019813 */
[----:B-1----:R-:W-:Y:S01]  /*d380*/  UMOV UR8, UR15 ;  /* 0x0000000f00087c82 */ /* 0x002fe20008000000 */
[----:B------:R-:W-:Y:S01]  /*d390*/  UMOV UR10, UR17 ;  /* 0x00000011000a7c82 */ /* 0x000fe20008000000 */
[----:B------:R-:W-:Y:S01]  /*d3a0*/  UMOV UR15, 0xc0 ;  /* 0x000000c0000f7882 */ /* 0x000fe20000000000 */
[----:B------:R1:W-:Y:S02]  /*d3b0*/  UTMALDG.4D.MULTICAST [UR8], [UR4], UR19, desc[UR6] ;  /* 0x00000608040073b4 */ /* 0x0003e40008019813 */
[----:B-1----:R-:W-:Y:S01]  /*d3c0*/  UMOV UR8, UR16 ;  /* 0x0000001000087c82 */ /* 0x002fe20008000000 */
[----:B------:R-:W-:Y:S02]  /*d3d0*/  UMOV UR10, UR18 ;  /* 0x00000012000a7c82 */ /* 0x000fe40008000000 */
[----:B------:R1:W-:Y:S02]  /*d3e0*/  UTMALDG.4D.MULTICAST [UR8], [UR4], UR19, desc[UR6] ;  /* 0x00000608040073b4 */ /* 0x0003e40008019813 */
[----:B-1----:R-:W-:Y:S01]  /*d3f0*/  UMOV UR8, UR14 ;  /* 0x0000000e00087c82 */ /* 0x002fe20008000000 */
[----:B------:R-:W-:-:S02]  /*d400*/  UMOV UR10, UR15 ;  /* 0x0000000f000a7c82 */ /* 0x000fc40008000000 */
[----:B------:R1:W-:Y:S01]  /*d410*/  UTMALDG.4D.MULTICAST [UR8], [UR4], UR19, desc[UR6] ;  /* 0x00000608040073b4 */ /* 0x0003e20008019813 */
[----:B------:R-:W2:Y:S02]  /*d420*/  SYNCS.PHASECHK.TRANS64.TRYWAIT P1, [R2+URZ+0x38860], R3 ;  /* 0x03886003020075a7 */ /* 0x000ea4000802017f */
[----:B-12---:R-:W-:Y:S05]  /*d430*/  @!P1 BRA `(.L_x_182) ;  /* 0x0000002000789947 */ /* 0x006fea0003800000 */
.L_x_233:
[----:B------:R-:W2:Y:S02]  /*d440*/  S2R R10, SR_TID.X ;  /* 0x00000000000a7919 */ /* 0x000ea40000002100 */
[----:B--2---:R-:W-:-:S13]  /*d450*/  LOP3.LUT P1, RZ, R10, 0x7f, RZ, 0xc0, !PT ;  /* 0x0000007f0aff7812 */ /* 0x004fda000782c0ff */
[----:B-1----:R-:W-:-:S04]  /*d460*/  @!P1 IMAD.MOV.U32 R3, RZ, RZ, 0xa000 ;  /* 0x0000a000ff039424 */ /* 0x002fc800078e00ff */
[----:B------:R1:W-:Y:S01]  /*d470*/  @!P1 SYNCS.ARRIVE.TRANS64 RZ, [R2+URZ+0x38850], R3 ;  /* 0x0388500302ff99a7 */ /* 0x0003e2000800003f */
[----:B------:R-:W-:Y:S05]  /*d480*/  @P2 BRA `(.L_x_183) ;  /* 0x0000000000042947 */ /* 0x000fea0003800000 */
[----:B------:R-:W-:Y:S01]  /*d490*/  BPT.TRAP 0x1 ;  /* 0x000000040000795c */ /* 0x000fe20000300000 */
.L_x_183:
[----:B-1----:R-:W2:Y:S02]  /*d4a0*/  LDL R3, [R1+0x4] ;  /* 0x0000040001037983 */ /* 0x002ea40000100800 */
[----:B--2---:R-:W-:-:S13]  /*d4b0*/  ISETP.NE.AND P1, PT, R3, RZ, PT ;  /* 0x000000ff0300720c */ /* 0x004fda0003f25270 */
[----:B------:R-:W-:Y:S05]  /*d4c0*/  @P1 BRA `(.L_x_184) ;  /* 0x0000000000041947 */ /* 0x000fea0003800000 */
[----:B------:R-:W-:Y:S01]  /*d4d0*/  BPT.TRAP 0x1 ;  /* 0x000000040000795c */ /* 0x000fe20000300000 */
.L_x_184:
[----:B------:R-:W2:Y:S01]  /*d4e0*/  LDL.LU R3, [R1] ;  /* 0x0000000001037983 */ /* 0x000ea20000300800 */
[----:B------:R-:W-:Y:S01]  /*d4f0*/  MOV R10, 0x400 ;  /* 0x00000400000a7802 */ /* 0x000fe20000000f00 */
[----:B------:R-:W-:Y:S01]  /*d500*/  UIADD3 UR4, UP0, UR36, 0x470, URZ ;  /* 0x0000047024047890 */ /* 0x000fe2000ff1e03f */
[----:B------:R-:W-:Y:S01]  /*d510*/  R2UR UR5, R20 ;  /* 0x00000000140572ca */ /* 0x000fe200000e0000 */
[----:B------:R-:W1:Y:S01]  /*d520*/  S2R R11, SR_CgaCtaId ;  /* 0x00000000000b7919 */ /* 0x000e620000008800 */
[----:B------:R-:W-:Y:S01]  /*d530*/  R2UR UR9, R2 ;  /* 0x00000000020972ca */ /* 0x000fe200000e0000 */
[----:B------:R-:W-:Y:S01]  /*d540*/  UMOV UR10, URZ ;  /* 0x0000003f000a7c82 */ /* 0x000fe20008000000 */
[----:B------:R-:W-:Y:S01]  /*d550*/  R2UR UR13, R4 ;  /* 0x00000000040d72ca */ /* 0x000fe200000e0000 */
[----:B------:R-:W-:Y:S01]  /*d560*/  UMOV UR18, 0x30000 ;  /* 0x0003000000127882 */ /* 0x000fe20000000000 */
[----:B------:R-:W-:Y:S01]  /*d570*/  R2UR UR12, R0 ;  /* 0x00000000000c72ca */ /* 0x000fe200000e0000 */
[----:B------:R-:W-:Y:S01]  /*d580*/  UMOV UR6, 0x0 ;  /* 0x0000000000067882 */ /* 0x000fe20000000000 */
[----:B------:R-:W-:Y:S01]  /*d590*/  UMOV UR7, 0x14f00000 ;  /* 0x14f0000000077882 */ /* 0x000fe20000000000 */
[----:B------:R-:W-:Y:S01]  /*d5a0*/  UMOV UR17, 0x40 ;  /* 0x0000004000117882 */ /* 0x000fe20000000000 */
[----:B------:R3:W-:Y:S01]  /*d5b0*/  STL [R1], R6 ;  /* 0x0000000601007387 */ /* 0x0007e20000100800 */
[----:B------:R-:W-:-:S04]  /*d5c0*/  IMAD.MOV.U32 R4, RZ, RZ, R7 ;  /* 0x000000ffff047224 */ /* 0x000fc800078e0007 */
[----:B------:R-:W-:Y:S01]  /*d5d0*/  UIADD3 UR9, UR9, 0x38850, URZ ;  /* 0x0003885009097890 */ /* 0x000fe2000fffe03f */
[----:B-1----:R-:W-:Y:S02]  /*d5e0*/  LEA R10, R11, R10, 0x18 ;  /* 0x0000000a0b0a7211 */ /* 0x002fe400078ec0ff */
[----:B--2---:R-:W-:Y:S01]  /*d5f0*/  R2UR UR11, R3 ;  /* 0x00000000030b72ca */ /* 0x004fe200000e0000 */
[----:B------:R-:W-:-:S04]  /*d600*/  IMAD R3, R16, 0x5000, R21 ;  /* 0x0000500010037824 */ /* 0x000fc800078e0215 */
[----:B------:R-:W-:-:S05]  /*d610*/  IMAD R3, R3, 0x2, R10 ;  /* 0x0000000203037824 */ /* 0x000fca00078e020a */
[----:B------:R-:W-:-:S03]  /*d620*/  R2UR UR16, R3 ;  /* 0x00000000031072ca */ /* 0x000fc600000e0000 */
[----:B------:R-:W-:Y:S02]  /*d630*/  UIMAD UR11, UR11, 0x50, UR5 ;  /* 0x000000500b0b78a4 */ /* 0x000fe4000f8e0205 */
[----:B------:R-:W-:-:S08]  /*d640*/  UIADD3.X UR5, URZ, UR37, URZ, UP0, !UPT ;  /* 0x000000253f057290 */ /* 0x000fd000087fe43f */
        /* <DEDUP_REMOVED lines=10> */
[----:B------:R-:W-:Y:S01]  /*d6f0*/  UMOV UR10, UR14 ;  /* 0x0000000e000a7c82 */ /* 0x000fe20008000000 */
[----:B------:R-:W-:Y:S01]  /*d700*/  UMOV UR14, 0xc0 ;  /* 0x000000c0000e7882 */ /* 0x000fe20000000000 */
[----:B------:R1:W-:Y:S02]  /*d710*/  UTMALDG.4D.MULTICAST [UR8], [UR4], UR18, desc[UR6] ;  /* 0x00000608040073b4 */ /* 0x0003e40008019812 */
[----:B-1----:R-:W-:Y:S01]  /*d720*/  UMOV UR8, UR16 ;  /* 0x0000001000087c82 */ /* 0x002fe20008000000 */
[----:B------:R-:W-:-:S02]  /*d730*/  UMOV UR10, UR14 ;  /* 0x0000000e000a7c82 */ /* 0x000fc40008000000 */
[----:B------:R3:W-:Y:S02]  /*d740*/  UTMALDG.4D.MULTICAST [UR8], [UR4], UR18, desc[UR6] ;  /* 0x00000608040073b4 */ /* 0x0007e40008019812 */
[----:B---3--:R-:W-:Y:S01]  /*d750*/  NOP ;  /* 0x0000000000007918 */ /* 0x008fe20000000000 */
.L_x_177:
[----:B------:R-:W-:Y:S05]  /*d760*/  BSYNC B0 ;  /* 0x0000000000007941 */ /* 0x000fea0003800000 */
.L_x_176:
[----:B------:R-:W2:Y:S01]  /*d770*/  LDL.LU R2, [R1+0x10] ;  /* 0x0000100001027983 */ /* 0x000ea20000300800 */
[----:B------:R-:W-:Y:S02]  /*d780*/  IMAD.MOV.U32 R16, RZ, RZ, R9 ;  /* 0x000000ffff107224 */ /* 0x000fe400078e0009 */
[----:B------:R-:W-:Y:S01]  /*d790*/  IMAD.MOV.U32 R19, RZ, RZ, R13 ;  /* 0x000000ffff137224 */ /* 0x000fe200078e000d */
[----:B--2---:R-:W-:-:S07]  /*d7a0*/  IADD3 R6, R2, -0x3, RZ ;  /* 0xfffffffd02067810 */ /* 0x004fce0007ffe0ff */
.L_x_175:
[----:B------:R-:W-:Y:S01]  /*d7b0*/  IMAD.MOV R3, RZ, RZ, -R14 ;  /* 0x000000ffff037224 */ /* 0x000fe200078e0a0e */
[----:B------:R-:W-:Y:S04]  /*d7c0*/  BSSY B0, `(.L_x_174) ;  /* 0x000011d000007945 */ /* 0x000fe80003800000 */
[----:B------:R-:W-:-:S13]  /*d7d0*/  ISETP.NE.AND P1, PT, R8, R3, PT ;  /* 0x000000030800720c */ /* 0x000fda0003f25270 */
[----:B------:R-:W-:Y:S05]  /*d7e0*/  @!P1 BRA `(.L_x_185) ;  /* 0x0000001000689947 */ /* 0x000fea0003800000 */
[----:B------:R-:W-:-:S07]  /*d7f0*/  MOV R8, R4 ;  /* 0x0000000400087202 */ /* 0x000fce0000000f00 */
.L_x_204:
        /* <DEDUP_REMOVED lines=18> */
[----:B------:R-:W-:Y:S02]  /*d920*/  @P1 SHF.R.U32.HI R2, RZ, R3, R8 ;  /* 0x00000003ff021219 */ /* 0x000fe40000011608 */
[----:B------:R-:W1:Y:S02]  /*d930*/  LDC.64 R8, c[0x0][0x3f8] ;  /* 0x0000fe00ff087b82 */ /* 0x000e640000000a00 */
[----:B------:R-:W-:-:S05]  /*d940*/  IADD3 R3, -R2, RZ, RZ ;  /* 0x000000ff02037210 */ /* 0x000fca0007ffe1ff */
[----:B------:R-:W-:Y:S01]  /*d950*/  IMAD R11, R11, R3, R6 ;  /* 0x000000030b0b7224 */ /* 0x000fe200078e0206 */
[----:B------:R-:W-:-:S03]  /*d960*/  SHF.R.S32.HI R3, RZ, 0x1f, R2 ;  /* 0x0000001fff037819 */ /* 0x000fc60000011402 */
[----:B------:R-:W-:-:S04]  /*d970*/  IMAD.WIDE.U32 R2, R5, UR4, R2 ;  /* 0x0000000405027c25 */ /* 0x000fc8000f8e0002 */
[----:B------:R-:W-:Y:S01]  /*d980*/  IMAD.IADD R13, R13, 0x1, R3 ;  /* 0x000000010d0d7824 */ /* 0x000fe200078e0203 */
[----:B-1----:R-:W-:-:S04]  /*d990*/  LEA R8, P1, R2, R8, 0x2 ;  /* 0x0000000802087211 */ /* 0x002fc800078210ff */
[----:B------:R-:W-:-:S05]  /*d9a0*/  LEA.HI.X R9, R2, R9, R13, 0x2, P1 ;  /* 0x0000000902097211 */ /* 0x000fca00008f140d */
[----:B------:R1:W5:Y:S04]  /*d9b0*/  LDG.E R8, desc[UR6][R8.64] ;  /* 0x0000000608087981 */ /* 0x000368000c1e1900 */
.L_x_188:
[----:B------:R-:W2:Y:S01]  /*d9c0*/  S2R R3, SR_CgaCtaId ;  /* 0x0000000000037919 */ /* 0x000ea20000008800 */
[----:B------:R-:W-:-:S04]  /*d9d0*/  MOV R2, 0x400 ;  /* 0x0000040000027802 */ /* 0x000fc80000000f00 */
[----:B--2---:R-:W-:Y:S02]  /*d9e0*/  LEA R2, R3, R2, 0x18 ;  /* 0x0000000203027211 */ /* 0x004fe400078ec0ff */
[----:B------:R-:W-:-:S03]  /*d9f0*/  SHF.L.U32 R3, R10, 0x1f, RZ ;  /* 0x0000001f0a037819 */ /* 0x000fc600000006ff */
[----:B------:R-:W-:-:S04]  /*da00*/  IMAD R2, R7, 0x8, R2 ;  /* 0x0000000807027824 */ /* 0x000fc800078e0202 */
[----:B------:R-:W2:Y:S02]  /*da10*/  SYNCS.PHASECHK.TRANS64.TRYWAIT P1, [R2+URZ+0x38840], R3 ;  /* 0x03884003020075a7 */ /* 0x000ea4000802017f */
[----:B--2---:R-:W-:Y:S05]  /*da20*/  @!P1 BRA `(.L_x_189) ;  /* 0x0000001c00109947 */ /* 0x004fea0003800000 */
.L_x_234:
[----:B-1----:R-:W1:Y:S01]  /*da30*/  S2R R9, SR_TID.X ;  /* 0x0000000000097919 */ /* 0x002e620000002100 */
[----:B------:R-:W-:Y:S01]  /*da40*/  UPRMT UR4, UR38, 0x9910, URZ ;  /* 0x0000991026047896 */ /* 0x000fe2000800003f */
[----:B-1----:R-:W-:-:S13]  /*da50*/  LOP3.LUT P1, RZ, R9, 0x7f, RZ, 0xc0, !PT ;  /* 0x0000007f09ff7812 */ /* 0x002fda000782c0ff */
[----:B--2---:R-:W-:-:S04]  /*da60*/  @!P1 IMAD.MOV.U32 R3, RZ, RZ, 0xa000 ;  /* 0x0000a000ff039424 */ /* 0x004fc800078e00ff */
[----:B------:R1:W-:Y:S02]  /*da70*/  @!P1 SYNCS.ARRIVE.TRANS64 RZ, [R2+URZ+0x38830], R3 ;  /* 0x0388300302ff99a7 */ /* 0x0003e4000800003f */
[----:B-1----:R-:W-:-:S04]  /*da80*/  MOV R3, UR4 ;  /* 0x0000000400037c02 */ /* 0x002fc80008000f00 */
[----:B------:R-:W-:-:S13]  /*da90*/  ISETP.NE.AND P2, PT, R3, 0x2, PT ;  /* 0x000000020300780c */ /* 0x000fda0003f45270 */
[----:B------:R-:W-:Y:S05]  /*daa0*/  @P2 BRA `(.L_x_190) ;  /* 0x0000000000042947 */ /* 0x000fea0003800000 */
[----:B------:R-:W-:Y:S01]  /*dab0*/  BPT.TRAP 0x1 ;  /* 0x000000040000795c */ /* 0x000fe20000300000 */
.L_x_190:
[----:B------:R-:W2:Y:S02]  /*dac0*/  LDL R3, [R1+0x4] ;  /* 0x0000040001037983 */ /* 0x000ea40000100800 */
[----:B--2---:R-:W-:-:S13]  /*dad0*/  ISETP.NE.AND P1, PT, R3, RZ, PT ;  /* 0x000000ff0300720c */ /* 0x004fda0003f25270 */
[----:B------:R-:W-:Y:S05]  /*dae0*/  @P1 BRA `(.L_x_191) ;  /* 0x0000000000041947 */ /* 0x000fea0003800000 */
[----:B------:R-:W-:Y:S01]  /*daf0*/  BPT.TRAP 0x1 ;  /* 0x000000040000795c */ /* 0x000fe20000300000 */
.L_x_191:
        /* <DEDUP_REMOVED lines=21> */
[----:B------:R-:W-:Y:S01]  /*dc50*/  R2UR UR14, R2 ;  /* 0x00000000020e72ca */ /* 0x000fe200000e0000 */
[----:B------:R-:W-:-:S12]  /*dc60*/  IMAD R2, R16, 0x8, R3 ;  /* 0x0000000810027824 */ /* 0x000fd800078e0203 */
        /* <DEDUP_REMOVED lines=17> */
.L_x_235:
[----:B------:R-:W2:Y:S02]  /*dd80*/  S2R R3, SR_TID.X ;  /* 0x0000000000037919 */ /* 0x000ea40000002100 */
[----:B--2---:R-:W-:-:S13]  /*dd90*/  LOP3.LUT P1, RZ, R3, 0x7f, RZ, 0xc0, !PT ;  /* 0x0000007f03ff7812 */ /* 0x004fda000782c0ff */
[----:B------:R-:W-:-:S04]  /*dda0*/  @!P1 IMAD.MOV.U32 R3, RZ, RZ, 0xa000 ;  /* 0x0000a000ff039424 */ /* 0x000fc800078e00ff */
[----:B------:R2:W-:Y:S01]  /*ddb0*/  @!P1 SYNCS.ARRIVE.TRANS64 RZ, [R2+URZ+0x38850], R3 ;  /* 0x0388500302ff99a7 */ /* 0x0005e2000800003f */
[----:B------:R-:W-:Y:S05]  /*ddc0*/  @P2 BRA `(.L_x_193) ;  /* 0x0000000000042947 */ /* 0x000fea0003800000 */
[----:B------:R-:W-:Y:S01]  /*ddd0*/  BPT.TRAP 0x1 ;  /* 0x000000040000795c */ /* 0x000fe20000300000 */
.L_x_193:
[----:B--2---:R-:W2:Y:S02]  /*dde0*/  LDL R3, [R1+0x4] ;  /* 0x0000040001037983 */ /* 0x004ea40000100800 */
[----:B--2---:R-:W-:-:S13]  /*ddf0*/  ISETP.NE.AND P1, PT, R3, RZ, PT ;  /* 0x000000ff0300720c */ /* 0x004fda0003f25270 */
[----:B------:R-:W-:Y:S05]  /*de00*/  @P1 BRA `(.L_x_194) ;  /* 0x0000000000041947 */ /* 0x000fea0003800000 */
[----:B------:R-:W-:Y:S01]  /*de10*/  BPT.TRAP 0x1 ;  /* 0x000000040000795c */ /* 0x000fe20000300000 */
.L_x_194:
[----:B------:R-:W2:Y:S01]  /*de20*/  LDL.LU R13, [R1] ;  /* 0x00000000010d7983 */ /* 0x000ea20000300800 */
[----:B------:R-:W-:Y:S01]  /*de30*/  MOV R3, 0x400 ;  /* 0x0000040000037802 */ /* 0x000fe20000000f00 */
[----:B------:R-:W-:Y:S01]  /*de40*/  IMAD R16, R16, 0x5000, R21 ;  /* 0x0000500010107824 */ /* 0x000fe200078e0215 */
[----:B------:R-:W-:Y:S01]  /*de50*/  R2UR UR5, R20 ;  /* 0x00000000140572ca */ /* 0x000fe200000e0000 */
[----:B------:R-:W3:Y:S01]  /*de60*/  S2R R9, SR_CgaCtaId ;  /* 0x0000000000097919 */ /* 0x000ee20000008800 */
[----:B------:R-:W-:Y:S01]  /*de70*/  R2UR UR9, R2 ;  /* 0x00000000020972ca */ /* 0x000fe200000e0000 */
[----:B------:R-:W-:Y:S01]  /*de80*/  UIADD3 UR4, UP0, UR36, 0x470, URZ ;  /* 0x0000047024047890 */ /* 0x000fe2000ff1e03f */
[----:B------:R-:W-:Y:S01]  /*de90*/  R2UR UR13, R4 ;  /* 0x00000000040d72ca */ /* 0x000fe200000e0000 */
[----:B------:R-:W-:Y:S01]  /*dea0*/  UMOV UR10, URZ ;  /* 0x0000003f000a7c82 */ /* 0x000fe20008000000 */
[----:B------:R-:W-:Y:S01]  /*deb0*/  R2UR UR12, R0 ;  /* 0x00000000000c72ca */ /* 0x000fe200000e0000 */
[----:B------:R-:W-:Y:S01]  /*dec0*/  UMOV UR18, 0x30000 ;  /* 0x0003000000127882 */ /* 0x000fe20000000000 */
[----:B------:R-:W-:Y:S01]  /*ded0*/  UMOV UR6, 0x0 ;  /* 0x0000000000067882 */ /* 0x000fe20000000000 */
[----:B------:R-:W-:Y:S01]  /*dee0*/  UMOV UR7, 0x14f00000 ;  /* 0x14f0000000077882 */ /* 0x000fe20000000000 */
[----:B------:R-:W-:Y:S01]  /*def0*/  UMOV UR17, 0x40 ;  /* 0x0000004000117882 */ /* 0x000fe20000000000 */
[----:B------:R4:W-:Y:S01]  /*df00*/  STL [R1], R11 ;  /* 0x0000000b01007387 */ /* 0x0009e20000100800 */
[----:B------:R-:W-:-:S03]  /*df10*/  IMAD.MOV.U32 R4, RZ, RZ, R8 ;  /* 0x000000ffff047224 */ /* 0x000fc600078e0008 */
[----:B------:R-:W-:Y:S01]  /*df20*/  UIADD3 UR9, UR9, 0x38850, URZ ;  /* 0x0003885009097890 */ /* 0x000fe2000fffe03f */
[----:B---3--:R-:W-:-:S04]  /*df30*/  LEA R3, R9, R3, 0x18 ;  /* 0x0000000309037211 */ /* 0x008fc800078ec0ff */
[----:B------:R-:W-:-:S04]  /*df40*/  LEA R16, R16, R3, 0x1 ;  /* 0x0000000310107211 */ /* 0x000fc800078e08ff */
[----:B------:R-:W-:-:S13]  /*df50*/  R2UR UR14, R16 ;  /* 0x00000000100e72ca */ /* 0x000fda00000e0000 */
[----:B------:R-:W-:Y:S02]  /*df60*/  UIADD3 UR8, UR14, 0x400, URZ ;  /* 0x000004000e087890 */ /* 0x000fe4000fffe03f */
[----:B------:R-:W-:Y:S02]  /*df70*/  UIADD3 UR15, UR14, 0x2c00, URZ ;  /* 0x00002c000e0f7890 */ /* 0x000fe4000fffe03f */
[----:B------:R-:W-:Y:S02]  /*df80*/  UIADD3 UR16, UR14, 0x5400, URZ ;  /* 0x000054000e107890 */ /* 0x000fe4000fffe03f */
[----:B------:R-:W-:Y:S01]  /*df90*/  UIADD3 UR14, UR14, 0x7c00, URZ ;  /* 0x00007c000e0e7890 */ /* 0x000fe2000fffe03f */
[----:B--2---:R-:W-:-:S13]  /*dfa0*/  R2UR UR11, R13 ;  /* 0x000000000d0b72ca */ /* 0x004fda00000e0000 */
[----:B------:R-:W-:Y:S02]  /*dfb0*/  UIMAD UR11, UR11, 0x50, UR5 ;  /* 0x000000500b0b78a4 */ /* 0x000fe4000f8e0205 */
[----:B------:R-:W-:-:S09]  /*dfc0*/  UIADD3.X UR5, URZ, UR37, URZ, UP0, !UPT ;  /* 0x000000253f057290 */ /* 0x000fd200087fe43f */
[----:B------:R2:W-:Y:S02]  /*dfd0*/  UTMALDG.4D.MULTICAST [UR8], [UR4], UR18, desc[UR6] ;  /* 0x00000608040073b4 */ /* 0x0005e40008019812 */
[----:B--2---:R-:W-:Y:S01]  /*dfe0*/  UMOV UR8, UR15 ;  /* 0x0000000f00087c82 */ /* 0x004fe20008000000 */
[----:B------:R-:W-:Y:S01]  /*dff0*/  UMOV UR10, UR17 ;  /* 0x00000011000a7c82 */ /* 0x000fe20008000000 */
[----:B------:R-:W-:Y:S01]  /*e000*/  UMOV UR15, 0x80 ;  /* 0x00000080000f7882 */ /* 0x000fe20000000000 */
[----:B------:R2:W-:Y:S02]  /*e010*/  UTMALDG.4D.MULTICAST [UR8], [UR4], UR18, desc[UR6] ;  /* 0x00000608040073b4 */ /* 0x0005e40008019812 */
[----:B--2---:R-:W-:Y:S01]  /*e020*/  UMOV UR8, UR16 ;  /* 0x0000001000087c82 */ /* 0x004fe20008000000 */
[----:B------:R-:W-:Y:S01]  /*e030*/  UMOV UR10, UR15 ;  /* 0x0000000f000a7c82 */ /* 0x000fe20008000000 */
[----:B------:R-:W-:Y:S01]  /*e040*/  UMOV UR15, 0xc0 ;  /* 0x000000c0000f7882 */ /* 0x000fe20000000000 */
[----:B------:R2:W-:Y:S02]  /*e050*/  UTMALDG.4D.MULTICAST [UR8], [UR4], UR18, desc[UR6] ;  /* 0x00000608040073b4 */ /* 0x0005e40008019812 */
[----:B--2---:R-:W-:Y:S01]  /*e060*/  UMOV UR8, UR14 ;  /* 0x0000000e00087c82 */ /* 0x004fe20008000000 */
[----:B------:R-:W-:-:S02]  /*e070*/  UMOV UR10, UR15 ;  /* 0x0000000f000a7c82 */ /* 0x000fc40008000000 */
[----:B------:R4:W-:Y:S02]  /*e080*/  UTMALDG.4D.MULTICAST [UR8], [UR4], UR18, desc[UR6] ;  /* 0x00000608040073b4 */ /* 0x0009e40008019812 */
[----:B----4-:R-:W-:Y:S01]  /*e090*/  NOP ;  /* 0x0000000000007918 */ /* 0x010fe20000000000 */
.L_x_187:
[----:B------:R-:W-:Y:S05]  /*e0a0*/  BSYNC B1 ;  /* 0x0000000000017941 */ /* 0x000fea0003800000 */
.L_x_186:
[----:B------:R-:W-:Y:S01]  /*e0b0*/  VIADD R16, R7, 0x1 ;  /* 0x0000000107107836 */ /* 0x000fe20000000000 */
[----:B------:R-:W-:Y:S04]  /*e0c0*/  BSSY B1, `(.L_x_195) ;  /* 0x0000089000017945 */ /* 0x000fe80003800000 */
[----:B------:R-:W-:-:S04]  /*e0d0*/  ISETP.NE.AND P1, PT, R16, 0x2, PT ;  /* 0x000000021000780c */ /* 0x000fc80003f25270 */
[----:B-1----:R-:W-:Y:S02]  /*e0e0*/  SEL R19, RZ, 0x1, P1 ;  /* 0x00000001ff137807 */ /* 0x002fe40000800000 */
[----:B------:R-:W-:Y:S02]  /*e0f0*/  SEL R16, R16, RZ, P1 ;  /* 0x000000ff10107207 */ /* 0x000fe40000800000 */
[----:B------:R-:W-:Y:S01]  /*e100*/  LOP3.LUT R19, R10, R19, RZ, 0x3c, !PT ;  /* 0x000000130a137212 */ /* 0x000fe200078e3cff */
[----:B------:R-:W-:Y:S06]  /*e110*/  @!P6 BRA `(.L_x_196) ;  /* 0x00000008000ce947 */ /* 0x000fec0003800000 */
[----:B------:R-:W-:Y:S01]  /*e120*/  IADD3 R11, R6, -0x1, RZ ;  /* 0xffffffff060b7810 */ /* 0x000fe20007ffe0ff */
        /* <DEDUP_REMOVED lines=20> */
.L_x_197:
[----:B------:R-:W2:Y:S01]  /*e270*/  S2R R3, SR_CgaCtaId ;  /* 0x0000000000037919 */ /* 0x000ea20000008800 */
[----:B------:R-:W-:-:S04]  /*e280*/  MOV R2, 0x400 ;  /* 0x0000040000027802 */ /* 0x000fc80000000f00 */
[----:B--2---:R-:W-:Y:S02]  /*e290*/  LEA R2, R3, R2, 0x18 ;  /* 0x0000000203027211 */ /* 0x004fe400078ec0ff */
[----:B------:R-:W-:-:S03]  /*e2a0*/  SHF.L.U32 R3, R19, 0x1f, RZ ;  /* 0x0000001f13037819 */ /* 0x000fc600000006ff */
[----:B------:R-:W-:-:S04]  /*e2b0*/  IMAD R2, R16, 0x8, R2 ;  /* 0x0000000810027824 */ /* 0x000fc800078e0202 */
[----:B------:R-:W2:Y:S02]  /*e2c0*/  SYNCS.PHASECHK.TRANS64.TRYWAIT P1, [R2+URZ+0x38840], R3 ;  /* 0x03884003020075a7 */ /* 0x000ea4000802017f */
[----:B--2---:R-:W-:Y:S05]  /*e2d0*/  @!P1 BRA `(.L_x_198) ;  /* 0x00000014000c9947 */ /* 0x004fea0003800000 */
.L_x_236:
        /* <DEDUP_REMOVED lines=9> */
.L_x_199:
[----:B------:R-:W2:Y:S02]  /*e370*/  LDL R3, [R1+0x4] ;  /* 0x0000040001037983 */ /* 0x000ea40000100800 */
[----:B--2---:R-:W-:-:S13]  /*e380*/  ISETP.NE.AND P1, PT, R3, RZ, PT ;  /* 0x000000ff0300720c */ /* 0x004fda0003f25270 */
[----:B------:R-:W-:Y:S05]  /*e390*/  @P1 BRA `(.L_x_200) ;  /* 0x0000000000041947 */ /* 0x000fea0003800000 */
[----:B------:R-:W-:Y:S01]  /*e3a0*/  BPT.TRAP 0x1 ;  /* 0x000000040000795c */ /* 0x000fe20000300000 */
.L_x_200:
        /* <DEDUP_REMOVED lines=40> */
.L_x_237:
[----:B------:R-:W2:Y:S02]  /*e630*/  S2R R3, SR_TID.X ;  /* 0x0000000000037919 */ /* 0x000ea40000002100 */
[----:B--2---:R-:W-:-:S13]  /*e640*/  LOP3.LUT P1, RZ, R3, 0x7f, RZ, 0xc0, !PT ;  /* 0x0000007f03ff7812 */ /* 0x004fda000782c0ff */
[----:B------:R-:W-:-:S04]  /*e650*/  @!P1 MOV R3, 0xa000 ;  /* 0x0000a00000039802 */ /* 0x000fc80000000f00 */
[----:B------:R2:W-:Y:S01]  /*e660*/  @!P1 SYNCS.ARRIVE.TRANS64 RZ, [R2+URZ+0x38850], R3 ;  /* 0x0388500302ff99a7 */ /* 0x0005e2000800003f */
[----:B------:R-:W-:Y:S05]  /*e670*/  @P2 BRA `(.L_x_202) ;  /* 0x0000000000042947 */ /* 0x000fea0003800000 */
[----:B------:R-:W-:Y:S01]  /*e680*/  BPT.TRAP 0x1 ;  /* 0x000000040000795c */ /* 0x000fe20000300000 */
.L_x_202:
[----:B--2---:R-:W2:Y:S02]  /*e690*/  LDL R3, [R1+0x4] ;  /* 0x0000040001037983 */ /* 0x004ea40000100800 */
[----:B--2---:R-:W-:-:S13]  /*e6a0*/  ISETP.NE.AND P1, PT, R3, RZ, PT ;  /* 0x000000ff0300720c */ /* 0x004fda0003f25270 */
[----:B------:R-:W-:Y:S05]  /*e6b0*/  @P1 BRA `(.L_x_203) ;  /* 0x0000000000041947 */ /* 0x000fea0003800000 */
[----:B------:R-:W-:Y:S01]  /*e6c0*/  BPT.TRAP 0x1 ;  /* 0x000000040000795c */ /* 0x000fe20000300000 */
.L_x_203:
[----:B-1----:R-:W2:Y:S01]  /*e6d0*/  LDL.LU R10, [R1] ;  /* 0x00000000010a7983 */ /* 0x002ea20000300800 */
[----:B------:R-:W-:Y:S01]  /*e6e0*/  MOV R3, 0x400 ;  /* 0x0000040000037802 */ /* 0x000fe20000000f00 */
[----:B------:R-:W-:Y:S01]  /*e6f0*/  IMAD R7, R7, 0x5000, R21 ;  /* 0x0000500007077824 */ /* 0x000fe200078e0215 */
[----:B------:R-:W-:Y:S01]  /*e700*/  R2UR UR5, R20 ;  /* 0x00000000140572ca */ /* 0x000fe200000e0000 */
[----:B------:R-:W1:Y:S01]  /*e710*/  S2R R9, SR_CgaCtaId ;  /* 0x0000000000097919 */ /* 0x000e620000008800 */
        /* <DEDUP_REMOVED lines=12> */
[----:B-1----:R-:W-:-:S05]  /*e7e0*/  LEA R3, R9, R3, 0x18 ;  /* 0x0000000309037211 */ /* 0x002fca00078ec0ff */
[----:B------:R-:W-:-:S05]  /*e7f0*/  IMAD R7, R7, 0x2, R3 ;  /* 0x0000000207077824 */ /* 0x000fca00078e0203 */
        /* <DEDUP_REMOVED lines=21> */
.L_x_196:
[----:B------:R-:W-:Y:S05]  /*e950*/  BSYNC B1 ;  /* 0x0000000000017941 */ /* 0x000fea0003800000 */
.L_x_195:
[C---:B------:R-:W-:Y:S02]  /*e960*/  ISETP.GT.AND P1, PT, R6.reuse, 0x1, PT ;  /* 0x000000010600780c */ /* 0x040fe40003f24270 */
[----:B------:R-:W-:-:S11]  /*e970*/  IADD3 R6, R6, -0x2, RZ ;  /* 0xfffffffe06067810 */ /* 0x000fd60007ffe0ff */
[----:B------:R-:W-:Y:S05]  /*e980*/  @P1 BRA `(.L_x_204) ;  /* 0xffffffec009c1947 */ /* 0x000fea000383ffff */
.L_x_185:
[----:B------:R-:W-:Y:S05]  /*e990*/  BSYNC B0 ;  /* 0x0000000000007941 */ /* 0x000fea0003800000 */
.L_x_174:
[----:B------:R-:W-:Y:S04]  /*e9a0*/  BSSY B0, `(.L_x_205) ;  /* 0x000003c000007945 */ /* 0x000fe80003800000 */
[----:B------:R-:W-:Y:S05]  /*e9b0*/  @!P6 BRA `(.L_x_206) ;  /* 0x0000000000e8e947 */ /* 0x000fea0003800000 */
[----:B------:R-:W3:Y:S01]  /*e9c0*/  S2R R3, SR_CgaCtaId ;  /* 0x0000000000037919 */ /* 0x000ee20000008800 */
[----:B------:R-:W-:-:S04]  /*e9d0*/  MOV R2, 0x400 ;  /* 0x0000040000027802 */ /* 0x000fc80000000f00 */
[----:B---3--:R-:W-:-:S05]  /*e9e0*/  LEA R2, R3, R2, 0x18 ;  /* 0x0000000203027211 */ /* 0x008fca00078ec0ff */
[----:B------:R-:W-:Y:S01]  /*e9f0*/  IMAD R3, R16, 0x8, R2 ;  /* 0x0000000810037824 */ /* 0x000fe200078e0202 */
[----:B------:R-:W-:-:S04]  /*ea00*/  SHF.L.U32 R2, R19, 0x1f, RZ ;  /* 0x0000001f13027819 */ /* 0x000fc800000006ff */
[----:B------:R-:W3:Y:S02]  /*ea10*/  SYNCS.PHASECHK.TRANS64.TRYWAIT P0, [R3+URZ+0x38860], R2 ;  /* 0x03886002030075a7 */ /* 0x000ee4000800017f */
[----:B---3--:R-:W-:Y:S05]  /*ea20*/  @!P0 BRA `(.L_x_207) ;  /* 0x0000000c00608947 */ /* 0x008fea0003800000 */
.L_x_238:
        /* <DEDUP_REMOVED lines=9> */
.L_x_208:
[----:B------:R-:W3:Y:S02]  /*eac0*/  LDL R2, [R1+0x4] ;  /* 0x0000040001027983 */ /* 0x000ee40000100800 */
[----:B---3--:R-:W-:-:S13]  /*ead0*/  ISETP.NE.AND P0, PT, R2, RZ, PT ;  /* 0x000000ff0200720c */ /* 0x008fda0003f05270 */
[----:B------:R-:W-:Y:S05]  /*eae0*/  @P0 BRA `(.L_x_209) ;  /* 0x0000000000040947 */ /* 0x000fea0003800000 */
[----:B------:R-:W-:Y:S01]  /*eaf0*/  BPT.TRAP 0x1 ;  /* 0x000000040000795c */ /* 0x000fe20000300000 */
.L_x_209:
[----:B------:R-:W3:Y:S01]  /*eb00*/  LDL R2, [R1] ;  /* 0x0000000001027983 */ /* 0x000ee20000100800 */
[----:B------:R-:W-:Y:S01]  /*eb10*/  MOV R5, 0x400 ;  /* 0x0000040000057802 */ /* 0x000fe20000000f00 */
[----:B-1----:R-:W1:Y:S01]  /*eb20*/  S2R R6, SR_CgaCtaId ;  /* 0x0000000000067919 */ /* 0x002e620000008800 */
[----:B------:R-:W-:Y:S01]  /*eb30*/  IMAD R21, R16, 0x5000, R21 ;  /* 0x0000500010157824 */ /* 0x000fe200078e0215 */
[----:B------:R-:W-:Y:S02]  /*eb40*/  R2UR UR5, R20 ;  /* 0x00000000140572ca */ /* 0x000fe400000e0000 */
[----:B------:R-:W-:Y:S01]  /*eb50*/  R2UR UR9, R3 ;  /* 0x00000000030972ca */ /* 0x000fe200000e0000 */
[----:B------:R-:W-:Y:S01]  /*eb60*/  UIADD3 UR4, UP0, UR36, 0x470, URZ ;  /* 0x0000047024047890 */ /* 0x000fe2000ff1e03f */
[----:B------:R-:W-:Y:S02]  /*eb70*/  R2UR UR12, R0 ;  /* 0x00000000000c72ca */ /* 0x000fe400000e0000 */
[----:B------:R-:W-:-:S02]  /*eb80*/  R2UR UR13, R4 ;  /* 0x00000000040d72ca */ /* 0x000fc400000e0000 */
[----:B-1----:R-:W-:-:S04]  /*eb90*/  LEA R5, R6, R5, 0x18 ;  /* 0x0000000506057211 */ /* 0x002fc800078ec0ff */
[----:B------:R-:W-:-:S04]  /*eba0*/  LEA R21, R21, R5, 0x1 ;  /* 0x0000000515157211 */ /* 0x000fc800078e08ff */
        /* <DEDUP_REMOVED lines=10> */
[----:B------:R-:W-:Y:S01]  /*ec50*/  UIADD3 UR14, UR14, 0x7c00, URZ ;  /* 0x00007c000e0e7890 */ /* 0x000fe2000fffe03f */
[----:B---3--:R-:W-:-:S13]  /*ec60*/  R2UR UR11, R2 ;  /* 0x00000000020b72ca */ /* 0x008fda00000e0000 */
        /* <DEDUP_REMOVED lines=15> */
.L_x_206:
[----:B------:R-:W-:Y:S05]  /*ed60*/  BSYNC B0 ;  /* 0x0000000000007941 */ /* 0x000fea0003800000 */
.L_x_205:
[----:B------:R-:W3:Y:S01]  /*ed70*/  LDL.LU R0, [R1+0x14] ;  /* 0x0000140001007983 */ /* 0x000ee20000300800 */
[----:B------:R-:W-:-:S03]  /*ed80*/  ULDC UR4, c[0x0][0xda4] ;  /* 0x0003690000047ab9 */ /* 0x000fc60000000800 */
[----:B------:R-:W4:Y:S01]  /*ed90*/  LDL.LU R2, [R1+0x1c] ;  /* 0x00001c0001027983 */ /* 0x000f220000300800 */
[----:B------:R-:W-:-:S05]  /*eda0*/  VIADD R16, R16, 0x1 ;  /* 0x0000000110107836 */ /* 0x000fca0000000000 */
[----:B------:R-:W-:-:S04]  /*edb0*/  ISETP.NE.AND P0, PT, R16, 0x2, PT ;  /* 0x000000021000780c */ /* 0x000fc80003f05270 */
[----:B------:R-:W-:Y:S01]  /*edc0*/  SEL R16, R16, RZ, P0 ;  /* 0x000000ff10107207 */ /* 0x000fe20000000000 */
[----:B---3--:R-:W-:Y:S01]  /*edd0*/  VIADD R0, R0, UR39 ;  /* 0x0000002700007c36 */ /* 0x008fe20008000000 */
[----:B----4-:R-:W-:-:S04]  /*ede0*/  IADD3 R2, R2, 0x1, RZ ;  /* 0x0000000102027810 */ /* 0x010fc80007ffe0ff */
[----:B------:R3:W-:Y:S01]  /*edf0*/  STL [R1+0x14], R0 ;  /* 0x0000140001007387 */ /* 0x0007e20000100800 */
[----:B------:R-:W-:-:S03]  /*ee00*/  ISETP.GE.AND P1, PT, R0, UR4, PT ;  /* 0x0000000400007c0c */ /* 0x000fc6000bf26270 */
[----:B------:R4:W-:Y:S01]  /*ee10*/  STL [R1+0x1c], R2 ;  /* 0x00001c0201007387 */ /* 0x0009e20000100800 */
[----:B---3--:R-:W-:-:S04]  /*ee20*/  SEL R0, RZ, 0x1, P0 ;  /* 0x00000001ff007807 */ /* 0x008fc80000000000 */
[----:B------:R-:W-:-:S05]  /*ee30*/  LOP3.LUT R19, R19, R0, RZ, 0x3c, !PT ;  /* 0x0000000013137212 */ /* 0x000fca00078e3cff */
[----:B----4-:R-:W-:Y:S05]  /*ee40*/  @!P1 BRA `(.L_x_210) ;  /* 0xffffffc800fc9947 */ /* 0x010fea000383ffff */
[----:B------:R-:W-:-:S07]  /*ee50*/  LOP3.LUT R2, R2, 0x1, RZ, 0xc, !PT ;  /* 0x0000000102027812 */ /* 0x000fce00078e0cff */
.L_x_157:
[----:B------:R-:W3:Y:S01]  /*ee60*/  S2R R3, SR_CgaCtaId ;  /* 0x0000000000037919 */ /* 0x000ee20000008800 */
[----:B------:R-:W-:Y:S01]  /*ee70*/  MOV R0, 0x400 ;  /* 0x0000040000007802 */ /* 0x000fe20000000f00 */
[----:B------:R-:W-:Y:S03]  /*ee80*/  BSSY B0, `(.L_x_211) ;  /* 0x0000005000007945 */ /* 0x000fe60003800000 */
[----:B---3--:R-:W-:Y:S02]  /*ee90*/  LEA R0, R3, R0, 0x18 ;  /* 0x0000000003007211 */ /* 0x008fe400078ec0ff */
[----:B------:R-:W-:-:S04]  /*eea0*/  SHF.L.U32 R3, R2, 0x1f, RZ ;  /* 0x0000001f02037819 */ /* 0x000fc800000006ff */
[----:B------:R-:W3:Y:S02]  /*eeb0*/  SYNCS.PHASECHK.TRANS64.TRYWAIT P0, [R0+URZ+0x38820], R3 ;  /* 0x03882003000075a7 */ /* 0x000ee4000800017f */
[----:B---3--:R-:W-:Y:S05]  /*eec0*/  @!P0 BRA `(.L_x_212) ;  /* 0x00000008004c8947 */ /* 0x008fea0003800000 */
.L_x_239:
[----:B------:R-:W-:Y:S05]  /*eed0*/  BSYNC B0 ;  /* 0x0000000000007941 */ /* 0x000fea0003800000 */
.L_x_211:
[----:B------:R-:W-:-:S03]  /*eee0*/  UMOV UR4, 0xffffffff ;  /* 0xffffffff00047882 */ /* 0x000fc60000000000 */
[----:B------:R-:W-:Y:S05]  /*eef0*/  BRA.DIV UR4, `(.L_x_213) ;  /* 0x0000000a04547947 */ /* 0x000fea000b800000 */
[----:B------:R-:W4:Y:S02]  /*ef00*/  S2R R2, SR_TID.X ;  /* 0x0000000000027919 */ /* 0x000f240000002100 */
[----:B----4-:R-:W-:-:S04]  /*ef10*/  SHF.R.U32.HI R2, RZ, 0x5, R2 ;  /* 0x00000005ff027819 */ /* 0x010fc80000011602 */
[----:B------:R-:W-:-:S05]  /*ef20*/  LOP3.LUT R2, R2, 0x3, RZ, 0xc0, !PT ;  /* 0x0000000302027812 */ /* 0x000fca00078ec0ff */
[----:B--2---:R2:W4:Y:S02]  /*ef30*/  SHFL.IDX PT, R14, R2, RZ, 0x1f ;  /* 0x00001fff020e7589 */ /* 0x00452400000e0000 */
.L_x_242:
[----:B----4-:R-:W-:Y:S01]  /*ef40*/  ISETP.NE.AND P0, PT, R14, RZ, PT ;  /* 0x000000ff0e00720c */ /* 0x010fe20003f05270 */
[----:B------:R-:W-:-:S12]  /*ef50*/  BSSY B0, `(.L_x_214) ;  /* 0x0000026000007945 */ /* 0x000fd80003800000 */
[----:B------:R-:W-:Y:S05]  /*ef60*/  @P0 BRA `(.L_x_215) ;  /* 0x0000000000900947 */ /* 0x000fea0003800000 */
[----:B------:R-:W-:-:S03]  /*ef70*/  UMOV UR4, 0xffffffff ;  /* 0xffffffff00047882 */ /* 0x000fc60000000000 */
[----:B------:R-:W-:Y:S05]  /*ef80*/  BRA.DIV UR4, `(.L_x_216) ;  /* 0x0000000a04647947 */ /* 0x000fea000b800000 */
[----:B------:R-:W-:-:S13]  /*ef90*/  ELECT P6, URZ, PT ;  /* 0x00000000003f782f */ /* 0x000fda00038c0000 */
.L_x_245:
[----:B------:R-:W-:Y:S05]  /*efa0*/  @!P6 BRA `(.L_x_215) ;  /* 0x000000000080e947 */ /* 0x000fea0003800000 */
[----:B--2---:R-:W2:Y:S02]  /*efb0*/  LDL R2, [R1+0x24] ;  /* 0x0000240001027983 */ /* 0x004ea40000100800 */
[----:B--2---:R-:W-:-:S13]  /*efc0*/  R2UR UR4, R2 ;  /* 0x00000000020472ca */ /* 0x004fda00000e0000 */
[----:B------:R-:W-:-:S06]  /*efd0*/  ULOP3.LUT UR4, UR4, 0x2, URZ, 0xfc, !UPT ;  /* 0x0000000204047892 */ /* 0x000fcc000f8efc3f */
[----:B------:R-:W-:-:S05]  /*efe0*/  IMAD.U32 R2, RZ, RZ, UR4 ;  /* 0x00000004ff027e24 */ /* 0x000fca000f8e00ff */
[----:B------:R-:W-:-:S13]  /*eff0*/  ISETP.NE.AND P2, PT, R2, 0x3, PT ;  /* 0x000000030200780c */ /* 0x000fda0003f45270 */
[----:B------:R-:W-:Y:S05]  /*f000*/  @!P2 BRA `(.L_x_217) ;  /* 0x000000000004a947 */ /* 0x000fea0003800000 */
[----:B------:R-:W-:Y:S01]  /*f010*/  BPT.TRAP 0x1 ;  /* 0x000000040000795c */ /* 0x000fe20000300000 */
.L_x_217:
[----:B---3--:R-:W-:Y:S01]  /*f020*/  VIADD R3, R0, 0x38840 ;  /* 0x0003884000037836 */ /* 0x008fe20000000000 */
[----:B------:R-:W-:Y:S01]  /*f030*/  SHF.L.U32 R5, R19, 0x1f, RZ ;  /* 0x0000001f13057819 */ /* 0x000fe200000006ff */
[----:B------:R-:W-:-:S03]  /*f040*/  VIADD R2, R16, 0x1 ;  /* 0x0000000110027836 */ /* 0x000fc60000000000 */
[----:B-1----:R-:W-:Y:S02]  /*f050*/  LEA R6, R16, R3, 0x3 ;  /* 0x0000000310067211 */ /* 0x002fe400078e18ff */
[----:B------:R-:W-:Y:S02]  /*f060*/  ISETP.NE.AND P1, PT, R2, 0x2, PT ;  /* 0x000000020200780c */ /* 0x000fe40003f25270 */
[----:B------:R-:W1:Y:S02]  /*f070*/  SYNCS.PHASECHK.TRANS64.TRYWAIT P0, [R6+URZ], R5 ;  /* 0x00000005060075a7 */ /* 0x000e64000800017f */
[----:B------:R-:W-:-:S04]  /*f080*/  SEL R4, RZ, 0x1, P1 ;  /* 0x00000001ff047807 */ /* 0x000fc80000800000 */
[----:B------:R-:W-:Y:S02]  /*f090*/  LOP3.LUT R19, R19, R4, RZ, 0x3c, !PT ;  /* 0x0000000413137212 */ /* 0x000fe400078e3cff */
[----:B------:R-:W-:Y:S02]  /*f0a0*/  SEL R4, R2, RZ, P1 ;  /* 0x000000ff02047207 */ /* 0x000fe40000800000 */
[----:B------:R-:W-:-:S03]  /*f0b0*/  SHF.L.U32 R2, R19, 0x1f, RZ ;  /* 0x0000001f13027819 */ /* 0x000fc600000006ff */
[----:B------:R-:W-:Y:S01]  /*f0c0*/  IMAD R3, R4, 0x8, R3 ;  /* 0x0000000804037824 */ /* 0x000fe200078e0203 */
[----:B-1----:R-:W-:Y:S06]  /*f0d0*/  @!P0 BRA `(.L_x_218) ;  /* 0x0000000800308947 */ /* 0x002fec0003800000 */
.L_x_246:
[----:B------:R-:W2:Y:S02]  /*f0e0*/  SYNCS.PHASECHK.TRANS64.TRYWAIT P0, [R3+URZ], R2 ;  /* 0x00000002030075a7 */ /* 0x000ea4000800017f */
[----:B--2---:R-:W-:Y:S05]  /*f0f0*/  @!P0 BRA `(.L_x_219) ;  /* 0x00000008003c8947 */ /* 0x004fea0003800000 */
.L_x_247:
[----:B------:R-:W-:Y:S05]  /*f100*/  @!P2 BRA `(.L_x_220) ;  /* 0x000000000004a947 */ /* 0x000fea0003800000 */
[----:B------:R-:W-:Y:S01]  /*f110*/  BPT.TRAP 0x1 ;  /* 0x000000040000795c */ /* 0x000fe20000300000 */
.L_x_220:
[----:B--2---:R-:W-:-:S05]  /*f120*/  IADD3 R3, R0, 0x38860, RZ ;  /* 0x0003886000037810 */ /* 0x004fca0007ffe0ff */
[----:B------:R-:W-:-:S04]  /*f130*/  IMAD R16, R16, 0x8, R3 ;  /* 0x0000000810107824 */ /* 0x000fc800078e0203 */
[----:B------:R-:W2:Y:S02]  /*f140*/  SYNCS.PHASECHK.TRANS64.TRYWAIT P0, [R16+URZ], R5 ;  /* 0x00000005100075a7 */ /* 0x000ea4000800017f */
[----:B--2---:R-:W-:Y:S05]  /*f150*/  @!P0 BRA `(.L_x_221) ;  /* 0x0000000800388947 */ /* 0x004fea0003800000 */
.L_x_248:
[----:B------:R-:W-:-:S07]  /*f160*/  IMAD R3, R4, 0x8, R3 ;  /* 0x0000000804037824 */ /* 0x000fce00078e0203 */
.L_x_222:
[----:B---3--:R3:W4:Y:S02]  /*f170*/  SYNCS.PHASECHK.TRANS64.TRYWAIT P0, [R3+URZ], R2 ;  /* 0x00000002030075a7 */ /* 0x008724000800017f */
[----:B----4-:R-:W-:Y:S05]  /*f180*/  @!P0 NANOSLEEP.SYNCS 0x989680 ;  /* 0x009896800000895d */ /* 0x010fea0003900000 */
[----:B------:R-:W4:Y:S02]  /*f190*/  @!P0 SYNCS.PHASECHK.TRANS64 P0, [R3+URZ], R2 ;  /* 0x00000002030085a7 */ /* 0x000f24000800007f */
[----:B----4-:R-:W-:Y:S05]  /*f1a0*/  @!P0 BRA `(.L_x_222) ;  /* 0xfffffffc00f08947 */ /* 0x010fea000383ffff */
.L_x_215:
[----:B------:R-:W-:Y:S05]  /*f1b0*/  BSYNC B0 ;  /* 0x0000000000007941 */ /* 0x000fea0003800000 */
.L_x_214:
[----:B------:R-:W-:Y:S05]  /*f1c0*/  EXIT ;  /* 0x000000000000794d */ /* 0x000fea0003800000 */
.L_x_131:
[----:B------:R-:W-:-:S13]  /*f1d0*/  R2UR UR4, R18 ;  /* 0x00000000120472ca */ /* 0x000fda00000e0000 */
[----:B-1----:R-:W-:-:S04]  /*f1e0*/  MOV R3, UR4 ;  /* 0x0000000400037c02 */ /* 0x002fc80008000f00 */
[----:B------:R1:W2:Y:S03]  /*f1f0*/  SYNCS.PHASECHK.TRANS64.TRYWAIT P1, [R3+URZ+0x38800], R0 ;  /* 0x03880000030075a7 */ /* 0x0002a6000802017f */
[----:B--2---:R-:W-:Y:S05]  /*f200*/  @!P1 NANOSLEEP.SYNCS 0x989680 ;  /* 0x009896800000995d */ /* 0x004fea0003900000 */
[----:B------:R-:W2:Y:S02]  /*f210*/  @!P1 SYNCS.PHASECHK.TRANS64 P1, [R3+URZ+0x38800], R0 ;  /* 0x03880000030095a7 */ /* 0x000ea4000802007f */
[----:B--2---:R-:W-:Y:S05]  /*f220*/  @!P1 BRA `(.L_x_131) ;  /* 0xfffffffc00e89947 */ /* 0x004fea000383ffff */
[----:B------:R-:W-:Y:S05]  /*f230*/  BRA `(.L_x_223) ;  /* 0xffffff2400487947 */ /* 0x000fea000383ffff */
.L_x_135:
[----:B--2---:R2:W3:Y:S02]  /*f240*/  SYNCS.PHASECHK.TRANS64.TRYWAIT P1, [R0+URZ+0x38830], R3 ;  /* 0x03883003000075a7 */ /* 0x0044e4000802017f */
[----:B---3--:R-:W-:Y:S05]  /*f250*/  @!P1 NANOSLEEP.SYNCS 0x989680 ;  /* 0x009896800000995d */ /* 0x008fea0003900000 */
[----:B------:R-:W3:Y:S02]  /*f260*/  @!P1 SYNCS.PHASECHK.TRANS64 P1, [R0+URZ+0x38830], R3 ;  /* 0x03883003000095a7 */ /* 0x000ee4000802007f */
[----:B---3--:R-:W-:Y:S05]  /*f270*/  @!P1 BRA `(.L_x_135) ;  /* 0xfffffffc00f09947 */ /* 0x008fea000383ffff */
[----:B------:R-:W-:Y:S05]  /*f280*/  BRA `(.L_x_134) ;  /* 0xffffff24006c7947 */ /* 0x000fea000383ffff */
.L_x_141:
[----:B--2---:R-:W-:-:S04]  /*f290*/  IMAD.U32 R4, RZ, RZ, UR60 ;  /* 0x0000003cff047e24 */ /* 0x004fc8000f8e00ff */
[----:B------:R2:W3:Y:S03]  /*f2a0*/  SYNCS.PHASECHK.TRANS64.TRYWAIT P1, [R4+URZ+0x38830], R3 ;  /* 0x03883003040075a7 */ /* 0x0004e6000802017f */
[----:B---3--:R-:W-:Y:S05]  /*f2b0*/  @!P1 NANOSLEEP.SYNCS 0x989680 ;  /* 0x009896800000995d */ /* 0x008fea0003900000 */
[----:B------:R-:W3:Y:S02]  /*f2c0*/  @!P1 SYNCS.PHASECHK.TRANS64 P1, [R4+URZ+0x38830], R3 ;  /* 0x03883003040095a7 */ /* 0x000ee4000802007f */
[----:B---3--:R-:W-:Y:S05]  /*f2d0*/  @!P1 BRA `(.L_x_141) ;  /* 0xfffffffc00ec9947 */ /* 0x008fea000383ffff */
[----:B------:R-:W-:Y:S05]  /*f2e0*/  BRA `(.L_x_140) ;  /* 0xffffff6400047947 */ /* 0x000fea000383ffff */
.L_x_145:
[----:B-12---:R-:W-:-:S04]  /*f2f0*/  IMAD.U32 R3, RZ, RZ, UR4 ;  /* 0x00000004ff037e24 */ /* 0x006fc8000f8e00ff */
[----:B------:R1:W2:Y:S03]  /*f300*/  SYNCS.PHASECHK.TRANS64.TRYWAIT P1, [R3+URZ+0x38850], R0 ;  /* 0x03885000030075a7 */ /* 0x0002a6000802017f */
[----:B--2---:R-:W-:Y:S05]  /*f310*/  @!P1 NANOSLEEP.SYNCS 0x989680 ;  /* 0x009896800000995d */ /* 0x004fea0003900000 */
[----:B------:R-:W2:Y:S02]  /*f320*/  @!P1 SYNCS.PHASECHK.TRANS64 P1, [R3+URZ+0x38850], R0 ;  /* 0x03885000030095a7 */ /* 0x000ea4000802007f */
[----:B--2---:R-:W-:Y:S05]  /*f330*/  @!P1 BRA `(.L_x_145) ;  /* 0xfffffffc00ec9947 */ /* 0x004fea000383ffff */
[----:B------:R-:W-:Y:S05]  /*f340*/  BRA `(.L_x_144) ;  /* 0xffffff8800547947 */ /* 0x000fea000383ffff */
.L_x_152:
[----:B--2---:R-:W-:-:S04]  /*f350*/  MOV R7, UR8 ;  /* 0x0000000800077c02 */ /* 0x004fc80008000f00 */
[----:B------:R2:W3:Y:S03]  /*f360*/  SYNCS.PHASECHK.TRANS64.TRYWAIT P1, [R7+URZ+0x38850], R0 ;  /* 0x03885000070075a7 */ /* 0x0004e6000802017f */
[----:B---3--:R-:W-:Y:S05]  /*f370*/  @!P1 NANOSLEEP.SYNCS 0x989680 ;  /* 0x009896800000995d */ /* 0x008fea0003900000 */
[----:B------:R-:W3:Y:S02]  /*f380*/  @!P1 SYNCS.PHASECHK.TRANS64 P1, [R7+URZ+0x38850], R0 ;  /* 0x03885000070095a7 */ /* 0x000ee4000802007f */
[----:B---3--:R-:W-:Y:S05]  /*f390*/  @!P1 BRA `(.L_x_152) ;  /* 0xfffffffc00ec9947 */ /* 0x008fea000383ffff */
[----:B------:R-:W-:Y:S05]  /*f3a0*/  BRA `(.L_x_151) ;  /* 0xffffffa400b87947 */ /* 0x000fea000383ffff */
.L_x_165:
[----:B------:R-:W1:Y:S01]  /*f3b0*/  S2R R5, SR_TID.X ;  /* 0x0000000000057919 */ /* 0x000e620000002100 */
[----:B------:R-:W-:Y:S01]  /*f3c0*/  BSSY B0, `(.L_x_224) ;  /* 0x000000a000007945 */ /* 0x000fe20003800000 */
[----:B------:R-:W-:Y:S01]  /*f3d0*/  IMAD.MOV.U32 R12, RZ, RZ, RZ ;  /* 0x000000ffff0c7224 */ /* 0x000fe200078e00ff */
[----:B------:R-:W-:Y:S01]  /*f3e0*/  MOV R11, 0x1f ;  /* 0x0000001f000b7802 */ /* 0x000fe20000000f00 */
[----:B------:R-:W-:Y:S01]  /*f3f0*/  IMAD.MOV.U32 R15, RZ, RZ, -0x1 ;  /* 0xffffffffff0f7424 */ /* 0x000fe200078e00ff */
[----:B-1----:R-:W-:-:S04]  /*f400*/  SHF.R.U32.HI R5, RZ, 0x5, R5 ;  /* 0x00000005ff057819 */ /* 0x002fc80000011605 */
[----:B------:R-:W-:-:S05]  /*f410*/  LOP3.LUT R5, R5, 0x3, RZ, 0xc0, !PT ;  /* 0x0000000305057812 */ /* 0x000fca00078ec0ff */
[----:B------:R-:W-:-:S07]  /*f420*/  IMAD.MOV.U32 R13, RZ, RZ, R5 ;  /* 0x000000ffff0d7224 */ /* 0x000fce00078e0005 */
[----:B------:R-:W-:Y:S05]  /*f430*/  WARPSYNC.COLLECTIVE R15, `(.L_x_225) ;  /* 0x000000000f087348 */ /* 0x000fea0003c00000 */
[----:B------:R1:W2:Y:S02]  /*f440*/  SHFL.IDX P6, R14, R13, R12, R11 ;  /* 0x0000000c0d0e7389 */ /* 0x0002a400000c000b */
[----:B-12---:R-:W-:Y:S01]  /*f450*/  ENDCOLLECTIVE ;  /* 0x000000000000791b */ /* 0x006fe20003800000 */
.L_x_225:
[----:B------:R-:W-:Y:S05]  /*f460*/  BSYNC B0 ;  /* 0x0000000000007941 */ /* 0x000fea0003800000 */
.L_x_224:
[----:B------:R-:W-:Y:S05]  /*f470*/  BRA `(.L_x_226) ;  /* 0xffffffd000287947 */ /* 0x000fea000383ffff */
.L_x_166:
[----:B------:R-:W-:Y:S01]  /*f480*/  BSSY B0, `(.L_x_227) ;  /* 0x0000006000007945 */ /* 0x000fe20003800000 */
[----:B------:R-:W-:-:S07]  /*f490*/  IMAD.MOV.U32 R15, RZ, RZ, -0x1 ;  /* 0xffffffffff0f7424 */ /* 0x000fce00078e00ff */
[----:B------:R-:W-:Y:S05]  /*f4a0*/  WARPSYNC.COLLECTIVE R15, `(.L_x_228) ;  /* 0x000000000f0c7348 */ /* 0x000fea0003c00000 */
[----:B------:R-:W-:Y:S02]  /*f4b0*/  ELECT P6, UR62, PT ;  /* 0x00000000003e782f */ /* 0x000fe400038c0000 */
[----:B------:R-:W-:Y:S01]  /*f4c0*/  MOV R14, UR62 ;  /* 0x0000003e000e7c02 */ /* 0x000fe20008000f00 */
[----:B------:R-:W-:Y:S10]  /*f4d0*/  ENDCOLLECTIVE ;  /* 0x000000000000791b */ /* 0x000ff40003800000 */
.L_x_228:
[----:B------:R-:W-:Y:S05]  /*f4e0*/  BSYNC B0 ;  /* 0x0000000000007941 */ /* 0x000fea0003800000 */
.L_x_227:
[----:B------:R-:W-:Y:S05]  /*f4f0*/  BRA `(.L_x_229) ;  /* 0xffffffd000247947 */ /* 0x000fea000383ffff */
.L_x_169:
[----:B---3--:R3:W4:Y:S02]  /*f500*/  SYNCS.PHASECHK.TRANS64.TRYWAIT P1, [R4+URZ+0x38840], R9 ;  /* 0x03884009040075a7 */ /* 0x008724000802017f */
[----:B----4-:R-:W-:Y:S05]  /*f510*/  @!P1 NANOSLEEP.SYNCS 0x989680 ;  /* 0x009896800000995d */ /* 0x010fea0003900000 */
[----:B------:R-:W4:Y:S02]  /*f520*/  @!P1 SYNCS.PHASECHK.TRANS64 P1, [R4+URZ+0x38840], R9 ;  /* 0x03884009040095a7 */ /* 0x000f24000802007f */
[----:B----4-:R-:W-:Y:S05]  /*f530*/  @!P1 BRA `(.L_x_169) ;  /* 0xfffffffc00f09947 */ /* 0x010fea000383ffff */
[----:B------:R-:W-:Y:S05]  /*f540*/  BRA `(.L_x_230) ;  /* 0xffffffd000887947 */ /* 0x000fea000383ffff */
.L_x_173:
[----:B-1----:R-:W1:Y:S01]  /*f550*/  S2R R9, SR_CgaCtaId ;  /* 0x0000000000097919 */ /* 0x002e620000008800 */
[----:B------:R-:W-:-:S04]  /*f560*/  MOV R7, 0x400 ;  /* 0x0000040000077802 */ /* 0x000fc80000000f00 */
[----:B-1----:R-:W-:-:S04]  /*f570*/  LEA R7, R9, R7, 0x18 ;  /* 0x0000000709077211 */ /* 0x002fc800078ec0ff */
[----:B------:R1:W3:Y:S03]  /*f580*/  SYNCS.PHASECHK.TRANS64.TRYWAIT P1, [R7+URZ+0x38820], R6 ;  /* 0x03882006070075a7 */ /* 0x0002e6000802017f */
[----:B---3--:R-:W-:Y:S05]  /*f590*/  @!P1 NANOSLEEP.SYNCS 0x989680 ;  /* 0x009896800000995d */ /* 0x008fea0003900000 */
[----:B------:R-:W3:Y:S02]  /*f5a0*/  @!P1 SYNCS.PHASECHK.TRANS64 P1, [R7+URZ+0x38820], R6 ;  /* 0x03882006070095a7 */ /* 0x000ee4000802007f */
[----:B---3--:R-:W-:Y:S05]  /*f5b0*/  @!P1 BRA `(.L_x_173) ;  /* 0xfffffffc00e49947 */ /* 0x008fea000383ffff */
[----:B------:R-:W-:Y:S05]  /*f5c0*/  BRA `(.L_x_231) ;  /* 0xffffffd800107947 */ /* 0x000fea000383ffff */
.L_x_179:
[----:B-1----:R1:W2:Y:S02]  /*f5d0*/  SYNCS.PHASECHK.TRANS64.TRYWAIT P1, [R2+URZ+0x38840], R3 ;  /* 0x03884003020075a7 */ /* 0x0022a4000802017f */
[----:B--2---:R-:W-:Y:S05]  /*f5e0*/  @!P1 NANOSLEEP.SYNCS 0x989680 ;  /* 0x009896800000995d */ /* 0x004fea0003900000 */
[----:B------:R-:W2:Y:S02]  /*f5f0*/  @!P1 SYNCS.PHASECHK.TRANS64 P1, [R2+URZ+0x38840], R3 ;  /* 0x03884003020095a7 */ /* 0x000ea4000802007f */
[----:B--2---:R-:W-:Y:S05]  /*f600*/  @!P1 BRA `(.L_x_179) ;  /* 0xfffffffc00f09947 */ /* 0x004fea000383ffff */
[----:B------:R-:W-:Y:S05]  /*f610*/  BRA `(.L_x_232) ;  /* 0xffffffd800b47947 */ /* 0x000fea000383ffff */
.L_x_182:
[----:B-1----:R1:W2:Y:S02]  /*f620*/  SYNCS.PHASECHK.TRANS64.TRYWAIT P1, [R2+URZ+0x38860], R3 ;  /* 0x03886003020075a7 */ /* 0x0022a4000802017f */
[----:B--2---:R-:W-:Y:S05]  /*f630*/  @!P1 NANOSLEEP.SYNCS 0x989680 ;  /* 0x009896800000995d */ /* 0x004fea0003900000 */
[----:B------:R-:W2:Y:S02]  /*f640*/  @!P1 SYNCS.PHASECHK.TRANS64 P1, [R2+URZ+0x38860], R3 ;  /* 0x03886003020095a7 */ /* 0x000ea4000802007f */
[----:B--2---:R-:W-:Y:S05]  /*f650*/  @!P1 BRA `(.L_x_182) ;  /* 0xfffffffc00f09947 */ /* 0x004fea000383ffff */
[----:B------:R-:W-:Y:S05]  /*f660*/  BRA `(.L_x_233) ;  /* 0xffffffdc00747947 */ /* 0x000fea000383ffff */
.L_x_189:
[----:B--2---:R2:W3:Y:S02]  /*f670*/  SYNCS.PHASECHK.TRANS64.TRYWAIT P1, [R2+URZ+0x38840], R3 ;  /* 0x03884003020075a7 */ /* 0x0044e4000802017f */
[----:B---3--:R-:W-:Y:S05]  /*f680*/  @!P1 NANOSLEEP.SYNCS 0x989680 ;  /* 0x009896800000995d */ /* 0x008fea0003900000 */
[----:B------:R-:W3:Y:S02]  /*f690*/  @!P1 SYNCS.PHASECHK.TRANS64 P1, [R2+URZ+0x38840], R3 ;  /* 0x03884003020095a7 */ /* 0x000ee4000802007f */
[----:B---3--:R-:W-:Y:S05]  /*f6a0*/  @!P1 BRA `(.L_x_189) ;  /* 0xfffffffc00f09947 */ /* 0x008fea000383ffff */
[----:B------:R-:W-:Y:S05]  /*f6b0*/  BRA `(.L_x_234) ;  /* 0xffffffe000dc7947 */ /* 0x000fea000383ffff */
.L_x_192:
[----:B-1----:R1:W2:Y:S02]  /*f6c0*/  SYNCS.PHASECHK.TRANS64.TRYWAIT P1, [R2+URZ+0x38860], R19 ;  /* 0x03886013020075a7 */ /* 0x0022a4000802017f */
[----:B--2---:R-:W-:Y:S05]  /*f6d0*/  @!P1 NANOSLEEP.SYNCS 0x989680 ;  /* 0x009896800000995d */ /* 0x004fea0003900000 */
[----:B------:R-:W2:Y:S02]  /*f6e0*/  @!P1 SYNCS.PHASECHK.TRANS64 P1, [R2+URZ+0x38860], R19 ;  /* 0x03886013020095a7 */ /* 0x000ea4000802007f */
[----:B--2---:R-:W-:Y:S05]  /*f6f0*/  @!P1 BRA `(.L_x_192) ;  /* 0xfffffffc00f09947 */ /* 0x004fea000383ffff */
[----:B------:R-:W-:Y:S05]  /*f700*/  BRA `(.L_x_235) ;  /* 0xffffffe4009c7947 */ /* 0x000fea000383ffff */
.L_x_198:
[----:B--2---:R2:W3:Y:S02]  /*f710*/  SYNCS.PHASECHK.TRANS64.TRYWAIT P1, [R2+URZ+0x38840], R3 ;  /* 0x03884003020075a7 */ /* 0x0044e4000802017f */
[----:B---3--:R-:W-:Y:S05]  /*f720*/  @!P1 NANOSLEEP.SYNCS 0x989680 ;  /* 0x009896800000995d */ /* 0x008fea0003900000 */
[----:B------:R-:W3:Y:S02]  /*f730*/  @!P1 SYNCS.PHASECHK.TRANS64 P1, [R2+URZ+0x38840], R3 ;  /* 0x03884003020095a7 */ /* 0x000ee4000802007f */
[----:B---3--:R-:W-:Y:S05]  /*f740*/  @!P1 BRA `(.L_x_198) ;  /* 0xfffffffc00f09947 */ /* 0x008fea000383ffff */
[----:B------:R-:W-:Y:S05]  /*f750*/  BRA `(.L_x_236) ;  /* 0xffffffe800e07947 */ /* 0x000fea000383ffff */
.L_x_201:
[----:B-1----:R1:W2:Y:S02]  /*f760*/  SYNCS.PHASECHK.TRANS64.TRYWAIT P1, [R2+URZ+0x38860], R10 ;  /* 0x0388600a020075a7 */ /* 0x0022a4000802017f */
[----:B--2---:R-:W-:Y:S05]  /*f770*/  @!P1 NANOSLEEP.SYNCS 0x989680 ;  /* 0x009896800000995d */ /* 0x004fea0003900000 */
[----:B------:R-:W2:Y:S02]  /*f780*/  @!P1 SYNCS.PHASECHK.TRANS64 P1, [R2+URZ+0x38860], R10 ;  /* 0x0388600a020095a7 */ /* 0x000ea4000802007f */
[----:B--2---:R-:W-:Y:S05]  /*f790*/  @!P1 BRA `(.L_x_201) ;  /* 0xfffffffc00f09947 */ /* 0x004fea000383ffff */
[----:B------:R-:W-:Y:S05]  /*f7a0*/  BRA `(.L_x_237) ;  /* 0xffffffec00a07947 */ /* 0x000fea000383ffff */
.L_x_207:
[----:B---3--:R3:W4:Y:S02]  /*f7b0*/  SYNCS.PHASECHK.TRANS64.TRYWAIT P0, [R3+URZ+0x38860], R2 ;  /* 0x03886002030075a7 */ /* 0x008724000800017f */
[----:B----4-:R-:W-:Y:S05]  /*f7c0*/  @!P0 NANOSLEEP.SYNCS 0x989680 ;  /* 0x009896800000895d */ /* 0x010fea0003900000 */
[----:B------:R-:W4:Y:S02]  /*f7d0*/  @!P0 SYNCS.PHASECHK.TRANS64 P0, [R3+URZ+0x38860], R2 ;  /* 0x03886002030085a7 */ /* 0x000f24000800007f */
[----:B----4-:R-:W-:Y:S05]  /*f7e0*/  @!P0 BRA `(.L_x_207) ;  /* 0xfffffffc00f08947 */ /* 0x010fea000383ffff */
[----:B------:R-:W-:Y:S05]  /*f7f0*/  BRA `(.L_x_238) ;  /* 0xfffffff0008c7947 */ /* 0x000fea000383ffff */
.L_x_212:
[----:B---3--:R3:W4:Y:S02]  /*f800*/  SYNCS.PHASECHK.TRANS64.TRYWAIT P0, [R0+URZ+0x38820], R3 ;  /* 0x03882003000075a7 */ /* 0x008724000800017f */
[----:B----4-:R-:W-:Y:S05]  /*f810*/  @!P0 NANOSLEEP.SYNCS 0x989680 ;  /* 0x009896800000895d */ /* 0x010fea0003900000 */
[----:B------:R-:W4:Y:S02]  /*f820*/  @!P0 SYNCS.PHASECHK.TRANS64 P0, [R0+URZ+0x38820], R3 ;  /* 0x03882003000085a7 */ /* 0x000f24000800007f */
[----:B----4-:R-:W-:Y:S05]  /*f830*/  @!P0 BRA `(.L_x_212) ;  /* 0xfffffffc00f08947 */ /* 0x010fea000383ffff */
[----:B------:R-:W-:Y:S05]  /*f840*/  BRA `(.L_x_239) ;  /* 0xfffffff400a07947 */ /* 0x000fea000383ffff */
.L_x_213:
[----:B------:R-:W4:Y:S01]  /*f850*/  S2R R2, SR_TID.X ;  /* 0x0000000000027919 */ /* 0x000f220000002100 */
[----:B------:R-:W-:Y:S01]  /*f860*/  BSSY B0, `(.L_x_240) ;  /* 0x000000a000007945 */ /* 0x000fe20003800000 */
[----:B------:R-:W-:Y:S01]  /*f870*/  IMAD.MOV.U32 R12, RZ, RZ, RZ ;  /* 0x000000ffff0c7224 */ /* 0x000fe200078e00ff */
[----:B--2---:R-:W-:Y:S01]  /*f880*/  MOV R15, 0xffffffff ;  /* 0xffffffff000f7802 */ /* 0x004fe20000000f00 */
[----:B------:R-:W-:Y:S01]  /*f890*/  IMAD.MOV.U32 R11, RZ, RZ, 0x1f ;  /* 0x0000001fff0b7424 */ /* 0x000fe200078e00ff */
[----:B----4-:R-:W-:-:S04]  /*f8a0*/  SHF.R.U32.HI R2, RZ, 0x5, R2 ;  /* 0x00000005ff027819 */ /* 0x010fc80000011602 */
[----:B------:R-:W-:-:S04]  /*f8b0*/  LOP3.LUT R2, R2, 0x3, RZ, 0xc0, !PT ;  /* 0x0000000302027812 */ /* 0x000fc800078ec0ff */
[----:B------:R-:W-:-:S07]  /*f8c0*/  MOV R13, R2 ;  /* 0x00000002000d7202 */ /* 0x000fce0000000f00 */
[----:B-1-3--:R-:W-:Y:S05]  /*f8d0*/  WARPSYNC.COLLECTIVE R15, `(.L_x_241) ;  /* 0x000000000f087348 */ /* 0x00afea0003c00000 */
[----:B------:R2:W4:Y:S02]  /*f8e0*/  SHFL.IDX P6, R14, R13, R12, R11 ;  /* 0x0000000c0d0e7389 */ /* 0x00052400000c000b */
[----:B-1234-:R-:W-:Y:S01]  /*f8f0*/  ENDCOLLECTIVE ;  /* 0x000000000000791b */ /* 0x01efe20003800000 */
.L_x_241:
[----:B------:R-:W-:Y:S05]  /*f900*/  BSYNC B0 ;  /* 0x0000000000007941 */ /* 0x000fea0003800000 */
.L_x_240:
[----:B------:R-:W-:Y:S05]  /*f910*/  BRA `(.L_x_242) ;  /* 0xfffffff400887947 */ /* 0x000fea000383ffff */
.L_x_216:
[----:B------:R-:W-:Y:S01]  /*f920*/  BSSY B1, `(.L_x_243) ;  /* 0x0000006000017945 */ /* 0x000fe20003800000 */
[----:B------:R-:W-:-:S07]  /*f930*/  IMAD.MOV.U32 R15, RZ, RZ, -0x1 ;  /* 0xffffffffff0f7424 */ /* 0x000fce00078e00ff */
[----:B-123--:R-:W-:Y:S05]  /*f940*/  WARPSYNC.COLLECTIVE R15, `(.L_x_244) ;  /* 0x000000000f0c7348 */ /* 0x00efea0003c00000 */
[----:B------:R-:W-:Y:S02]  /*f950*/  ELECT P6, UR62, PT ;  /* 0x00000000003e782f */ /* 0x000fe400038c0000 */
[----:B------:R-:W-:Y:S01]  /*f960*/  MOV R14, UR62 ;  /* 0x0000003e000e7c02 */ /* 0x000fe20008000f00 */
[----:B-123--:R-:W-:Y:S10]  /*f970*/  ENDCOLLECTIVE ;  /* 0x000000000000791b */ /* 0x00eff40003800000 */
.L_x_244:
[----:B------:R-:W-:Y:S05]  /*f980*/  BSYNC B1 ;  /* 0x0000000000017941 */ /* 0x000fea0003800000 */
.L_x_243:
[----:B------:R-:W-:Y:S05]  /*f990*/  BRA `(.L_x_245) ;  /* 0xfffffff400807947 */ /* 0x000fea000383ffff */
.L_x_218:
[----:B-1----:R1:W2:Y:S02]  /*f9a0*/  SYNCS.PHASECHK.TRANS64.TRYWAIT P0, [R6+URZ], R5 ;  /* 0x00000005060075a7 */ /* 0x0022a4000800017f */
[----:B--2---:R-:W-:Y:S05]  /*f9b0*/  @!P0 NANOSLEEP.SYNCS 0x989680 ;  /* 0x009896800000895d */ /* 0x004fea0003900000 */
[----:B------:R-:W2:Y:S02]  /*f9c0*/  @!P0 SYNCS.PHASECHK.TRANS64 P0, [R6+URZ], R5 ;  /* 0x00000005060085a7 */ /* 0x000ea4000800007f */
[----:B--2---:R-:W-:Y:S05]  /*f9d0*/  @!P0 BRA `(.L_x_218) ;  /* 0xfffffffc00f08947 */ /* 0x004fea000383ffff */
[----:B------:R-:W-:Y:S05]  /*f9e0*/  BRA `(.L_x_246) ;  /* 0xfffffff400bc7947 */ /* 0x000fea000383ffff */
.L_x_219:
[----:B--2---:R2:W3:Y:S02]  /*f9f0*/  SYNCS.PHASECHK.TRANS64.TRYWAIT P0, [R3+URZ], R2 ;  /* 0x00000002030075a7 */ /* 0x0044e4000800017f */
[----:B---3--:R-:W-:Y:S05]  /*fa00*/  @!P0 NANOSLEEP.SYNCS 0x989680 ;  /* 0x009896800000895d */ /* 0x008fea0003900000 */
[----:B------:R-:W3:Y:S02]  /*fa10*/  @!P0 SYNCS.PHASECHK.TRANS64 P0, [R3+URZ], R2 ;  /* 0x00000002030085a7 */ /* 0x000ee4000800007f */
[----:B---3--:R-:W-:Y:S05]  /*fa20*/  @!P0 BRA `(.L_x_219) ;  /* 0xfffffffc00f08947 */ /* 0x008fea000383ffff */
[----:B------:R-:W-:Y:S05]  /*fa30*/  BRA `(.L_x_247) ;  /* 0xfffffff400b07947 */ /* 0x000fea000383ffff */
.L_x_221:
[----:B--2---:R2:W3:Y:S02]  /*fa40*/  SYNCS.PHASECHK.TRANS64.TRYWAIT P0, [R16+URZ], R5 ;  /* 0x00000005100075a7 */ /* 0x0044e4000800017f */
[----:B---3--:R-:W-:Y:S05]  /*fa50*/  @!P0 NANOSLEEP.SYNCS 0x989680 ;  /* 0x009896800000895d */ /* 0x008fea0003900000 */
[----:B------:R-:W3:Y:S02]  /*fa60*/  @!P0 SYNCS.PHASECHK.TRANS64 P0, [R16+URZ], R5 ;  /* 0x00000005100085a7 */ /* 0x000ee4000800007f */
[----:B---3--:R-:W-:Y:S05]  /*fa70*/  @!P0 BRA `(.L_x_221) ;  /* 0xfffffffc00f08947 */ /* 0x008fea000383ffff */
[----:B------:R-:W-:Y:S05]  /*fa80*/  BRA `(.L_x_248) ;  /* 0xfffffff400b47947 */ /* 0x000fea000383ffff */
.L_x_249:
        /* <DEDUP_REMOVED lines=15> */
.L_x_2839:


//--------------------- .text._ZN7cutlass13device_kernelIN5flash11enable_sm90INS1_16FlashAttnFwdSm90INS1_25CollectiveMainloopFwdSm90ILi2EN4cute5tupleIJNS5_1CILi1EEES8_S8_EEENS6_IJNS7_ILi128EEENS7_ILi80EEENS7_ILi256EEEEEELi256ENS_10bfloat16_tEfNS_4arch4Sm90ELb0ELb0ELb1ELb1ELb0ELb0ELb0ELb1ELb1ELb0ELb0ELb0EEENS1_21CollectiveEpilogueFwdINS6_IJSA_SC_SB_EEES9_SE_SG_Li256ELb1ELb0ELb0ELb0EEENS1_36VarlenDynamicPersistentTileSchedulerILi128ELi80ELi256ELi32ELb0ELb0ELb1ELb0ELb1ELb1EEEEEEEEEvNT_6ParamsE --------------------------
	.section	.text._ZN7cutlass13device_kernelIN5flash11enable_sm90INS1_16FlashAttnFwdSm90INS1_25CollectiveMainloopFwdSm90ILi2EN4cute5tupleIJNS5_1CILi1EEES8_S8_EEENS6_IJNS7_ILi128EEENS7_ILi80EEENS7_ILi256EEEEEELi256ENS_10bfloat16_tEfNS_4arch4Sm90ELb0ELb0ELb1ELb1ELb0ELb0ELb0ELb1ELb1ELb0ELb0ELb0EEENS1_21CollectiveEpilogueFwdINS6_IJSA_SC_SB_EEES9_SE_SG_Li256ELb1ELb0ELb0ELb0EEENS1_36VarlenDynamicPersistentTileSchedulerILi128ELi80ELi256ELi32ELb0ELb0ELb1ELb0ELb1ELb1EEEEEEEEEvNT_6ParamsE,"ax",@progbits
	.align	128
.text._ZN7cutlass13device_kernelIN5flash11enable_sm90INS1_16FlashAttnFwdSm90INS1_25CollectiveMainloopFwdSm90ILi2EN4cute5tupleIJNS5_1CILi1EEES8_S8_EEENS6_IJNS7_ILi128EEENS7_ILi80EEENS7_ILi256EEEEEELi256ENS_10bfloat16_tEfNS_4arch4Sm90ELb0ELb0ELb1ELb1ELb0ELb0ELb0ELb1ELb1ELb0ELb0ELb0EEENS1_21CollectiveEpilogueFwdINS6_IJSA_SC_SB_EEES9_SE_SG_Li256ELb1ELb0ELb0ELb0EEENS1_36VarlenDynamicPersistentTileSchedulerILi128ELi80ELi256ELi32ELb0ELb0ELb1ELb0ELb1ELb1EEEEEEEEEvNT_6ParamsE:
        .type           _ZN7cutlass13device_kernelIN5flash11enable_sm90INS1_16FlashAttnFwdSm90INS1_25CollectiveMainloopFwdSm90ILi2EN4cute5tupleIJNS5_1CILi1EEES8_S8_EEENS6_IJNS7_ILi128EEENS7_ILi80EEENS7_ILi256EEEEEELi256ENS_10bfloat16_tEfNS_4arch4Sm90ELb0ELb0ELb1ELb1ELb0ELb0ELb0ELb1ELb1ELb0ELb0ELb0EEENS1_21CollectiveEpilogueFwdINS6_IJSA_SC_SB_EEES9_SE_SG_Li256ELb1ELb0ELb0ELb0EEENS1_36VarlenDynamicPersistentTileSchedulerILi128ELi80ELi256ELi32ELb0ELb0ELb1ELb0ELb1ELb1EEEEEEEEEvNT_6ParamsE,@function
        .size           _ZN7cutlass13device_kernelIN5flash11enable_sm90INS1_16FlashAttnFwdSm90INS1_25CollectiveMainloopFwdSm90ILi2EN4cute5tupleIJNS5_1CILi1EEES8_S8_EEENS6_IJNS7_ILi128EEENS7_ILi80EEENS7_ILi256EEEEEELi256ENS_10bfloat16_tEfNS_4arch4Sm90ELb0ELb0ELb1ELb1ELb0ELb0ELb0ELb1ELb1ELb0ELb0ELb0EEENS1_21CollectiveEpilogueFwdINS6_IJSA_SC_SB_EEES9_SE_SG_Li256ELb1ELb0ELb0ELb0EEENS1_36VarlenDynamicPersistentTileSchedulerILi128ELi80ELi256ELi32ELb0ELb0ELb1ELb0ELb1ELb1EEEEEEEEEvNT_6ParamsE,(.L_x_2840 - _ZN7cutlass13device_kernelIN5flash11enable_sm90INS1_16FlashAttnFwdSm90INS1_25CollectiveMainloopFwdSm90ILi2EN4cute5tupleIJNS5_1CILi1EEES8_S8_EEENS6_IJNS7_ILi128EEENS7_ILi80EEENS7_ILi256EEEEEELi256ENS_10bfloat16_tEfNS_4arch4Sm90ELb0ELb0ELb1ELb1ELb0ELb0ELb0ELb1ELb1ELb0ELb0ELb0EEENS1_21CollectiveEpilogueFwdINS6_IJSA_SC_SB_EEES9_SE_SG_Li256ELb1ELb0ELb0ELb0EEENS1_36VarlenDynamicPersistentTileSchedulerILi128ELi80ELi256ELi32ELb0ELb0ELb1ELb0ELb1ELb1EEEEEEEEEvNT_6ParamsE)
        .other          _ZN7cutlass13device_kernelIN5flash11enable_sm90INS1_16FlashAttnFwdSm90INS1_25CollectiveMainloopFwdSm90ILi2EN4cute5tupleIJNS5_1CILi1EEES8_S8_EEENS6_IJNS7_ILi128EEENS7_ILi80EEENS7_ILi256EEEEEELi256ENS_10bfloat16_tEfNS_4arch4Sm90ELb0ELb0ELb1ELb1ELb0ELb0ELb0ELb1ELb1ELb0ELb0ELb0EEENS1_21CollectiveEpilogueFwdINS6_IJSA_SC_SB_EEES9_SE_SG_Li256ELb1ELb0ELb0ELb0EEENS1_36VarlenDynamicPersistentTileSchedulerILi128ELi80ELi256ELi32ELb0ELb0ELb1ELb0ELb1ELb1EEEEEEEEEvNT_6ParamsE,@"STO_CUDA_ENTRY STV_DEFAULT"
_ZN7cutlass13device_kernelIN5flash11enable_sm90INS1_16FlashAttnFwdSm90INS1_25CollectiveMainloopFwdSm90ILi2EN4cute5tupleIJNS5_1CILi1EEES8_S8_EEENS6_IJNS7_ILi128EEENS7_ILi80EEENS7_ILi256EEEEEELi256ENS_10bfloat16_tEfNS_4arch4Sm90ELb0ELb0ELb1ELb1ELb0ELb0ELb0ELb1ELb1ELb0ELb0ELb0EEENS1_21CollectiveEpilogueFwdINS6_IJSA_SC_SB_EEES9_SE_SG_Li256ELb1ELb0ELb0ELb0EEENS1_36VarlenDynamicPersistentTileSchedulerILi128ELi80ELi256ELi32ELb0ELb0ELb1ELb0ELb1ELb1EEEEEEEEEvNT_6ParamsE:
[----:B------:R-:W0:Y:S02]  /*0000*/  LDC R1, c[0x0][0x28] ;  /* 0x00000a00ff017b82 */ /* 0x000e240000000800 */
[----:B0-----:R-:W-:Y:S01]  /*0010*/  VIADD R1, R1, 0xffffffc8 ;  /* 0xffffffc801017836 */ /* 0x001fe20000000000 */
[----:B------:R-:W0:Y:S01]  /*0020*/  S2R R3, SR_TID.X ;  /* 0x0000000000037919 */ /* 0x000e220000002100 */
[----:B------:R-:W-:Y:S01]  /*0030*/  ELECT P0, URZ, PT ;  /* 0x00000000003f782f */ /* 0x000fe20003800000 */
[----:B------:R-:W-:Y:S01]  /*0040*/  BSSY B0, `(.L_x_250) ;  /* 0x0000011000007945 */ /* 0x000fe20003800000 */
[----:B0-----:R-:W-:-:S05]  /*0050*/  SHF.R.U32.HI R0, RZ, 0x5, R3 ;  /* 0x00000005ff007819 */ /* 0x001fca0000011603 */
[----:B------:R-:W0:Y:S02]  /*0060*/  SHFL.IDX PT, R2, R0, RZ, 0x1f ;  /* 0x00001fff00027589 */ /* 0x000e2400000e0000 */
[----:B0-----:R-:W-:Y:S02]  /*0070*/  ISETP.EQ.AND P0, PT, R2, RZ, P0 ;  /* 0x000000ff0200720c */ /* 0x001fe40000702270 */
[----:B------:R-:W-:-:S11]  /*0080*/  SHF.R.U32.HI R2, RZ, 0x7, R3 ;  /* 0x00000007ff027819 */ /* 0x000fd60000011603 */
[----:B------:R-:W-:Y:S05]  /*0090*/  @!P0 BRA `(.L_x_251) ;  /* 0x00000000002c8947 */ /* 0x000fea0003800000 */
[----:B------:R-:W-:Y:S02]  /*00a0*/  ULDC.64 UR4, c[0x0][0x198] ;  /* 0x0000660000047ab9 */ /* 0x000fe40000000a00 */
[----:B------:R-:W-:Y:S02]  /*00b0*/  UIADD3 UR6, UP0, UR4, 0x270, URZ ;  /* 0x0000027004067890 */ /* 0x000fe4000ff1e03f */
[----:B------:R-:W-:Y:S02]  /*00c0*/  UIADD3 UR8, UP1, UR4, 0x370, URZ ;  /* 0x0000037004087890 */ /* 0x000fe4000ff3e03f */
[----:B------:R-:W-:Y:S02]  /*00d0*/  UIADD3 UR4, UP2, UR4, 0x470, URZ ;  /* 0x0000047004047890 */ /* 0x000fe4000ff5e03f */
[----:B------:R-:W-:Y:S02]  /*00e0*/  UIADD3.X UR7, URZ, UR5, URZ, UP0, !UPT ;  /* 0x000000053f077290 */ /* 0x000fe400087fe43f */
[----:B------:R-:W-:-:S02]  /*00f0*/  UIADD3.X UR9, URZ, UR5, URZ, UP1, !UPT ;  /* 0x000000053f097290 */ /* 0x000fc40008ffe43f */
[----:B------:R-:W-:-:S05]  /*0100*/  UIADD3.X UR5, URZ, UR5, URZ, UP2, !UPT ;  /* 0x000000053f057290 */ /* 0x000fca00097fe43f */
[----:B------:R0:W-:Y:S02]  /*0110*/  UTMACCTL.PF [UR6] ;  /* 0x00000000060079b9 */ /* 0x0001e40008040000 */
[----:B------:R0:W-:Y:S02]  /*0120*/  UTMACCTL.PF [UR8] ;  /* 0x00000000080079b9 */ /* 0x0001e40008040000 */
[----:B------:R0:W-:Y:S02]  /*0130*/  UTMACCTL.PF [UR4] ;  /* 0x00000000040079b9 */ /* 0x0001e40008040000 */
[----:B0-----:R-:W-:Y:S01]  /*0140*/  NOP ;  /* 0x0000000000007918 */ /* 0x001fe20000000000 */
.L_x_251:
[----:B------:R-:W-:Y:S05]  /*0150*/  BSYNC B0 ;  /* 0x0000000000007941 */ /* 0x000fea0003800000 */
.L_x_250:
[----:B------:R-:W-:Y:S01]  /*0160*/  VOTEU.ANY UP0, P0 ;  /* 0x00000000003f7886 */ /* 0x000fe20000000100 */
[----:B------:R-:W0:Y:S01]  /*0170*/  SHFL.IDX PT, R2, R2, RZ, 0x1f ;  /* 0x00001fff02027589 */ /* 0x000e2200000e0000 */
[----:B------:R-:W-:Y:S01]  /*0180*/  UMOV UR4, 0x1 ;  /* 0x0000000100047882 */ /* 0x000fe20000000000 */
[----:B------:R-:W-:Y:S01]  /*0190*/  UMOV UR7, 0x100 ;  /* 0x0000010000077882 */ /* 0x000fe20000000000 */
[----:B------:R-:W-:Y:S01]  /*01a0*/  VOTEU.ANY UP1, P0 ;  /* 0x00000000003f7886 */ /* 0x000fe20000020100 */
[----:B------:R-:W1:Y:S01]  /*01b0*/  @UP0 S2UR UR8, SR_CgaCtaId ;  /* 0x00000000000809c3 */ /* 0x000e620000008800 */
[----:B------:R-:W2:Y:S01]  /*01c0*/  SHFL.IDX PT, R3, R0, RZ, 0x1f ;  /* 0x00001fff00037589 */ /* 0x000ea200000e0000 */
[----:B------:R-:W-:Y:S01]  /*01d0*/  @UP0 UMOV UR6, 0x400 ;  /* 0x0000040000060882 */ /* 0x000fe20000000000 */
[----:B------:R-:W-:-:S04]  /*01e0*/  @UP0 UIADD3 UR4, -UR4, 0x100000, URZ ;  /* 0x0010000004040890 */ /* 0x000fc8000fffe13f */
[----:B------:R-:W-:Y:S02]  /*01f0*/  @UP0 USHF.L.U32 UR5, UR4, 0xb, URZ ;  /* 0x0000000b04050899 */ /* 0x000fe4000800063f */
[----:B------:R-:W-:Y:S01]  /*0200*/  @UP0 USHF.L.U32 UR4, UR4, 0x1, URZ ;  /* 0x0000000104040899 */ /* 0x000fe2000800063f */
[----:B------:R-:W-:Y:S01]  /*0210*/  VOTEU.ANY UP2, P0 ;  /* 0x00000000003f7886 */ /* 0x000fe20000040100 */
[----:B0-----:R-:W-:Y:S01]  /*0220*/  R2UR UR9, R2 ;  /* 0x00000000020972ca */ /* 0x001fe200000e0000 */
[----:B-1----:R-:W-:Y:S01]  /*0230*/  @UP0 ULEA UR8, UR8, UR6, 0x18 ;  /* 0x0000000608080291 */ /* 0x002fe2000f8ec03f */
[----:B--2---:R-:W-:Y:S01]  /*0240*/  ISETP.NE.AND P1, PT, R3, RZ, PT ;  /* 0x000000ff0300720c */ /* 0x004fe20003f25270 */
[----:B------:R-:W-:-:S04]  /*0250*/  @UP0 UIADD3 UR6, -UR7, 0x100000, URZ ;  /* 0x0010000007060890 */ /* 0x000fc8000fffe13f */
[----:B------:R-:W-:Y:S02]  /*0260*/  @UP0 USHF.L.U32 UR7, UR6, 0xb, URZ ;  /* 0x0000000b06070899 */ /* 0x000fe4000800063f */
[----:B------:R-:W-:-:S04]  /*0270*/  @UP0 USHF.L.U32 UR6, UR6, 0x1, URZ ;  /* 0x0000000106060899 */ /* 0x000fc8000800063f */
[----:B------:R-:W-:Y:S01]  /*0280*/  UISETP.NE.AND UP0, UPT, UR9, URZ, UPT ;  /* 0x0000003f0900728c */ /* 0x000fe2000bf05270 */
[----:B------:R-:W0:Y:S02]  /*0290*/  FENCE.VIEW.ASYNC.S ;  /* 0x00000000000073c6 */ /* 0x000e240000000000 */
[----:B0-----:R0:W1:Y:S05]  /*02a0*/  @UP1 SYNCS.EXCH.64 URZ, [UR8+0x38800], UR4 ;  /* 0x03880004083f15b2 */ /* 0x00106a0008000100 */
[----:B------:R0:W2:Y:S01]  /*02b0*/  @UP2 SYNCS.EXCH.64 URZ, [UR8+0x38820], UR6 ;  /* 0x03882006083f25b2 */ /* 0x0000a20008000100 */
[----:B------:R-:W-:Y:S05]  /*02c0*/  @P1 BRA `(.L_x_252) ;  /* 0x0000000000481947 */ /* 0x000fea0003800000 */
[----:B0-----:R-:W0:Y:S01]  /*02d0*/  S2UR UR5, SR_CgaCtaId ;  /* 0x00000000000579c3 */ /* 0x001e220000008800 */
[----:B------:R-:W-:Y:S01]  /*02e0*/  UMOV UR4, 0x400 ;  /* 0x0000040000047882 */ /* 0x000fe20000000000 */
[----:B------:R-:W-:Y:S01]  /*02f0*/  UMOV UR6, 0x1 ;  /* 0x0000000100067882 */ /* 0x000fe20000000000 */
[----:B------:R-:W-:Y:S01]  /*0300*/  UMOV UR9, 0x2 ;  /* 0x0000000200097882 */ /* 0x000fe20000000000 */
[----:B------:R-:W-:-:S04]  /*0310*/  UIADD3 UR6, -UR6, 0x100000, URZ ;  /* 0x0010000006067890 */ /* 0x000fc8000fffe13f */
[----:B------:R-:W-:Y:S02]  /*0320*/  USHF.L.U32 UR7, UR6, 0xb, URZ ;  /* 0x0000000b06077899 */ /* 0x000fe4000800063f */
[----:B------:R-:W-:Y:S01]  /*0330*/  USHF.L.U32 UR6, UR6, 0x1, URZ ;  /* 0x0000000106067899 */ /* 0x000fe2000800063f */
[----:B------:R-:W-:Y:S01]  /*0340*/  ELECT P0, URZ, PT ;  /* 0x00000000003f782f */ /* 0x000fe20003800000 */
[----:B0-----:R-:W-:Y:S02]  /*0350*/  ULEA UR8, UR5, UR4, 0x18 ;  /* 0x0000000405087291 */ /* 0x001fe4000f8ec03f */
[----:B------:R-:W-:-:S04]  /*0360*/  UIADD3 UR4, -UR9, 0x100000, URZ ;  /* 0x0010000009047890 */ /* 0x000fc8000fffe13f */
[----:B------:R-:W-:Y:S02]  /*0370*/  USHF.L.U32 UR5, UR4, 0xb, URZ ;  /* 0x0000000b04057899 */ /* 0x000fe4000800063f */
[----:B------:R-:W-:Y:S01]  /*0380*/  USHF.L.U32 UR4, UR4, 0x1, URZ ;  /* 0x0000000104047899 */ /* 0x000fe2000800063f */
[----:B------:R-:W0:Y:S03]  /*0390*/  FENCE.VIEW.ASYNC.S ;  /* 0x00000000000073c6 */ /* 0x000e260000000000 */
[----:B0-----:R3:W4:Y:S08]  /*03a0*/  SYNCS.EXCH.64 URZ, [UR8+0x38830], UR6 ;  /* 0x03883006083f75b2 */ /* 0x0017300008000100 */
[----:B------:R3:W0:Y:S01]  /*03b0*/  SYNCS.EXCH.64 URZ, [UR8+0x38840], UR4 ;  /* 0x03884004083f75b2 */ /* 0x0006220008000100 */
[----:B------:R3:W0:Y:S01]  /*03c0*/  SYNCS.EXCH.64 URZ, [UR8+0x38838], UR6 ;  /* 0x03883806083f75b2 */ /* 0x0006220008000100 */
[----:B------:R3:W0:Y:S02]  /*03d0*/  SYNCS.EXCH.64 URZ, [UR8+0x38848], UR4 ;  /* 0x03884804083f75b2 */ /* 0x0006240008000100 */
[----:B---3--:R-:W-:Y:S01]  /*03e0*/  NOP ;  /* 0x0000000000007918 */ /* 0x008fe20000000000 */
.L_x_252:
[----:B------:R-:W3:Y:S01]  /*03f0*/  SHFL.IDX PT, R2, R0, RZ, 0x1f ;  /* 0x00001fff00027589 */ /* 0x000ee200000e0000 */
[----:B------:R-:W-:Y:S01]  /*0400*/  NOP ;  /* 0x0000000000007918 */ /* 0x000fe20000000000 */
[----:B---3--:R-:W-:-:S13]  /*0410*/  ISETP.NE.AND P0, PT, R2, RZ, PT ;  /* 0x000000ff0200720c */ /* 0x008fda0003f05270 */
[----:B------:R-:W-:Y:S05]  /*0420*/  @P0 BRA `(.L_x_253) ;  /* 0x0000000000480947 */ /* 0x000fea0003800000 */
[----:B0-----:R-:W0:Y:S01]  /*0430*/  S2UR UR5, SR_CgaCtaId ;  /* 0x00000000000579c3 */ /* 0x001e220000008800 */
[----:B------:R-:W-:Y:S01]  /*0440*/  UMOV UR4, 0x400 ;  /* 0x0000040000047882 */ /* 0x000fe20000000000 */
[----:B------:R-:W-:Y:S01]  /*0450*/  UMOV UR6, 0x1 ;  /* 0x0000000100067882 */ /* 0x000fe20000000000 */
[----:B------:R-:W-:Y:S01]  /*0460*/  UMOV UR7, 0x2 ;  /* 0x0000000200077882 */ /* 0x000fe20000000000 */
[----:B------:R-:W-:Y:S01]  /*0470*/  ELECT P0, URZ, PT ;  /* 0x00000000003f782f */ /* 0x000fe20003800000 */
[----:B0-----:R-:W-:Y:S02]  /*0480*/  ULEA UR8, UR5, UR4, 0x18 ;  /* 0x0000000405087291 */ /* 0x001fe4000f8ec03f */
[----:B------:R-:W-:-:S04]  /*0490*/  UIADD3 UR4, -UR6, 0x100000, URZ ;  /* 0x0010000006047890 */ /* 0x000fc8000fffe13f */
[----:B------:R-:W-:Y:S02]  /*04a0*/  USHF.L.U32 UR5, UR4, 0xb, URZ ;  /* 0x0000000b04057899 */ /* 0x000fe4000800063f */
[----:B------:R-:W-:Y:S02]  /*04b0*/  USHF.L.U32 UR4, UR4, 0x1, URZ ;  /* 0x0000000104047899 */ /* 0x000fe4000800063f */
[----:B------:R-:W-:-:S04]  /*04c0*/  UIADD3 UR6, -UR7, 0x100000, URZ ;  /* 0x0010000007067890 */ /* 0x000fc8000fffe13f */
[----:B------:R-:W-:Y:S02]  /*04d0*/  USHF.L.U32 UR7, UR6, 0xb, URZ ;  /* 0x0000000b06077899 */ /* 0x000fe4000800063f */
[----:B------:R-:W-:Y:S01]  /*04e0*/  USHF.L.U32 UR6, UR6, 0x1, URZ ;  /* 0x0000000106067899 */ /* 0x000fe2000800063f */
[----:B------:R-:W0:Y:S03]  /*04f0*/  FENCE.VIEW.ASYNC.S ;  /* 0x00000000000073c6 */ /* 0x000e260000000000 */
[----:B0-----:R3:W0:Y:S08]  /*0500*/  SYNCS.EXCH.64 URZ, [UR8+0x38850], UR4 ;  /* 0x03885004083f75b2 */ /* 0x0016300008000100 */
[----:B------:R3:W0:Y:S01]  /*0510*/  SYNCS.EXCH.64 URZ, [UR8+0x38860], UR6 ;  /* 0x03886006083f75b2 */ /* 0x0006220008000100 */
[----:B------:R3:W0:Y:S01]  /*0520*/  SYNCS.EXCH.64 URZ, [UR8+0x38858], UR4 ;  /* 0x03885804083f75b2 */ /* 0x0006220008000100 */
[----:B------:R3:W0:Y:S02]  /*0530*/  SYNCS.EXCH.64 URZ, [UR8+0x38868], UR6 ;  /* 0x03886806083f75b2 */ /* 0x0006240008000100 */
[----:B---3--:R-:W-:Y:S01]  /*0540*/  NOP ;  /* 0x0000000000007918 */ /* 0x008fe20000000000 */
.L_x_253:
[----:B------:R-:W3:Y:S01]  /*0550*/  SHFL.IDX PT, R2, R0, RZ, 0x1f ;  /* 0x00001fff00027589 */ /* 0x000ee200000e0000 */
[----:B------:R-:W-:Y:S01]  /*0560*/  NOP ;  /* 0x0000000000007918 */ /* 0x000fe20000000000 */
[----:B---3--:R-:W-:-:S13]  /*0570*/  ISETP.NE.AND P0, PT, R2, RZ, PT ;  /* 0x000000ff0200720c */ /* 0x008fda0003f05270 */
[----:B------:R-:W-:Y:S05]  /*0580*/  @P0 BRA `(.L_x_254) ;  /* 0x0000000000380947 */ /* 0x000fea0003800000 */
[----:B0-----:R-:W0:Y:S01]  /*0590*/  S2UR UR5, SR_CgaCtaId ;  /* 0x00000000000579c3 */ /* 0x001e220000008800 */
[----:B------:R-:W-:Y:S01]  /*05a0*/  UMOV UR4, 0x400 ;  /* 0x0000040000047882 */ /* 0x000fe20000000000 */
[----:B------:R-:W-:Y:S01]  /*05b0*/  UMOV UR7, 0x1 ;  /* 0x0000000100077882 */ /* 0x000fe20000000000 */
[----:B------:R-:W-:Y:S01]  /*05c0*/  ELECT P0, URZ, PT ;  /* 0x00000000003f782f */ /* 0x000fe20003800000 */
[----:B0-----:R-:W-:Y:S02]  /*05d0*/  ULEA UR6, UR5, UR4, 0x18 ;  /* 0x0000000405067291 */ /* 0x001fe4000f8ec03f */
[----:B------:R-:W-:-:S04]  /*05e0*/  UIADD3 UR4, -UR7, 0x100000, URZ ;  /* 0x0010000007047890 */ /* 0x000fc8000fffe13f */
[----:B------:R-:W-:Y:S02]  /*05f0*/  USHF.L.U32 UR5, UR4, 0xb, URZ ;  /* 0x0000000b04057899 */ /* 0x000fe4000800063f */
[----:B------:R-:W-:Y:S01]  /*0600*/  USHF.L.U32 UR4, UR4, 0x1, URZ ;  /* 0x0000000104047899 */ /* 0x000fe2000800063f */
[----:B------:R-:W0:Y:S11]  /*0610*/  FENCE.VIEW.ASYNC.S ;  /* 0x00000000000073c6 */ /* 0x000e360000000000 */
[----:B0-----:R3:W0:Y:S01]  /*0620*/  SYNCS.EXCH.64 URZ, [UR6+0x38870], UR4 ;  /* 0x03887004063f75b2 */ /* 0x0016220008000100 */
[----:B------:R3:W0:Y:S01]  /*0630*/  SYNCS.EXCH.64 URZ, [UR6+0x38880], UR4 ;  /* 0x03888004063f75b2 */ /* 0x0006220008000100 */
[----:B------:R3:W0:Y:S01]  /*0640*/  SYNCS.EXCH.64 URZ, [UR6+0x38878], UR4 ;  /* 0x03887804063f75b2 */ /* 0x0006220008000100 */
[----:B------:R3:W0:Y:S02]  /*0650*/  SYNCS.EXCH.64 URZ, [UR6+0x38888], UR4 ;  /* 0x03888804063f75b2 */ /* 0x0006240008000100 */
[----:B---3--:R-:W-:Y:S01]  /*0660*/  NOP ;  /* 0x0000000000007918 */ /* 0x008fe20000000000 */
.L_x_254:
        /* <DEDUP_REMOVED lines=22> */
.L_x_255:
        /* <DEDUP_REMOVED lines=22> */
.L_x_256:
[----:B0-----:R-:W-:Y:S01]  /*0930*/  UMOV UR4, 0x1 ;  /* 0x0000000100047882 */ /* 0x001fe20000000000 */
[----:B------:R-:W-:Y:S01]  /*0940*/  PLOP3.LUT P0, PT, PT, PT, UP0, 0x80, 0x0 ;  /* 0x000000000000781c */ /* 0x000fe20003f0f008 */
[----:B------:R-:W-:Y:S01]  /*0950*/  USEL UR4, UR4, 0x2, !UP0 ;  /* 0x0000000204047887 */ /* 0x000fe2000c000000 */
[----:B------:R-:W-:-:S05]  /*0960*/  NOP ;  /* 0x0000000000007918 */ /* 0x000fca0000000000 */
[----:B------:R-:W-:-:S05]  /*0970*/  IMAD.U32 R2, RZ, RZ, UR4 ;  /* 0x00000004ff027e24 */ /* 0x000fca000f8e00ff */
[----:B------:R0:W-:Y:S01]  /*0980*/  STL [R1+0x30], R2 ;  /* 0x0000300201007387 */ /* 0x0001e20000100800 */
[----:B-12-4-:R-:W-:Y:S06]  /*0990*/  BAR.SYNC.DEFER_BLOCKING 0x0 ;  /* 0x0000000000007b1d */ /* 0x016fec0000010000 */
[----:B------:R-:W-:Y:S05]  /*09a0*/  @!P0 BRA `(.L_x_257) ;  /* 0x000000d400908947 */ /* 0x000fea0003800000 */
.L_x_258:
[----:B------:R-:W-:-:S08]  /*09b0*/  NOP ;  /* 0x0000000000007918 */ /* 0x000fd00000000000 */
[----:B------:R-:W1:Y:S02]  /*09c0*/  USETMAXREG.TRY_ALLOC.CTAPOOL UP0, 0xf0 ;  /* 0x000000f0000079c8 */ /* 0x000e640008000600 */
[----:B-1----:R-:W-:-:S13]  /*09d0*/  PLOP3.LUT P0, PT, PT, PT, UP0, 0x80, 0x0 ;  /* 0x000000000000781c */ /* 0x002fda0003f0f008 */
[----:B------:R-:W-:Y:S05]  /*09e0*/  @!P0 BRA `(.L_x_258) ;  /* 0xfffffffc00f08947 */ /* 0x000fea000383ffff */
[----:B------:R-:W1:Y:S08]  /*09f0*/  S2UR UR5, SR_CgaCtaId ;  /* 0x00000000000579c3 */ /* 0x000e700000008800 */
[----:B------:R-:W-:Y:S06]  /*0a00*/  BAR.ARV 0x8, 0x120 ;  /* 0x0204800000007b1d */ /* 0x000fec0000002000 */
[----:B------:R-:W-:-:S02]  /*0a10*/  UMOV UR4, 0x400 ;  /* 0x0000040000047882 */ /* 0x000fc40000000000 */
[----:B------:R-:W-:Y:S01]  /*0a20*/  BAR.SYNC.DEFER_BLOCKING 0x5, 0x120 ;  /* 0x0144800000007b1d */ /* 0x000fe20000010000 */
[----:B-1----:R-:W-:-:S09]  /*0a30*/  ULEA UR4, UR5, UR4, 0x18 ;  /* 0x0000000405047291 */ /* 0x002fd2000f8ec03f */
[----:B------:R-:W1:Y:S01]  /*0a40*/  LDS.128 R12, [UR4+0x388d0] ;  /* 0x0388d004ff0c7984 */ /* 0x000e620008000c00 */
[----:B------:R-:W-:Y:S01]  /*0a50*/  ULDC UR4, c[0x0][0xc14] ;  /* 0x0003050000047ab9 */ /* 0x000fe20000000800 */
[----:B------:R-:W-:Y:S06]  /*0a60*/  BAR.ARV 0x4, 0x120 ;  /* 0x0104800000007b1d */ /* 0x000fec0000002000 */
[----:B-1----:R-:W-:-:S13]  /*0a70*/  ISETP.GE.AND P0, PT, R15, UR4, PT ;  /* 0x000000040f007c0c */ /* 0x002fda000bf06270 */
[----:B------:R-:W-:Y:S05]  /*0a80*/  @P0 EXIT ;  /* 0x000000000000094d */ /* 0x000fea0003800000 */
[----:B0-----:R-:W2:Y:S01]  /*0a90*/  LDL R2, [R1+0x30] ;  /* 0x0000300001027983 */ /* 0x001ea20000100800 */
[----:B------:R-:W-:Y:S01]  /*0aa0*/  R2UR UR5, R14 ;  /* 0x000000000e0572ca */ /* 0x000fe200000e0000 */
[----:B------:R-:W-:Y:S01]  /*0ab0*/  IMAD.MOV.U32 R219, RZ, RZ, -0x2 ;  /* 0xfffffffeffdb7424 */ /* 0x000fe200078e00ff */
[----:B------:R-:W-:Y:S01]  /*0ac0*/  CS2R R16, SRZ ;  /* 0x0000000000107805 */ /* 0x000fe2000001ff00 */
[----:B------:R-:W0:Y:S01]  /*0ad0*/  S2R R0, SR_TID.X ;  /* 0x0000000000007919 */ /* 0x000e220000002100 */
[----:B------:R-:W-:Y:S02]  /*0ae0*/  IMAD.MOV.U32 R216, RZ, RZ, RZ ;  /* 0x000000ffffd87224 */ /* 0x000fe400078e00ff */
[----:B0-----:R-:W-:-:S05]  /*0af0*/  VIADD R223, R0, 0xffffff80 ;  /* 0xffffff8000df7836 */ /* 0x001fca0000000000 */
[----:B------:R-:W-:-:S04]  /*0b00*/  SHF.R.S32.HI R0, RZ, 0x1f, R223 ;  /* 0x0000001fff007819 */ /* 0x000fc800000114df */
[CC--:B------:R-:W-:Y:S02]  /*0b10*/  LEA.HI R3, R0.reuse, R223.reuse, RZ, 0x7 ;  /* 0x000000df00037211 */ /* 0x0c0fe400078f38ff */
[----:B------:R-:W-:Y:S02]  /*0b20*/  LEA.HI R4, R0, R223, RZ, 0x5 ;  /* 0x000000df00047211 */ /* 0x000fe400078f28ff */
[----:B------:R-:W-:-:S03]  /*0b30*/  SHF.R.S32.HI R218, RZ, 0x7, R3 ;  /* 0x00000007ffda7819 */ /* 0x000fc60000011403 */
[----:B------:R-:W-:-:S05]  /*0b40*/  IMAD.SHL.U32 R6, R4, 0x20, RZ ;  /* 0x0000002004067824 */ /* 0x000fca00078e00ff */
[----:B------:R-:W-:Y:S02]  /*0b50*/  LOP3.LUT R7, R6, 0xfffffc00, RZ, 0xc0, !PT ;  /* 0xfffffc0006077812 */ /* 0x000fe400078ec0ff */
[----:B--2---:R-:W-:Y:S02]  /*0b60*/  R2UR UR4, R2 ;  /* 0x00000000020472ca */ /* 0x004fe400000e0000 */
[C---:B------:R-:W-:Y:S02]  /*0b70*/  LOP3.LUT R2, R3.reuse, 0xffffff80, RZ, 0xc0, !PT ;  /* 0xffffff8003027812 */ /* 0x040fe400078ec0ff */
[----:B------:R-:W-:-:S03]  /*0b80*/  LEA.HI R3, R3, R218, RZ, 0x1 ;  /* 0x000000da03037211 */ /* 0x000fc600078f08ff */
[C---:B------:R-:W-:Y:S01]  /*0b90*/  IMAD.IADD R217, R223.reuse, 0x1, -R2 ;  /* 0x00000001dfd97824 */ /* 0x040fe200078e0a02 */
[CC--:B------:R-:W-:Y:S02]  /*0ba0*/  LEA.HI R2, R0.reuse, R223.reuse, RZ, 0x4 ;  /* 0x000000df00027211 */ /* 0x0c0fe400078f20ff */
[----:B------:R-:W-:Y:S02]  /*0bb0*/  LEA.HI R0, R0, R223, RZ, 0x3 ;  /* 0x000000df00007211 */ /* 0x000fe400078f18ff */
[----:B------:R-:W-:Y:S01]  /*0bc0*/  SHF.R.S32.HI R8, RZ, 0x1f, R217 ;  /* 0x0000001fff087819 */ /* 0x000fe200000114d9 */
[----:B------:R-:W-:Y:S01]  /*0bd0*/  ULOP3.LUT UR4, UR4, 0x1, URZ, 0xfc, !UPT ;  /* 0x0000000104047892 */ /* 0x000fe2000f8efc3f */
[----:B------:R-:W-:Y:S02]  /*0be0*/  SHF.R.S32.HI R5, RZ, 0x4, R2 ;  /* 0x00000004ff057819 */ /* 0x000fe40000011402 */
[----:B------:R-:W-:Y:S02]  /*0bf0*/  LOP3.LUT R4, R2, 0x3fffff0, RZ, 0xc0, !PT ;  /* 0x03fffff002047812 */ /* 0x000fe400078ec0ff */
[----:B------:R-:W-:Y:S01]  /*0c00*/  LEA.HI R9, R8, R217, RZ, 0x2 ;  /* 0x000000d908097211 */ /* 0x000fe200078f10ff */
[----:B------:R-:W-:Y:S01]  /*0c10*/  IMAD.U32 R222, RZ, RZ, UR4 ;  /* 0x00000004ffde7e24 */ /* 0x000fe2000f8e00ff */
[----:B------:R-:W-:Y:S01]  /*0c20*/  LEA.HI R2, R2, R5, RZ, 0x1 ;  /* 0x0000000502027211 */ /* 0x000fe200078f08ff */
[----:B------:R-:W-:Y:S01]  /*0c30*/  IMAD.IADD R4, R223, 0x1, -R4 ;  /* 0x00000001df047824 */ /* 0x000fe200078e0a04 */
[----:B------:R-:W-:-:S02]  /*0c40*/  SHF.R.S32.HI R6, RZ, 0x2, R9 ;  /* 0x00000002ff067819 */ /* 0x000fc40000011409 */
[----:B------:R-:W-:Y:S02]  /*0c50*/  SHF.R.S32.HI R11, RZ, 0x1f, R9 ;  /* 0x0000001fff0b7819 */ /* 0x000fe40000011409 */
[----:B------:R-:W-:Y:S02]  /*0c60*/  LOP3.LUT R2, R2, 0x1ffffffe, RZ, 0xc0, !PT ;  /* 0x1ffffffe02027812 */ /* 0x000fe400078ec0ff */
[----:B------:R-:W-:Y:S02]  /*0c70*/  LEA.HI R11, R11, R6, RZ, 0x3 ;  /* 0x000000060b0b7211 */ /* 0x000fe400078f18ff */
[----:B------:R-:W-:Y:S01]  /*0c80*/  LEA R7, R4, R7, 0x6 ;  /* 0x0000000704077211 */ /* 0x000fe200078e30ff */
[----:B------:R-:W-:Y:S01]  /*0c90*/  IMAD.IADD R2, R5, 0x1, -R2 ;  /* 0x0000000105027824 */ /* 0x000fe200078e0a02 */
[----:B------:R-:W-:Y:S01]  /*0ca0*/  LOP3.LUT R11, R11, 0xfffffff8, RZ, 0xc0, !PT ;  /* 0xfffffff80b0b7812 */ /* 0x000fe200078ec0ff */
[----:B------:R-:W-:Y:S01]  /*0cb0*/  IMAD.MOV.U32 R5, RZ, RZ, R13 ;  /* 0x000000ffff057224 */ /* 0x000fe200078e000d */
[----:B------:R-:W-:-:S02]  /*0cc0*/  LEA.HI R8, R8, R217, RZ, 0x5 ;  /* 0x000000d908087211 */ /* 0x000fc400078f28ff */
[----:B------:R-:W-:Y:S01]  /*0cd0*/  LEA R221, R2, R7, 0x3 ;  /* 0x0000000702dd7211 */ /* 0x000fe200078e18ff */
[----:B------:R-:W-:Y:S01]  /*0ce0*/  IMAD.IADD R11, R6, 0x1, -R11 ;  /* 0x00000001060b7824 */ /* 0x000fe200078e0a0b */
[----:B------:R-:W-:Y:S01]  /*0cf0*/  LOP3.LUT R2, R0, 0x1ffffff8, RZ, 0xc0, !PT ;  /* 0x1ffffff800027812 */ /* 0x000fe200078ec0ff */
[----:B------:R-:W-:Y:S01]  /*0d00*/  IMAD.MOV.U32 R7, RZ, RZ, R15 ;  /* 0x000000ffff077224 */ /* 0x000fe200078e000f */
[----:B------:R-:W-:Y:S02]  /*0d10*/  LOP3.LUT R4, R9, 0x7ffffffc, RZ, 0xc0, !PT ;  /* 0x7ffffffc09047812 */ /* 0x000fe400078ec0ff */
[----:B------:R-:W-:Y:S01]  /*0d20*/  SHF.R.S32.HI R8, RZ, 0x5, R8 ;  /* 0x00000005ff087819 */ /* 0x000fe20000011408 */
[----:B------:R-:W-:Y:S01]  /*0d30*/  IMAD.IADD R2, R223, 0x1, -R2 ;  /* 0x00000001df027824 */ /* 0x000fe200078e0a02 */
[----:B------:R-:W-:Y:S01]  /*0d40*/  LOP3.LUT R3, R3, 0x3fffffe, RZ, 0xc0, !PT ;  /* 0x03fffffe03037812 */ /* 0x000fe200078ec0ff */
[----:B------:R-:W-:Y:S01]  /*0d50*/  IMAD.IADD R4, R217, 0x1, -R4 ;  /* 0x00000001d9047824 */ /* 0x000fe200078e0a04 */
[----:B------:R-:W-:Y:S01]  /*0d60*/  SHF.R.S32.HI R22, RZ, 0x3, R0 ;  /* 0x00000003ff167819 */ /* 0x000fe20000011400 */
[----:B------:R-:W-:Y:S01]  /*0d70*/  IMAD R8, R8, 0x10, R11 ;  /* 0x0000001008087824 */ /* 0x000fe200078e020b */
[----:B------:R-:W-:Y:S01]  /*0d80*/  SHF.L.U32 R18, R2, 0x3, RZ ;  /* 0x0000000302127819 */ /* 0x000fe200000006ff */
[----:B------:R-:W-:-:S02]  /*0d90*/  IMAD.IADD R3, R218, 0x1, -R3 ;  /* 0x00000001da037824 */ /* 0x000fc400078e0a03 */
[----:B------:R-:W-:Y:S02]  /*0da0*/  IMAD R219, R4, R219, 0x50 ;  /* 0x0000005004db7424 */ /* 0x000fe400078e02db */
[----:B------:R-:W-:-:S07]  /*0db0*/  IMAD R220, R3, 0x40, R8 ;  /* 0x0000004003dc7824 */ /* 0x000fce00078e0208 */
.L_x_301:
[----:B0-----:R-:W0:Y:S01]  /*0dc0*/  LDC.64 R2, c[0x0][0xc60] ;  /* 0x00031800ff027b82 */ /* 0x001e220000000a00 */
[----:B------:R-:W-:Y:S01]  /*0dd0*/  ULDC.64 UR10, c[0x0][0x208] ;  /* 0x00008200000a7ab9 */ /* 0x000fe20000000a00 */
[----:B------:R-:W-:Y:S01]  /*0de0*/  ULDC.64 UR6, c[0x0][0xa28] ;  /* 0x00028a0000067ab9 */ /* 0x000fe20000000a00 */
[----:B------:R-:W-:Y:S01]  /*0df0*/  ULDC.64 UR8, c[0x0][0xa20] ;  /* 0x0002880000087ab9 */ /* 0x000fe20000000a00 */
[----:B0-----:R-:W-:-:S06]  /*0e00*/  IMAD.WIDE R2, R7, 0x4, R2 ;  /* 0x0000000407027825 */ /* 0x001fcc00078e0202 */
[----:B--2---:R-:W2:Y:S01]  /*0e10*/  LDG.E R2, desc[UR10][R2.64] ;  /* 0x0000000a02027981 */ /* 0x004ea2000c1e1900 */
[----:B------:R-:W-:Y:S02]  /*0e20*/  UISETP.NE.U32.AND UP0, UPT, UR6, URZ, UPT ;  /* 0x0000003f0600728c */ /* 0x000fe4000bf05070 */
[----:B------:R-:W-:Y:S02]  /*0e30*/  UISETP.NE.U32.AND UP1, UPT, UR8, URZ, UPT ;  /* 0x0000003f0800728c */ /* 0x000fe4000bf25070 */
[----:B------:R-:W-:Y:S02]  /*0e40*/  UISETP.NE.AND.EX UP0, UPT, UR7, URZ, UPT, UP0 ;  /* 0x0000003f0700728c */ /* 0x000fe4000bf05300 */
[----:B------:R-:W-:-:S04]  /*0e50*/  UISETP.NE.AND.EX UP1, UPT, UR9, URZ, UPT, UP1 ;  /* 0x0000003f0900728c */ /* 0x000fc8000bf25310 */
[----:B------:R-:W-:Y:S02]  /*0e60*/  PLOP3.LUT P0, PT, PT, PT, UP0, 0x80, 0x0 ;  /* 0x000000000000781c */ /* 0x000fe40003f0f008 */
[----:B------:R-:W-:Y:S02]  /*0e70*/  PLOP3.LUT P1, PT, PT, PT, UP1, 0x80, 0x0 ;  /* 0x000000000000781c */ /* 0x000fe40003f2f018 */
[----:B--2---:R-:W-:-:S13]  /*0e80*/  R2UR UR4, R2 ;  /* 0x00000000020472ca */ /* 0x004fda00000e0000 */
[----:B------:R-:W-:Y:S02]  /*0e90*/  USHF.R.S32.HI UR12, URZ, 0x1f, UR4 ;  /* 0x0000001f3f0c7899 */ /* 0x000fe40008011404 */
[----:B------:R-:W-:Y:S01]  /*0ea0*/  IMAD.U32 R214, RZ, RZ, UR4 ;  /* 0x00000004ffd67e24 */ /* 0x000fe2000f8e00ff */
[----:B------:R-:W-:Y:S02]  /*0eb0*/  @UP0 ULEA UR6, UP2, UR4, UR6, 0x2 ;  /* 0x0000000604060291 */ /* 0x000fe4000f84103f */
[----:B------:R-:W-:Y:S02]  /*0ec0*/  @UP1 ULEA UR8, UP3, UR4, UR8, 0x2 ;  /* 0x0000000804081291 */ /* 0x000fe4000f86103f */
[----:B------:R-:W-:Y:S02]  /*0ed0*/  @UP0 ULEA.HI.X UR7, UR4, UR7, UR12, 0x2, UP2 ;  /* 0x0000000704070291 */ /* 0x000fe400090f140c */
[----:B------:R-:W-:Y:S01]  /*0ee0*/  IMAD.U32 R215, RZ, RZ, UR12 ;  /* 0x0000000cffd77e24 */ /* 0x000fe2000f8e00ff */
[----:B------:R-:W-:Y:S01]  /*0ef0*/  @UP1 ULEA.HI.X UR9, UR4, UR9, UR12, 0x2, UP3 ;  /* 0x0000000904091291 */ /* 0x000fe200098f140c */
[----:B------:R-:W-:-:S02]  /*0f00*/  IMAD.U32 R2, RZ, RZ, UR6 ;  /* 0x00000006ff027e24 */ /* 0x000fc4000f8e00ff */
[----:B------:R-:W-:Y:S01]  /*0f10*/  IMAD.U32 R6, RZ, RZ, UR8 ;  /* 0x00000008ff067e24 */ /* 0x000fe2000f8e00ff */
[----:B------:R-:W-:Y:S01]  /*0f20*/  ULDC UR4, c[0x0][0x404] ;  /* 0x0001010000047ab9 */ /* 0x000fe20000000800 */
[----:B------:R-:W-:Y:S01]  /*0f30*/  IMAD.U32 R3, RZ, RZ, UR7 ;  /* 0x00000007ff037e24 */ /* 0x000fe2000f8e00ff */
[----:B------:R-:W-:Y:S01]  /*0f40*/  ULDC.64 UR6, c[0x0][0x3f8] ;  /* 0x0000fe0000067ab9 */ /* 0x000fe20000000a00 */
[----:B------:R-:W-:-:S03]  /*0f50*/  IMAD.U32 R7, RZ, RZ, UR9 ;  /* 0x00000009ff077e24 */ /* 0x000fc6000f8e00ff */
[----:B------:R-:W2:Y:S04]  /*0f60*/  @P0 LDG.E R2, desc[UR10][R2.64] ;  /* 0x0000000a02020981 */ /* 0x000ea8000c1e1900 */
[----:B---3--:R-:W3:Y:S01]  /*0f70*/  @P1 LDG.E R6, desc[UR10][R6.64] ;  /* 0x0000000a06061981 */ /* 0x008ee2000c1e1900 */
[----:B------:R-:W-:Y:S01]  /*0f80*/  UISETP.NE.U32.AND UP0, UPT, UR6, URZ, UPT ;  /* 0x0000003f0600728c */ /* 0x000fe2000bf05070 */
[----:B------:R-:W-:Y:S01]  /*0f90*/  MOV R212, R5 ;  /* 0x0000000500d47202 */ /* 0x000fe20000000f00 */
[----:B------:R-:W-:Y:S01]  /*0fa0*/  UMOV UR60, URZ ;  /* 0x0000003f003c7c82 */ /* 0x000fe20008000000 */
[----:B------:R-:W-:Y:S01]  /*0fb0*/  ULDC UR6, c[0x0][0x2e0] ;  /* 0x0000b80000067ab9 */ /* 0x000fe20000000800 */
[----:B------:R-:W-:Y:S01]  /*0fc0*/  UISETP.NE.AND.EX UP0, UPT, UR7, URZ, UPT, UP0 ;  /* 0x0000003f0700728c */ /* 0x000fe2000bf05300 */
[----:B------:R-:W-:Y:S01]  /*0fd0*/  IMAD.MOV.U32 R0, RZ, RZ, RZ ;  /* 0x000000ffff007224 */ /* 0x000fe200078e00ff */
[----:B------:R-:W-:-:S02]  /*0fe0*/  CS2R R150, SRZ ;  /* 0x0000000000967805 */ /* 0x000fc4000001ff00 */
[----:B------:R-:W-:Y:S01]  /*0ff0*/  CS2R R148, SRZ ;  /* 0x0000000000947805 */ /* 0x000fe2000001ff00 */
[----:B------:R-:W-:Y:S01]  /*1000*/  USEL UR4, UR4, 0x1, UP0 ;  /* 0x0000000104047887 */ /* 0x000fe20008000000 */
[----:B------:R-:W-:Y:S02]  /*1010*/  CS2R R146, SRZ ;  /* 0x0000000000927805 */ /* 0x000fe4000001ff00 */
[----:B------:R-:W-:Y:S02]  /*1020*/  CS2R R144, SRZ ;  /* 0x0000000000907805 */ /* 0x000fe4000001ff00 */
[----:B------:R-:W-:Y:S01]  /*1030*/  CS2R R142, SRZ ;  /* 0x00000000008e7805 */ /* 0x000fe2000001ff00 */
[----:B------:R-:W-:Y:S01]  /*1040*/  UIMAD UR4, UR4, UR6, URZ ;  /* 0x00000006040472a4 */ /* 0x000fe2000f8e023f */
        /* <DEDUP_REMOVED lines=22> */
[----:B------:R-:W-:Y:S01]  /*11b0*/  CS2R R96, SRZ ;  /* 0x0000000000607805 */ /* 0x000fe2000001ff00 */
[----:B------:R-:W-:Y:S01]  /*11c0*/  IMAD.MOV.U32 R165, RZ, RZ, RZ ;  /* 0x000000ffffa57224 */ /* 0x000fe200078e00ff */
[----:B------:R-:W-:Y:S02]  /*11d0*/  CS2R R86, SRZ ;  /* 0x0000000000567805 */ /* 0x000fe4000001ff00 */
[----:B------:R-:W-:Y:S02]  /*11e0*/  CS2R R92, SRZ ;  /* 0x00000000005c7805 */ /* 0x000fe4000001ff00 */
[----:B------:R-:W-:-:S02]  /*11f0*/  CS2R R90, SRZ ;  /* 0x00000000005a7805 */ /* 0x000fc4000001ff00 */
[----:B------:R-:W-:Y:S02]  /*1200*/  CS2R R88, SRZ ;  /* 0x0000000000587805 */ /* 0x000fe4000001ff00 */
[----:B-1----:R-:W-:Y:S02]  /*1210*/  CS2R R82, SRZ ;  /* 0x0000000000527805 */ /* 0x002fe4000001ff00 */
[----:B------:R-:W-:Y:S02]  /*1220*/  CS2R R84, SRZ ;  /* 0x0000000000547805 */ /* 0x000fe4000001ff00 */
[----:B------:R-:W-:Y:S01]  /*1230*/  CS2R R80, SRZ ;  /* 0x0000000000507805 */ /* 0x000fe2000001ff00 */
[----:B------:R-:W-:Y:S01]  /*1240*/  IMAD.MOV.U32 R19, RZ, RZ, RZ ;  /* 0x000000ffff137224 */ /* 0x000fe200078e00ff */
[----:B-----5:R-:W-:Y:S02]  /*1250*/  CS2R R74, SRZ ;  /* 0x00000000004a7805 */ /* 0x020fe4000001ff00 */
[----:B------:R-:W-:Y:S01]  /*1260*/  CS2R R76, SRZ ;  /* 0x00000000004c7805 */ /* 0x000fe2000001ff00 */
[----:B------:R-:W-:Y:S01]  /*1270*/  IMAD.MOV.U32 R153, RZ, RZ, RZ ;  /* 0x000000ffff997224 */ /* 0x000fe200078e00ff */
        /* <DEDUP_REMOVED lines=15> */
[----:B----4-:R-:W-:Y:S01]  /*1370*/  CS2R R44, SRZ ;  /* 0x00000000002c7805 */ /* 0x010fe2000001ff00 */
[----:B------:R-:W-:Y:S02]  /*1380*/  IMAD.MOV.U32 R41, RZ, RZ, RZ ;  /* 0x000000ffff297224 */ /* 0x000fe400078e00ff */
[----:B------:R-:W-:Y:S01]  /*1390*/  IMAD.U32 R213, RZ, RZ, UR5 ;  /* 0x00000005ffd57e24 */ /* 0x000fe2000f8e00ff */
[----:B--2---:R-:W-:Y:S02]  /*13a0*/  @P0 R2UR UR60, R2 ;  /* 0x00000000023c02ca */ /* 0x004fe400000e0000 */
[----:B------:R-:W-:-:S02]  /*13b0*/  CS2R R2, SRZ ;  /* 0x0000000000027805 */ /* 0x000fc4000001ff00 */
[----:B------:R-:W-:Y:S02]  /*13c0*/  PLOP3.LUT P0, PT, PT, PT, PT, 0x80, 0x0 ;  /* 0x000000000000781c */ /* 0x000fe40003f0f070 */
[----:B---3--:R-:W-:Y:S01]  /*13d0*/  @P1 R2UR UR4, R6 ;  /* 0x00000000060412ca */ /* 0x008fe200000e0000 */
[----:B------:R-:W-:-:S14]  /*13e0*/  @P1 BRA `(.L_x_259) ;  /* 0x00000000003c1947 */ /* 0x000fdc0003800000 */
[----:B------:R-:W-:Y:S02]  /*13f0*/  ULDC.64 UR6, c[0x0][0xa08] ;  /* 0x0002820000067ab9 */ /* 0x000fe40000000a00 */
[----:B------:R-:W-:-:S04]  /*1400*/  ISETP.NE.U32.AND P1, PT, RZ, UR6, PT ;  /* 0x00000006ff007c0c */ /* 0x000fc8000bf25070 */
[----:B------:R-:W-:-:S13]  /*1410*/  ISETP.NE.AND.EX P1, PT, RZ, UR7, PT, P1 ;  /* 0x00000007ff007c0c */ /* 0x000fda000bf25310 */
[----:B------:R-:W-:Y:S05]  /*1420*/  @!P1 BRA `(.L_x_259) ;  /* 0x00000000002c9947 */ /* 0x000fea0003800000 */
[----:B------:R-:W-:Y:S01]  /*1430*/  R2UR UR8, R214 ;  /* 0x00000000d60872ca */ /* 0x000fe200000e0000 */
[----:B------:R-:W-:Y:S01]  /*1440*/  ULDC.64 UR4, c[0x0][0xa08] ;  /* 0x0002820000047ab9 */ /* 0x000fe20000000a00 */
[----:B------:R-:W-:-:S11]  /*1450*/  ULDC.64 UR6, c[0x0][0x208] ;  /* 0x0000820000067ab9 */ /* 0x000fd60000000a00 */
[----:B------:R-:W-:-:S06]  /*1460*/  UIMAD.WIDE UR4, UR8, 0x4, UR4 ;  /* 0x00000004080478a5 */ /* 0x000fcc000f8e0204 */
[----:B------:R-:W-:Y:S01]  /*1470*/  MOV R4, UR4 ;  /* 0x0000000400047c02 */ /* 0x000fe20008000f00 */
[----:B------:R-:W-:-:S05]  /*1480*/  IMAD.U32 R5, RZ, RZ, UR5 ;  /* 0x00000005ff057e24 */ /* 0x000fca000f8e00ff */
[----:B------:R-:W2:Y:S04]  /*1490*/  LDG.E R7, desc[UR6][R4.64] ;  /* 0x0000000604077981 */ /* 0x000ea8000c1e1900 */
[----:B------:R-:W3:Y:S01]  /*14a0*/  LDG.E R6, desc[UR6][R4.64+0x4] ;  /* 0x0000040604067981 */ /* 0x000ee2000c1e1900 */
[----:B--2---:R-:W-:Y:S02]  /*14b0*/  R2UR UR4, R7 ;  /* 0x00000000070472ca */ /* 0x004fe400000e0000 */
[----:B---3--:R-:W-:-:S13]  /*14c0*/  R2UR UR5, R6 ;  /* 0x00000000060572ca */ /* 0x008fda00000e0000 */
[----:B------:R-:W-:-:S12]  /*14d0*/  UIADD3 UR4, -UR4, UR5, URZ ;  /* 0x0000000504047290 */ /* 0x000fd8000fffe13f */
.L_x_259:
[----:B------:R-:W-:Y:S01]  /*14e0*/  UIADD3 UR60, -UR60, UR4, URZ ;  /* 0x000000043c3c7290 */ /* 0x000fe2000fffe13f */
[----:B------:R-:W-:Y:S01]  /*14f0*/  IMAD.MOV.U32 R40, RZ, RZ, RZ ;  /* 0x000000ffff287224 */ /* 0x000fe200078e00ff */
[----:B------:R-:W-:Y:S02]  /*1500*/  CS2R R162, SRZ ;  /* 0x0000000000a27805 */ /* 0x000fe4000001ff00 */
[----:B------:R-:W-:Y:S01]  /*1510*/  CS2R R34, SRZ ;  /* 0x0000000000227805 */ /* 0x000fe2000001ff00 */
[----:B------:R-:W-:Y:S01]  /*1520*/  UIADD3 UR4, UR60, 0x4f, URZ ;  /* 0x0000004f3c047890 */ /* 0x000fe2000fffe03f */
[----:B------:R-:W-:Y:S01]  /*1530*/  CS2R R36, SRZ ;  /* 0x0000000000247805 */ /* 0x000fe2000001ff00 */
[----:B------:R-:W-:Y:S01]  /*1540*/  UISETP.GE.AND UP0, UPT, UR60, 0x1, UPT ;  /* 0x000000013c00788c */ /* 0x000fe2000bf06270 */
[----:B------:R-:W-:Y:S01]  /*1550*/  CS2R R32, SRZ ;  /* 0x0000000000207805 */ /* 0x000fe2000001ff00 */
[----:B------:R-:W-:Y:S01]  /*1560*/  UIMAD.WIDE UR4, UR4, 0x66666667, URZ ;  /* 0x66666667040478a5 */ /* 0x000fe2000f8e023f */
[----:B------:R-:W-:Y:S01]  /*1570*/  IMAD.MOV.U32 R10, RZ, RZ, RZ ;  /* 0x000000ffff0a7224 */ /* 0x000fe200078e00ff */
[----:B------:R-:W-:-:S02]  /*1580*/  CS2R R26, SRZ ;  /* 0x00000000001a7805 */ /* 0x000fc4000001ff00 */
[----:B------:R-:W-:Y:S02]  /*1590*/  CS2R R28, SRZ ;  /* 0x00000000001c7805 */ /* 0x000fe4000001ff00 */
[----:B------:R-:W-:Y:S01]  /*15a0*/  PLOP3.LUT P1, PT, PT, PT, UP0, 0x80, 0x0 ;  /* 0x000000000000781c */ /* 0x000fe20003f2f008 */
[----:B------:R-:W-:Y:S01]  /*15b0*/  USHF.R.U32.HI UR4, URZ, 0x1f, UR5 ;  /* 0x0000001f3f047899 */ /* 0x000fe20008011605 */
[----:B------:R-:W-:Y:S01]  /*15c0*/  IMAD.MOV.U32 R164, RZ, RZ, RZ ;  /* 0x000000ffffa47224 */ /* 0x000fe200078e00ff */
[----:B------:R-:W-:Y:S02]  /*15d0*/  CS2R R24, SRZ ;  /* 0x0000000000187805 */ /* 0x000fe4000001ff00 */
[----:B------:R-:W-:-:S06]  /*15e0*/  ULEA.HI.SX32 UR4, UR5, UR4, 0x1b ;  /* 0x0000000405047291 */ /* 0x000fcc000f8fda3f */
[----:B------:R-:W-:Y:S02]  /*15f0*/  IMAD.U32 R152, RZ, RZ, UR4 ;  /* 0x00000004ff987e24 */ /* 0x000fe4000f8e00ff */
[----:B------:R-:W-:Y:S05]  /*1600*/  @!P1 BRA `(.L_x_260) ;  /* 0x0000009c00609947 */ /* 0x000fea0003800000 */
[----:B------:R-:W0:Y:S01]  /*1610*/  SHFL.IDX PT, R0, R218, RZ, 0x1f ;  /* 0x00001fffda007589 */ /* 0x000e2200000e0000 */
[----:B------:R-:W1:Y:S01]  /*1620*/  S2UR UR7, SR_CgaCtaId ;  /* 0x00000000000779c3 */ /* 0x000e620000008800 */
[----:B------:R-:W-:Y:S01]  /*1630*/  UMOV UR6, 0x400 ;  /* 0x0000040000067882 */ /* 0x000fe20000000000 */
[----:B0-----:R-:W-:Y:S01]  /*1640*/  R2UR UR4, R0 ;  /* 0x00000000000472ca */ /* 0x001fe200000e0000 */
[----:B-1----:R-:W-:-:S04]  /*1650*/  ULEA UR6, UR7, UR6, 0x18 ;  /* 0x0000000607067291 */ /* 0x002fc8000f8ec03f */
[----:B------:R-:W-:-:S04]  /*1660*/  UIADD3 UR6, UR6, 0x14400, URZ ;  /* 0x0001440006067890 */ /* 0x000fc8000fffe03f */
[----:B------:R-:W-:-:S04]  /*1670*/  ULOP3.LUT UP0, URZ, UR6, 0x9f, URZ, 0xc0, !UPT ;  /* 0x0000009f063f7892 */ /* 0x000fc8000f80c03f */
[----:B------:R-:W-:Y:S02]  /*1680*/  ULEA.HI UR5, UR4, UR4, URZ, 0x1 ;  /* 0x0000000404057291 */ /* 0x000fe4000f8f083f */
[----:B------:R-:W-:Y:S02]  /*1690*/  PLOP3.LUT P0, PT, PT, PT, UP0, 0x80, 0x0 ;  /* 0x000000000000781c */ /* 0x000fe40003f0f008 */
[----:B------:R-:W-:-:S04]  /*16a0*/  ULOP3.LUT UR5, UR5, 0x1e, URZ, 0xc0, !UPT ;  /* 0x0000001e05057892 */ /* 0x000fc8000f8ec03f */
[----:B------:R-:W-:-:S04]  /*16b0*/  UIADD3 UR5, UR4, -UR5, URZ ;  /* 0x8000000504057290 */ /* 0x000fc8000fffe03f */
[----:B------:R-:W-:-:S04]  /*16c0*/  ULEA UR5, UR5, UR6, 0xd ;  /* 0x0000000605057291 */ /* 0x000fc8000f8e683f */
[----:B------:R-:W-:-:S04]  /*16d0*/  USHF.R.U32.HI UR5, URZ, 0x4, UR5 ;  /* 0x000000043f057899 */ /* 0x000fc80008011605 */
[----:B------:R-:W-:Y:S01]  /*16e0*/  ULOP3.LUT UR36, UR5, 0x3fff, URZ, 0xc0, !UPT ;  /* 0x00003fff05247892 */ /* 0x000fe2000f8ec03f */
[----:B------:R-:W-:Y:S11]  /*16f0*/  @!P0 BRA `(.L_x_261) ;  /* 0x0000000000408947 */ /* 0x000ff60003800000 */
[----:B------:R-:W-:Y:S01]  /*1700*/  MOV R0, 0x0 ;  /* 0x0000000000007802 */ /* 0x000fe20000000f00 */
[----:B------:R-:W-:Y:S01]  /*1710*/  ULDC.64 UR4, c[0x4][0xa8] ;  /* 0x01002a0000047ab9 */ /* 0x000fe20000000a00 */
[----:B------:R-:W-:Y:S01]  /*1720*/  ULDC.64 UR6, c[0x4][0x20] ;  /* 0x0100080000067ab9 */ /* 0x000fe20000000a00 */
[----:B------:R-:W-:Y:S01]  /*1730*/  IMAD.U32 R4, RZ, RZ, UR4 ;  /* 0x00000004ff047e24 */ /* 0x000fe2000f8e00ff */
[----:B------:R0:W1:Y:S01]  /*1740*/  LDC.64 R2, c[0x4][R0] ;  /* 0x0100000000027b82 */ /* 0x0000620000000a00 */
[----:B------:R-:W-:Y:S01]  /*1750*/  MOV R5, UR5 ;  /* 0x0000000500057c02 */ /* 0x000fe20008000f00 */
[----:B------:R-:W-:Y:S01]  /*1760*/  ULDC.64 UR4, c[0x4][0xb0] ;  /* 0x01002c0000047ab9 */ /* 0x000fe20000000a00 */
[----:B------:R-:W-:Y:S01]  /*1770*/  IMAD.U32 R10, RZ, RZ, UR6 ;  /* 0x00000006ff0a7e24 */ /* 0x000fe2000f8e00ff */
[----:B------:R-:W-:Y:S01]  /*1780*/  MOV R13, RZ ;  /* 0x000000ff000d7202 */ /* 0x000fe20000000f00 */
[----:B------:R-:W-:Y:S02]  /*1790*/  IMAD.U32 R6, RZ, RZ, UR4 ;  /* 0x00000004ff067e24 */ /* 0x000fe4000f8e00ff */
[----:B------:R-:W-:-:S02]  /*17a0*/  IMAD.U32 R7, RZ, RZ, UR5 ;  /* 0x00000005ff077e24 */ /* 0x000fc4000f8e00ff */
[----:B------:R-:W-:Y:S02]  /*17b0*/  IMAD.U32 R11, RZ, RZ, UR7 ;  /* 0x00000007ff0b7e24 */ /* 0x000fe4000f8e00ff */
[----:B------:R-:W-:Y:S02]  /*17c0*/  IMAD.MOV.U32 R8, RZ, RZ, 0x70 ;  /* 0x00000070ff087424 */ /* 0x000fe400078e00ff */
[----:B0-----:R-:W-:-:S07]  /*17d0*/  IMAD.MOV.U32 R12, RZ, RZ, 0x1 ;  /* 0x00000001ff0c7424 */ /* 0x001fce00078e00ff */
[----:B------:R-:W-:-:S07]  /*17e0*/  LEPC R20, `(.L_x_261) ;  /* 0x000000001014794e */ /* 0x000fce0000000000 */
[----:B-1----:R-:W-:Y:S05]  /*17f0*/  CALL.ABS.NOINC R2 ;  /* 0x0000000002007343 */ /* 0x002fea0003c00000 */
.L_x_261:
[----:B------:R-:W0:Y:S01]  /*1800*/  S2UR UR5, SR_CgaCtaId ;  /* 0x00000000000579c3 */ /* 0x000e220000008800 */
[----:B------:R-:W-:Y:S01]  /*1810*/  LEA.HI R0, R216, R216, RZ, 0x1 ;  /* 0x000000d8d8007211 */ /* 0x000fe200078f08ff */
[----:B------:R-:W-:Y:S01]  /*1820*/  UMOV UR4, 0x400 ;  /* 0x0000040000047882 */ /* 0x000fe20000000000 */
[----:B------:R-:W-:Y:S01]  /*1830*/  R2UR UR6, R222 ;  /* 0x00000000de0672ca */ /* 0x000fe200000e0000 */
[----:B------:R-:W-:Y:S01]  /*1840*/  BSSY B0, `(.L_x_262) ;  /* 0x000000a000007945 */ /* 0x000fe20003800000 */
[----:B------:R-:W-:-:S05]  /*1850*/  LOP3.LUT R3, R0, 0xfffffffe, RZ, 0xc0, !PT ;  /* 0xfffffffe00037812 */ /* 0x000fca00078ec0ff */
[----:B------:R-:W-:-:S05]  /*1860*/  IMAD.IADD R0, R216, 0x1, -R3 ;  /* 0x00000001d8007824 */ /* 0x000fca00078e0a03 */
[----:B------:R-:W-:Y:S01]  /*1870*/  SHF.L.U32 R0, R0, 0x1f, RZ ;  /* 0x0000001f00007819 */ /* 0x000fe200000006ff */
[----:B------:R-:W-:-:S05]  /*1880*/  IMAD.U32 R2, RZ, RZ, UR6 ;  /* 0x00000006ff027e24 */ /* 0x000fca000f8e00ff */
[----:B------:R-:W-:Y:S01]  /*1890*/  ISETP.NE.AND P0, PT, R2, 0x3, PT ;  /* 0x000000030200780c */ /* 0x000fe20003f05270 */
[----:B0-----:R-:W-:-:S06]  /*18a0*/  ULEA UR4, UR5, UR4, 0x18 ;  /* 0x0000000405047291 */ /* 0x001fcc000f8ec03f */
[----:B------:R-:W-:-:S04]  /*18b0*/  IMAD.U32 R5, RZ, RZ, UR4 ;  /* 0x00000004ff057e24 */ /* 0x000fc8000f8e00ff */
[----:B------:R-:W0:Y:S02]  /*18c0*/  SYNCS.PHASECHK.TRANS64.TRYWAIT P1, [R5+URZ+0x38800], R0 ;  /* 0x03880000050075a7 */ /* 0x000e24000802017f */
[----:B0-----:R-:W-:Y:S05]  /*18d0*/  @!P1 BRA `(.L_x_263) ;  /* 0x0000011800649947 */ /* 0x001fea0003800000 */
.L_x_388:
[----:B------:R-:W-:Y:S05]  /*18e0*/  BSYNC B0 ;  /* 0x0000000000007941 */ /* 0x000fea0003800000 */
.L_x_262:
[----:B------:R-:W-:Y:S05]  /*18f0*/  @!P0 BRA `(.L_x_264) ;  /* 0x0000000000048947 */ /* 0x000fea0003800000 */
[----:B------:R-:W-:Y:S01]  /*1900*/  BPT.TRAP 0x1 ;  /* 0x000000040000795c */ /* 0x000fe20000300000 */
.L_x_264:
[----:B0-----:R-:W-:Y:S01]  /*1910*/  IMAD R0, R16, 0x8, R5 ;  /* 0x0000000810007824 */ /* 0x001fe200078e0205 */
[----:B------:R-:W-:-:S04]  /*1920*/  SHF.L.U32 R3, R17, 0x1f, RZ ;  /* 0x0000001f11037819 */ /* 0x000fc800000006ff */
[----:B------:R0:W1:Y:S01]  /*1930*/  SYNCS.PHASECHK.TRANS64.TRYWAIT P2, [R0+URZ+0x38830], R3 ;  /* 0x03883003000075a7 */ /* 0x000062000804017f */
[----:B------:R-:W-:Y:S05]  /*1940*/  @!P0 BRA `(.L_x_265) ;  /* 0x0000000000048947 */ /* 0x000fea0003800000 */
[----:B------:R-:W-:Y:S01]  /*1950*/  BPT.TRAP 0x1 ;  /* 0x000000040000795c */ /* 0x000fe20000300000 */
.L_x_265:
[----:B------:R-:W2:Y:S01]  /*1960*/  S2R R2, SR_TID.X ;  /* 0x0000000000027919 */ /* 0x000ea20000002100 */
[----:B------:R-:W-:Y:S01]  /*1970*/  IMAD.MOV.U32 R151, RZ, RZ, RZ ;  /* 0x000000ffff977224 */ /* 0x000fe200078e00ff */
[----:B--2---:R-:W-:Y:S01]  /*1980*/  LOP3.LUT P1, RZ, R2, 0x7f, RZ, 0xc0, !PT ;  /* 0x0000007f02ff7812 */ /* 0x004fe2000782c0ff */
[----:B-1----:R-:W-:-:S12]  /*1990*/  @P2 BRA `(.L_x_266) ;  /* 0x0000000000082947 */ /* 0x002fd80003800000 */
[----:B------:R-:W1:Y:S02]  /*19a0*/  SYNCS.PHASECHK.TRANS64.TRYWAIT P2, [R0+URZ+0x38830], R3 ;  /* 0x03883003000075a7 */ /* 0x000e64000804017f */
[----:B-1----:R-:W-:Y:S05]  /*19b0*/  @!P2 BRA `(.L_x_267) ;  /* 0x000001180040a947 */ /* 0x002fea0003800000 */
.L_x_266:
[----:B------:R-:W-:Y:S05]  /*19c0*/  WARPSYNC.ALL ;  /* 0x0000000000007948 */ /* 0x000fea0003800000 */
[----:B------:R-:W-:Y:S01]  /*19d0*/  R2UR UR4, R5 ;  /* 0x00000000050472ca */ /* 0x000fe200000e0000 */
[----:B------:R-:W-:Y:S01]  /*19e0*/  ULOP3.LUT UR5, UR36, 0x10000, URZ, 0xfc, !UPT ;  /* 0x0001000024057892 */ /* 0x000fe2000f8efc3f */
[----:B------:R-:W-:Y:S01]  /*19f0*/  R2UR UR6, R16 ;  /* 0x00000000100672ca */ /* 0x000fe200000e0000 */
[----:B------:R-:W-:Y:S01]  /*1a00*/  WARPGROUP.ARRIVE ;  /* 0x00000000000079c5 */ /* 0x000fe20000000000 */
[----:B------:R-:W-:Y:S01]  /*1a10*/  UMOV UR9, 0x40000040 ;  /* 0x4000004000097882 */ /* 0x000fe20000000000 */
[----:B------:R-:W-:Y:S01]  /*1a20*/  UMOV UR11, 0x40000040 ;  /* 0x40000040000b7882 */ /* 0x000fe20000000000 */
[----:B------:R-:W-:Y:S01]  /*1a30*/  UMOV UR21, UR9 ;  /* 0x0000000900157c82 */ /* 0x000fe20008000000 */
[----:B------:R-:W-:Y:S01]  /*1a40*/  IMAD.U32 R13, RZ, RZ, UR9 ;  /* 0x00000009ff0d7e24 */ /* 0x000fe2000f8e00ff */
[----:B------:R-:W-:Y:S01]  /*1a50*/  UMOV UR8, UR5 ;  /* 0x0000000500087c82 */ /* 0x000fe20008000000 */
[----:B------:R-:W-:Y:S01]  /*1a60*/  UMOV UR13, UR21 ;  /* 0x00000015000d7c82 */ /* 0x000fe20008000000 */
[----:B------:R-:W-:Y:S01]  /*1a70*/  UMOV UR20, UR8 ;  /* 0x0000000800147c82 */ /* 0x000fe20008000000 */
[----:B------:R-:W-:Y:S01]  /*1a80*/  MOV R12, UR8 ;  /* 0x00000008000c7c02 */ /* 0x000fe20008000f00 */
[----:B------:R-:W-:Y:S01]  /*1a90*/  UMOV UR12, UR20 ;  /* 0x00000014000c7c82 */ /* 0x000fe20008000000 */
[----:B------:R-:W-:Y:S01]  /*1aa0*/  UIADD3 UR4, UR4, 0x24400, URZ ;  /* 0x0002440004047890 */ /* 0x000fe2000fffe03f */
[----:B------:R-:W-:Y:S01]  /*1ab0*/  P2R R20, PR, RZ, 0x1 ;  /* 0x00000001ff147803 */ /* 0x000fe20000000000 */
[----:B------:R-:W-:Y:S01]  /*1ac0*/  UMOV UR15, 0x40000040 ;  /* 0x40000040000f7882 */ /* 0x000fe20000000000 */
[----:B------:R-:W-:Y:S01]  /*1ad0*/  UMOV UR16, UR20 ;  /* 0x0000001400107c82 */ /* 0x000fe20008000000 */
[----:B------:R-:W-:Y:S01]  /*1ae0*/  USHF.R.U32.HI UR4, URZ, 0x4, UR4 ;  /* 0x000000043f047899 */ /* 0x000fe20008011604 */
[----:B01----:R-:W-:Y:S01]  /*1af0*/  @!P1 VIADD R0, R0, 0x38840 ;  /* 0x0003884000009836 */ /* 0x003fe20000000000 */
[----:B------:R-:W-:Y:S01]  /*1b00*/  UMOV UR17, UR21 ;  /* 0x0000001500117c82 */ /* 0x000fe20008000000 */
[----:B------:R-:W-:Y:S01]  /*1b10*/  UMOV UR19, 0x40000040 ;  /* 0x4000004000137882 */ /* 0x000fe20000000000 */
[----:B------:R-:W-:Y:S01]  /*1b20*/  ULOP3.LUT UR4, UR4, 0x3fff, URZ, 0xc0, !UPT ;  /* 0x00003fff04047892 */ /* 0x000fe2000f8ec03f */
[--C-:B------:R-:W-:Y:S01]  /*1b30*/  IMAD.MOV.U32 R150, RZ, RZ, R151.reuse ;  /* 0x000000ffff967224 */ /* 0x100fe200078e0097 */
[----:B------:R-:W-:Y:S01]  /*1b40*/  UMOV UR23, 0x40000040 ;  /* 0x4000004000177882 */ /* 0x000fe20000000000 */
[----:B------:R-:W-:Y:S01]  /*1b50*/  UMOV UR27, 0x40000040 ;  /* 0x40000040001b7882 */ /* 0x000fe20000000000 */
[----:B------:R-:W-:Y:S01]  /*1b60*/  ULOP3.LUT UR7, UR4, 0x10000, URZ, 0xfc, !UPT ;  /* 0x0001000004077892 */ /* 0x000fe2000f8efc3f */
[----:B------:R-:W-:Y:S01]  /*1b70*/  @!P1 PRMT R0, RZ, 0x654, R0 ;  /* 0x00000654ff009816 */ /* 0x000fe20000000000 */
[----:B------:R-:W-:Y:S01]  /*1b80*/  UMOV UR31, 0x40000040 ;  /* 0x40000040001f7882 */ /* 0x000fe20000000000 */
[----:B------:R-:W-:Y:S01]  /*1b90*/  UMOV UR35, 0x40000040 ;  /* 0x4000004000237882 */ /* 0x000fe20000000000 */
[----:B------:R-:W-:Y:S01]  /*1ba0*/  UIMAD UR4, UR6, 0xa00, UR7 ;  /* 0x00000a00060478a4 */ /* 0x000fe2000f8e0207 */
[-C--:B------:R-:W-:Y:S01]  /*1bb0*/  MOV R149, R151.reuse ;  /* 0x0000009700957202 */ /* 0x080fe20000000f00 */
[----:B------:R-:W-:Y:S01]  /*1bc0*/  IMAD.U32 R19, RZ, RZ, UR7 ;  /* 0x00000007ff137e24 */ /* 0x000fe2000f8e00ff */
[----:B------:R-:W-:Y:S01]  /*1bd0*/  UIADD3 UR6, UR5, 0x2, URZ ;  /* 0x0000000205067890 */ /* 0x000fe2000fffe03f */
[--C-:B------:R-:W-:Y:S01]  /*1be0*/  IMAD.MOV.U32 R148, RZ, RZ, R151.reuse ;  /* 0x000000ffff947224 */ /* 0x100fe200078e0097 */
[----:B------:R-:W-:Y:S01]  /*1bf0*/  UIADD3 UR14, UR4, 0x100, URZ ;  /* 0x00000100040e7890 */ /* 0x000fe2000fffe03f */
[--C-:B------:R-:W-:Y:S01]  /*1c00*/  IMAD.MOV.U32 R147, RZ, RZ, R151.reuse ;  /* 0x000000ffff937224 */ /* 0x100fe200078e0097 */
        /* <DEDUP_REMOVED lines=20> */
[----:B------:R-:W-:Y:S01]  /*1d50*/  UMOV UR39, 0x40000040 ;  /* 0x4000004000277882 */ /* 0x000fe20000000000 */
        /* <DEDUP_REMOVED lines=13> */
[-C--:B------:R-:W-:Y:S01]  /*1e30*/  MOV R135, R151.reuse ;  /* 0x0000009700877202 */ /* 0x080fe20000000f00 */
[----:B------:R-:W-:Y:S01]  /*1e40*/  UMOV UR59, 0x40000040 ;  /* 0x40000040003b7882 */ /* 0x000fe20000000000 */
[----:B------:R-:W-:Y:S01]  /*1e50*/  UISETP.GE.AND UP0, UPT, UR60, 0x51, UPT ;  /* 0x000000513c00788c */ /* 0x000fe2000bf06270 */
        /* <DEDUP_REMOVED lines=22> */
[----:B------:R-:W-:Y:S01]  /*1fc0*/  MOV R65, R151 ;  /* 0x0000009700417202 */ /* 0x000fe20000000f00 */
[--C-:B------:R-:W-:Y:S01]  /*1fd0*/  IMAD.MOV.U32 R122, RZ, RZ, R151.reuse ;  /* 0x000000ffff7a7224 */ /* 0x100fe200078e0097 */
[----:B------:R-:W-:Y:S01]  /*1fe0*/  HGMMA.64x16x16.F32.BF16 R48, gdesc[UR8], RZ, !UPT, gsb0 ;  /* 0x00200000083079f0 */ /* 0x000fe2000c0018ff */
[----:B------:R-:W-:Y:S01]  /*1ff0*/  UIADD3 UR10, UR4, 0x200, URZ ;  /* 0x00000200040a7890 */ /* 0x000fe2000fffe03f */
[--C-:B------:R-:W-:Y:S01]  /*2000*/  IMAD.MOV.U32 R120, RZ, RZ, R151.reuse ;  /* 0x000000ffff787224 */ /* 0x100fe200078e0097 */
[----:B------:R-:W-:Y:S01]  /*2010*/  UMOV UR8, UR20 ;  /* 0x0000001400087c82 */ /* 0x000fe20008000000 */
[----:B------:R-:W-:Y:S01]  /*2020*/  UMOV UR9, UR21 ;  /* 0x0000001500097c82 */ /* 0x000fe20008000000 */
[----:B------:R-:W-:Y:S01]  /*2030*/  UMOV UR11, 0x40000040 ;  /* 0x40000040000b7882 */ /* 0x000fe20000000000 */
        /* <DEDUP_REMOVED lines=22> */
[--C-:B------:R-:W-:Y:S01]  /*21a0*/  IMAD.MOV.U32 R94, RZ, RZ, R151.reuse ;  /* 0x000000ffff5e7224 */ /* 0x100fe200078e0097 */
[----:B------:R-:W-:Y:S02]  /*21b0*/  WARPGROUP.DEPBAR.LE gsb0, 0x0 ;  /* 0x00008000000079c5 */ /* 0x000fe40000010000 */
[----:B------:R-:W-:Y:S01]  /*21c0*/  WARPGROUP.ARRIVE ;  /* 0x00000000000079c5 */ /* 0x000fe20000000000 */
[----:B------:R-:W-:-:S02]  /*21d0*/  IMAD.MOV.U32 R92, RZ, RZ, R151 ;  /* 0x000000ffff5c7224 */ /* 0x000fc400078e0097 */
[--C-:B------:R-:W-:Y:S02]  /*21e0*/  IMAD.MOV.U32 R91, RZ, RZ, R151.reuse ;  /* 0x000000ffff5b7224 */ /* 0x100fe400078e0097 */
[--C-:B------:R-:W-:Y:S01]  /*21f0*/  IMAD.MOV.U32 R90, RZ, RZ, R151.reuse ;  /* 0x000000ffff5a7224 */ /* 0x100fe200078e0097 */
        /* <DEDUP_REMOVED lines=31> */
[--C-:B------:R-:W-:Y:S01]  /*23f0*/  IMAD.MOV.U32 R66, RZ, RZ, R151.reuse ;  /* 0x000000ffff427224 */ /* 0x100fe200078e0097 */
[----:B------:R-:W-:Y:S02]  /*2400*/  WARPGROUP.DEPBAR.LE gsb0, 0x0 ;  /* 0x00008000000079c5 */ /* 0x000fe40000010000 */
[----:B------:R-:W-:Y:S01]  /*2410*/  WARPGROUP.ARRIVE ;  /* 0x00000000000079c5 */ /* 0x000fe20000000000 */
[----:B------:R-:W-:-:S05]  /*2420*/  IMAD.MOV.U32 R64, RZ, RZ, R151 ;  /* 0x000000ffff407224 */ /* 0x000fca00078e0097 */
        /* <DEDUP_REMOVED lines=110> */
[----:B------:R-:W-:Y:S02]  /*2b10*/  MOV R2, UR13 ;  /* 0x0000000d00027c02 */ /* 0x000fe40008000f00 */
[----:B------:R-:W-:Y:S01]  /*2b20*/  MOV R3, UR12 ;  /* 0x0000000c00037c02 */ /* 0x000fe20008000f00 */
        /* <DEDUP_REMOVED lines=41> */
[----:B------:R-:W-:Y:S02]  /*2dc0*/  UMOV UR15, 0x40000040 ;  /* 0x40000040000f7882 */ /* 0x000fe40000000000 */
        /* <DEDUP_REMOVED lines=286> */
[----:B------:R-:W-:Y:S01]  /*3fb0*/  R2UR UR13, R2 ;  /* 0x00000000020d72ca */ /* 0x000fe200000e0000 */
[----:B------:R-:W-:Y:S01]  /*3fc0*/  VIADD R2, R219, UR60 ;  /* 0x0000003cdb027c36 */ /* 0x000fe20008000000 */
        /* <DEDUP_REMOVED lines=11> */
[----:B------:R-:W-:Y:S01]  /*4080*/  UMOV UR7, 0x40000040 ;  /* 0x4000004000077882 */ /* 0x000fe20000000000 */
[----:B------:R-:W-:-:S13]  /*4090*/  R2UR UR5, R152 ;  /* 0x00000000980572ca */ /* 0x000fda00000e0000 */
[----:B------:R-:W-:Y:S01]  /*40a0*/  IMAD.U32 R3, RZ, RZ, UR5 ;  /* 0x00000005ff037e24 */ /* 0x000fe2000f8e00ff */
[----:B------:R-:W-:-:S03]  /*40b0*/  UMOV UR5, UR15 ;  /* 0x0000000f00057c82 */ /* 0x000fc60008000000 */
        /* <DEDUP_REMOVED lines=31> */
[----:B------:R-:W0:Y:S01]  /*42b0*/  MUFU.TANH R56, R56 ;  /* 0x0000003800387308 */ /* 0x000e220000002400 */
[----:B------:R-:W-:Y:S01]  /*42c0*/  UMOV UR56, UR14 ;  /* 0x0000000e00387c82 */ /* 0x000fe20008000000 */
[----:B------:R-:W-:Y:S01]  /*42d0*/  UMOV UR57, UR15 ;  /* 0x0000000f00397c82 */ /* 0x000fe20008000000 */
[----:B------:R-:W-:Y:S01]  /*42e0*/  UMOV UR59, 0x40000040 ;  /* 0x40000040003b7882 */ /* 0x000fe20000000000 */
[----:B------:R-:W-:Y:S01]  /*42f0*/  FMUL.FTZ R59, R59, UR10 ;  /* 0x0000000a3b3b7c20 */ /* 0x000fe20008410000 */
[----:B------:R-:W-:Y:S01]  /*4300*/  FMUL.FTZ R62, R62, UR10 ;  /* 0x0000000a3e3e7c20 */ /* 0x000fe20008410000 */
[----:B------:R-:W-:-:S02]  /*4310*/  FMUL.FTZ R63, R63, UR10 ;  /* 0x0000000a3f3f7c20 */ /* 0x000fc40008410000 */
[----:B------:R-:W1:Y:S08]  /*4320*/  MUFU.TANH R57, R57 ;  /* 0x0000003900397308 */ /* 0x000e700000002400 */
[----:B------:R-:W2:Y:S01]  /*4330*/  MUFU.TANH R60, R60 ;  /* 0x0000003c003c7308 */ /* 0x000ea20000002400 */
[----:B0-----:R-:W-:-:S07]  /*4340*/  FSEL R56, R56, -INF , P6 ;  /* 0xff80000038387808 */ /* 0x001fce0003000000 */
[----:B------:R-:W0:Y:S01]  /*4350*/  MUFU.TANH R61, R61 ;  /* 0x0000003d003d7308 */ /* 0x000e220000002400 */
[----:B-1----:R-:W-:-:S04]  /*4360*/  FSEL R57, R57, -INF , P5 ;  /* 0xff80000039397808 */ /* 0x002fc80002800000 */
[----:B------:R-:W-:-:S03]  /*4370*/  FMNMX.FTZ R3, R56, R57, !PT ;  /* 0x0000003938037209 */ /* 0x000fc60007810000 */
[----:B------:R-:W1:Y:S01]  /*4380*/  MUFU.TANH R58, R58 ;  /* 0x0000003a003a7308 */ /* 0x000e620000002400 */
[----:B--2---:R-:W-:-:S04]  /*4390*/  FSEL R60, R60, -INF , P4 ;  /* 0xff8000003c3c7808 */ /* 0x004fc80002000000 */
[----:B------:R-:W-:-:S03]  /*43a0*/  FMNMX.FTZ R4, R60, R3, !PT ;  /* 0x000000033c047209 */ /* 0x000fc60007810000 */
[----:B------:R-:W2:Y:S01]  /*43b0*/  MUFU.TANH R59, R59 ;  /* 0x0000003b003b7308 */ /* 0x000ea20000002400 */
[----:B0-----:R-:W-:-:S04]  /*43c0*/  FSEL R61, R61, -INF , P2 ;  /* 0xff8000003d3d7808 */ /* 0x001fc80001000000 */
[----:B------:R-:W-:-:S03]  /*43d0*/  FMNMX.FTZ R3, R61, R4, !PT ;  /* 0x000000043d037209 */ /* 0x000fc60007810000 */
[----:B------:R-:W0:Y:S01]  /*43e0*/  MUFU.TANH R62, R62 ;  /* 0x0000003e003e7308 */ /* 0x000e220000002400 */
[----:B-1----:R-:W-:Y:S01]  /*43f0*/  FSEL R58, R58, -INF , P6 ;  /* 0xff8000003a3a7808 */ /* 0x002fe20003000000 */
        /* <DEDUP_REMOVED lines=13> */
[----:B------:R-:W-:Y:S01]  /*44d0*/  UMOV UR4, UR14 ;  /* 0x0000000e00047c82 */ /* 0x000fe20008000000 */
[----:B------:R-:W-:Y:S01]  /*44e0*/  FMUL.FTZ R51, R51, UR10 ;  /* 0x0000000a33337c20 */ /* 0x000fe20008410000 */
[----:B------:R-:W-:Y:S01]  /*44f0*/  FMUL.FTZ R54, R54, UR10 ;  /* 0x0000000a36367c20 */ /* 0x000fe20008410000 */
[C---:B------:R-:W-:Y:S01]  /*4500*/  ISETP.GT.AND P6, PT, R2.reuse, 0x11, PT ;  /* 0x000000110200780c */ /* 0x040fe20003fc4270 */
[----:B------:R-:W3:Y:S01]  /*4510*/  MUFU.TANH R49, R49 ;  /* 0x0000003100317308 */ /* 0x000ee20000002400 */
[----:B--2---:R-:W-:Y:S01]  /*4520*/  FSEL R59, R59, -INF , P5 ;  /* 0xff8000003b3b7808 */ /* 0x004fe20002800000 */
[----:B------:R-:W-:Y:S01]  /*4530*/  FMUL.FTZ R55, R55, UR10 ;  /* 0x0000000a37377c20 */ /* 0x000fe20008410000 */
[----:B------:R-:W-:-:S02]  /*4540*/  ISETP.GT.AND P5, PT, R2, 0x18, PT ;  /* 0x000000180200780c */ /* 0x000fc40003fa4270 */
[----:B0-----:R-:W-:Y:S02]  /*4550*/  FSEL R62, R62, -INF , P4 ;  /* 0xff8000003e3e7808 */ /* 0x001fe40002000000 */
[----:B------:R-:W-:Y:S01]  /*4560*/  ISETP.GT.AND P4, PT, R2, 0x19, PT ;  /* 0x000000190200780c */ /* 0x000fe20003f84270 */
[----:B------:R-:W0:Y:S01]  /*4570*/  MUFU.TANH R52, R52 ;  /* 0x0000003400347308 */ /* 0x000e220000002400 */
[----:B-1----:R-:W-:-:S04]  /*4580*/  FSEL R48, R48, -INF , P3 ;  /* 0xff80000030307808 */ /* 0x002fc80001800000 */
[----:B------:R-:W-:-:S03]  /*4590*/  FMNMX.FTZ R4, R48, R3, !PT ;  /* 0x0000000330047209 */ /* 0x000fc60007810000 */
[----:B------:R-:W1:Y:S01]  /*45a0*/  MUFU.TANH R63, R63 ;  /* 0x0000003f003f7308 */ /* 0x000e620000002400 */
[----:B---3--:R-:W-:-:S04]  /*45b0*/  FSEL R49, R49, -INF , P6 ;  /* 0xff80000031317808 */ /* 0x008fc80003000000 */
[----:B------:R-:W-:-:S03]  /*45c0*/  FMNMX.FTZ R3, R49, R4, !PT ;  /* 0x0000000431037209 */ /* 0x000fc60007810000 */
[----:B------:R-:W2:Y:S01]  /*45d0*/  MUFU.TANH R53, R53 ;  /* 0x0000003500357308 */ /* 0x000ea20000002400 */
[----:B0-----:R-:W-:-:S04]  /*45e0*/  FSEL R52, R52, -INF , P5 ;  /* 0xff80000034347808 */ /* 0x001fc80002800000 */
[----:B------:R-:W-:-:S03]  /*45f0*/  FMNMX.FTZ R4, R52, R3, !PT ;  /* 0x0000000334047209 */ /* 0x000fc60007810000 */
[----:B------:R-:W0:Y:S01]  /*4600*/  MUFU.TANH R50, R50 ;  /* 0x0000003200327308 */ /* 0x000e220000002400 */
[----:B-1----:R-:W-:Y:S02]  /*4610*/  FSEL R63, R63, -INF , P2 ;  /* 0xff8000003f3f7808 */ /* 0x002fe40001000000 */
[----:B------:R-:W-:-:S05]  /*4620*/  ISETP.GT.AND P2, PT, R2, 0x20, PT ;  /* 0x000000200200780c */ /* 0x000fca0003f44270 */
        /* <DEDUP_REMOVED lines=8> */
[----:B------:R-:W2:Y:S01]  /*46b0*/  MUFU.TANH R54, R54 ;  /* 0x0000003600367308 */ /* 0x000ea20000002400 */
[----:B------:R-:W-:Y:S01]  /*46c0*/  HGMMA.64x16x16.F32.BF16 R32, gdesc[UR56], R32, gsb0 ;  /* 0x00200000382079f0 */ /* 0x000fe20008001820 */
[----:B------:R-:W-:Y:S01]  /*46d0*/  FMUL.FTZ R43, R43, UR10 ;  /* 0x0000000a2b2b7c20 */ /* 0x000fe20008410000 */
[----:B------:R-:W-:Y:S01]  /*46e0*/  FMUL.FTZ R42, R42, UR10 ;  /* 0x0000000a2a2a7c20 */ /* 0x000fe20008410000 */
[----:B0-----:R-:W-:Y:S01]  /*46f0*/  FSEL R50, R50, -INF , P3 ;  /* 0xff80000032327808 */ /* 0x001fe20001800000 */
[----:B------:R-:W-:Y:S01]  /*4700*/  FMUL.FTZ R46, R46, UR10 ;  /* 0x0000000a2e2e7c20 */ /* 0x000fe20008410000 */
[----:B------:R-:W-:Y:S01]  /*4710*/  ISETP.GT.AND P3, PT, R2, 0x21, PT ;  /* 0x000000210200780c */ /* 0x000fe20003f64270 */
[----:B------:R-:W-:Y:S01]  /*4720*/  FMUL.FTZ R47, R47, UR10 ;  /* 0x0000000a2f2f7c20 */ /* 0x000fe20008410000 */
[----:B------:R-:W0:Y:S01]  /*4730*/  MUFU.TANH R40, R40 ;  /* 0x0000002800287308 */ /* 0x000e220000002400 */
[----:B------:R-:W-:-:S02]  /*4740*/  FMNMX.FTZ R3, R53, R4, !PT ;  /* 0x0000000435037209 */ /* 0x000fc40007810000 */
[----:B-1----:R-:W-:Y:S02]  /*4750*/  FSEL R51, R51, -INF , P6 ;  /* 0xff80000033337808 */ /* 0x002fe40003000000 */
[----:B------:R-:W-:-:S03]  /*4760*/  ISETP.GT.AND P6, PT, R2, 0x28, PT ;  /* 0x000000280200780c */ /* 0x000fc60003fc4270 */
[----:B------:R-:W1:Y:S01]  /*4770*/  MUFU.TANH R41, R41 ;  /* 0x0000002900297308 */ /* 0x000e620000002400 */
[----:B--2---:R-:W-:Y:S02]  /*4780*/  FSEL R54, R54, -INF , P5 ;  /* 0xff80000036367808 */ /* 0x004fe40002800000 */
[----:B------:R-:W-:-:S05]  /*4790*/  ISETP.GT.AND P5, PT, R2, 0x29, PT ;  /* 0x000000290200780c */ /* 0x000fca0003fa4270 */
[----:B------:R-:W2:Y:S01]  /*47a0*/  MUFU.TANH R44, R44 ;  /* 0x0000002c002c7308 */ /* 0x000ea20000002400 */
[----:B0-----:R-:W-:-:S04]  /*47b0*/  FSEL R40, R40, -INF , P2 ;  /* 0xff80000028287808 */ /* 0x001fc80001000000 */
[----:B------:R-:W-:-:S03]  /*47c0*/  FMNMX.FTZ R4, R40, R3, !PT ;  /* 0x0000000328047209 */ /* 0x000fc60007810000 */
[----:B------:R-:W0:Y:S01]  /*47d0*/  MUFU.TANH R55, R55 ;  /* 0x0000003700377308 */ /* 0x000e220000002400 */
[----:B-1----:R-:W-:-:S04]  /*47e0*/  FSEL R41, R41, -INF , P3 ;  /* 0xff80000029297808 */ /* 0x002fc80001800000 */
[----:B------:R-:W-:-:S03]  /*47f0*/  FMNMX.FTZ R3, R41, R4, !PT ;  /* 0x0000000429037209 */ /* 0x000fc60007810000 */
[----:B------:R-:W1:Y:S01]  /*4800*/  MUFU.TANH R45, R45 ;  /* 0x0000002d002d7308 */ /* 0x000e620000002400 */
[----:B--2---:R-:W-:-:S04]  /*4810*/  FSEL R44, R44, -INF , P6 ;  /* 0xff8000002c2c7808 */ /* 0x004fc80003000000 */
[----:B------:R-:W-:-:S03]  /*4820*/  FMNMX.FTZ R4, R44, R3, !PT ;  /* 0x000000032c047209 */ /* 0x000fc60007810000 */
[----:B------:R-:W2:Y:S01]  /*4830*/  MUFU.TANH R43, R43 ;  /* 0x0000002b002b7308 */ /* 0x000ea20000002400 */
[----:B0-----:R-:W-:Y:S02]  /*4840*/  FSEL R55, R55, -INF , P4 ;  /* 0xff80000037377808 */ /* 0x001fe40002000000 */
[----:B------:R-:W-:Y:S01]  /*4850*/  ISETP.GT.AND P4, PT, R2, 0x30, PT ;  /* 0x000000300200780c */ /* 0x000fe20003f84270 */
[----:B------:R-:W-:Y:S02]  /*4860*/  WARPGROUP.DEPBAR.LE gsb0, 0x0 ;  /* 0x00008000000079c5 */ /* 0x000fe40000010000 */
[----:B------:R-:W-:Y:S01]  /*4870*/  WARPGROUP.ARRIVE ;  /* 0x00000000000079c5 */ /* 0x000fe20000000000 */
[----:B------:R-:W-:Y:S01]  /*4880*/  FMUL.FTZ R32, R32, UR10 ;  /* 0x0000000a20207c20 */ /* 0x000fe20008410000 */
[----:B------:R-:W-:Y:S01]  /*4890*/  FMUL.FTZ R33, R33, UR10 ;  /* 0x0000000a21217c20 */ /* 0x000fe20008410000 */
[----:B------:R-:W-:Y:S01]  /*48a0*/  FMUL.FTZ R36, R36, UR10 ;  /* 0x0000000a24247c20 */ /* 0x000fe20008410000 */
[----:B------:R-:W0:Y:S01]  /*48b0*/  MUFU.TANH R42, R42 ;  /* 0x0000002a002a7308 */ /* 0x000e220000002400 */
[----:B------:R-:W-:Y:S01]  /*48c0*/  FMUL.FTZ R37, R37, UR10 ;  /* 0x0000000a25257c20 */ /* 0x000fe20008410000 */
[----:B------:R-:W-:Y:S01]  /*48d0*/  HGMMA.64x16x16.F32.BF16 R24, gdesc[UR4], R24, gsb0 ;  /* 0x00200000041879f0 */ /* 0x000fe20008001818 */
[----:B------:R-:W-:Y:S01]  /*48e0*/  FMUL.FTZ R34, R34, UR10 ;  /* 0x0000000a22227c20 */ /* 0x000fe20008410000 */
[----:B------:R-:W-:Y:S01]  /*48f0*/  FMUL.FTZ R35, R35, UR10 ;  /* 0x0000000a23237c20 */ /* 0x000fe20008410000 */
[----:B-1----:R-:W-:Y:S01]  /*4900*/  FSEL R45, R45, -INF , P5 ;  /* 0xff8000002d2d7808 */ /* 0x002fe20002800000 */
[----:B------:R-:W-:Y:S01]  /*4910*/  FMUL.FTZ R38, R38, UR10 ;  /* 0x0000000a26267c20 */ /* 0x000fe20008410000 */
[----:B--2---:R-:W-:Y:S01]  /*4920*/  FSEL R43, R43, -INF , P3 ;  /* 0xff8000002b2b7808 */ /* 0x004fe20001800000 */
[----:B------:R-:W1:Y:S01]  /*4930*/  MUFU.TANH R32, R32 ;  /* 0x0000002000207308 */ /* 0x000e620000002400 */
[----:B------:R-:W-:Y:S01]  /*4940*/  ISETP.GT.AND P3, PT, R2, 0x31, PT ;  /* 0x000000310200780c */ /* 0x000fe20003f64270 */
[----:B------:R-:W-:Y:S01]  /*4950*/  FMUL.FTZ R39, R39, UR10 ;  /* 0x0000000a27277c20 */ /* 0x000fe20008410000 */
[----:B------:R-:W-:Y:S01]  /*4960*/  FMNMX.FTZ R3, R45, R4, !PT ;  /* 0x000000042d037209 */ /* 0x000fe20007810000 */
[----:B------:R-:W-:-:S04]  /*4970*/  ULDC UR5, c[0x0][0x988] ;  /* 0x0002620000057ab9 */ /* 0x000fc80000000800 */
[----:B------:R-:W2:Y:S01]  /*4980*/  MUFU.TANH R33, R33 ;  /* 0x0000002100217308 */ /* 0x000ea20000002400 */
[----:B0-----:R-:W-:Y:S02]  /*4990*/  FSEL R42, R42, -INF , P2 ;  /* 0xff8000002a2a7808 */ /* 0x001fe40001000000 */
[----:B------:R-:W-:-:S05]  /*49a0*/  ISETP.GT.AND P2, PT, R2, 0x38, PT ;  /* 0x000000380200780c */ /* 0x000fca0003f44270 */
        /* <DEDUP_REMOVED lines=8> */
[----:B------:R-:W-:-:S05]  /*4a30*/  ISETP.GT.AND P6, PT, R2, 0x39, PT ;  /* 0x000000390200780c */ /* 0x000fca0003fc4270 */
[----:B------:R-:W0:Y:S01]  /*4a40*/  MUFU.TANH R37, R37 ;  /* 0x0000002500257308 */ /* 0x000e220000002400 */
[----:B-1----:R-:W-:-:S04]  /*4a50*/  FSEL R36, R36, -INF , P2 ;  /* 0xff80000024247808 */ /* 0x002fc80001000000 */
[----:B------:R-:W-:Y:S01]  /*4a60*/  FMNMX.FTZ R4, R36, R3, !PT ;  /* 0x0000000324047209 */ /* 0x000fe20007810000 */
[----:B------:R-:W-:Y:S02]  /*4a70*/  WARPGROUP.DEPBAR.LE gsb0, 0x0 ;  /* 0x00008000000079c5 */ /* 0x000fe40000010000 */
[----:B------:R-:W-:Y:S01]  /*4a80*/  FMUL.FTZ R24, R24, UR10 ;  /* 0x0000000a18187c20 */ /* 0x000fe20008410000 */
[----:B------:R-:W-:Y:S01]  /*4a90*/  FMUL.FTZ R25, R25, UR10 ;  /* 0x0000000a19197c20 */ /* 0x000fe20008410000 */
[----:B------:R-:W1:Y:S01]  /*4aa0*/  MUFU.TANH R34, R34 ;  /* 0x0000002200227308 */ /* 0x000e620000002400 */
[----:B------:R-:W-:Y:S01]  /*4ab0*/  FMUL.FTZ R28, R28, UR10 ;  /* 0x0000000a1c1c7c20 */ /* 0x000fe20008410000 */
[----:B------:R-:W-:Y:S01]  /*4ac0*/  FMUL.FTZ R29, R29, UR10 ;  /* 0x0000000a1d1d7c20 */ /* 0x000fe20008410000 */
[----:B--2---:R-:W-:Y:S01]  /*4ad0*/  FSEL R47, R47, -INF , P5 ;  /* 0xff8000002f2f7808 */ /* 0x004fe20002800000 */
[----:B------:R-:W-:Y:S01]  /*4ae0*/  FMUL.FTZ R26, R26, UR10 ;  /* 0x0000000a1a1a7c20 */ /* 0x000fe20008410000 */
[----:B------:R-:W-:Y:S01]  /*4af0*/  ISETP.GT.AND P5, PT, R2, 0x40, PT ;  /* 0x000000400200780c */ /* 0x000fe20003fa4270 */
[----:B------:R-:W-:Y:S01]  /*4b00*/  FMUL.FTZ R27, R27, UR10 ;  /* 0x0000000a1b1b7c20 */ /* 0x000fe20008410000 */
[----:B0-----:R-:W-:Y:S01]  /*4b10*/  FSEL R37, R37, -INF , P6 ;  /* 0xff80000025257808 */ /* 0x001fe20003000000 */
[----:B------:R-:W0:Y:S01]  /*4b20*/  MUFU.TANH R24, R24 ;  /* 0x0000001800187308 */ /* 0x000e220000002400 */
[----:B------:R-:W-:Y:S01]  /*4b30*/  FMUL.FTZ R30, R30, UR10 ;  /* 0x0000000a1e1e7c20 */ /* 0x000fe20008410000 */
[----:B------:R-:W-:Y:S01]  /*4b40*/  FMUL.FTZ R31, R31, UR10 ;  /* 0x0000000a1f1f7c20 */ /* 0x000fe20008410000 */
[----:B------:R-:W-:Y:S01]  /*4b50*/  FMNMX.FTZ R3, R37, R4, !PT ;  /* 0x0000000425037209 */ /* 0x000fe20007810000 */
[----:B------:R2:W-:Y:S04]  /*4b60*/  @!P1 SYNCS.ARRIVE.TRANS64.RED.A1T0 RZ, [R0+URZ], RZ ;  /* 0x000000ff00ff99a7 */ /* 0x0005e8000810043f */
[----:B------:R-:W3:Y:S01]  /*4b70*/  MUFU.TANH R35, R35 ;  /* 0x0000002300237308 */ /* 0x000ee20000002400 */
[----:B-1----:R-:W-:-:S02]  /*4b80*/  FSEL R34, R34, -INF , P4 ;  /* 0xff80000022227808 */ /* 0x002fc40002000000 */
[----:B------:R-:W-:-:S05]  /*4b90*/  ISETP.GT.AND P4, PT, R2, 0x41, PT ;  /* 0x000000410200780c */ /* 0x000fca0003f84270 */
[----:B------:R-:W1:Y:S01]  /*4ba0*/  MUFU.TANH R25, R25 ;  /* 0x0000001900197308 */ /* 0x000e620000002400 */
[----:B0-----:R-:W-:-:S04]  /*4bb0*/  FSEL R24, R24, -INF , P5 ;  /* 0xff80000018187808 */ /* 0x001fc80002800000 */
[----:B------:R-:W-:-:S03]  /*4bc0*/  FMNMX.FTZ R4, R24, R3, !PT ;  /* 0x0000000318047209 */ /* 0x000fc60007810000 */
[----:B------:R-:W0:Y:S01]  /*4bd0*/  MUFU.TANH R38, R38 ;  /* 0x0000002600267308 */ /* 0x000e220000002400 */
[----:B---3--:R-:W-:Y:S02]  /*4be0*/  FSEL R35, R35, -INF , P3 ;  /* 0xff80000023237808 */ /* 0x008fe40001800000 */
[----:B------:R-:W-:-:S05]  /*4bf0*/  ISETP.GT.AND P3, PT, R2, 0x48, PT ;  /* 0x000000480200780c */ /* 0x000fca0003f64270 */
[----:B------:R-:W3:Y:S01]  /*4c00*/  MUFU.TANH R28, R28 ;  /* 0x0000001c001c7308 */ /* 0x000ee20000002400 */
[----:B-1----:R-:W-:-:S04]  /*4c10*/  FSEL R25, R25, -INF , P4 ;  /* 0xff80000019197808 */ /* 0x002fc80002000000 */
[----:B------:R-:W-:-:S03]  /*4c20*/  FMNMX.FTZ R3, R25, R4, !PT ;  /* 0x0000000419037209 */ /* 0x000fc60007810000 */
[----:B------:R-:W1:Y:S01]  /*4c30*/  MUFU.TANH R29, R29 ;  /* 0x0000001d001d7308 */ /* 0x000e620000002400 */
[----:B0-----:R-:W-:Y:S02]  /*4c40*/  FSEL R38, R38, -INF , P2 ;  /* 0xff80000026267808 */ /* 0x001fe40001000000 */
[----:B------:R-:W-:-:S05]  /*4c50*/  ISETP.GT.AND P2, PT, R2, 0x49, PT ;  /* 0x000000490200780c */ /* 0x000fca0003f44270 */
[----:B------:R-:W0:Y:S01]  /*4c60*/  MUFU.TANH R39, R39 ;  /* 0x0000002700277308 */ /* 0x000e220000002400 */
[----:B---3--:R-:W-:-:S04]  /*4c70*/  FSEL R28, R28, -INF , P3 ;  /* 0xff8000001c1c7808 */ /* 0x008fc80001800000 */
[----:B------:R-:W-:-:S03]  /*4c80*/  FMNMX.FTZ R2, R28, R3, !PT ;  /* 0x000000031c027209 */ /* 0x000fc60007810000 */
[----:B------:R-:W3:Y:S01]  /*4c90*/  MUFU.TANH R26, R26 ;  /* 0x0000001a001a7308 */ /* 0x000ee20000002400 */
[----:B-1----:R-:W-:-:S04]  /*4ca0*/  FSEL R29, R29, -INF , P2 ;  /* 0xff8000001d1d7808 */ /* 0x002fc80001000000 */
[----:B------:R-:W-:-:S03]  /*4cb0*/  FMNMX.FTZ R2, R29, R2, !PT ;  /* 0x000000021d027209 */ /* 0x000fc60007810000 */
[----:B------:R-:W1:Y:S01]  /*4cc0*/  MUFU.TANH R27, R27 ;  /* 0x0000001b001b7308 */ /* 0x000e620000002400 */
[----:B0-----:R-:W-:Y:S01]  /*4cd0*/  FSEL R39, R39, -INF , P6 ;  /* 0xff80000027277808 */ /* 0x001fe20003000000 */
[----:B------:R-:W0:Y:S06]  /*4ce0*/  SHFL.BFLY PT, R3, R2, 0x2, 0x1f ;  /* 0x0c401f0002037f89 */ /* 0x000e2c00000e0000 */
[----:B------:R-:W4:Y:S01]  /*4cf0*/  MUFU.TANH R30, R30 ;  /* 0x0000001e001e7308 */ /* 0x000f220000002400 */
[----:B---3--:R-:W-:-:S07]  /*4d00*/  FSEL R26, R26, -INF , P5 ;  /* 0xff8000001a1a7808 */ /* 0x008fce0002800000 */
[----:B------:R-:W3:Y:S01]  /*4d10*/  MUFU.TANH R31, R31 ;  /* 0x0000001f001f7308 */ /* 0x000ee20000002400 */
[----:B-1----:R-:W-:Y:S02]  /*4d20*/  FSEL R27, R27, -INF , P4 ;  /* 0xff8000001b1b7808 */ /* 0x002fe40002000000 */
[----:B----4-:R-:W-:Y:S02]  /*4d30*/  FSEL R30, R30, -INF , P3 ;  /* 0xff8000001e1e7808 */ /* 0x010fe40001800000 */
[----:B0-----:R-:W-:-:S05]  /*4d40*/  FMNMX.FTZ R3, R2, R3, !PT ;  /* 0x0000000302037209 */ /* 0x001fca0007810000 */
[----:B------:R-:W0:Y:S01]  /*4d50*/  SHFL.BFLY PT, R4, R3, 0x1, 0x1f ;  /* 0x0c201f0003047f89 */ /* 0x000e2200000e0000 */
[----:B---3--:R-:W-:Y:S02]  /*4d60*/  FSEL R31, R31, -INF , P2 ;  /* 0xff8000001f1f7808 */ /* 0x008fe40001000000 */
[----:B0-----:R-:W-:Y:S02]  /*4d70*/  FMNMX.FTZ R4, R3, R4, !PT ;  /* 0x0000000403047209 */ /* 0x001fe40007810000 */
        /* <DEDUP_REMOVED lines=22> */
[----:B------:R-:W0:Y:S01]  /*4ee0*/  MUFU.EX2 R57, R57 ;  /* 0x0000003900397308 */ /* 0x000e220000000800 */
        /* <DEDUP_REMOVED lines=16> */
[----:B------:R-:W-:Y:S01]  /*4ff0*/  FFMA.FTZ R15, R29, UR5, -R15 ;  /* 0x000000051d0f7c23 */ /* 0x000fe2000801080f */
[----:B0-----:R-:W-:-:S02]  /*5000*/  F2FP.BF16.F32.PACK_AB R208, R57, R56 ;  /* 0x0000003839d0723e */ /* 0x001fc400000010ff */
[----:B------:R-:W-:-:S04]  /*5010*/  FMNMX.FTZ R3, R35, R2, !PT ;  /* 0x0000000223037209 */ /* 0x000fc80007810000 */
[----:B------:R-:W-:Y:S01]  /*5020*/  FMNMX.FTZ R2, R38, R3, !PT ;  /* 0x0000000326027209 */ /* 0x000fe20007810000 */
[----:B------:R-:W-:Y:S03]  /*5030*/  MUFU.EX2 R48, R48 ;  /* 0x0000003000307308 */ /* 0x000fe60000000800 */
[----:B------:R-:W-:-:S04]  /*5040*/  FMNMX.FTZ R3, R39, R2, !PT ;  /* 0x0000000227037209 */ /* 0x000fc80007810000 */
[----:B------:R-:W-:Y:S01]  /*5050*/  FMNMX.FTZ R2, R26, R3, !PT ;  /* 0x000000031a027209 */ /* 0x000fe20007810000 */
[----:B------:R-:W0:Y:S01]  /*5060*/  MUFU.EX2 R49, R49 ;  /* 0x0000003100317308 */ /* 0x000e220000000800 */
[----:B-1----:R-:W-:Y:S02]  /*5070*/  F2FP.BF16.F32.PACK_AB R210, R61, R60 ;  /* 0x0000003c3dd2723e */ /* 0x002fe400000010ff */
[----:B------:R-:W-:-:S04]  /*5080*/  FMNMX.FTZ R3, R27, R2, !PT ;  /* 0x000000021b037209 */ /* 0x000fc80007810000 */
[----:B------:R-:W-:Y:S01]  /*5090*/  FMNMX.FTZ R2, R30, R3, !PT ;  /* 0x000000031e027209 */ /* 0x000fe20007810000 */
[----:B------:R1:W-:Y:S03]  /*50a0*/  MUFU.EX2 R21, R15 ;  /* 0x0000000f00157308 */ /* 0x0003e60000000800 */
[----:B------:R-:W-:-:S05]  /*50b0*/  FMNMX.FTZ R2, R31, R2, !PT ;  /* 0x000000021f027209 */ /* 0x000fca0007810000 */
[----:B------:R-:W3:Y:S01]  /*50c0*/  SHFL.BFLY PT, R3, R2, 0x2, 0x1f ;  /* 0x0c401f0002037f89 */ /* 0x000ee200000e0000 */
[----:B-1----:R-:W-:Y:S01]  /*50d0*/  FADD.FTZ R15, R56, R57 ;  /* 0x00000039380f7221 */ /* 0x002fe20000010000 */
[----:B------:R-:W-:Y:S01]  /*50e0*/  MUFU.EX2 R52, R52 ;  /* 0x0000003400347308 */ /* 0x000fe20000000800 */
[----:B0-----:R-:W-:Y:S01]  /*50f0*/  F2FP.BF16.F32.PACK_AB R204, R49, R48 ;  /* 0x0000003031cc723e */ /* 0x001fe200000010ff */
[--C-:B------:R-:W-:Y:S02]  /*5100*/  IMAD.MOV.U32 R57, RZ, RZ, R151.reuse ;  /* 0x000000ffff397224 */ /* 0x100fe400078e0097 */
[----:B------:R-:W-:-:S04]  /*5110*/  IMAD.MOV.U32 R56, RZ, RZ, R151 ;  /* 0x000000ffff387224 */ /* 0x000fc800078e0097 */
[----:B------:R-:W0:Y:S08]  /*5120*/  MUFU.EX2 R53, R53 ;  /* 0x0000003500357308 */ /* 0x000e300000000800 */
[----:B------:R-:W-:Y:S01]  /*5130*/  MUFU.EX2 R40, R40 ;  /* 0x0000002800287308 */ /* 0x000fe20000000800 */
[----:B---3--:R-:W-:-:S07]  /*5140*/  FMNMX.FTZ R14, R2, R3, !PT ;  /* 0x00000003020e7209 */ /* 0x008fce0007810000 */
[----:B------:R-:W1:Y:S01]  /*5150*/  MUFU.EX2 R41, R41 ;  /* 0x0000002900297308 */ /* 0x000e620000000800 */
[----:B0-----:R-:W-:Y:S01]  /*5160*/  F2FP.BF16.F32.PACK_AB R206, R53, R52 ;  /* 0x0000003435ce723e */ /* 0x001fe200000010ff */
[----:B------:R-:W0:Y:S06]  /*5170*/  SHFL.BFLY PT, R3, R14, 0x1, 0x1f ;  /* 0x0c201f000e037f89 */ /* 0x000e2c00000e0000 */
[----:B------:R-:W-:Y:S08]  /*5180*/  MUFU.EX2 R44, R44 ;  /* 0x0000002c002c7308 */ /* 0x000ff00000000800 */
[----:B------:R-:W3:Y:S01]  /*5190*/  MUFU.EX2 R45, R45 ;  /* 0x0000002d002d7308 */ /* 0x000ee20000000800 */
[----:B-1----:R-:W-:-:S07]  /*51a0*/  F2FP.BF16.F32.PACK_AB R200, R41, R40 ;  /* 0x0000002829c8723e */ /* 0x002fce00000010ff */
[----:B------:R-:W-:Y:S01]  /*51b0*/  MUFU.EX2 R32, R32 ;  /* 0x0000002000207308 */ /* 0x000fe20000000800 */
[----:B0-----:R-:W-:Y:S01]  /*51c0*/  FMNMX.FTZ R3, R14, R3, !PT ;  /* 0x000000030e037209 */ /* 0x001fe20007810000 */
[----:B------:R-:W-:Y:S01]  /*51d0*/  FADD.FTZ R14, R60, R15 ;  /* 0x0000000f3c0e7221 */ /* 0x000fe20000010000 */
[--C-:B------:R-:W-:Y:S02]  /*51e0*/  IMAD.MOV.U32 R60, RZ, RZ, R151.reuse ;  /* 0x000000ffff3c7224 */ /* 0x100fe400078e0097 */
[C---:B------:R-:W-:Y:S01]  /*51f0*/  FSETP.NEU.FTZ.AND P2, PT, R3.reuse, -INF , PT ;  /* 0xff8000000300780b */ /* 0x040fe20003f5d000 */
[----:B------:R-:W-:Y:S01]  /*5200*/  FMUL.FTZ R2, R3, UR5 ;  /* 0x0000000503027c20 */ /* 0x000fe20008410000 */
[----:B------:R-:W-:Y:S01]  /*5210*/  FADD.FTZ R15, R61, R14 ;  /* 0x0000000e3d0f7221 */ /* 0x000fe20000010000 */
[----:B------:R-:W0:Y:S01]  /*5220*/  MUFU.EX2 R33, R33 ;  /* 0x0000002100217308 */ /* 0x000e220000000800 */
[----:B---3--:R-:W-:Y:S01]  /*5230*/  F2FP.BF16.F32.PACK_AB R202, R45, R44 ;  /* 0x0000002c2dca723e */ /* 0x008fe200000010ff */
[----:B------:R-:W-:Y:S01]  /*5240*/  IMAD.MOV.U32 R61, RZ, RZ, R151 ;  /* 0x000000ffff3d7224 */ /* 0x000fe200078e0097 */
[----:B------:R-:W-:Y:S01]  /*5250*/  FSEL R2, R2, RZ, P2 ;  /* 0x000000ff02027208 */ /* 0x000fe20001000000 */
[----:B------:R-:W-:Y:S01]  /*5260*/  FADD.FTZ R14, R48, R15 ;  /* 0x0000000f300e7221 */ /* 0x000fe20000010000 */
[----:B------:R-:W-:Y:S01]  /*5270*/  PLOP3.LUT P2, PT, PT, PT, UP0, 0x80, 0x0 ;  /* 0x000000000000781c */ /* 0x000fe20003f4f008 */
[----:B------:R-:W-:-:S02]  /*5280*/  IMAD.MOV.U32 R48, RZ, RZ, R151 ;  /* 0x000000ffff307224 */ /* 0x000fc400078e0097 */
[--C-:B------:R-:W-:Y:S01]  /*5290*/  FFMA.FTZ R58, R58, UR5, -R2.reuse ;  /* 0x000000053a3a7c23 */ /* 0x100fe20008010802 */
[--C-:B------:R-:W-:Y:S01]  /*52a0*/  FFMA.FTZ R59, R59, UR5, -R2.reuse ;  /* 0x000000053b3b7c23 */ /* 0x100fe20008010802 */
[--C-:B------:R-:W-:Y:S01]  /*52b0*/  FFMA.FTZ R62, R62, UR5, -R2.reuse ;  /* 0x000000053e3e7c23 */ /* 0x100fe20008010802 */
[--C-:B------:R-:W-:Y:S01]  /*52c0*/  FFMA.FTZ R63, R63, UR5, -R2.reuse ;  /* 0x000000053f3f7c23 */ /* 0x100fe20008010802 */
[--C-:B------:R-:W-:Y:S01]  /*52d0*/  FFMA.FTZ R50, R50, UR5, -R2.reuse ;  /* 0x0000000532327c23 */ /* 0x100fe20008010802 */
[--C-:B------:R-:W-:Y:S01]  /*52e0*/  FFMA.FTZ R51, R51, UR5, -R2.reuse ;  /* 0x0000000533337c23 */ /* 0x100fe20008010802 */
[----:B------:R-:W-:Y:S01]  /*52f0*/  MUFU.EX2 R58, R58 ;  /* 0x0000003a003a7308 */ /* 0x000fe20000000800 */
[--C-:B------:R-:W-:Y:S01]  /*5300*/  FFMA.FTZ R54, R54, UR5, -R2.reuse ;  /* 0x0000000536367c23 */ /* 0x100fe20008010802 */
[----:B------:R-:W-:Y:S01]  /*5310*/  FFMA.FTZ R55, R55, UR5, -R2 ;  /* 0x0000000537377c23 */ /* 0x000fe20008010802 */
[----:B------:R-:W-:Y:S01]  /*5320*/  FADD.FTZ R29, R49, R14 ;  /* 0x0000000e311d7221 */ /* 0x000fe20000010000 */
[--C-:B------:R-:W-:Y:S01]  /*5330*/  FFMA.FTZ R42, R42, UR5, -R2.reuse ;  /* 0x000000052a2a7c23 */ /* 0x100fe20008010802 */
[--C-:B------:R-:W-:Y:S01]  /*5340*/  FFMA.FTZ R43, R43, UR5, -R2.reuse ;  /* 0x000000052b2b7c23 */ /* 0x100fe20008010802 */
[--C-:B------:R-:W-:Y:S01]  /*5350*/  FFMA.FTZ R46, R46, UR5, -R2.reuse ;  /* 0x000000052e2e7c23 */ /* 0x100fe20008010802 */
[----:B------:R-:W-:Y:S01]  /*5360*/  FADD.FTZ R20, R52, R29 ;  /* 0x0000001d34147221 */ /* 0x000fe20000010000 */
[----:B------:R-:W1:Y:S01]  /*5370*/  MUFU.EX2 R59, R59 ;  /* 0x0000003b003b7308 */ /* 0x000e620000000800 */
[--C-:B------:R-:W-:Y:S01]  /*5380*/  FFMA.FTZ R47, R47, UR5, -R2.reuse ;  /* 0x000000052f2f7c23 */ /* 0x100fe20008010802 */
[----:B------:R-:W-:Y:S01]  /*5390*/  FFMA.FTZ R34, R34, UR5, -R2 ;  /* 0x0000000522227c23 */ /* 0x000fe20008010802 */
[----:B------:R-:W-:Y:S01]  /*53a0*/  FADD.FTZ R29, R53, R20 ;  /* 0x00000014351d7221 */ /* 0x000fe20000010000 */
[--C-:B------:R-:W-:Y:S01]  /*53b0*/  FFMA.FTZ R35, R35, UR5, -R2.reuse ;  /* 0x0000000523237c23 */ /* 0x100fe20008010802 */
[--C-:B------:R-:W-:Y:S01]  /*53c0*/  FFMA.FTZ R38, R38, UR5, -R2.reuse ;  /* 0x0000000526267c23 */ /* 0x100fe20008010802 */
[--C-:B------:R-:W-:Y:S01]  /*53d0*/  FFMA.FTZ R39, R39, UR5, -R2.reuse ;  /* 0x0000000527277c23 */ /* 0x100fe20008010802 */
[----:B------:R-:W-:Y:S01]  /*53e0*/  FADD.FTZ R20, R40, R29 ;  /* 0x0000001d28147221 */ /* 0x000fe20000010000 */
[----:B------:R-:W3:Y:S01]  /*53f0*/  MUFU.EX2 R62, R62 ;  /* 0x0000003e003e7308 */ /* 0x000ee20000000800 */
[--C-:B------:R-:W-:Y:S01]  /*5400*/  FFMA.FTZ R26, R26, UR5, -R2.reuse ;  /* 0x000000051a1a7c23 */ /* 0x100fe20008010802 */
[----:B------:R-:W-:Y:S01]  /*5410*/  FFMA.FTZ R27, R27, UR5, -R2 ;  /* 0x000000051b1b7c23 */ /* 0x000fe20008010802 */
[----:B------:R-:W-:Y:S01]  /*5420*/  FADD.FTZ R29, R41, R20 ;  /* 0x00000014291d7221 */ /* 0x000fe20000010000 */
[--C-:B------:R-:W-:Y:S01]  /*5430*/  FFMA.FTZ R30, R30, UR5, -R2.reuse ;  /* 0x000000051e1e7c23 */ /* 0x100fe20008010802 */
[----:B------:R-:W-:Y:S01]  /*5440*/  FFMA.FTZ R2, R31, UR5, -R2 ;  /* 0x000000051f027c23 */ /* 0x000fe20008010802 */
[----:B0-----:R-:W-:Y:S01]  /*5450*/  F2FP.BF16.F32.PACK_AB R196, R33, R32 ;  /* 0x0000002021c4723e */ /* 0x001fe200000010ff */
[----:B--2---:R-:W-:Y:S01]  /*5460*/  FADD.FTZ R0, R44, R29 ;  /* 0x0000001d2c007221 */ /* 0x004fe20000010000 */
[----:B------:R-:W0:Y:S01]  /*5470*/  MUFU.EX2 R63, R63 ;  /* 0x0000003f003f7308 */ /* 0x000e220000000800 */
[----:B-1----:R-:W-:Y:S01]  /*5480*/  FADD.FTZ R15, R58, R59 ;  /* 0x0000003b3a0f7221 */ /* 0x002fe20000010000 */
[----:B------:R-:W-:Y:S01]  /*5490*/  F2FP.BF16.F32.PACK_AB R209, R59, R58 ;  /* 0x0000003a3bd1723e */ /* 0x000fe200000010ff */
[----:B------:R-:W-:Y:S01]  /*54a0*/  FADD.FTZ R29, R45, R0 ;  /* 0x000000002d1d7221 */ /* 0x000fe20000010000 */
[--C-:B------:R-:W-:Y:S01]  /*54b0*/  IMAD.MOV.U32 R59, RZ, RZ, R151.reuse ;  /* 0x000000ffff3b7224 */ /* 0x100fe200078e0097 */
[-C--:B------:R-:W-:Y:S01]  /*54c0*/  MOV R58, R151.reuse ;  /* 0x00000097003a7202 */ /* 0x080fe20000000f00 */
[----:B------:R-:W-:Y:S01]  /*54d0*/  IMAD.MOV.U32 R53, RZ, RZ, R151 ;  /* 0x000000ffff357224 */ /* 0x000fe200078e0097 */
[----:B------:R-:W-:Y:S01]  /*54e0*/  MOV R44, R151 ;  /* 0x00000097002c7202 */ /* 0x000fe20000000f00 */
[----:B------:R-:W1:Y:S01]  /*54f0*/  MUFU.EX2 R50, R50 ;  /* 0x0000003200327308 */ /* 0x000e620000000800 */
[----:B---3--:R-:W-:Y:S01]  /*5500*/  FADD.FTZ R14, R62, R15 ;  /* 0x0000000f3e0e7221 */ /* 0x008fe20000010000 */
[----:B------:R-:W-:-:S02]  /*5510*/  IMAD.MOV.U32 R52, RZ, RZ, R151 ;  /* 0x000000ffff347224 */ /* 0x000fc400078e0097 */
[--C-:B------:R-:W-:Y:S02]  /*5520*/  IMAD.MOV.U32 R49, RZ, RZ, R151.reuse ;  /* 0x000000ffff317224 */ /* 0x100fe400078e0097 */
[--C-:B------:R-:W-:Y:S02]  /*5530*/  IMAD.MOV.U32 R45, RZ, RZ, R151.reuse ;  /* 0x000000ffff2d7224 */ /* 0x100fe400078e0097 */
[----:B------:R-:W2:Y:S01]  /*5540*/  MUFU.EX2 R51, R51 ;  /* 0x0000003300337308 */ /* 0x000ea20000000800 */
[C---:B0-----:R-:W-:Y:S01]  /*5550*/  FADD.FTZ R15, R63.reuse, R14 ;  /* 0x0000000e3f0f7221 */ /* 0x041fe20000010000 */
[----:B------:R-:W-:Y:S01]  /*5560*/  F2FP.BF16.F32.PACK_AB R211, R63, R62 ;  /* 0x0000003e3fd3723e */ /* 0x000fe200000010ff */
[--C-:B------:R-:W-:Y:S02]  /*5570*/  IMAD.MOV.U32 R63, RZ, RZ, R151.reuse ;  /* 0x000000ffff3f7224 */ /* 0x100fe400078e0097 */
[--C-:B------:R-:W-:Y:S02]  /*5580*/  IMAD.MOV.U32 R62, RZ, RZ, R151.reuse ;  /* 0x000000ffff3e7224 */ /* 0x100fe400078e0097 */
[----:B------:R-:W-:Y:S01]  /*5590*/  IMAD.MOV.U32 R41, RZ, RZ, R151 ;  /* 0x000000ffff297224 */ /* 0x000fe200078e0097 */
[----:B------:R-:W0:Y:S01]  /*55a0*/  MUFU.EX2 R54, R54 ;  /* 0x0000003600367308 */ /* 0x000e220000000800 */
[----:B-1----:R-:W-:Y:S01]  /*55b0*/  FADD.FTZ R14, R50, R15 ;  /* 0x0000000f320e7221 */ /* 0x002fe20000010000 */
[----:B------:R-:W-:-:S02]  /*55c0*/  IMAD.MOV.U32 R40, RZ, RZ, R151 ;  /* 0x000000ffff287224 */ /* 0x000fc400078e0097 */
[----:B------:R-:W-:-:S04]  /*55d0*/  IMAD.MOV.U32 R31, RZ, RZ, R151 ;  /* 0x000000ffff1f7224 */ /* 0x000fc800078e0097 */
[----:B------:R-:W1:Y:S01]  /*55e0*/  MUFU.EX2 R55, R55 ;  /* 0x0000003700377308 */ /* 0x000e620000000800 */
[C---:B--2---:R-:W-:Y:S01]  /*55f0*/  FADD.FTZ R15, R51.reuse, R14 ;  /* 0x0000000e330f7221 */ /* 0x044fe20000010000 */
[----:B------:R-:W-:Y:S01]  /*5600*/  F2FP.BF16.F32.PACK_AB R205, R51, R50 ;  /* 0x0000003233cd723e */ /* 0x000fe200000010ff */
[----:B------:R-:W-:Y:S01]  /*5610*/  IMAD.MOV.U32 R50, RZ, RZ, R151 ;  /* 0x000000ffff327224 */ /* 0x000fe200078e0097 */
[----:B------:R-:W-:-:S04]  /*5620*/  MOV R51, R151 ;  /* 0x0000009700337202 */ /* 0x000fc80000000f00 */
[----:B------:R-:W2:Y:S01]  /*5630*/  MUFU.EX2 R42, R42 ;  /* 0x0000002a002a7308 */ /* 0x000ea20000000800 */
[----:B0-----:R-:W-:-:S07]  /*5640*/  FADD.FTZ R14, R54, R15 ;  /* 0x0000000f360e7221 */ /* 0x001fce0000010000 */
[----:B------:R-:W0:Y:S01]  /*5650*/  MUFU.EX2 R43, R43 ;  /* 0x0000002b002b7308 */ /* 0x000e220000000800 */
[C---:B-1----:R-:W-:Y:S01]  /*5660*/  FADD.FTZ R15, R55.reuse, R14 ;  /* 0x0000000e370f7221 */ /* 0x042fe20000010000 */
[----:B------:R-:W-:Y:S01]  /*5670*/  FADD.FTZ R14, R32, R29 ;  /* 0x0000001d200e7221 */ /* 0x000fe20000010000 */
[----:B------:R-:W-:Y:S01]  /*5680*/  F2FP.BF16.F32.PACK_AB R207, R55, R54 ;  /* 0x0000003637cf723e */ /* 0x000fe200000010ff */
[--C-:B------:R-:W-:Y:S02]  /*5690*/  IMAD.MOV.U32 R55, RZ, RZ, R151.reuse ;  /* 0x000000ffff377224 */ /* 0x100fe400078e0097 */
[----:B------:R-:W-:Y:S01]  /*56a0*/  FADD.FTZ R29, R33, R14 ;  /* 0x0000000e211d7221 */ /* 0x000fe20000010000 */
[----:B------:R-:W-:Y:S01]  /*56b0*/  IMAD.MOV.U32 R54, RZ, RZ, R151 ;  /* 0x000000ffff367224 */ /* 0x000fe200078e0097 */
[----:B------:R-:W1:Y:S01]  /*56c0*/  MUFU.EX2 R46, R46 ;  /* 0x0000002e002e7308 */ /* 0x000e620000000800 */
[----:B--2---:R-:W-:Y:S01]  /*56d0*/  FADD.FTZ R0, R42, R15 ;  /* 0x0000000f2a007221 */ /* 0x004fe20000010000 */
[----:B------:R-:W-:-:S02]  /*56e0*/  IMAD.MOV.U32 R33, RZ, RZ, R151 ;  /* 0x000000ffff217224 */ /* 0x000fc400078e0097 */
[----:B------:R-:W-:-:S04]  /*56f0*/  IMAD.MOV.U32 R32, RZ, RZ, R151 ;  /* 0x000000ffff207224 */ /* 0x000fc800078e0097 */
[----:B------:R-:W2:Y:S01]  /*5700*/  MUFU.EX2 R36, R36 ;  /* 0x0000002400247308 */ /* 0x000ea20000000800 */
[C---:B0-----:R-:W-:Y:S01]  /*5710*/  FADD.FTZ R15, R43.reuse, R0 ;  /* 0x000000002b0f7221 */ /* 0x041fe20000010000 */
[----:B------:R-:W-:Y:S01]  /*5720*/  F2FP.BF16.F32.PACK_AB R201, R43, R42 ;  /* 0x0000002a2bc9723e */ /* 0x000fe200000010ff */
[--C-:B------:R-:W-:Y:S02]  /*5730*/  IMAD.MOV.U32 R43, RZ, RZ, R151.reuse ;  /* 0x000000ffff2b7224 */ /* 0x100fe400078e0097 */
[----:B------:R-:W-:-:S03]  /*5740*/  IMAD.MOV.U32 R42, RZ, RZ, R151 ;  /* 0x000000ffff2a7224 */ /* 0x000fc600078e0097 */
[----:B------:R-:W0:Y:S01]  /*5750*/  MUFU.EX2 R47, R47 ;  /* 0x0000002f002f7308 */ /* 0x000e220000000800 */
[----:B-1----:R-:W-:-:S07]  /*5760*/  FADD.FTZ R0, R46, R15 ;  /* 0x0000000f2e007221 */ /* 0x002fce0000010000 */
[----:B------:R-:W1:Y:S01]  /*5770*/  MUFU.EX2 R37, R37 ;  /* 0x0000002500257308 */ /* 0x000e620000000800 */
[----:B--2---:R-:W-:-:S07]  /*5780*/  FADD.FTZ R14, R36, R29 ;  /* 0x0000001d240e7221 */ /* 0x004fce0000010000 */
[----:B------:R-:W2:Y:S01]  /*5790*/  MUFU.EX2 R34, R34 ;  /* 0x0000002200227308 */ /* 0x000ea20000000800 */
[C---:B0-----:R-:W-:Y:S01]  /*57a0*/  FADD.FTZ R15, R47.reuse, R0 ;  /* 0x000000002f0f7221 */ /* 0x041fe20000010000 */
[----:B------:R-:W-:Y:S01]  /*57b0*/  F2FP.BF16.F32.PACK_AB R203, R47, R46 ;  /* 0x0000002e2fcb723e */ /* 0x000fe200000010ff */
[--C-:B------:R-:W-:Y:S02]  /*57c0*/  IMAD.MOV.U32 R47, RZ, RZ, R151.reuse ;  /* 0x000000ffff2f7224 */ /* 0x100fe400078e0097 */
[----:B------:R-:W-:-:S03]  /*57d0*/  IMAD.MOV.U32 R46, RZ, RZ, R151 ;  /* 0x000000ffff2e7224 */ /* 0x000fc600078e0097 */
[----:B------:R-:W0:Y:S01]  /*57e0*/  MUFU.EX2 R24, R24 ;  /* 0x0000001800187308 */ /* 0x000e220000000800 */
[C---:B-1----:R-:W-:Y:S01]  /*57f0*/  FADD.FTZ R29, R37.reuse, R14 ;  /* 0x0000000e251d7221 */ /* 0x042fe20000010000 */
[----:B------:R-:W-:Y:S01]  /*5800*/  F2FP.BF16.F32.PACK_AB R198, R37, R36 ;  /* 0x0000002425c6723e */ /* 0x000fe200000010ff */
[----:B------:R-:W-:Y:S01]  /*5810*/  IMAD.MOV.U32 R36, RZ, RZ, R151 ;  /* 0x000000ffff247224 */ /* 0x000fe200078e0097 */
[----:B------:R-:W-:-:S04]  /*5820*/  MOV R37, R151 ;  /* 0x0000009700257202 */ /* 0x000fc80000000f00 */
[----:B------:R-:W1:Y:S01]  /*5830*/  MUFU.EX2 R35, R35 ;  /* 0x0000002300237308 */ /* 0x000e620000000800 */
[----:B--2---:R-:W-:-:S07]  /*5840*/  FADD.FTZ R0, R34, R15 ;  /* 0x0000000f22007221 */ /* 0x004fce0000010000 */
[----:B------:R-:W2:Y:S01]  /*5850*/  MUFU.EX2 R25, R25 ;  /* 0x0000001900197308 */ /* 0x000ea20000000800 */
[----:B0-----:R-:W-:-:S07]  /*5860*/  FADD.FTZ R14, R24, R29 ;  /* 0x0000001d180e7221 */ /* 0x001fce0000010000 */
[----:B------:R-:W0:Y:S01]  /*5870*/  MUFU.EX2 R38, R38 ;  /* 0x0000002600267308 */ /* 0x000e220000000800 */
[C---:B-1----:R-:W-:Y:S01]  /*5880*/  FADD.FTZ R15, R35.reuse, R0 ;  /* 0x00000000230f7221 */ /* 0x042fe20000010000 */
[----:B------:R-:W-:Y:S01]  /*5890*/  F2FP.BF16.F32.PACK_AB R197, R35, R34 ;  /* 0x0000002223c5723e */ /* 0x000fe200000010ff */
[--C-:B------:R-:W-:Y:S02]  /*58a0*/  IMAD.MOV.U32 R35, RZ, RZ, R151.reuse ;  /* 0x000000ffff237224 */ /* 0x100fe400078e0097 */
[----:B------:R-:W-:-:S03]  /*58b0*/  IMAD.MOV.U32 R34, RZ, RZ, R151 ;  /* 0x000000ffff227224 */ /* 0x000fc600078e0097 */
[----:B------:R-:W1:Y:S01]  /*58c0*/  MUFU.EX2 R28, R28 ;  /* 0x0000001c001c7308 */ /* 0x000e620000000800 */
[C---:B--2---:R-:W-:Y:S01]  /*58d0*/  FADD.FTZ R29, R25.reuse, R14 ;  /* 0x0000000e191d7221 */ /* 0x044fe20000010000 */
[----:B------:R-:W-:Y:S01]  /*58e0*/  F2FP.BF16.F32.PACK_AB R192, R25, R24 ;  /* 0x0000001819c0723e */ /* 0x000fe200000010ff */
[--C-:B------:R-:W-:Y:S02]  /*58f0*/  IMAD.MOV.U32 R25, RZ, RZ, R151.reuse ;  /* 0x000000ffff197224 */ /* 0x100fe400078e0097 */
[----:B------:R-:W-:-:S03]  /*5900*/  IMAD.MOV.U32 R24, RZ, RZ, R151 ;  /* 0x000000ffff187224 */ /* 0x000fc600078e0097 */
[----:B------:R-:W2:Y:S01]  /*5910*/  MUFU.EX2 R39, R39 ;  /* 0x0000002700277308 */ /* 0x000ea20000000800 */
[----:B0-----:R-:W-:-:S07]  /*5920*/  FADD.FTZ R0, R38, R15 ;  /* 0x0000000f26007221 */ /* 0x001fce0000010000 */
[----:B------:R-:W0:Y:S01]  /*5930*/  MUFU.EX2 R26, R26 ;  /* 0x0000001a001a7308 */ /* 0x000e220000000800 */
[----:B-1----:R-:W-:Y:S01]  /*5940*/  FADD.FTZ R14, R28, R29 ;  /* 0x0000001d1c0e7221 */ /* 0x002fe20000010000 */
[C---:B------:R-:W-:Y:S01]  /*5950*/  F2FP.BF16.F32.PACK_AB R194, R21.reuse, R28 ;  /* 0x0000001c15c2723e */ /* 0x040fe200000010ff */
[----:B------:R-:W-:Y:S02]  /*5960*/  IMAD.MOV.U32 R28, RZ, RZ, R151 ;  /* 0x000000ffff1c7224 */ /* 0x000fe400078e0097 */
[----:B------:R-:W-:-:S03]  /*5970*/  FADD.FTZ R15, R21, R14 ;  /* 0x0000000e150f7221 */ /* 0x000fc60000010000 */
[----:B------:R-:W1:Y:S01]  /*5980*/  MUFU.EX2 R27, R27 ;  /* 0x0000001b001b7308 */ /* 0x000e620000000800 */
[C---:B--2---:R-:W-:Y:S01]  /*5990*/  FADD.FTZ R29, R39.reuse, R0 ;  /* 0x00000000271d7221 */ /* 0x044fe20000010000 */
[----:B------:R-:W-:Y:S01]  /*59a0*/  F2FP.BF16.F32.PACK_AB R199, R39, R38 ;  /* 0x0000002627c7723e */ /* 0x000fe200000010ff */
[--C-:B------:R-:W-:Y:S02]  /*59b0*/  IMAD.MOV.U32 R39, RZ, RZ, R151.reuse ;  /* 0x000000ffff277224 */ /* 0x100fe400078e0097 */
[----:B------:R-:W-:-:S03]  /*59c0*/  IMAD.MOV.U32 R38, RZ, RZ, R151 ;  /* 0x000000ffff267224 */ /* 0x000fc600078e0097 */
[----:B------:R-:W2:Y:S01]  /*59d0*/  MUFU.EX2 R30, R30 ;  /* 0x0000001e001e7308 */ /* 0x000ea20000000800 */
[----:B0-----:R-:W-:Y:S01]  /*59e0*/  FADD.FTZ R0, R26, R29 ;  /* 0x0000001d1a007221 */ /* 0x001fe20000010000 */
[----:B------:R-:W-:-:S06]  /*59f0*/  IMAD.MOV.U32 R29, RZ, RZ, R151 ;  /* 0x000000ffff1d7224 */ /* 0x000fcc00078e0097 */
[----:B------:R0:W3:Y:S01]  /*5a00*/  MUFU.EX2 R195, R2 ;  /* 0x0000000200c37308 */ /* 0x0000e20000000800 */
[C---:B-1----:R-:W-:Y:S01]  /*5a10*/  FADD.FTZ R21, R27.reuse, R0 ;  /* 0x000000001b157221 */ /* 0x042fe20000010000 */
[----:B------:R-:W-:Y:S01]  /*5a20*/  F2FP.BF16.F32.PACK_AB R193, R27, R26 ;  /* 0x0000001a1bc1723e */ /* 0x000fe200000010ff */
[----:B------:R-:W-:Y:S02]  /*5a30*/  IMAD.MOV.U32 R0, RZ, RZ, 0x3f800000 ;  /* 0x3f800000ff007424 */ /* 0x000fe400078e00ff */
[--C-:B------:R-:W-:Y:S02]  /*5a40*/  IMAD.MOV.U32 R27, RZ, RZ, R151.reuse ;  /* 0x000000ffff1b7224 */ /* 0x100fe400078e0097 */
[----:B------:R-:W-:Y:S02]  /*5a50*/  IMAD.MOV.U32 R26, RZ, RZ, R151 ;  /* 0x000000ffff1a7224 */ /* 0x000fe400078e0097 */
[----:B--2---:R-:W-:Y:S01]  /*5a60*/  FADD.FTZ R14, R30, R21 ;  /* 0x000000151e0e7221 */ /* 0x004fe20000010000 */
[----:B0-----:R-:W-:-:S03]  /*5a70*/  IMAD.MOV.U32 R2, RZ, RZ, 0x3f800000 ;  /* 0x3f800000ff027424 */ /* 0x001fc600078e00ff */
[C---:B---3--:R-:W-:Y:S01]  /*5a80*/  FADD.FTZ R14, R195.reuse, R14 ;  /* 0x0000000ec30e7221 */ /* 0x048fe20000010000 */
[----:B------:R-:W-:Y:S02]  /*5a90*/  F2FP.BF16.F32.PACK_AB R195, R195, R30 ;  /* 0x0000001ec3c3723e */ /* 0x000fe400000010ff */
[----:B------:R-:W-:Y:S01]  /*5aa0*/  MOV R30, R151 ;  /* 0x00000097001e7202 */ /* 0x000fe20000000f00 */
[----:B------:R-:W-:Y:S06]  /*5ab0*/  @!P2 BRA `(.L_x_268) ;  /* 0x0000004000d0a947 */ /* 0x000fec0003800000 */
[----:B------:R-:W-:Y:S01]  /*5ac0*/  R2UR UR4, R152 ;  /* 0x00000000980472ca */ /* 0x000fe200000e0000 */
[----:B------:R-:W-:Y:S01]  /*5ad0*/  IMAD.MOV.U32 R21, RZ, RZ, R4 ;  /* 0x000000ffff157224 */ /* 0x000fe200078e0004 */
[----:B------:R-:W-:Y:S01]  /*5ae0*/  R2UR UR61, R16 ;  /* 0x00000000103d72ca */ /* 0x000fe200000e0000 */
[----:B------:R-:W-:Y:S01]  /*5af0*/  IMAD.MOV.U32 R226, RZ, RZ, R17 ;  /* 0x000000ffffe27224 */ /* 0x000fe200078e0011 */
[----:B------:R-:W-:Y:S01]  /*5b00*/  MOV R20, R3 ;  /* 0x0000000300147202 */ /* 0x000fe20000000f00 */
[----:B------:R-:W-:Y:S01]  /*5b10*/  IMAD.MOV.U32 R0, RZ, RZ, 0x3f800000 ;  /* 0x3f800000ff007424 */ /* 0x000fe200078e00ff */
[----:B------:R-:W-:Y:S02]  /*5b20*/  CS2R R150, SRZ ;  /* 0x0000000000967805 */ /* 0x000fe4000001ff00 */
[----:B------:R-:W-:Y:S02]  /*5b30*/  CS2R R146, SRZ ;  /* 0x0000000000927805 */ /* 0x000fe4000001ff00 */
[----:B------:R-:W-:-:S02]  /*5b40*/  CS2R R142, SRZ ;  /* 0x00000000008e7805 */ /* 0x000fc4000001ff00 */
[----:B------:R-:W-:Y:S02]  /*5b50*/  CS2R R138, SRZ ;  /* 0x00000000008a7805 */ /* 0x000fe4000001ff00 */
[----:B------:R-:W-:Y:S02]  /*5b60*/  CS2R R134, SRZ ;  /* 0x0000000000867805 */ /* 0x000fe4000001ff00 */
[----:B------:R-:W-:Y:S02]  /*5b70*/  CS2R R130, SRZ ;  /* 0x0000000000827805 */ /* 0x000fe4000001ff00 */
[----:B------:R-:W-:Y:S01]  /*5b80*/  CS2R R126, SRZ ;  /* 0x00000000007e7805 */ /* 0x000fe2000001ff00 */
[----:B------:R-:W-:Y:S01]  /*5b90*/  UIADD3 UR4, UR4, -0x2, URZ ;  /* 0xfffffffe04047890 */ /* 0x000fe2000fffe03f */
[----:B------:R-:W-:Y:S02]  /*5ba0*/  CS2R R122, SRZ ;  /* 0x00000000007a7805 */ /* 0x000fe4000001ff00 */
[----:B------:R-:W-:-:S02]  /*5bb0*/  CS2R R118, SRZ ;  /* 0x0000000000767805 */ /* 0x000fc4000001ff00 */
[----:B------:R-:W-:Y:S02]  /*5bc0*/  CS2R R114, SRZ ;  /* 0x0000000000727805 */ /* 0x000fe4000001ff00 */
[----:B------:R-:W-:Y:S02]  /*5bd0*/  CS2R R110, SRZ ;  /* 0x00000000006e7805 */ /* 0x000fe4000001ff00 */
[----:B------:R-:W-:Y:S01]  /*5be0*/  CS2R R106, SRZ ;  /* 0x00000000006a7805 */ /* 0x000fe2000001ff00 */
[----:B------:R-:W-:Y:S01]  /*5bf0*/  IMAD.U32 R224, RZ, RZ, UR4 ;  /* 0x00000004ffe07e24 */ /* 0x000fe2000f8e00ff */
        /* <DEDUP_REMOVED lines=52> */
[----:B------:R-:W-:-:S06]  /*5f40*/  ULDC UR60, c[0x0][0x9d8] ;  /* 0x00027600003c7ab9 */ /* 0x000fcc0000000800 */
.L_x_277:
[----:B------:R-:W-:-:S04]  /*5f50*/  UIADD3 UR4, UR61, 0x1, URZ ;  /* 0x000000013d047890 */ /* 0x000fc8000fffe03f */
[----:B------:R-:W-:-:S04]  /*5f60*/  UISETP.NE.AND UP0, UPT, UR4, 0x2, UPT ;  /* 0x000000020400788c */ /* 0x000fc8000bf05270 */
[----:B------:R-:W-:Y:S02]  /*5f70*/  USEL UR5, URZ, 0x1, UP0 ;  /* 0x000000013f057887 */ /* 0x000fe40008000000 */
[----:B------:R-:W-:-:S04]  /*5f80*/  USEL UR4, UR4, URZ, UP0 ;  /* 0x0000003f04047287 */ /* 0x000fc80008000000 */
[----:B------:R-:W-:Y:S02]  /*5f90*/  LOP3.LUT R17, R226, UR5, RZ, 0x3c, !PT ;  /* 0x00000005e2117c12 */ /* 0x000fe4000f8e3cff */
[----:B------:R-:W-:Y:S01]  /*5fa0*/  IMAD.U32 R16, RZ, RZ, UR4 ;  /* 0x00000004ff107e24 */ /* 0x000fe2000f8e00ff */
[----:B------:R-:W-:Y:S06]  /*5fb0*/  @!P0 BRA `(.L_x_269) ;  /* 0x0000000000048947 */ /* 0x000fec0003800000 */
[----:B------:R-:W-:Y:S01]  /*5fc0*/  BPT.TRAP 0x1 ;  /* 0x000000040000795c */ /* 0x000fe20000300000 */
.L_x_269:
[----:B------:R-:W0:Y:S01]  /*5fd0*/  S2UR UR6, SR_CgaCtaId ;  /* 0x00000000000679c3 */ /* 0x000e220000008800 */
[----:B------:R-:W-:Y:S01]  /*5fe0*/  UMOV UR5, 0x400 ;  /* 0x0000040000057882 */ /* 0x000fe20000000000 */
[----:B------:R-:W-:Y:S01]  /*5ff0*/  SHF.L.U32 R3, R17, 0x1f, RZ ;  /* 0x0000001f11037819 */ /* 0x000fe200000006ff */
[----:B0-----:R-:W-:-:S06]  /*6000*/  ULEA UR5, UR6, UR5, 0x18 ;  /* 0x0000000506057291 */ /* 0x001fcc000f8ec03f */
[----:B------:R-:W-:-:S05]  /*6010*/  IMAD.U32 R5, RZ, RZ, UR5 ;  /* 0x00000005ff057e24 */ /* 0x000fca000f8e00ff */
[----:B------:R-:W-:-:S13]  /*6020*/  R2UR UR5, R5 ;  /* 0x00000000050572ca */ /* 0x000fda00000e0000 */
[----:B------:R-:W-:-:S06]  /*6030*/  ULEA UR4, UR4, UR5, 0x3 ;  /* 0x0000000504047291 */ /* 0x000fcc000f8e183f */
[----:B------:R-:W-:-:S03]  /*6040*/  MOV R225, UR4 ;  /* 0x0000000400e17c02 */ /* 0x000fc60008000f00 */
[----:B------:R0:W1:Y:S01]  /*6050*/  SYNCS.PHASECHK.TRANS64.TRYWAIT P2, [UR4+0x38830], R3 ;  /* 0x03883003ff0075a7 */ /* 0x0000620008040144 */
[----:B------:R-:W-:Y:S05]  /*6060*/  @!P0 BRA `(.L_x_270) ;  /* 0x0000000000048947 */ /* 0x000fea0003800000 */
[----:B------:R-:W-:Y:S01]  /*6070*/  BPT.TRAP 0x1 ;  /* 0x000000040000795c */ /* 0x000fe20000300000 */
.L_x_270:
[----:B-1----:R-:W-:Y:S05]  /*6080*/  @P2 BRA `(.L_x_271) ;  /* 0x00000000000c2947 */ /* 0x002fea0003800000 */
[----:B------:R-:W-:-:S13]  /*6090*/  R2UR UR4, R225 ;  /* 0x00000000e10472ca */ /* 0x000fda00000e0000 */
[----:B------:R-:W1:Y:S02]  /*60a0*/  SYNCS.PHASECHK.TRANS64.TRYWAIT P2, [UR4+0x38830], R3 ;  /* 0x03883003ff0075a7 */ /* 0x000e640008040144 */
[----:B-1----:R-:W-:Y:S05]  /*60b0*/  @!P2 BRA `(.L_x_272) ;  /* 0x000000d00094a947 */ /* 0x002fea0003800000 */
.L_x_271:
        /* <DEDUP_REMOVED lines=645> */
.L_x_273:
[----:B------:R-:W-:Y:S02]  /*8910*/  R2UR UR4, R5 ;  /* 0x00000000050472ca */ /* 0x000fe400000e0000 */
[----:B------:R-:W-:-:S11]  /*8920*/  SHF.L.U32 R0, R226, 0x1f, RZ ;  /* 0x0000001fe2007819 */ /* 0x000fd600000006ff */
[----:B------:R-:W-:-:S09]  /*8930*/  ULEA UR4, UR61, UR4, 0x3 ;  /* 0x000000043d047291 */ /* 0x000fd2000f8e183f */
[----:B------:R2:W3:Y:S01]  /*8940*/  SYNCS.PHASECHK.TRANS64.TRYWAIT P2, [UR4+0x38850], R0 ;  /* 0x03885000ff0075a7 */ /* 0x0004e20008040144 */
[----:B------:R-:W-:Y:S05]  /*8950*/  @!P0 BRA `(.L_x_274) ;  /* 0x0000000000048947 */ /* 0x000fea0003800000 */
[----:B------:R-:W-:Y:S01]  /*8960*/  BPT.TRAP 0x1 ;  /* 0x000000040000795c */ /* 0x000fe20000300000 */
.L_x_274:
[----:B---3--:R-:W-:Y:S05]  /*8970*/  @P2 BRA `(.L_x_275) ;  /* 0x0000000000082947 */ /* 0x008fea0003800000 */
[----:B------:R-:W3:Y:S02]  /*8980*/  SYNCS.PHASECHK.TRANS64.TRYWAIT P2, [UR4+0x38850], R0 ;  /* 0x03885000ff0075a7 */ /* 0x000ee40008040144 */
[----:B---3--:R-:W-:Y:S05]  /*8990*/  @!P2 BRA `(.L_x_276) ;  /* 0x000000a80078a947 */ /* 0x008fea0003800000 */
.L_x_275:
[----:B------:R-:W-:Y:S01]  /*89a0*/  R2UR UR5, R5 ;  /* 0x00000000050572ca */ /* 0x000fe200000e0000 */
[----:B------:R-:W-:Y:S01]  /*89b0*/  WARPGROUP.ARRIVE ;  /* 0x00000000000079c5 */ /* 0x000fe20000000000 */
[----:B------:R-:W-:Y:S01]  /*89c0*/  UMOV UR7, 0x40000040 ;  /* 0x4000004000077882 */ /* 0x000fe20000000000 */
[----:B------:R-:W-:Y:S01]  /*89d0*/  UMOV UR11, 0x40000040 ;  /* 0x40000040000b7882 */ /* 0x000fe20000000000 */
[----:B0-2---:R-:W-:Y:S01]  /*89e0*/  FMUL.FTZ R0, R184, UR60 ;  /* 0x0000003cb8007c20 */ /* 0x005fe20008410000 */
[----:B-1----:R-:W-:Y:S01]  /*89f0*/  FMUL.FTZ R3, R185, UR60 ;  /* 0x0000003cb9037c20 */ /* 0x002fe20008410000 */
[----:B------:R-:W-:Y:S01]  /*8a00*/  FMUL.FTZ R184, R187, UR60 ;  /* 0x0000003cbbb87c20 */ /* 0x000fe20008410000 */
[----:B------:R-:W-:Y:S01]  /*8a10*/  FMUL.FTZ R187, R188, UR60 ;  /* 0x0000003cbcbb7c20 */ /* 0x000fe20008410000 */
[----:B------:R-:W-:Y:S01]  /*8a20*/  FMUL.FTZ R188, R189, UR60 ;  /* 0x0000003cbdbc7c20 */ /* 0x000fe20008410000 */
[----:B------:R-:W-:Y:S01]  /*8a30*/  FMUL.FTZ R185, R186, UR60 ;  /* 0x0000003cbab97c20 */ /* 0x000fe20008410000 */
[----:B------:R-:W0:Y:S01]  /*8a40*/  MUFU.TANH R0, R0 ;  /* 0x0000000000007308 */ /* 0x000e220000002400 */
[----:B------:R-:W-:Y:S01]  /*8a50*/  FMUL.FTZ R186, R190, UR60 ;  /* 0x0000003cbeba7c20 */ /* 0x000fe20008410000 */
[----:B------:R-:W-:Y:S01]  /*8a60*/  FMUL.FTZ R190, R176, UR60 ;  /* 0x0000003cb0be7c20 */ /* 0x000fe20008410000 */
[----:B------:R-:W-:Y:S01]  /*8a70*/  UIADD3 UR5, UR5, 0x400, URZ ;  /* 0x0000040005057890 */ /* 0x000fe2000fffe03f */
[----:B------:R-:W-:Y:S01]  /*8a80*/  FMUL.FTZ R177, R177, UR60 ;  /* 0x0000003cb1b17c20 */ /* 0x000fe20008410000 */
[----:B------:R-:W-:Y:S01]  /*8a90*/  FMUL.FTZ R176, R178, UR60 ;  /* 0x0000003cb2b07c20 */ /* 0x000fe20008410000 */
[----:B------:R-:W-:Y:S01]  /*8aa0*/  FMUL.FTZ R180, R180, UR60 ;  /* 0x0000003cb4b47c20 */ /* 0x000fe20008410000 */
[----:B------:R-:W-:Y:S01]  /*8ab0*/  USHF.R.U32.HI UR5, URZ, 0x4, UR5 ;  /* 0x000000043f057899 */ /* 0x000fe20008011605 */
[----:B------:R-:W1:Y:S01]  /*8ac0*/  MUFU.TANH R3, R3 ;  /* 0x0000000300037308 */ /* 0x000e620000002400 */
[----:B------:R-:W-:Y:S01]  /*8ad0*/  FMUL.FTZ R178, R179, UR60 ;  /* 0x0000003cb3b27c20 */ /* 0x000fe20008410000 */
[----:B------:R-:W-:Y:S01]  /*8ae0*/  FMUL.FTZ R179, R182, UR60 ;  /* 0x0000003cb6b37c20 */ /* 0x000fe20008410000 */
[----:B------:R-:W-:Y:S01]  /*8af0*/  ULOP3.LUT UR5, UR5, 0x3fff, URZ, 0xc0, !UPT ;  /* 0x00003fff05057892 */ /* 0x000fe2000f8ec03f */
[----:B------:R-:W-:Y:S01]  /*8b00*/  FMUL.FTZ R182, R168, UR60 ;  /* 0x0000003ca8b67c20 */ /* 0x000fe20008410000 */
[----:B------:R-:W-:Y:S01]  /*8b10*/  FMUL.FTZ R181, R181, UR60 ;  /* 0x0000003cb5b57c20 */ /* 0x000fe20008410000 */
[----:B------:R-:W-:Y:S01]  /*8b20*/  FMUL.FTZ R168, R169, UR60 ;  /* 0x0000003ca9a87c20 */ /* 0x000fe20008410000 */
[----:B------:R-:W-:Y:S01]  /*8b30*/  ULOP3.LUT UR5, UR5, 0x2800000, URZ, 0xfc, !UPT ;  /* 0x0280000005057892 */ /* 0x000fe2000f8efc3f */
[----:B------:R-:W2:Y:S01]  /*8b40*/  MUFU.TANH R187, R187 ;  /* 0x000000bb00bb7308 */ /* 0x000ea20000002400 */
[----:B0-----:R-:W-:Y:S01]  /*8b50*/  FMNMX.FTZ R2, R0, R21, !PT ;  /* 0x0000001500027209 */ /* 0x001fe20007810000 */
[----:B------:R-:W-:Y:S01]  /*8b60*/  FMUL.FTZ R169, R172, UR60 ;  /* 0x0000003caca97c20 */ /* 0x000fe20008410000 */
[----:B------:R-:W-:Y:S01]  /*8b70*/  UIMAD UR6, UR61, 0xa00, UR5 ;  /* 0x00000a003d0678a4 */ /* 0x000fe2000f8e0205 */
[----:B------:R-:W-:Y:S01]  /*8b80*/  FMUL.FTZ R172, R173, UR60 ;  /* 0x0000003cadac7c20 */ /* 0x000fe20008410000 */
[----:B------:R-:W-:Y:S01]  /*8b90*/  FMUL.FTZ R160, R160, UR60 ;  /* 0x0000003ca0a07c20 */ /* 0x000fe20008410000 */
[----:B------:R-:W-:Y:S01]  /*8ba0*/  FMUL.FTZ R161, R161, UR60 ;  /* 0x0000003ca1a17c20 */ /* 0x000fe20008410000 */
[----:B------:R-:W-:Y:S01]  /*8bb0*/  UIADD3 UR10, UR6, 0x80, URZ ;  /* 0x00000080060a7890 */ /* 0x000fe2000fffe03f */
[----:B------:R-:W0:Y:S01]  /*8bc0*/  MUFU.TANH R188, R188 ;  /* 0x000000bc00bc7308 */ /* 0x000e220000002400 */
[----:B-1----:R-:W-:Y:S01]  /*8bd0*/  FMNMX.FTZ R2, R3, R2, !PT ;  /* 0x0000000203027209 */ /* 0x002fe20007810000 */
[----:B------:R-:W-:Y:S01]  /*8be0*/  FMUL.FTZ R164, R164, UR60 ;  /* 0x0000003ca4a47c20 */ /* 0x000fe20008410000 */
[----:B------:R-:W-:Y:S01]  /*8bf0*/  FMUL.FTZ R165, R165, UR60 ;  /* 0x0000003ca5a57c20 */ /* 0x000fe20008410000 */
[----:B------:R-:W-:Y:S01]  /*8c00*/  HGMMA.64x256x16.F32.BF16 R24, R208, gdesc[UR4].tnspB, R24, gsb0 ;  /* 0x43e00004d0187df0 */ /* 0x000fe20008001818 */
[----:B------:R-:W-:Y:S01]  /*8c10*/  FMUL.FTZ R152, R152, UR60 ;  /* 0x0000003c98987c20 */ /* 0x000fe20008410000 */
[----:B------:R-:W-:Y:S01]  /*8c20*/  FMUL.FTZ R153, R153, UR60 ;  /* 0x0000003c99997c20 */ /* 0x000fe20008410000 */
[----:B------:R-:W-:Y:S01]  /*8c30*/  FMUL.FTZ R156, R156, UR60 ;  /* 0x0000003c9c9c7c20 */ /* 0x000fe20008410000 */
[----:B------:R-:W1:Y:S01]  /*8c40*/  MUFU.TANH R190, R190 ;  /* 0x000000be00be7308 */ /* 0x000e620000002400 */
[----:B--2---:R-:W-:Y:S01]  /*8c50*/  FMNMX.FTZ R173, R187, R2, !PT ;  /* 0x00000002bbad7209 */ /* 0x004fe20007810000 */
[----:B------:R-:W-:Y:S01]  /*8c60*/  FMUL.FTZ R189, R191, UR60 ;  /* 0x0000003cbfbd7c20 */ /* 0x000fe20008410000 */
[----:B------:R-:W-:Y:S01]  /*8c70*/  FMUL.FTZ R170, R170, UR60 ;  /* 0x0000003caaaa7c20 */ /* 0x000fe20008410000 */
[----:B------:R-:W-:Y:S01]  /*8c80*/  ULDC UR14, c[0x0][0x988] ;  /* 0x00026200000e7ab9 */ /* 0x000fe20000000800 */
[----:B------:R-:W-:Y:S01]  /*8c90*/  FMUL.FTZ R171, R171, UR60 ;  /* 0x0000003cabab7c20 */ /* 0x000fe20008410000 */
[----:B------:R-:W-:Y:S01]  /*8ca0*/  UMOV UR5, UR14 ;  /* 0x0000000e00057c82 */ /* 0x000fe20008000000 */
[----:B------:R-:W-:Y:S01]  /*8cb0*/  FMUL.FTZ R174, R174, UR60 ;  /* 0x0000003caeae7c20 */ /* 0x000fe20008410000 */
[----:B------:R-:W2:Y:S01]  /*8cc0*/  MUFU.TANH R177, R177 ;  /* 0x000000b100b17308 */ /* 0x000ea20000002400 */
[----:B0-----:R-:W-:Y:S01]  /*8cd0*/  FMNMX.FTZ R173, R188, R173, !PT ;  /* 0x000000adbcad7209 */ /* 0x001fe20007810000 */
[----:B------:R-:W-:Y:S01]  /*8ce0*/  FMUL.FTZ R175, R175, UR60 ;  /* 0x0000003cafaf7c20 */ /* 0x000fe20008410000 */
[----:B------:R-:W-:Y:S01]  /*8cf0*/  FMUL.FTZ R162, R162, UR60 ;  /* 0x0000003ca2a27c20 */ /* 0x000fe20008410000 */
[----:B------:R-:W-:Y:S01]  /*8d00*/  FMUL.FTZ R163, R163, UR60 ;  /* 0x0000003ca3a37c20 */ /* 0x000fe20008410000 */
[----:B------:R-:W-:Y:S01]  /*8d10*/  FMUL.FTZ R166, R166, UR60 ;  /* 0x0000003ca6a67c20 */ /* 0x000fe20008410000 */
[----:B------:R-:W-:Y:S01]  /*8d20*/  FMUL.FTZ R167, R167, UR60 ;  /* 0x0000003ca7a77c20 */ /* 0x000fe20008410000 */
[----:B------:R-:W-:Y:S01]  /*8d30*/  FMUL.FTZ R154, R154, UR60 ;  /* 0x0000003c9a9a7c20 */ /* 0x000fe20008410000 */
[----:B------:R-:W0:Y:S01]  /*8d40*/  MUFU.TANH R180, R180 ;  /* 0x000000b400b47308 */ /* 0x000e220000002400 */
[----:B-1----:R-:W-:Y:S01]  /*8d50*/  FMNMX.FTZ R2, R190, R173, !PT ;  /* 0x000000adbe027209 */ /* 0x002fe20007810000 */
[----:B------:R-:W-:Y:S01]  /*8d60*/  FMUL.FTZ R155, R155, UR60 ;  /* 0x0000003c9b9b7c20 */ /* 0x000fe20008410000 */
[----:B------:R-:W-:Y:S01]  /*8d70*/  UMOV UR7, 0x40000040 ;  /* 0x4000004000077882 */ /* 0x000fe20000000000 */
[----:B------:R-:W-:Y:S01]  /*8d80*/  FMUL.FTZ R158, R158, UR60 ;  /* 0x0000003c9e9e7c20 */ /* 0x000fe20008410000 */
[----:B------:R-:W-:Y:S01]  /*8d90*/  FMUL.FTZ R159, R159, UR60 ;  /* 0x0000003c9f9f7c20 */ /* 0x000fe20008410000 */
[----:B------:R-:W-:Y:S01]  /*8da0*/  VOTEU.ALL UP0, P1 ;  /* 0x00000000003f7886 */ /* 0x000fe20000800000 */
[----:B------:R-:W-:Y:S01]  /*8db0*/  R2UR UR61, R16 ;  /* 0x00000000103d72ca */ /* 0x000fe200000e0000 */
[----:B------:R-:W1:Y:S01]  /*8dc0*/  MUFU.TANH R181, R181 ;  /* 0x000000b500b57308 */ /* 0x000e620000002400 */
[----:B--2---:R-:W-:Y:S01]  /*8dd0*/  FMNMX.FTZ R173, R177, R2, !PT ;  /* 0x00000002b1ad7209 */ /* 0x004fe20007810000 */
[----:B------:R-:W-:Y:S01]  /*8de0*/  IMAD.MOV.U32 R226, RZ, RZ, R17 ;  /* 0x000000ffffe27224 */ /* 0x000fe200078e0011 */
[----:B------:R-:W-:-:S04]  /*8df0*/  @!UP0 UIADD3 UR4, UR4, 0x38860, URZ ;  /* 0x0003886004048890 */ /* 0x000fc8000fffe03f */
[----:B------:R-:W-:Y:S01]  /*8e00*/  @!UP0 UPRMT UR4, URZ, 0x654, UR4 ;  /* 0x000006543f048896 */ /* 0x000fe20008000004 */
[----:B------:R-:W2:Y:S01]  /*8e10*/  MUFU.TANH R182, R182 ;  /* 0x000000b600b67308 */ /* 0x000ea20000002400 */
[----:B0-----:R-:W-:-:S07]  /*8e20*/  FMNMX.FTZ R2, R180, R173, !PT ;  /* 0x000000adb4027209 */ /* 0x001fce0007810000 */
[----:B------:R-:W0:Y:S01]  /*8e30*/  MUFU.TANH R168, R168 ;  /* 0x000000a800a87308 */ /* 0x000e220000002400 */
[----:B-1----:R-:W-:-:S07]  /*8e40*/  FMNMX.FTZ R173, R181, R2, !PT ;  /* 0x00000002b5ad7209 */ /* 0x002fce0007810000 */
[----:B------:R-:W1:Y:S01]  /*8e50*/  MUFU.TANH R169, R169 ;  /* 0x000000a900a97308 */ /* 0x000e620000002400 */
[----:B--2---:R-:W-:-:S07]  /*8e60*/  FMNMX.FTZ R173, R182, R173, !PT ;  /* 0x000000adb6ad7209 */ /* 0x004fce0007810000 */
[----:B------:R-:W2:Y:S01]  /*8e70*/  MUFU.TANH R172, R172 ;  /* 0x000000ac00ac7308 */ /* 0x000ea20000002400 */
[----:B0-----:R-:W-:-:S07]  /*8e80*/  FMNMX.FTZ R2, R168, R173, !PT ;  /* 0x000000ada8027209 */ /* 0x001fce0007810000 */
[----:B------:R-:W0:Y:S01]  /*8e90*/  MUFU.TANH R160, R160 ;  /* 0x000000a000a07308 */ /* 0x000e220000002400 */
[----:B-1----:R-:W-:-:S07]  /*8ea0*/  FMNMX.FTZ R173, R169, R2, !PT ;  /* 0x00000002a9ad7209 */ /* 0x002fce0007810000 */
[----:B------:R-:W1:Y:S01]  /*8eb0*/  MUFU.TANH R161, R161 ;  /* 0x000000a100a17308 */ /* 0x000e620000002400 */
[----:B--2---:R-:W-:-:S07]  /*8ec0*/  FMNMX.FTZ R173, R172, R173, !PT ;  /* 0x000000adacad7209 */ /* 0x004fce0007810000 */
[----:B------:R-:W2:Y:S01]  /*8ed0*/  MUFU.TANH R164, R164 ;  /* 0x000000a400a47308 */ /* 0x000ea20000002400 */
[----:B0-----:R-:W-:Y:S01]  /*8ee0*/  FMNMX.FTZ R2, R160, R173, !PT ;  /* 0x000000ada0027209 */ /* 0x001fe20007810000 */
[----:B------:R-:W-:-:S06]  /*8ef0*/  FMUL.FTZ R173, R157, UR60 ;  /* 0x0000003c9dad7c20 */ /* 0x000fcc0008410000 */
[----:B------:R-:W0:Y:S01]  /*8f00*/  MUFU.TANH R165, R165 ;  /* 0x000000a500a57308 */ /* 0x000e220000002400 */
[----:B-1----:R-:W-:-:S07]  /*8f10*/  FMNMX.FTZ R157, R161, R2, !PT ;  /* 0x00000002a19d7209 */ /* 0x002fce0007810000 */
[----:B------:R-:W1:Y:S01]  /*8f20*/  MUFU.TANH R152, R152 ;  /* 0x0000009800987308 */ /* 0x000e620000002400 */
[----:B--2---:R-:W-:Y:S01]  /*8f30*/  FMNMX.FTZ R2, R164, R157, !PT ;  /* 0x0000009da4027209 */ /* 0x004fe20007810000 */
[----:B------:R-:W-:-:S06]  /*8f40*/  FMUL.FTZ R157, R183, UR60 ;  /* 0x0000003cb79d7c20 */ /* 0x000fcc0008410000 */
        /* <DEDUP_REMOVED lines=9> */
[----:B-1----:R-:W-:-:S05]  /*8fe0*/  FMNMX.FTZ R2, R173, R2, !PT ;  /* 0x00000002ad027209 */ /* 0x002fca0007810000 */
[----:B------:R-:W1:Y:S02]  /*8ff0*/  SHFL.BFLY PT, R183, R2, 0x2, 0x1f ;  /* 0x0c401f0002b77f89 */ /* 0x000e6400000e0000 */
[----:B------:R-:W3:Y:S08]  /*9000*/  MUFU.TANH R186, R186 ;  /* 0x000000ba00ba7308 */ /* 0x000ef00000002400 */
[----:B------:R-:W4:Y:S08]  /*9010*/  MUFU.TANH R189, R189 ;  /* 0x000000bd00bd7308 */ /* 0x000f300000002400 */
[----:B------:R-:W5:Y:S01]  /*9020*/  MUFU.TANH R176, R176 ;  /* 0x000000b000b07308 */ /* 0x000f620000002400 */
[----:B-1----:R-:W-:-:S07]  /*9030*/  FMNMX.FTZ R183, R2, R183, !PT ;  /* 0x000000b702b77209 */ /* 0x002fce0007810000 */
[----:B------:R-:W1:Y:S01]  /*9040*/  MUFU.TANH R178, R178 ;  /* 0x000000b200b27308 */ /* 0x000e620000002400 */
[----:B------:R-:W2:Y:S07]  /*9050*/  SHFL.BFLY PT, R4, R183, 0x1, 0x1f ;  /* 0x0c201f00b7047f89 */ /* 0x000eae00000e0000 */
[----:B------:R-:W1:Y:S08]  /*9060*/  MUFU.TANH R179, R179 ;  /* 0x000000b300b37308 */ /* 0x000e700000002400 */
[----:B------:R-:W1:Y:S08]  /*9070*/  MUFU.TANH R157, R157 ;  /* 0x0000009d009d7308 */ /* 0x000e700000002400 */
[----:B------:R-:W1:Y:S01]  /*9080*/  MUFU.TANH R170, R170 ;  /* 0x000000aa00aa7308 */ /* 0x000e620000002400 */
[----:B--2---:R-:W-:-:S02]  /*9090*/  FMNMX.FTZ R4, R183, R4, !PT ;  /* 0x00000004b7047209 */ /* 0x004fc40007810000 */
[----:B------:R-:W-:-:S03]  /*90a0*/  FMNMX.FTZ R183, R185, R20, !PT ;  /* 0x00000014b9b77209 */ /* 0x000fc60007810000 */
[----:B------:R-:W-:Y:S01]  /*90b0*/  FADD.FTZ R2, -R4, R21 ;  /* 0x0000001504027221 */ /* 0x000fe20000010100 */
[----:B0-----:R-:W-:Y:S01]  /*90c0*/  FMNMX.FTZ R183, R184, R183, !PT ;  /* 0x000000b7b8b77209 */ /* 0x001fe20007810000 */
[----:B------:R-:W0:Y:S02]  /*90d0*/  MUFU.TANH R171, R171 ;  /* 0x000000ab00ab7308 */ /* 0x000e240000002400 */
[----:B------:R-:W-:-:S06]  /*90e0*/  FMUL.FTZ R2, R2, UR5 ;  /* 0x0000000502027c20 */ /* 0x000fcc0008410000 */
        /* <DEDUP_REMOVED lines=8> */
[----:B------:R-:W-:-:S05]  /*9170*/  WARPGROUP.ARRIVE ;  /* 0x00000000000079c5 */ /* 0x000fca0000000000 */
[----:B------:R-:W-:Y:S01]  /*9180*/  MUFU.TANH R155, R155 ;  /* 0x0000009b009b7308 */ /* 0x000fe20000002400 */
[----:B------:R-:W-:Y:S01]  /*9190*/  HGMMA.64x256x16.F32.BF16 R24, R204, gdesc[UR8].tnspB, R24, gsb0 ;  /* 0x43e00008cc187df0 */ /* 0x000fe20008001818 */
[----:B------:R-:W-:Y:S01]  /*91a0*/  UIADD3 UR10, UR6, 0x100, URZ ;  /* 0x00000100060a7890 */ /* 0x000fe2000fffe03f */
[----:B------:R-:W-:-:S05]  /*91b0*/  UMOV UR11, 0x40000040 ;  /* 0x40000040000b7882 */ /* 0x000fca0000000000 */
[----:B------:R-:W-:Y:S08]  /*91c0*/  MUFU.TANH R158, R158 ;  /* 0x0000009e009e7308 */ /* 0x000ff00000002400 */
[----:B------:R-:W-:Y:S08]  /*91d0*/  MUFU.TANH R159, R159 ;  /* 0x0000009f009f7308 */ /* 0x000ff00000002400 */
[----:B------:R-:W-:Y:S01]  /*91e0*/  MUFU.EX2 R2, R2 ;  /* 0x0000000200027308 */ /* 0x000fe20000000800 */
[----:B------:R-:W-:-:S02]  /*91f0*/  WARPGROUP.DEPBAR.LE gsb0, 0x0 ;  /* 0x00008000000079c5 */ /* 0x000fc40000010000 */
[----:B------:R-:W-:-:S06]  /*9200*/  WARPGROUP.ARRIVE ;  /* 0x00000000000079c5 */ /* 0x000fcc0000000000 */
        /* <DEDUP_REMOVED lines=8> */
[----:B------:R-:W-:Y:S02]  /*9290*/  R2UR UR10, R225 ;  /* 0x00000000e10a72ca */ /* 0x000fe400000e0000 */
[----:B------:R-:W-:Y:S02]  /*92a0*/  WARPGROUP.DEPBAR.LE gsb0, 0x0 ;  /* 0x00008000000079c5 */ /* 0x000fe40000010000 */
[----:B---3--:R-:W-:Y:S01]  /*92b0*/  FMNMX.FTZ R196, R186, R183, !PT ;  /* 0x000000b7bac47209 */ /* 0x008fe20007810000 */
[----:B------:R-:W-:Y:S01]  /*92c0*/  FMUL.FTZ R199, R4, UR5 ;  /* 0x0000000504c77c20 */ /* 0x000fe20008410000 */
[----:B------:R-:W-:Y:S02]  /*92d0*/  WARPGROUP.ARRIVE ;  /* 0x00000000000079c5 */ /* 0x000fe40000000000 */
[----:B----4-:R-:W-:Y:S01]  /*92e0*/  FMNMX.FTZ R21, R189, R196, !PT ;  /* 0x000000c4bd157209 */ /* 0x010fe20007810000 */
[--C-:B------:R-:W-:Y:S01]  /*92f0*/  FFMA.FTZ R183, R0, UR5, -R199.reuse ;  /* 0x0000000500b77c23 */ /* 0x100fe200080108c7 */
[--C-:B------:R-:W-:Y:S01]  /*9300*/  FFMA.FTZ R208, R3, UR5, -R199.reuse ;  /* 0x0000000503d07c23 */ /* 0x100fe200080108c7 */
[----:B------:R-:W-:Y:S01]  /*9310*/  FFMA.FTZ R196, R160, UR5, -R199 ;  /* 0x00000005a0c47c23 */ /* 0x000fe200080108c7 */
[----:B-----5:R-:W-:-:S15]  /*9320*/  FMNMX.FTZ R21, R176, R21, !PT ;  /* 0x00000015b0157209 */ /* 0x020fde0007810000 */
[----:B------:R-:W-:Y:S01]  /*9330*/  HGMMA.64x256x16.F32.BF16 R24, R192, gdesc[UR4].tnspB, R24, gsb0 ;  /* 0x43e00004c0187df0 */ /* 0x000fe20008001818 */
[--C-:B------:R-:W-:Y:S01]  /*9340*/  FFMA.FTZ R210, R187, UR5, -R199.reuse ;  /* 0x00000005bbd27c23 */ /* 0x100fe200080108c7 */
[----:B------:R-:W2:Y:S01]  /*9350*/  MUFU.EX2 R183, R183 ;  /* 0x000000b700b77308 */ /* 0x000ea20000000800 */
[----:B-1----:R-:W-:Y:S01]  /*9360*/  FMNMX.FTZ R0, R178, R21, !PT ;  /* 0x00000015b2007209 */ /* 0x002fe20007810000 */
[--C-:B------:R-:W-:Y:S01]  /*9370*/  FFMA.FTZ R21, R152, UR5, -R199.reuse ;  /* 0x0000000598157c23 */ /* 0x100fe200080108c7 */
[--C-:B------:R-:W-:Y:S01]  /*9380*/  FFMA.FTZ R152, R153, UR5, -R199.reuse ;  /* 0x0000000599987c23 */ /* 0x100fe200080108c7 */
[--C-:B------:R-:W-:Y:S01]  /*9390*/  FFMA.FTZ R153, R156, UR5, -R199.reuse ;  /* 0x000000059c997c23 */ /* 0x100fe200080108c7 */
[----:B------:R-:W-:Y:S01]  /*93a0*/  FMNMX.FTZ R0, R179, R0, !PT ;  /* 0x00000000b3007209 */ /* 0x000fe20007810000 */
[--C-:B------:R-:W-:Y:S01]  /*93b0*/  FFMA.FTZ R197, R188, UR5, -R199.reuse ;  /* 0x00000005bcc57c23 */ /* 0x100fe200080108c7 */
[--C-:B------:R-:W-:Y:S01]  /*93c0*/  FFMA.FTZ R198, R164, UR5, -R199.reuse ;  /* 0x00000005a4c67c23 */ /* 0x100fe200080108c7 */
[----:B------:R-:W1:Y:S01]  /*93d0*/  MUFU.EX2 R208, R208 ;  /* 0x000000d000d07308 */ /* 0x000e620000000800 */
[----:B------:R-:W-:Y:S01]  /*93e0*/  FMNMX.FTZ R3, R157, R0, !PT ;  /* 0x000000009d037209 */ /* 0x000fe20007810000 */
[--C-:B------:R-:W-:Y:S01]  /*93f0*/  FFMA.FTZ R204, R190, UR5, -R199.reuse ;  /* 0x00000005becc7c23 */ /* 0x100fe200080108c7 */
[--C-:B------:R-:W-:Y:S01]  /*9400*/  FFMA.FTZ R191, R181, UR5, -R199.reuse ;  /* 0x00000005b5bf7c23 */ /* 0x100fe200080108c7 */
[--C-:B------:R-:W-:Y:S01]  /*9410*/  FFMA.FTZ R177, R177, UR5, -R199.reuse ;  /* 0x00000005b1b17c23 */ /* 0x100fe200080108c7 */
[----:B------:R-:W-:Y:S01]  /*9420*/  FMNMX.FTZ R0, R170, R3, !PT ;  /* 0x00000003aa007209 */ /* 0x000fe20007810000 */
[--C-:B------:R-:W-:Y:S01]  /*9430*/  FFMA.FTZ R181, R168, UR5, -R199.reuse ;  /* 0x00000005a8b57c23 */ /* 0x100fe200080108c7 */
[--C-:B------:R-:W-:Y:S01]  /*9440*/  FFMA.FTZ R187, R161, UR5, -R199.reuse ;  /* 0x00000005a1bb7c23 */ /* 0x100fe200080108c7 */
[----:B------:R-:W3:Y:S01]  /*9450*/  MUFU.EX2 R210, R210 ;  /* 0x000000d200d27308 */ /* 0x000ee20000000800 */
[----:B0-----:R-:W-:Y:S01]  /*9460*/  FMNMX.FTZ R3, R171, R0, !PT ;  /* 0x00000000ab037209 */ /* 0x001fe20007810000 */
[----:B------:R-:W-:Y:S01]  /*9470*/  FFMA.FTZ R161, R165, UR5, -R199 ;  /* 0x00000005a5a17c23 */ /* 0x000fe200080108c7 */
[----:B--2---:R-:W-:Y:S01]  /*9480*/  FFMA.FTZ R15, R2, R15, R183 ;  /* 0x0000000f020f7223 */ /* 0x004fe200000100b7 */
[--C-:B------:R-:W-:Y:S01]  /*9490*/  FFMA.FTZ R206, R180, UR5, -R199.reuse ;  /* 0x00000005b4ce7c23 */ /* 0x100fe200080108c7 */
[----:B------:R-:W-:Y:S01]  /*94a0*/  FMNMX.FTZ R0, R174, R3, !PT ;  /* 0x00000003ae007209 */ /* 0x000fe20007810000 */
[--C-:B------:R-:W-:Y:S01]  /*94b0*/  FFMA.FTZ R202, R169, UR5, -R199.reuse ;  /* 0x00000005a9ca7c23 */ /* 0x100fe200080108c7 */
[--C-:B------:R-:W-:Y:S01]  /*94c0*/  FFMA.FTZ R200, R182, UR5, -R199.reuse ;  /* 0x00000005b6c87c23 */ /* 0x100fe200080108c7 */
[----:B------:R-:W0:Y:S01]  /*94d0*/  MUFU.EX2 R197, R197 ;  /* 0x000000c500c57308 */ /* 0x000e220000000800 */
[----:B------:R-:W-:Y:S01]  /*94e0*/  FMNMX.FTZ R3, R175, R0, !PT ;  /* 0x00000000af037209 */ /* 0x000fe20007810000 */
[--C-:B------:R-:W-:Y:S01]  /*94f0*/  FFMA.FTZ R169, R172, UR5, -R199.reuse ;  /* 0x00000005aca97c23 */ /* 0x100fe200080108c7 */
[----:B------:R-:W-:Y:S01]  /*9500*/  FFMA.FTZ R173, R173, UR5, -R199 ;  /* 0x00000005adad7c23 */ /* 0x000fe200080108c7 */
[----:B-1----:R-:W-:Y:S01]  /*9510*/  FADD.FTZ R15, R208, R15 ;  /* 0x0000000fd00f7221 */ /* 0x002fe20000010000 */
[----:B------:R-:W-:Y:S01]  /*9520*/  FMNMX.FTZ R0, R162, R3, !PT ;  /* 0x00000003a2007209 */ /* 0x000fe20007810000 */
[----:B------:R-:W-:Y:S01]  /*9530*/  @!UP0 UIADD3 UR6, UR10, 0x38840, URZ ;  /* 0x000388400a068890 */ /* 0x000fe2000fffe03f */
[----:B------:R-:W-:Y:S01]  /*9540*/  R2UR UR7, R224 ;  /* 0x00000000e00772ca */ /* 0x000fe200000e0000 */
[----:B------:R-:W1:Y:S01]  /*9550*/  MUFU.EX2 R204, R204 ;  /* 0x000000cc00cc7308 */ /* 0x000e620000000800 */
[----:B------:R-:W-:Y:S01]  /*9560*/  FMNMX.FTZ R3, R163, R0, !PT ;  /* 0x00000000a3037209 */ /* 0x000fe20007810000 */
[----:B------:R-:W-:Y:S01]  /*9570*/  @!UP0 UPRMT UR6, URZ, 0x654, UR6 ;  /* 0x000006543f068896 */ /* 0x000fe20008000006 */
[----:B------:R-:W-:-:S02]  /*9580*/  F2FP.BF16.F32.PACK_AB R208, R208, R183 ;  /* 0x000000b7d0d0723e */ /* 0x000fc400000010ff */
[----:B------:R-:W-:-:S03]  /*9590*/  FMNMX.FTZ R0, R166, R3, !PT ;  /* 0x00000003a6007209 */ /* 0x000fc60007810000 */
[----:B------:R-:W2:Y:S01]  /*95a0*/  MUFU.EX2 R177, R177 ;  /* 0x000000b100b17308 */ /* 0x000ea20000000800 */
[----:B------:R-:W-:-:S03]  /*95b0*/  FMNMX.FTZ R3, R167, R0, !PT ;  /* 0x00000000a7037209 */ /* 0x000fc60007810000 */
[----:B------:R-:W-:Y:S02]  /*95c0*/  ISETP.LT.AND P2, PT, RZ, UR7, PT ;  /* 0x00000007ff007c0c */ /* 0x000fe4000bf41270 */
[----:B------:R-:W-:Y:S02]  /*95d0*/  FMNMX.FTZ R0, R154, R3, !PT ;  /* 0x000000039a007209 */ /* 0x000fe40007810000 */
[----:B------:R-:W-:Y:S02]  /*95e0*/  MUFU.EX2 R206, R206 ;  /* 0x000000ce00ce7308 */ /* 0x000fe40000000800 */
[----:B------:R-:W-:-:S04]  /*95f0*/  FMNMX.FTZ R3, R155, R0, !PT ;  /* 0x000000009b037209 */ /* 0x000fc80007810000 */
[----:B------:R-:W-:Y:S02]  /*9600*/  FMNMX.FTZ R0, R158, R3, !PT ;  /* 0x000000039e007209 */ /* 0x000fe40007810000 */
[----:B------:R-:W-:Y:S02]  /*9610*/  MUFU.EX2 R191, R191 ;  /* 0x000000bf00bf7308 */ /* 0x000fe40000000800 */
[----:B------:R-:W-:-:S05]  /*9620*/  FMNMX.FTZ R0, R159, R0, !PT ;  /* 0x000000009f007209 */ /* 0x000fca0007810000 */
[----:B------:R-:W4:Y:S01]  /*9630*/  SHFL.BFLY PT, R3, R0, 0x2, 0x1f ;  /* 0x0c401f0000037f89 */ /* 0x000f2200000e0000 */
[----:B------:R-:W-:Y:S08]  /*9640*/  MUFU.EX2 R200, R200 ;  /* 0x000000c800c87308 */ /* 0x000ff00000000800 */
[----:B------:R-:W-:Y:S08]  /*9650*/  MUFU.EX2 R181, R181 ;  /* 0x000000b500b57308 */ /* 0x000ff00000000800 */
[----:B------:R-:W-:Y:S01]  /*9660*/  MUFU.EX2 R202, R202 ;  /* 0x000000ca00ca7308 */ /* 0x000fe20000000800 */
[----:B----4-:R-:W-:-:S07]  /*9670*/  FMNMX.FTZ R3, R0, R3, !PT ;  /* 0x0000000300037209 */ /* 0x010fce0007810000 */
[----:B------:R-:W-:Y:S01]  /*9680*/  MUFU.EX2 R169, R169 ;  /* 0x000000a900a97308 */ /* 0x000fe20000000800 */
[----:B------:R-:W4:Y:S07]  /*9690*/  SHFL.BFLY PT, R0, R3, 0x1, 0x1f ;  /* 0x0c201f0003007f89 */ /* 0x000f2e00000e0000 */
[----:B------:R-:W-:Y:S08]  /*96a0*/  MUFU.EX2 R196, R196 ;  /* 0x000000c400c47308 */ /* 0x000ff00000000800 */
[----:B------:R-:W-:Y:S08]  /*96b0*/  MUFU.EX2 R187, R187 ;  /* 0x000000bb00bb7308 */ /* 0x000ff00000000800 */
[----:B------:R-:W-:Y:S01]  /*96c0*/  MUFU.EX2 R198, R198 ;  /* 0x000000c600c67308 */ /* 0x000fe20000000800 */
[----:B----4-:R-:W-:-:S07]  /*96d0*/  FMNMX.FTZ R3, R3, R0, !PT ;  /* 0x0000000003037209 */ /* 0x010fce0007810000 */
[----:B------:R-:W-:Y:S01]  /*96e0*/  MUFU.EX2 R161, R161 ;  /* 0x000000a100a17308 */ /* 0x000fe20000000800 */
[C---:B------:R-:W-:Y:S01]  /*96f0*/  FADD.FTZ R0, -R3.reuse, R20 ;  /* 0x0000001403007221 */ /* 0x040fe20000010100 */
[----:B------:R-:W-:-:S03]  /*9700*/  FMUL.FTZ R156, R3, UR5 ;  /* 0x00000005039c7c20 */ /* 0x000fc60008410000 */
[----:B------:R-:W-:Y:S01]  /*9710*/  FMUL.FTZ R0, R0, UR5 ;  /* 0x0000000500007c20 */ /* 0x000fe20008410000 */
[--C-:B------:R-:W-:Y:S01]  /*9720*/  FFMA.FTZ R209, R185, UR5, -R156.reuse ;  /* 0x00000005b9d17c23 */ /* 0x100fe2000801089c */
[--C-:B------:R-:W-:Y:S01]  /*9730*/  FFMA.FTZ R160, R184, UR5, -R156.reuse ;  /* 0x00000005b8a07c23 */ /* 0x100fe2000801089c */
[--C-:B------:R-:W-:Y:S01]  /*9740*/  FFMA.FTZ R211, R186, UR5, -R156.reuse ;  /* 0x00000005bad37c23 */ /* 0x100fe2000801089c */
[--C-:B------:R-:W-:Y:S01]  /*9750*/  FFMA.FTZ R164, R189, UR5, -R156.reuse ;  /* 0x00000005bda47c23 */ /* 0x100fe2000801089c */
[--C-:B------:R-:W-:Y:S01]  /*9760*/  FFMA.FTZ R205, R176, UR5, -R156.reuse ;  /* 0x00000005b0cd7c23 */ /* 0x100fe2000801089c */
[----:B------:R-:W-:Y:S01]  /*9770*/  MUFU.EX2 R0, R0 ;  /* 0x0000000000007308 */ /* 0x000fe20000000800 */
[--C-:B------:R-:W-:Y:S01]  /*9780*/  FFMA.FTZ R168, R178, UR5, -R156.reuse ;  /* 0x00000005b2a87c23 */ /* 0x100fe2000801089c */
[--C-:B------:R-:W-:Y:S01]  /*9790*/  FFMA.FTZ R207, R179, UR5, -R156.reuse ;  /* 0x00000005b3cf7c23 */ /* 0x100fe2000801089c */
[--C-:B------:R-:W-:Y:S01]  /*97a0*/  FFMA.FTZ R199, R166, UR5, -R156.reuse ;  /* 0x00000005a6c77c23 */ /* 0x100fe2000801089c */
[--C-:B------:R-:W-:Y:S01]  /*97b0*/  FFMA.FTZ R172, R157, UR5, -R156.reuse ;  /* 0x000000059dac7c23 */ /* 0x100fe2000801089c */
[--C-:B------:R-:W-:Y:S01]  /*97c0*/  FFMA.FTZ R203, R174, UR5, -R156.reuse ;  /* 0x00000005aecb7c23 */ /* 0x100fe2000801089c */
[----:B---3--:R-:W-:Y:S01]  /*97d0*/  FADD.FTZ R174, R210, R15 ;  /* 0x0000000fd2ae7221 */ /* 0x008fe20000010000 */
[--C-:B------:R-:W-:Y:S01]  /*97e0*/  FFMA.FTZ R201, R170, UR5, -R156.reuse ;  /* 0x00000005aac97c23 */ /* 0x100fe2000801089c */
[----:B------:R-:W3:Y:S01]  /*97f0*/  MUFU.EX2 R209, R209 ;  /* 0x000000d100d17308 */ /* 0x000ee20000000800 */
[--C-:B------:R-:W-:Y:S01]  /*9800*/  FFMA.FTZ R170, R171, UR5, -R156.reuse ;  /* 0x00000005abaa7c23 */ /* 0x100fe2000801089c */
[----:B------:R-:W-:Y:S01]  /*9810*/  FFMA.FTZ R157, R162, UR5, -R156 ;  /* 0x00000005a29d7c23 */ /* 0x000fe2000801089c */
[----:B0-----:R-:W-:Y:S01]  /*9820*/  FADD.FTZ R171, R197, R174 ;  /* 0x000000aec5ab7221 */ /* 0x001fe20000010000 */
[--C-:B------:R-:W-:Y:S01]  /*9830*/  FFMA.FTZ R175, R175, UR5, -R156.reuse ;  /* 0x00000005afaf7c23 */ /* 0x100fe2000801089c */
[--C-:B------:R-:W-:Y:S01]  /*9840*/  FFMA.FTZ R163, R163, UR5, -R156.reuse ;  /* 0x00000005a3a37c23 */ /* 0x100fe2000801089c */
[--C-:B------:R-:W-:Y:S01]  /*9850*/  FFMA.FTZ R167, R167, UR5, -R156.reuse ;  /* 0x00000005a7a77c23 */ /* 0x100fe2000801089c */
[----:B-1----:R-:W-:Y:S01]  /*9860*/  FADD.FTZ R174, R204, R171 ;  /* 0x000000abccae7221 */ /* 0x002fe20000010000 */
[----:B------:R-:W0:Y:S01]  /*9870*/  MUFU.EX2 R160, R160 ;  /* 0x000000a000a07308 */ /* 0x000e220000000800 */
[--C-:B------:R-:W-:Y:S01]  /*9880*/  FFMA.FTZ R154, R154, UR5, -R156.reuse ;  /* 0x000000059a9a7c23 */ /* 0x100fe2000801089c */
[--C-:B------:R-:W-:Y:S01]  /*9890*/  FFMA.FTZ R155, R155, UR5, -R156.reuse ;  /* 0x000000059b9b7c23 */ /* 0x100fe2000801089c */
[--C-:B------:R-:W-:Y:S01]  /*98a0*/  FFMA.FTZ R158, R158, UR5, -R156.reuse ;  /* 0x000000059e9e7c23 */ /* 0x100fe2000801089c */
[----:B------:R-:W-:Y:S01]  /*98b0*/  FFMA.FTZ R156, R159, UR5, -R156 ;  /* 0x000000059f9c7c23 */ /* 0x000fe2000801089c */
[----:B--2---:R-:W-:Y:S01]  /*98c0*/  FADD.FTZ R159, R177, R174 ;  /* 0x000000aeb19f7221 */ /* 0x004fe20000010000 */
[----:B------:R-:W-:-:S02]  /*98d0*/  F2FP.BF16.F32.PACK_AB R210, R197, R210 ;  /* 0x000000d2c5d2723e */ /* 0x000fc400000010ff */
[----:B------:R-:W1:Y:S01]  /*98e0*/  MUFU.EX2 R211, R211 ;  /* 0x000000d300d37308 */ /* 0x000e620000000800 */
[----:B---3--:R-:W-:Y:S01]  /*98f0*/  FFMA.FTZ R165, R0, R14, R209 ;  /* 0x0000000e00a57223 */ /* 0x008fe200000100d1 */
[----:B------:R-:W-:-:S06]  /*9900*/  F2FP.BF16.F32.PACK_AB R204, R177, R204 ;  /* 0x000000ccb1cc723e */ /* 0x000fcc00000010ff */
[----:B------:R-:W2:Y:S01]  /*9910*/  MUFU.EX2 R164, R164 ;  /* 0x000000a400a47308 */ /* 0x000ea20000000800 */
[C---:B0-----:R-:W-:Y:S01]  /*9920*/  FADD.FTZ R166, R160.reuse, R165 ;  /* 0x000000a5a0a67221 */ /* 0x041fe20000010000 */
[----:B------:R-:W-:-:S06]  /*9930*/  F2FP.BF16.F32.PACK_AB R209, R160, R209 ;  /* 0x000000d1a0d1723e */ /* 0x000fcc00000010ff */
[----:B------:R-:W0:Y:S01]  /*9940*/  MUFU.EX2 R205, R205 ;  /* 0x000000cd00cd7308 */ /* 0x000e220000000800 */
[----:B-1----:R-:W-:-:S07]  /*9950*/  FADD.FTZ R165, R211, R166 ;  /* 0x000000a6d3a57221 */ /* 0x002fce0000010000 */
[----:B------:R-:W1:Y:S01]  /*9960*/  MUFU.EX2 R168, R168 ;  /* 0x000000a800a87308 */ /* 0x000e620000000800 */
[C---:B--2---:R-:W-:Y:S01]  /*9970*/  FADD.FTZ R166, R164.reuse, R165 ;  /* 0x000000a5a4a67221 */ /* 0x044fe20000010000 */
[----:B------:R-:W-:-:S06]  /*9980*/  F2FP.BF16.F32.PACK_AB R211, R164, R211 ;  /* 0x000000d3a4d3723e */ /* 0x000fcc00000010ff */
[----:B------:R-:W2:Y:S08]  /*9990*/  MUFU.EX2 R207, R207 ;  /* 0x000000cf00cf7308 */ /* 0x000eb00000000800 */
[----:B------:R-:W3:Y:S08]  /*99a0*/  MUFU.EX2 R172, R172 ;  /* 0x000000ac00ac7308 */ /* 0x000ef00000000800 */
[----:B------:R-:W4:Y:S08]  /*99b0*/  MUFU.EX2 R201, R201 ;  /* 0x000000c900c97308 */ /* 0x000f300000000800 */
[----:B------:R0:W-:Y:S08]  /*99c0*/  MUFU.EX2 R14, R157 ;  /* 0x0000009d000e7308 */ /* 0x0001f00000000800 */
[----:B------:R-:W5:Y:S01]  /*99d0*/  MUFU.EX2 R170, R170 ;  /* 0x000000aa00aa7308 */ /* 0x000f620000000800 */
[----:B0-----:R-:W-:Y:S01]  /*99e0*/  FADD.FTZ R157, R205, R166 ;  /* 0x000000a6cd9d7221 */ /* 0x001fe20000010000 */
[----:B------:R-:W-:Y:S01]  /*99f0*/  FADD.FTZ R166, R206, R159 ;  /* 0x0000009fcea67221 */ /* 0x000fe20000010000 */
[----:B-1----:R-:W-:-:S02]  /*9a00*/  F2FP.BF16.F32.PACK_AB R205, R168, R205 ;  /* 0x000000cda8cd723e */ /* 0x002fc400000010ff */
[----:B------:R-:W-:Y:S01]  /*9a10*/  FADD.FTZ R160, R168, R157 ;  /* 0x0000009da8a07221 */ /* 0x000fe20000010000 */
[C---:B------:R-:W-:Y:S01]  /*9a20*/  FADD.FTZ R159, R191.reuse, R166 ;  /* 0x000000a6bf9f7221 */ /* 0x040fe20000010000 */
[----:B------:R-:W-:Y:S01]  /*9a30*/  F2FP.BF16.F32.PACK_AB R206, R191, R206 ;  /* 0x000000cebfce723e */ /* 0x000fe200000010ff */
[----:B------:R-:W0:Y:S01]  /*9a40*/  MUFU.EX2 R203, R203 ;  /* 0x000000cb00cb7308 */ /* 0x000e220000000800 */
[----:B--2---:R-:W-:Y:S01]  /*9a50*/  FADD.FTZ R157, R207, R160 ;  /* 0x000000a0cf9d7221 */ /* 0x004fe20000010000 */
[----:B------:R-:W-:Y:S01]  /*9a60*/  FADD.FTZ R164, R200, R159 ;  /* 0x0000009fc8a47221 */ /* 0x000fe20000010000 */
[C---:B---3--:R-:W-:Y:S02]  /*9a70*/  F2FP.BF16.F32.PACK_AB R207, R172.reuse, R207 ;  /* 0x000000cfaccf723e */ /* 0x048fe400000010ff */
[----:B------:R-:W-:Y:S01]  /*9a80*/  FADD.FTZ R160, R172, R157 ;  /* 0x0000009daca07221 */ /* 0x000fe20000010000 */
[C---:B------:R-:W-:Y:S01]  /*9a90*/  FADD.FTZ R159, R181.reuse, R164 ;  /* 0x000000a4b59f7221 */ /* 0x040fe20000010000 */
[----:B------:R-:W-:Y:S01]  /*9aa0*/  F2FP.BF16.F32.PACK_AB R200, R181, R200 ;  /* 0x000000c8b5c8723e */ /* 0x000fe200000010ff */
[----:B------:R-:W1:Y:S01]  /*9ab0*/  MUFU.EX2 R162, R175 ;  /* 0x000000af00a27308 */ /* 0x000e620000000800 */
[----:B----4-:R-:W-:Y:S01]  /*9ac0*/  FADD.FTZ R157, R201, R160 ;  /* 0x000000a0c99d7221 */ /* 0x010fe20000010000 */
[----:B------:R-:W-:Y:S01]  /*9ad0*/  FADD.FTZ R164, R202, R159 ;  /* 0x0000009fcaa47221 */ /* 0x000fe20000010000 */
[----:B-----5:R-:W-:-:S02]  /*9ae0*/  F2FP.BF16.F32.PACK_AB R201, R170, R201 ;  /* 0x000000c9aac9723e */ /* 0x020fc400000010ff */
[----:B------:R-:W-:Y:S01]  /*9af0*/  FADD.FTZ R160, R170, R157 ;  /* 0x0000009daaa07221 */ /* 0x000fe20000010000 */
[C---:B------:R-:W-:Y:S01]  /*9b00*/  FADD.FTZ R159, R169.reuse, R164 ;  /* 0x000000a4a99f7221 */ /* 0x040fe20000010000 */
[----:B------:R-:W-:Y:S01]  /*9b10*/  F2FP.BF16.F32.PACK_AB R202, R169, R202 ;  /* 0x000000caa9ca723e */ /* 0x000fe200000010ff */
[----:B------:R-:W2:Y:S01]  /*9b20*/  MUFU.EX2 R15, R163 ;  /* 0x000000a3000f7308 */ /* 0x000ea20000000800 */
[----:B0-----:R-:W-:-:S07]  /*9b30*/  FADD.FTZ R157, R203, R160 ;  /* 0x000000a0cb9d7221 */ /* 0x001fce0000010000 */
[----:B------:R-:W0:Y:S01]  /*9b40*/  MUFU.EX2 R199, R199 ;  /* 0x000000c700c77308 */ /* 0x000e220000000800 */
[C---:B-1----:R-:W-:Y:S01]  /*9b50*/  FADD.FTZ R157, R162.reuse, R157 ;  /* 0x0000009da29d7221 */ /* 0x042fe20000010000 */
[----:B------:R-:W-:-:S03]  /*9b60*/  F2FP.BF16.F32.PACK_AB R203, R162, R203 ;  /* 0x000000cba2cb723e */ /* 0x000fc600000010ff */
[----:B------:R-:W-:-:S03]  /*9b70*/  FADD.FTZ R160, R14, R157 ;  /* 0x0000009d0ea07221 */ /* 0x000fc60000010000 */
[----:B------:R-:W1:Y:S01]  /*9b80*/  MUFU.EX2 R167, R167 ;  /* 0x000000a700a77308 */ /* 0x000e620000000800 */
[C---:B--2---:R-:W-:Y:S01]  /*9b90*/  FADD.FTZ R160, R15.reuse, R160 ;  /* 0x000000a00fa07221 */ /* 0x044fe20000010000 */
[----:B------:R-:W-:-:S06]  /*9ba0*/  F2FP.BF16.F32.PACK_AB R197, R15, R14 ;  /* 0x0000000e0fc5723e */ /* 0x000fcc00000010ff */
[----:B------:R-:W-:Y:S01]  /*9bb0*/  MUFU.EX2 R21, R21 ;  /* 0x0000001500157308 */ /* 0x000fe20000000800 */
[----:B------:R-:W-:Y:S02]  /*9bc0*/  WARPGROUP.DEPBAR.LE gsb0, 0x0 ;  /* 0x00008000000079c5 */ /* 0x000fe40000010000 */
[----:B0-----:R-:W-:Y:S01]  /*9bd0*/  FADD.FTZ R160, R199, R160 ;  /* 0x000000a0c7a07221 */ /* 0x001fe20000010000 */
[----:B------:R-:W-:Y:S04]  /*9be0*/  @!P1 SYNCS.ARRIVE.TRANS64.RED.A1T0 RZ, [UR6], RZ ;  /* 0x000000ffffff99a7 */ /* 0x000fe80008100406 */
[----:B------:R0:W2:Y:S01]  /*9bf0*/  MUFU.EX2 R193, R154 ;  /* 0x0000009a00c17308 */ /* 0x0000a20000000800 */
[C---:B-1----:R-:W-:Y:S01]  /*9c00*/  FADD.FTZ R160, R167.reuse, R160 ;  /* 0x000000a0a7a07221 */ /* 0x042fe20000010000 */
[----:B------:R-:W-:Y:S01]  /*9c10*/  F2FP.BF16.F32.PACK_AB R199, R167, R199 ;  /* 0x000000c7a7c7723e */ /* 0x000fe200000010ff */
[----:B------:R-:W-:Y:S01]  /*9c20*/  @!P1 SYNCS.ARRIVE.TRANS64.RED.A1T0 RZ, [UR4], RZ ;  /* 0x000000ffffff99a7 */ /* 0x000fe20008100404 */
[----:B------:R-:W-:-:S04]  /*9c30*/  UIADD3 UR4, UR7, -0x1, URZ ;  /* 0xffffffff07047890 */ /* 0x000fc8000fffe03f */
[----:B------:R-:W1:Y:S01]  /*9c40*/  MUFU.EX2 R152, R152 ;  /* 0x0000009800987308 */ /* 0x000e620000000800 */
[----:B0-----:R-:W-:Y:S01]  /*9c50*/  FADD.FTZ R154, R196, R159 ;  /* 0x0000009fc49a7221 */ /* 0x001fe20000010000 */
[C---:B------:R-:W-:Y:S01]  /*9c60*/  F2FP.BF16.F32.PACK_AB R196, R187.reuse, R196 ;  /* 0x000000c4bbc4723e */ /* 0x040fe200000010ff */
[----:B------:R-:W-:Y:S02]  /*9c70*/  IMAD.U32 R224, RZ, RZ, UR4 ;  /* 0x00000004ffe07e24 */ /* 0x000fe4000f8e00ff */
[----:B------:R-:W-:-:S03]  /*9c80*/  FADD.FTZ R157, R187, R154 ;  /* 0x0000009abb9d7221 */ /* 0x000fc60000010000 */
[----:B------:R-:W0:Y:S01]  /*9c90*/  MUFU.EX2 R155, R155 ;  /* 0x0000009b009b7308 */ /* 0x000e220000000800 */
[----:B------:R-:W-:Y:S01]  /*9ca0*/  FADD.FTZ R154, R198, R157 ;  /* 0x0000009dc69a7221 */ /* 0x000fe20000010000 */
[----:B--2---:R-:W-:Y:S01]  /*9cb0*/  FADD.FTZ R160, R193, R160 ;  /* 0x000000a0c1a07221 */ /* 0x004fe20000010000 */
[C---:B------:R-:W-:Y:S02]  /*9cc0*/  F2FP.BF16.F32.PACK_AB R198, R161.reuse, R198 ;  /* 0x000000c6a1c6723e */ /* 0x040fe400000010ff */
[----:B------:R-:W-:-:S03]  /*9cd0*/  FADD.FTZ R154, R161, R154 ;  /* 0x0000009aa19a7221 */ /* 0x000fc60000010000 */
[----:B------:R-:W2:Y:S01]  /*9ce0*/  MUFU.EX2 R153, R153 ;  /* 0x0000009900997308 */ /* 0x000ea20000000800 */
[----:B------:R-:W-:Y:S01]  /*9cf0*/  FADD.FTZ R15, R21, R154 ;  /* 0x0000009a150f7221 */ /* 0x000fe20000010000 */
[C---:B-1----:R-:W-:Y:S01]  /*9d00*/  F2FP.BF16.F32.PACK_AB R192, R152.reuse, R21 ;  /* 0x0000001598c0723e */ /* 0x042fe200000010ff */
[----:B------:R-:W-:Y:S02]  /*9d10*/  IMAD.MOV.U32 R21, RZ, RZ, R4 ;  /* 0x000000ffff157224 */ /* 0x000fe400078e0004 */
[----:B------:R-:W-:-:S03]  /*9d20*/  FADD.FTZ R14, R152, R15 ;  /* 0x0000000f980e7221 */ /* 0x000fc60000010000 */
[----:B------:R-:W1:Y:S01]  /*9d30*/  MUFU.EX2 R195, R158 ;  /* 0x0000009e00c37308 */ /* 0x000e620000000800 */
[C---:B0-----:R-:W-:Y:S01]  /*9d40*/  FADD.FTZ R160, R155.reuse, R160 ;  /* 0x000000a09ba07221 */ /* 0x041fe20000010000 */
[----:B------:R-:W-:-:S06]  /*9d50*/  F2FP.BF16.F32.PACK_AB R193, R155, R193 ;  /* 0x000000c19bc1723e */ /* 0x000fcc00000010ff */
[----:B------:R-:W0:Y:S01]  /*9d60*/  MUFU.EX2 R20, R173 ;  /* 0x000000ad00147308 */ /* 0x000e220000000800 */
[----:B--2---:R-:W-:-:S07]  /*9d70*/  FADD.FTZ R15, R153, R14 ;  /* 0x0000000e990f7221 */ /* 0x004fce0000010000 */
[----:B------:R-:W2:Y:S01]  /*9d80*/  MUFU.EX2 R156, R156 ;  /* 0x0000009c009c7308 */ /* 0x000ea20000000800 */
[----:B-1----:R-:W-:Y:S01]  /*9d90*/  FADD.FTZ R160, R195, R160 ;  /* 0x000000a0c3a07221 */ /* 0x002fe20000010000 */
[C---:B0-----:R-:W-:Y:S01]  /*9da0*/  FADD.FTZ R15, R20.reuse, R15 ;  /* 0x0000000f140f7221 */ /* 0x041fe20000010000 */
[----:B------:R-:W-:Y:S01]  /*9db0*/  F2FP.BF16.F32.PACK_AB R194, R20, R153 ;  /* 0x0000009914c2723e */ /* 0x000fe200000010ff */
[----:B------:R-:W-:Y:S02]  /*9dc0*/  IMAD.MOV.U32 R20, RZ, RZ, R3 ;  /* 0x000000ffff147224 */ /* 0x000fe400078e0003 */
[C---:B--2---:R-:W-:Y:S01]  /*9dd0*/  FADD.FTZ R14, R156.reuse, R160 ;  /* 0x000000a09c0e7221 */ /* 0x044fe20000010000 */
[----:B------:R-:W-:Y:S01]  /*9de0*/  F2FP.BF16.F32.PACK_AB R195, R156, R195 ;  /* 0x000000c39cc3723e */ /* 0x000fe200000010ff */
[----:B------:R-:W-:Y:S06]  /*9df0*/  @P2 BRA `(.L_x_277) ;  /* 0xffffffc000542947 */ /* 0x000fec000383ffff */
.L_x_268:
        /* <DEDUP_REMOVED lines=131> */
.L_x_278:
[----:B------:R-:W-:Y:S01]  /*a630*/  IMAD R11, R16, 0x8, R5 ;  /* 0x00000008100b7824 */ /* 0x000fe200078e0205 */
[----:B------:R-:W-:-:S04]  /*a640*/  SHF.L.U32 R0, R17, 0x1f, RZ ;  /* 0x0000001f11007819 */ /* 0x000fc800000006ff */
[----:B------:R0:W1:Y:S01]  /*a650*/  SYNCS.PHASECHK.TRANS64.TRYWAIT P2, [R11+URZ+0x38850], R0 ;  /* 0x038850000b0075a7 */ /* 0x000062000804017f */
[----:B------:R-:W-:Y:S05]  /*a660*/  @!P0 BRA `(.L_x_279) ;  /* 0x0000000000048947 */ /* 0x000fea0003800000 */
[----:B------:R-:W-:Y:S01]  /*a670*/  BPT.TRAP 0x1 ;  /* 0x000000040000795c */ /* 0x000fe20000300000 */
.L_x_279:
[----:B-1----:R-:W-:Y:S05]  /*a680*/  @P2 BRA `(.L_x_280) ;  /* 0x0000000000082947 */ /* 0x002fea0003800000 */
[----:B------:R-:W1:Y:S02]  /*a690*/  SYNCS.PHASECHK.TRANS64.TRYWAIT P0, [R11+URZ+0x38850], R0 ;  /* 0x038850000b0075a7 */ /* 0x000e64000800017f */
[----:B-1----:R-:W-:Y:S05]  /*a6a0*/  @!P0 BRA `(.L_x_281) ;  /* 0x0000008c004c8947 */ /* 0x002fea0003800000 */
.L_x_280:
[----:B------:R-:W-:Y:S05]  /*a6b0*/  WARPSYNC.ALL ;  /* 0x0000000000007948 */ /* 0x000fea0003800000 */
[----:B------:R-:W-:Y:S01]  /*a6c0*/  VIADD R5, R5, 0x400 ;  /* 0x0000040005057836 */ /* 0x000fe20000000000 */
[----:B------:R-:W-:Y:S01]  /*a6d0*/  MOV R7, 0x40000040 ;  /* 0x4000004000077802 */ /* 0x000fe20000000f00 */
[----:B------:R-:W-:Y:S01]  /*a6e0*/  WARPGROUP.ARRIVE ;  /* 0x00000000000079c5 */ /* 0x000fe20000000000 */
[----:B------:R-:W-:Y:S01]  /*a6f0*/  IMAD.MOV.U32 R9, RZ, RZ, 0x40000040 ;  /* 0x40000040ff097424 */ /* 0x000fe200078e00ff */
[----:B01----:R-:W0:Y:S01]  /*a700*/  SHFL.BFLY PT, R0, R15, 0x2, 0x1f ;  /* 0x0c401f000f007f89 */ /* 0x003e2200000e0000 */
[----:B------:R-:W-:Y:S01]  /*a710*/  SHF.R.U32.HI R5, RZ, 0x4, R5 ;  /* 0x00000004ff057819 */ /* 0x000fe20000011605 */
[----:B------:R-:W-:Y:S01]  /*a720*/  @!P1 VIADD R11, R11, 0x38860 ;  /* 0x000388600b0b9836 */ /* 0x000fe20000000000 */
[----:B------:R-:W-:Y:S01]  /*a730*/  R2UR UR7, R7 ;  /* 0x00000000070772ca */ /* 0x000fe200000e0000 */
[----:B------:R-:W-:Y:S01]  /*a740*/  IMAD.MOV.U32 R7, RZ, RZ, 0x40000040 ;  /* 0x40000040ff077424 */ /* 0x000fe200078e00ff */
[----:B------:R-:W-:Y:S01]  /*a750*/  LOP3.LUT R5, R5, 0x3fff, RZ, 0xc0, !PT ;  /* 0x00003fff05057812 */ /* 0x000fe200078ec0ff */
[----:B------:R-:W-:Y:S01]  /*a760*/  IMAD.U32 R13, RZ, RZ, UR5 ;  /* 0x00000005ff0d7e24 */ /* 0x000fe2000f8e00ff */
[----:B------:R-:W-:Y:S01]  /*a770*/  @!P1 PRMT R11, RZ, 0x654, R11 ;  /* 0x00000654ff0b9816 */ /* 0x000fe2000000000b */
[----:B------:R-:W-:Y:S01]  /*a780*/  VIADD R216, R216, 0x1 ;  /* 0x00000001d8d87836 */ /* 0x000fe20000000000 */
[----:B------:R-:W-:-:S05]  /*a790*/  LOP3.LUT R5, R5, 0x2800000, RZ, 0xfc, !PT ;  /* 0x0280000005057812 */ /* 0x000fca00078efcff */
[C---:B------:R-:W-:Y:S02]  /*a7a0*/  IMAD R6, R16.reuse, 0xa00, R5 ;  /* 0x00000a0010067824 */ /* 0x040fe400078e0205 */
[----:B------:R-:W1:Y:S01]  /*a7b0*/  SHFL.BFLY PT, R5, R14, 0x2, 0x1f ;  /* 0x0c401f000e057f89 */ /* 0x000e6200000e0000 */
[----:B------:R-:W-:Y:S02]  /*a7c0*/  VIADD R16, R16, 0x1 ;  /* 0x0000000110107836 */ /* 0x000fe40000000000 */
[C---:B------:R-:W-:Y:S01]  /*a7d0*/  R2UR UR6, R6.reuse ;  /* 0x00000000060672ca */ /* 0x040fe200000e0000 */
[----:B------:R-:W-:Y:S02]  /*a7e0*/  VIADD R8, R6, 0x80 ;  /* 0x0000008006087836 */ /* 0x000fe40000000000 */
[----:B------:R-:W-:Y:S01]  /*a7f0*/  ISETP.NE.AND P2, PT, R16, 0x2, PT ;  /* 0x000000021000780c */ /* 0x000fe20003f45270 */
[----:B0-----:R-:W-:-:S03]  /*a800*/  FADD.FTZ R0, R0, R15 ;  /* 0x0000000f00007221 */ /* 0x001fc60000010000 */
[----:B------:R-:W-:-:S06]  /*a810*/  SEL R16, R16, RZ, P2 ;  /* 0x000000ff10107207 */ /* 0x000fcc0001000000 */
[----:B------:R-:W-:Y:S01]  /*a820*/  HGMMA.64x256x16.F32.BF16 R24, R208, gdesc[UR4].tnspB, R24, gsb0 ;  /* 0x43e00004d0187df0 */ /* 0x000fe20008001818 */
[----:B------:R-:W-:Y:S01]  /*a830*/  R2UR UR6, R8 ;  /* 0x00000000080672ca */ /* 0x000fe200000e0000 */
[----:B------:R-:W-:Y:S01]  /*a840*/  VIADD R8, R6, 0x100 ;  /* 0x0000010006087836 */ /* 0x000fe20000000000 */
[----:B------:R-:W-:Y:S01]  /*a850*/  R2UR UR7, R9 ;  /* 0x00000000090772ca */ /* 0x000fe200000e0000 */
[----:B------:R-:W-:Y:S02]  /*a860*/  IMAD.MOV.U32 R9, RZ, RZ, 0x40000040 ;  /* 0x40000040ff097424 */ /* 0x000fe400078e00ff */
[----:B-1----:R-:W-:Y:S02]  /*a870*/  FADD.FTZ R2, R5, R14 ;  /* 0x0000000e05027221 */ /* 0x002fe40000010000 */
[----:B------:R-:W0:Y:S02]  /*a880*/  SHFL.BFLY PT, R5, R0, 0x1, 0x1f ;  /* 0x0c201f0000057f89 */ /* 0x000e2400000e0000 */
[----:B0-----:R-:W-:Y:S01]  /*a890*/  FADD.FTZ R10, R0, R5 ;  /* 0x00000005000a7221 */ /* 0x001fe20000010000 */
[----:B------:R-:W-:Y:S01]  /*a8a0*/  IMAD.MOV.U32 R5, RZ, RZ, RZ ;  /* 0x000000ffff057224 */ /* 0x000fe200078e00ff */
[----:B------:R-:W-:-:S03]  /*a8b0*/  SEL R0, RZ, 0x1, P2 ;  /* 0x00000001ff007807 */ /* 0x000fc60001000000 */
[----:B------:R-:W-:Y:S02]  /*a8c0*/  FSETP.NE.FTZ.AND P0, PT, R10, RZ, PT ;  /* 0x000000ff0a00720b */ /* 0x000fe40003f15000 */
[----:B------:R-:W-:Y:S01]  /*a8d0*/  LOP3.LUT R17, R17, R0, RZ, 0x3c, !PT ;  /* 0x0000000011117212 */ /* 0x000fe200078e3cff */
[----:B------:R-:W-:Y:S01]  /*a8e0*/  IMAD.MOV.U32 R0, RZ, RZ, -0x800000 ;  /* 0xff800000ff007424 */ /* 0x000fe200078e00ff */
[----:B------:R-:W-:Y:S02]  /*a8f0*/  WARPGROUP.DEPBAR.LE gsb0, 0x0 ;  /* 0x00008000000079c5 */ /* 0x000fe40000010000 */
[----:B------:R-:W-:-:S07]  /*a900*/  WARPGROUP.ARRIVE ;  /* 0x00000000000079c5 */ /* 0x000fce0000000000 */
[----:B------:R-:W-:Y:S01]  /*a910*/  HGMMA.64x256x16.F32.BF16 R24, R204, gdesc[UR4].tnspB, R24, gsb0 ;  /* 0x43e00004cc187df0 */ /* 0x000fe20008001818 */
[----:B------:R-:W-:Y:S01]  /*a920*/  R2UR UR6, R8 ;  /* 0x00000000080672ca */ /* 0x000fe200000e0000 */
[C---:B------:R-:W-:Y:S01]  /*a930*/  VIADD R8, R6.reuse, 0x180 ;  /* 0x0000018006087836 */ /* 0x040fe20000000000 */
[----:B------:R-:W-:Y:S01]  /*a940*/  R2UR UR7, R9 ;  /* 0x00000000090772ca */ /* 0x000fe200000e0000 */
[----:B------:R-:W-:Y:S01]  /*a950*/  IMAD.MOV.U32 R9, RZ, RZ, 0x40000040 ;  /* 0x40000040ff097424 */ /* 0x000fe200078e00ff */
[----:B------:R-:W-:Y:S01]  /*a960*/  IADD3 R6, R6, 0x200, RZ ;  /* 0x0000020006067810 */ /* 0x000fe20007ffe0ff */
[----:B------:R-:W-:Y:S02]  /*a970*/  WARPGROUP.DEPBAR.LE gsb0, 0x0 ;  /* 0x00008000000079c5 */ /* 0x000fe40000010000 */
[----:B------:R-:W-:-:S15]  /*a980*/  WARPGROUP.ARRIVE ;  /* 0x00000000000079c5 */ /* 0x000fde0000000000 */
[----:B------:R-:W-:-:S05]  /*a990*/  NOP ;  /* 0x0000000000007918 */ /* 0x000fca0000000000 */
[----:B------:R-:W-:Y:S01]  /*a9a0*/  HGMMA.64x256x16.F32.BF16 R24, R200, gdesc[UR4].tnspB, R24, gsb0 ;  /* 0x43e00004c8187df0 */ /* 0x000fe20008001818 */
[----:B------:R-:W-:Y:S02]  /*a9b0*/  R2UR UR6, R8 ;  /* 0x00000000080672ca */ /* 0x000fe400000e0000 */
[----:B------:R-:W-:Y:S01]  /*a9c0*/  R2UR UR7, R9 ;  /* 0x00000000090772ca */ /* 0x000fe200000e0000 */
[----:B------:R-:W0:Y:S02]  /*a9d0*/  @P0 MUFU.LG2 R8, R10 ;  /* 0x0000000a00080308 */ /* 0x000e240000000c00 */
[----:B0-----:R-:W-:Y:S01]  /*a9e0*/  @P0 FMUL.FTZ R8, R8, 0.69314718246459960938 ;  /* 0x3f31721808080820 */ /* 0x001fe20000410000 */
[----:B------:R-:W-:Y:S02]  /*a9f0*/  WARPGROUP.DEPBAR.LE gsb0, 0x0 ;  /* 0x00008000000079c5 */ /* 0x000fe40000010000 */
[----:B------:R-:W-:-:S15]  /*aa00*/  WARPGROUP.ARRIVE ;  /* 0x00000000000079c5 */ /* 0x000fde0000000000 */
[----:B------:R-:W-:-:S04]  /*aa10*/  NOP ;  /* 0x0000000000007918 */ /* 0x000fc80000000000 */
[----:B------:R-:W-:Y:S01]  /*aa20*/  HGMMA.64x256x16.F32.BF16 R24, R196, gdesc[UR4].tnspB, R24, gsb0 ;  /* 0x43e00004c4187df0 */ /* 0x000fe20008001818 */
[----:B------:R-:W-:Y:S01]  /*aa30*/  R2UR UR6, R6 ;  /* 0x00000000060672ca */ /* 0x000fe200000e0000 */
[----:B------:R-:W-:Y:S01]  /*aa40*/  IMAD.MOV.U32 R6, RZ, RZ, RZ ;  /* 0x000000ffff067224 */ /* 0x000fe200078e00ff */
[----:B------:R-:W-:Y:S02]  /*aa50*/  R2UR UR7, R7 ;  /* 0x00000000070772ca */ /* 0x000fe400000e0000 */
[----:B------:R-:W0:Y:S03]  /*aa60*/  SHFL.BFLY PT, R7, R2, 0x1, 0x1f ;  /* 0x0c201f0002077f89 */ /* 0x000e2600000e0000 */
[----:B------:R-:W-:Y:S01]  /*aa70*/  @P0 MUFU.RCP R6, R10 ;  /* 0x0000000a00060308 */ /* 0x000fe20000001000 */
[----:B0-----:R-:W-:Y:S01]  /*aa80*/  FADD.FTZ R12, R2, R7 ;  /* 0x00000007020c7221 */ /* 0x001fe20000010000 */
[----:B------:R-:W-:Y:S01]  /*aa90*/  IMAD.U32 R7, RZ, RZ, UR5 ;  /* 0x00000005ff077e24 */ /* 0x000fe2000f8e00ff */
[----:B------:R-:W-:-:S03]  /*aaa0*/  MOV R2, 0xff800000 ;  /* 0xff80000000027802 */ /* 0x000fc60000000f00 */
[----:B------:R-:W-:Y:S01]  /*aab0*/  FSETP.NE.FTZ.AND P3, PT, R12, RZ, PT ;  /* 0x000000ff0c00720b */ /* 0x000fe20003f75000 */
[----:B------:R-:W-:-:S04]  /*aac0*/  @P0 FMUL.FTZ R7, R7, 0.69314718246459960938 ;  /* 0x3f31721807070820 */ /* 0x000fc80000410000 */
[----:B------:R-:W-:Y:S01]  /*aad0*/  @P0 FFMA.FTZ R2, R7, R4, R8 ;  /* 0x0000000407020223 */ /* 0x000fe20000010008 */
[----:B------:R-:W-:-:S07]  /*aae0*/  PLOP3.LUT P0, PT, PT, PT, PT, 0x8, 0x0 ;  /* 0x000000000000781c */ /* 0x000fce0003f0e170 */
[----:B------:R-:W0:Y:S01]  /*aaf0*/  @P3 MUFU.LG2 R9, R12 ;  /* 0x0000000c00093308 */ /* 0x000e220000000c00 */
[----:B------:R-:W-:-:S07]  /*ab00*/  @P3 FMUL.FTZ R13, R13, 0.69314718246459960938 ;  /* 0x3f3172180d0d3820 */ /* 0x000fce0000410000 */
[----:B------:R-:W1:Y:S01]  /*ab10*/  @P3 MUFU.RCP R5, R12 ;  /* 0x0000000c00053308 */ /* 0x000e620000001000 */
[----:B0-----:R-:W-:-:S04]  /*ab20*/  @P3 FMUL.FTZ R10, R9, 0.69314718246459960938 ;  /* 0x3f317218090a3820 */ /* 0x001fc80000410000 */
[----:B------:R-:W-:Y:S01]  /*ab30*/  @P3 FFMA.FTZ R0, R13, R3, R10 ;  /* 0x000000030d003223 */ /* 0x000fe2000001000a */
[----:B------:R-:W-:Y:S02]  /*ab40*/  WARPGROUP.DEPBAR.LE gsb0, 0x0 ;  /* 0x00008000000079c5 */ /* 0x000fe40000010000 */
[----:B------:R-:W-:-:S06]  /*ab50*/  WARPGROUP.ARRIVE ;  /* 0x00000000000079c5 */ /* 0x000fcc0000000000 */
[----:B------:R-:W-:Y:S03]  /*ab60*/  HGMMA.64x256x16.F32.BF16 R24, R192, gdesc[UR4].tnspB, R24, gsb0 ;  /* 0x43e00004c0187df0 */ /* 0x000fe60008001818 */
[----:B------:R-:W-:Y:S02]  /*ab70*/  WARPGROUP.DEPBAR.LE gsb0, 0x0 ;  /* 0x00008000000079c5 */ /* 0x000fe40000010000 */
[----:B------:R0:W-:Y:S01]  /*ab80*/  @!P1 SYNCS.ARRIVE.TRANS64.RED.A1T0 RZ, [R11+URZ], RZ ;  /* 0x000000ff0bff99a7 */ /* 0x0001e2000810043f */
[-C--:B-1----:R-:W-:Y:S01]  /*ab90*/  FMUL.FTZ R3, R83, R5.reuse ;  /* 0x0000000553037220 */ /* 0x082fe20000410000 */
        /* <DEDUP_REMOVED lines=126> */
[----:B0-----:R-:W-:-:S07]  /*b380*/  FMUL.FTZ R151, R151, R5 ;  /* 0x0000000597977220 */ /* 0x001fce0000410000 */
.L_x_260:
[----:B------:R-:W0:Y:S01]  /*b390*/  S2R R5, SR_CgaCtaId ;  /* 0x0000000000057919 */ /* 0x000e220000008800 */
[----:B------:R-:W-:Y:S01]  /*b3a0*/  MOV R152, 0x400 ;  /* 0x0000040000987802 */ /* 0x000fe20000000f00 */
[----:B------:R-:W-:Y:S01]  /*b3b0*/  BSSY B0, `(.L_x_282) ;  /* 0x00002bf000007945 */ /* 0x000fe20003800000 */
[----:B------:R-:W-:Y:S02]  /*b3c0*/  BAR.SYNC.DEFER_BLOCKING 0x5, 0x120 ;  /* 0x0144800000007b1d */ /* 0x000fe40000010000 */
[----:B0-----:R-:W-:-:S05]  /*b3d0*/  LEA R152, R5, R152, 0x18 ;  /* 0x0000009805987211 */ /* 0x001fca00078ec0ff */
[----:B------:R-:W0:Y:S02]  /*b3e0*/  LDS.128 R4, [R152+0x388d0] ;  /* 0x0388d00098047984 */ /* 0x000e240000000c00 */
[----:B0-----:R-:W-:Y:S01]  /*b3f0*/  R2UR UR5, R6 ;  /* 0x00000000060572ca */ /* 0x001fe200000e0000 */
[----:B------:R-:W-:Y:S06]  /*b400*/  BAR.ARV 0x4, 0x120 ;  /* 0x0104800000007b1d */ /* 0x000fec0000002000 */
[----:B------:R-:W-:Y:S08]  /*b410*/  @P0 BRA `(.L_x_283) ;  /* 0x0000001c00a80947 */ /* 0x000ff00003800000 */
[----:B------:R-:W0:Y:S01]  /*b420*/  S2R R11, SR_SWINHI ;  /* 0x00000000000b7919 */ /* 0x000e220000002f00 */
[----:B------:R-:W-:Y:S01]  /*b430*/  F2FP.BF16.F32.PACK_AB R24, R25, R24 ;  /* 0x000000181918723e */ /* 0x000fe200000010ff */
[----:B------:R-:W-:Y:S01]  /*b440*/  ULDC.64 UR10, c[0x0][0x208] ;  /* 0x00008200000a7ab9 */ /* 0x000fe20000000a00 */
[----:B------:R-:W-:Y:S01]  /*b450*/  F2FP.BF16.F32.PACK_AB R25, R164, R26 ;  /* 0x0000001aa419723e */ /* 0x000fe200000010ff */
[----:B------:R-:W-:Y:S01]  /*b460*/  BAR.SYNC.DEFER_BLOCKING 0x1, 0x100 ;  /* 0x0044000000007b1d */ /* 0x000fe20000010000 */
        /* <DEDUP_REMOVED lines=14> */
[----:B------:R-:W-:Y:S02]  /*b550*/  MOV R8, R152 ;  /* 0x0000009800087202 */ /* 0x000fe40000000f00 */
[----:B0-----:R-:W-:-:S02]  /*b560*/  MOV R9, R11 ;  /* 0x0000000b00097202 */ /* 0x001fc40000000f00 */
[----:B------:R-:W-:Y:S02]  /*b570*/  F2FP.BF16.F32.PACK_AB R51, R158, R51 ;  /* 0x000000339e33723e */ /* 0x000fe400000010ff */
[----:B------:R-:W-:Y:S01]  /*b580*/  F2FP.BF16.F32.PACK_AB R57, R157, R58 ;  /* 0x0000003a9d39723e */ /* 0x000fe200000010ff */
[----:B------:R-:W-:Y:S01]  /*b590*/  IMAD.WIDE R110, R221, 0x2, R8 ;  /* 0x00000002dd6e7825 */ /* 0x000fe200078e0208 */
[----:B------:R-:W-:Y:S02]  /*b5a0*/  F2FP.BF16.F32.PACK_AB R64, R65, R64 ;  /* 0x000000404140723e */ /* 0x000fe400000010ff */
[----:B------:R-:W-:Y:S02]  /*b5b0*/  F2FP.BF16.F32.PACK_AB R58, R61, R60 ;  /* 0x0000003c3d3a723e */ /* 0x000fe400000010ff */
[C---:B------:R-:W-:Y:S02]  /*b5c0*/  IADD3 R175, P1, R110.reuse, 0x20, RZ ;  /* 0x000000206eaf7810 */ /* 0x040fe40007f3e0ff */
[----:B------:R-:W-:-:S02]  /*b5d0*/  LOP3.LUT R11, R110, 0x380, RZ, 0xc0, !PT ;  /* 0x000003806e0b7812 */ /* 0x000fc400078ec0ff */
[C---:B------:R-:W-:Y:S01]  /*b5e0*/  IADD3 R177, P0, R110.reuse, 0x40, RZ ;  /* 0x000000406eb17810 */ /* 0x040fe20007f1e0ff */
[--C-:B------:R-:W-:Y:S01]  /*b5f0*/  IMAD.X R13, RZ, RZ, R111.reuse, P1 ;  /* 0x000000ffff0d7224 */ /* 0x100fe200008e066f */
[C---:B------:R-:W-:Y:S02]  /*b600*/  IADD3 R179, P4, R110.reuse, 0x60, RZ ;  /* 0x000000606eb37810 */ /* 0x040fe40007f9e0ff */
[C---:B------:R-:W-:Y:S01]  /*b610*/  IADD3 R183, P6, R110.reuse, 0x4020, RZ ;  /* 0x000040206eb77810 */ /* 0x040fe20007fde0ff */
[--C-:B------:R-:W-:Y:S01]  /*b620*/  IMAD.X R15, RZ, RZ, R111.reuse, P0 ;  /* 0x000000ffff0f7224 */ /* 0x100fe200000e066f */
[C---:B------:R-:W-:Y:S01]  /*b630*/  IADD3 R185, P5, R110.reuse, 0x4040, RZ ;  /* 0x000040406eb97810 */ /* 0x040fe20007fbe0ff */
[--C-:B------:R-:W-:Y:S01]  /*b640*/  IMAD.X R21, RZ, RZ, R111.reuse, P4 ;  /* 0x000000ffff157224 */ /* 0x100fe200020e066f */
[C---:B------:R-:W-:Y:S01]  /*b650*/  IADD3 R187, P2, R110.reuse, 0x4060, RZ ;  /* 0x000040606ebb7810 */ /* 0x040fe20007f5e0ff */
[--C-:B------:R-:W-:Y:S01]  /*b660*/  IMAD.X R39, RZ, RZ, R111.reuse, P6 ;  /* 0x000000ffff277224 */ /* 0x100fe200030e066f */
[C---:B------:R-:W-:Y:S01]  /*b670*/  IADD3 R189, P1, R110.reuse, 0x8000, RZ ;  /* 0x000080006ebd7810 */ /* 0x040fe20007f3e0ff */
[--C-:B------:R-:W-:Y:S01]  /*b680*/  IMAD.X R47, RZ, RZ, R111.reuse, P5 ;  /* 0x000000ffff2f7224 */ /* 0x100fe200028e066f */
[----:B------:R-:W-:Y:S01]  /*b690*/  IADD3 R181, P3, R110, 0x4000, RZ ;  /* 0x000040006eb57810 */ /* 0x000fe20007f7e0ff */
[--C-:B------:R-:W-:Y:S01]  /*b6a0*/  IMAD.X R55, RZ, RZ, R111.reuse, P2 ;  /* 0x000000ffff377224 */ /* 0x100fe200010e066f */
[----:B------:R-:W-:Y:S01]  /*b6b0*/  SHF.R.U64 R11, R11, 0x3, RZ ;  /* 0x000000030b0b7819 */ /* 0x000fe200000012ff */
[----:B------:R-:W-:Y:S01]  /*b6c0*/  IMAD.X R63, RZ, RZ, R111, P1 ;  /* 0x000000ffff3f7224 */ /* 0x000fe200008e066f */
[----:B------:R-:W-:-:S02]  /*b6d0*/  LOP3.LUT R12, R175, 0x380, RZ, 0xc0, !PT ;  /* 0x00000380af0c7812 */ /* 0x000fc400078ec0ff */
[----:B------:R-:W-:Y:S02]  /*b6e0*/  IADD3.X R31, RZ, R111, RZ, P3, !PT ;  /* 0x0000006fff1f7210 */ /* 0x000fe40001ffe4ff */
[----:B------:R-:W-:Y:S02]  /*b6f0*/  LOP3.LUT R14, R177, 0x380, RZ, 0xc0, !PT ;  /* 0x00000380b10e7812 */ /* 0x000fe400078ec0ff */
[C---:B------:R-:W-:Y:S02]  /*b700*/  IADD3 R191, P0, R110.reuse, 0x8020, RZ ;  /* 0x000080206ebf7810 */ /* 0x040fe40007f1e0ff */
[C---:B------:R-:W-:Y:S02]  /*b710*/  IADD3 R193, P4, R110.reuse, 0x8040, RZ ;  /* 0x000080406ec17810 */ /* 0x040fe40007f9e0ff */
[C---:B------:R-:W-:Y:S01]  /*b720*/  IADD3 R195, P3, R110.reuse, 0x8060, RZ ;  /* 0x000080606ec37810 */ /* 0x040fe20007f7e0ff */
[--C-:B------:R-:W-:Y:S01]  /*b730*/  IMAD.X R71, RZ, RZ, R111.reuse, P0 ;  /* 0x000000ffff477224 */ /* 0x100fe200000e066f */
[C---:B------:R-:W-:Y:S01]  /*b740*/  IADD3 R197, P6, R110.reuse, 0xc000, RZ ;  /* 0x0000c0006ec57810 */ /* 0x040fe20007fde0ff */
[----:B------:R-:W-:Y:S01]  /*b750*/  IMAD.X R79, RZ, RZ, R111, P4 ;  /* 0x000000ffff4f7224 */ /* 0x000fe200020e066f */
[----:B------:R-:W-:-:S02]  /*b760*/  IADD3 R4, P5, R110, 0xc020, RZ ;  /* 0x0000c0206e047810 */ /* 0x000fc40007fbe0ff */
[C---:B------:R-:W-:Y:S01]  /*b770*/  IADD3 R106, P2, R110.reuse, 0xc040, RZ ;  /* 0x0000c0406e6a7810 */ /* 0x040fe20007f5e0ff */
[--C-:B------:R-:W-:Y:S01]  /*b780*/  IMAD.X R99, RZ, RZ, R111.reuse, P6 ;  /* 0x000000ffff637224 */ /* 0x100fe200030e066f */
[----:B------:R-:W-:Y:S01]  /*b790*/  IADD3 R6, P1, R110, 0xc060, RZ ;  /* 0x0000c0606e067810 */ /* 0x000fe20007f3e0ff */
[--C-:B------:R-:W-:Y:S01]  /*b7a0*/  IMAD.X R103, RZ, RZ, R111.reuse, P5 ;  /* 0x000000ffff677224 */ /* 0x100fe200028e066f */
[----:B------:R-:W-:Y:S01]  /*b7b0*/  LOP3.LUT R20, R179, 0x380, RZ, 0xc0, !PT ;  /* 0x00000380b3147812 */ /* 0x000fe200078ec0ff */
[--C-:B------:R-:W-:Y:S01]  /*b7c0*/  IMAD.X R107, RZ, RZ, R111.reuse, P2 ;  /* 0x000000ffff6b7224 */ /* 0x100fe200010e066f */
[----:B------:R-:W-:Y:S01]  /*b7d0*/  LOP3.LUT R110, R11, R110, RZ, 0x3c, !PT ;  /* 0x0000006e0b6e7212 */ /* 0x000fe200078e3cff */
[----:B------:R-:W-:Y:S01]  /*b7e0*/  IMAD.X R11, RZ, RZ, R111, P1 ;  /* 0x000000ffff0b7224 */ /* 0x000fe200008e066f */
[----:B------:R-:W-:Y:S02]  /*b7f0*/  LOP3.LUT R30, R181, 0x380, RZ, 0xc0, !PT ;  /* 0x00000380b51e7812 */ /* 0x000fe400078ec0ff */
[----:B------:R-:W-:-:S02]  /*b800*/  SHF.R.U64 R12, R12, 0x3, RZ ;  /* 0x000000030c0c7819 */ /* 0x000fc400000012ff */
[----:B------:R-:W-:Y:S02]  /*b810*/  LOP3.LUT R38, R183, 0x380, RZ, 0xc0, !PT ;  /* 0x00000380b7267812 */ /* 0x000fe400078ec0ff */
[----:B------:R-:W-:Y:S02]  /*b820*/  SHF.R.U64 R14, R14, 0x3, RZ ;  /* 0x000000030e0e7819 */ /* 0x000fe400000012ff */
[----:B------:R-:W-:Y:S02]  /*b830*/  LOP3.LUT R46, R185, 0x380, RZ, 0xc0, !PT ;  /* 0x00000380b92e7812 */ /* 0x000fe400078ec0ff */
[----:B------:R-:W-:Y:S02]  /*b840*/  SHF.R.U64 R20, R20, 0x3, RZ ;  /* 0x0000000314147819 */ /* 0x000fe400000012ff */
[----:B------:R-:W-:Y:S02]  /*b850*/  LOP3.LUT R54, R187, 0x380, RZ, 0xc0, !PT ;  /* 0x00000380bb367812 */ /* 0x000fe400078ec0ff */
[----:B------:R-:W-:-:S02]  /*b860*/  IADD3.X R95, RZ, R111, RZ, P3, !PT ;  /* 0x0000006fff5f7210 */ /* 0x000fc40001ffe4ff */
[----:B------:R-:W-:Y:S02]  /*b870*/  SHF.R.U64 R30, R30, 0x3, RZ ;  /* 0x000000031e1e7819 */ /* 0x000fe400000012ff */
[----:B------:R-:W-:Y:S02]  /*b880*/  LOP3.LUT R62, R189, 0x380, RZ, 0xc0, !PT ;  /* 0x00000380bd3e7812 */ /* 0x000fe400078ec0ff */
[----:B------:R-:W-:Y:S02]  /*b890*/  LOP3.LUT R98, R197, 0x380, RZ, 0xc0, !PT ;  /* 0x00000380c5627812 */ /* 0x000fe400078ec0ff */
[----:B------:R-:W-:Y:S02]  /*b8a0*/  MOV R110, R110 ;  /* 0x0000006e006e7202 */ /* 0x000fe40000000f00 */
[----:B------:R-:W-:Y:S02]  /*b8b0*/  LOP3.LUT R12, R12, R175, RZ, 0x3c, !PT ;  /* 0x000000af0c0c7212 */ /* 0x000fe400078e3cff */
[----:B------:R-:W-:Y:S01]  /*b8c0*/  SHF.R.U64 R38, R38, 0x3, RZ ;  /* 0x0000000326267819 */ /* 0x000fe200000012ff */
[----:B------:R-:W-:Y:S01]  /*b8d0*/  STSM.16.M88.4 [R110], R24 ;  /* 0x000000186e007844 */ /* 0x000fe20000000200 */
[----:B------:R-:W-:-:S02]  /*b8e0*/  LOP3.LUT R70, R191, 0x380, RZ, 0xc0, !PT ;  /* 0x00000380bf467812 */ /* 0x000fc400078ec0ff */
[----:B------:R-:W-:Y:S02]  /*b8f0*/  LOP3.LUT R111, R106, 0x380, RZ, 0xc0, !PT ;  /* 0x000003806a6f7812 */ /* 0x000fe400078ec0ff */
[----:B------:R-:W-:Y:S02]  /*b900*/  LOP3.LUT R14, R14, R177, RZ, 0x3c, !PT ;  /* 0x000000b10e0e7212 */ /* 0x000fe400078e3cff */
[----:B------:R-:W-:Y:S02]  /*b910*/  SHF.R.U64 R46, R46, 0x3, RZ ;  /* 0x000000032e2e7819 */ /* 0x000fe400000012ff */
[----:B------:R-:W-:Y:S02]  /*b920*/  LOP3.LUT R78, R193, 0x380, RZ, 0xc0, !PT ;  /* 0x00000380c14e7812 */ /* 0x000fe400078ec0ff */
[----:B------:R-:W-:Y:S02]  /*b930*/  LOP3.LUT R20, R20, R179, RZ, 0x3c, !PT ;  /* 0x000000b314147212 */ /* 0x000fe400078e3cff */
[----:B------:R-:W-:-:S02]  /*b940*/  SHF.R.U64 R54, R54, 0x3, RZ ;  /* 0x0000000336367819 */ /* 0x000fc400000012ff */
[----:B------:R-:W-:Y:S02]  /*b950*/  LOP3.LUT R94, R195, 0x380, RZ, 0xc0, !PT ;  /* 0x00000380c35e7812 */ /* 0x000fe400078ec0ff */
[----:B------:R-:W-:Y:S02]  /*b960*/  LOP3.LUT R30, R30, R181, RZ, 0x3c, !PT ;  /* 0x000000b51e1e7212 */ /* 0x000fe400078e3cff */
[----:B------:R-:W-:Y:S02]  /*b970*/  SHF.R.U64 R62, R62, 0x3, RZ ;  /* 0x000000033e3e7819 */ /* 0x000fe400000012ff */
[----:B------:R-:W-:Y:S02]  /*b980*/  SHF.R.U64 R98, R98, 0x3, RZ ;  /* 0x0000000362627819 */ /* 0x000fe400000012ff */
[----:B------:R-:W-:Y:S02]  /*b990*/  LOP3.LUT R175, R6, 0x380, RZ, 0xc0, !PT ;  /* 0x0000038006af7812 */ /* 0x000fe400078ec0ff */
[----:B------:R-:W-:-:S02]  /*b9a0*/  LOP3.LUT R38, R38, R183, RZ, 0x3c, !PT ;  /* 0x000000b726267212 */ /* 0x000fc400078e3cff */
[----:B------:R-:W-:Y:S02]  /*b9b0*/  SHF.R.U64 R70, R70, 0x3, RZ ;  /* 0x0000000346467819 */ /* 0x000fe400000012ff */
[----:B------:R-:W-:Y:S02]  /*b9c0*/  LOP3.LUT R102, R4, 0x380, RZ, 0xc0, !PT ;  /* 0x0000038004667812 */ /* 0x000fe400078ec0ff */
[----:B------:R-:W-:Y:S02]  /*b9d0*/  SHF.R.U64 R111, R111, 0x3, RZ ;  /* 0x000000036f6f7819 */ /* 0x000fe400000012ff */
[----:B------:R-:W-:Y:S02]  /*b9e0*/  MOV R13, R12 ;  /* 0x0000000c000d7202 */ /* 0x000fe40000000f00 */
[----:B------:R-:W-:Y:S02]  /*b9f0*/  LOP3.LUT R46, R46, R185, RZ, 0x3c, !PT ;  /* 0x000000b92e2e7212 */ /* 0x000fe400078e3cff */
[----:B------:R-:W-:Y:S01]  /*ba00*/  SHF.R.U64 R78, R78, 0x3, RZ ;  /* 0x000000034e4e7819 */ /* 0x000fe200000012ff */
[----:B------:R-:W-:Y:S01]  /*ba10*/  STSM.16.M88.4 [R13], R32 ;  /* 0x000000200d007844 */ /* 0x000fe20000000200 */
[----:B------:R-:W-:-:S02]  /*ba20*/  MOV R14, R14 ;  /* 0x0000000e000e7202 */ /* 0x000fc40000000f00 */
[----:B------:R-:W-:Y:S02]  /*ba30*/  LOP3.LUT R54, R54, R187, RZ, 0x3c, !PT ;  /* 0x000000bb36367212 */ /* 0x000fe400078e3cff */
[----:B------:R-:W-:Y:S01]  /*ba40*/  SHF.R.U64 R94, R94, 0x3, RZ ;  /* 0x000000035e5e7819 */ /* 0x000fe200000012ff */
[----:B------:R-:W-:Y:S01]  /*ba50*/  STSM.16.M88.4 [R14], R40 ;  /* 0x000000280e007844 */ /* 0x000fe20000000200 */
[----:B------:R-:W-:Y:S02]  /*ba60*/  MOV R20, R20 ;  /* 0x0000001400147202 */ /* 0x000fe40000000f00 */
[----:B------:R-:W-:Y:S02]  /*ba70*/  LOP3.LUT R62, R62, R189, RZ, 0x3c, !PT ;  /* 0x000000bd3e3e7212 */ /* 0x000fe400078e3cff */
[----:B------:R-:W-:Y:S01]  /*ba80*/  LOP3.LUT R98, R98, R197, RZ, 0x3c, !PT ;  /* 0x000000c562627212 */ /* 0x000fe200078e3cff */
[----:B------:R-:W-:Y:S01]  /*ba90*/  STSM.16.M88.4 [R20], R48 ;  /* 0x0000003014007844 */ /* 0x000fe20000000200 */
[----:B------:R-:W-:-:S02]  /*baa0*/  SHF.R.U64 R175, R175, 0x3, RZ ;  /* 0x00000003afaf7819 */ /* 0x000fc400000012ff */
[----:B------:R-:W-:Y:S02]  /*bab0*/  MOV R30, R30 ;  /* 0x0000001e001e7202 */ /* 0x000fe40000000f00 */
[----:B------:R-:W-:Y:S02]  /*bac0*/  F2FP.BF16.F32.PACK_AB R59, R156, R59 ;  /* 0x0000003b9c3b723e */ /* 0x000fe400000010ff */
[----:B------:R-:W-:Y:S02]  /*bad0*/  F2FP.BF16.F32.PACK_AB R65, R155, R66 ;  /* 0x000000429b41723e */ /* 0x000fe400000010ff */
[----:B------:R-:W-:Y:S01]  /*bae0*/  F2FP.BF16.F32.PACK_AB R72, R73, R72 ;  /* 0x000000484948723e */ /* 0x000fe200000010ff */
[----:B------:R-:W-:Y:S01]  /*baf0*/  STSM.16.M88.4 [R30], R56 ;  /* 0x000000381e007844 */ /* 0x000fe20000000200 */
[----:B------:R-:W-:Y:S02]  /*bb00*/  LOP3.LUT R70, R70, R191, RZ, 0x3c, !PT ;  /* 0x000000bf46467212 */ /* 0x000fe400078e3cff */
[----:B------:R-:W-:-:S02]  /*bb10*/  SHF.R.U64 R29, R102, 0x3, RZ ;  /* 0x00000003661d7819 */ /* 0x000fc400000012ff */
[----:B------:R-:W-:Y:S02]  /*bb20*/  LOP3.LUT R106, R111, R106, RZ, 0x3c, !PT ;  /* 0x0000006a6f6a7212 */ /* 0x000fe400078e3cff */
[----:B------:R-:W-:Y:S02]  /*bb30*/  MOV R38, R38 ;  /* 0x0000002600267202 */ /* 0x000fe40000000f00 */
[----:B------:R-:W-:Y:S02]  /*bb40*/  F2FP.BF16.F32.PACK_AB R66, R69, R68 ;  /* 0x000000444542723e */ /* 0x000fe400000010ff */
[----:B------:R-:W-:Y:S02]  /*bb50*/  F2FP.BF16.F32.PACK_AB R67, R154, R67 ;  /* 0x000000439a43723e */ /* 0x000fe400000010ff */
[----:B------:R-:W-:Y:S02]  /*bb60*/  F2FP.BF16.F32.PACK_AB R73, R153, R74 ;  /* 0x0000004a9949723e */ /* 0x000fe400000010ff */
[----:B------:R-:W-:Y:S01]  /*bb70*/  F2FP.BF16.F32.PACK_AB R80, R81, R80 ;  /* 0x000000505150723e */ /* 0x000fe200000010ff */
[----:B------:R-:W-:Y:S01]  /*bb80*/  STSM.16.M88.4 [R38], R64 ;  /* 0x0000004026007844 */ /* 0x000fe20000000200 */
[----:B------:R-:W-:-:S02]  /*bb90*/  R2UR UR6, R215 ;  /* 0x00000000d70672ca */ /* 0x000fc400000e0000 */
[----:B------:R-:W-:Y:S02]  /*bba0*/  R2UR UR4, R214 ;  /* 0x00000000d60472ca */ /* 0x000fe400000e0000 */
[----:B------:R-:W-:Y:S02]  /*bbb0*/  LOP3.LUT R78, R78, R193, RZ, 0x3c, !PT ;  /* 0x000000c14e4e7212 */ /* 0x000fe400078e3cff */
[----:B------:R-:W-:Y:S02]  /*bbc0*/  MOV R46, R46 ;  /* 0x0000002e002e7202 */ /* 0x000fe40000000f00 */
[----:B------:R-:W-:Y:S02]  /*bbd0*/  F2FP.BF16.F32.PACK_AB R74, R77, R76 ;  /* 0x0000004c4d4a723e */ /* 0x000fe400000010ff */
[----:B------:R-:W-:Y:S02]  /*bbe0*/  F2FP.BF16.F32.PACK_AB R75, R19, R75 ;  /* 0x0000004b134b723e */ /* 0x000fe400000010ff */
[----:B------:R-:W-:-:S02]  /*bbf0*/  F2FP.BF16.F32.PACK_AB R81, R3, R82 ;  /* 0x000000520351723e */ /* 0x000fc400000010ff */
[----:B------:R-:W-:Y:S01]  /*bc00*/  LOP3.LUT R94, R94, R195, RZ, 0x3c, !PT ;  /* 0x000000c35e5e7212 */ /* 0x000fe200078e3cff */
[----:B------:R-:W-:Y:S01]  /*bc10*/  STSM.16.M88.4 [R46], R72 ;  /* 0x000000482e007844 */ /* 0x000fe20000000200 */
[----:B------:R-:W-:Y:S01]  /*bc20*/  MOV R54, R54 ;  /* 0x0000003600367202 */ /* 0x000fe20000000f00 */
[----:B------:R-:W-:Y:S01]  /*bc30*/  USHF.L.U64.HI UR9, UR4, 0x2, UR6 ;  /* 0x0000000204097899 */ /* 0x000fe20008010206 */
[----:B------:R-:W-:Y:S01]  /*bc40*/  F2FP.BF16.F32.PACK_AB R82, R85, R84 ;  /* 0x000000545552723e */ /* 0x000fe200000010ff */
[----:B------:R-:W-:Y:S01]  /*bc50*/  USHF.L.U32 UR8, UR4, 0x2, URZ ;  /* 0x0000000204087899 */ /* 0x000fe2000800063f */
[----:B------:R-:W-:Y:S01]  /*bc60*/  F2FP.BF16.F32.PACK_AB R83, R83, R86 ;  /* 0x000000565353723e */ /* 0x000fe200000010ff */
[----:B------:R-:W-:Y:S01]  /*bc70*/  ULDC.64 UR6, c[0x0][0xbd8] ;  /* 0x0002f60000067ab9 */ /* 0x000fe20000000a00 */
[----:B------:R-:W-:Y:S01]  /*bc80*/  LOP3.LUT R10, R175, R6, RZ, 0x3c, !PT ;  /* 0x00000006af0a7212 */ /* 0x000fe200078e3cff */
[----:B------:R-:W-:Y:S01]  /*bc90*/  UISETP.NE.U32.AND UP0, UPT, UR6, URZ, UPT ;  /* 0x0000003f0600728c */ /* 0x000fe2000bf05070 */
[----:B------:R-:W-:Y:S01]  /*bca0*/  MOV R62, R62 ;  /* 0x0000003e003e7202 */ /* 0x000fe20000000f00 */
[----:B------:R0:W-:Y:S01]  /*bcb0*/  STSM.16.M88.4 [R54], R80 ;  /* 0x0000005036007844 */ /* 0x0001e20000000200 */
[----:B------:R-:W-:Y:S01]  /*bcc0*/  MOV R12, R98 ;  /* 0x00000062000c7202 */ /* 0x000fe20000000f00 */
[----:B------:R-:W-:Y:S01]  /*bcd0*/  UISETP.NE.AND.EX UP0, UPT, UR7, URZ, UPT, UP0 ;  /* 0x0000003f0700728c */ /* 0x000fe2000bf05300 */
[----:B------:R-:W-:Y:S01]  /*bce0*/  F2FP.BF16.F32.PACK_AB R84, R89, R88 ;  /* 0x000000585954723e */ /* 0x000fe200000010ff */
[----:B------:R-:W-:Y:S01]  /*bcf0*/  UIADD3 UR4, UP1, UR8, UR6, URZ ;  /* 0x0000000608047290 */ /* 0x000fe2000ff3e03f */
[----:B------:R-:W-:-:S02]  /*bd00*/  F2FP.BF16.F32.PACK_AB R85, R91, R90 ;  /* 0x0000005a5b55723e */ /* 0x000fc400000010ff */
[----:B------:R-:W-:Y:S01]  /*bd10*/  F2FP.BF16.F32.PACK_AB R86, R93, R92 ;  /* 0x0000005c5d56723e */ /* 0x000fe200000010ff */
[----:B------:R-:W-:Y:S01]  /*bd20*/  UIADD3.X UR6, UR9, UR7, URZ, UP1, !UPT ;  /* 0x0000000709067290 */ /* 0x000fe20008ffe43f */
[----:B------:R-:W-:Y:S02]  /*bd30*/  F2FP.BF16.F32.PACK_AB R87, R165, R87 ;  /* 0x00000057a557723e */ /* 0x000fe400000010ff */
[----:B------:R-:W-:Y:S02]  /*bd40*/  F2FP.BF16.F32.PACK_AB R96, R97, R96 ;  /* 0x000000606160723e */ /* 0x000fe400000010ff */
[----:B------:R-:W-:Y:S01]  /*bd50*/  LOP3.LUT R102, R29, R4, RZ, 0x3c, !PT ;  /* 0x000000041d667212 */ /* 0x000fe200078e3cff */
[----:B------:R-:W-:Y:S01]  /*bd60*/  STSM.16.M88.4 [R62], R84 ;  /* 0x000000543e007844 */ /* 0x000fe20000000200 */
[----:B------:R-:W-:Y:S02]  /*bd70*/  MOV R70, R70 ;  /* 0x0000004600467202 */ /* 0x000fe40000000f00 */
[----:B------:R-:W-:-:S02]  /*bd80*/  MOV R6, R106 ;  /* 0x0000006a00067202 */ /* 0x000fc40000000f00 */
[----:B------:R-:W-:Y:S02]  /*bd90*/  F2FP.BF16.F32.PACK_AB R97, R167, R166 ;  /* 0x000000a6a761723e */ /* 0x000fe400000010ff */
[----:B------:R-:W-:Y:S02]  /*bda0*/  F2FP.BF16.F32.PACK_AB R98, R101, R100 ;  /* 0x000000646562723e */ /* 0x000fe400000010ff */
[----:B------:R-:W-:Y:S02]  /*bdb0*/  F2FP.BF16.F32.PACK_AB R99, R169, R168 ;  /* 0x000000a8a963723e */ /* 0x000fe400000010ff */
[----:B------:R-:W-:Y:S02]  /*bdc0*/  F2FP.BF16.F32.PACK_AB R104, R105, R104 ;  /* 0x000000686968723e */ /* 0x000fe400000010ff */
[----:B------:R-:W-:Y:S01]  /*bdd0*/  F2FP.BF16.F32.PACK_AB R112, R113, R112 ;  /* 0x000000707170723e */ /* 0x000fe200000010ff */
[----:B------:R-:W-:Y:S01]  /*bde0*/  STSM.16.M88.4 [R70], R96 ;  /* 0x0000006046007844 */ /* 0x000fe20000000200 */
        /* <DEDUP_REMOVED lines=17> */
[----:B------:R1:W-:Y:S01]  /*bf00*/  STSM.16.M88.4 [R12], R120 ;  /* 0x000000780c007844 */ /* 0x0003e20000000200 */
[----:B------:R-:W-:Y:S02]  /*bf10*/  MOV R102, R102 ;  /* 0x0000006600667202 */ /* 0x000fe40000000f00 */
[----:B------:R-:W-:Y:S02]  /*bf20*/  F2FP.BF16.F32.PACK_AB R130, R133, R132 ;  /* 0x000000848582723e */ /* 0x000fe400000010ff */
[----:B------:R-:W-:Y:S02]  /*bf30*/  F2FP.BF16.F32.PACK_AB R131, R135, R134 ;  /* 0x000000868783723e */ /* 0x000fe400000010ff */
[----:B------:R-:W-:-:S02]  /*bf40*/  F2FP.BF16.F32.PACK_AB R137, R139, R138 ;  /* 0x0000008a8b89723e */ /* 0x000fc400000010ff */
[----:B------:R-:W-:Y:S01]  /*bf50*/  F2FP.BF16.F32.PACK_AB R144, R145, R144 ;  /* 0x000000909190723e */ /* 0x000fe200000010ff */
[----:B------:R2:W-:Y:S01]  /*bf60*/  STSM.16.M88.4 [R102], R128 ;  /* 0x0000008066007844 */ /* 0x0005e20000000200 */
[----:B------:R-:W-:Y:S02]  /*bf70*/  F2FP.BF16.F32.PACK_AB R138, R141, R140 ;  /* 0x0000008c8d8a723e */ /* 0x000fe400000010ff */
[----:B------:R-:W-:Y:S02]  /*bf80*/  F2FP.BF16.F32.PACK_AB R139, R143, R142 ;  /* 0x0000008e8f8b723e */ /* 0x000fe400000010ff */
[----:B------:R-:W-:Y:S02]  /*bf90*/  F2FP.BF16.F32.PACK_AB R145, R147, R146 ;  /* 0x000000929391723e */ /* 0x000fe400000010ff */
[----:B------:R-:W-:Y:S01]  /*bfa0*/  MOV R4, R10 ;  /* 0x0000000a00047202 */ /* 0x000fe20000000f00 */
[----:B------:R2:W-:Y:S01]  /*bfb0*/  STSM.16.M88.4 [R6], R136 ;  /* 0x0000008806007844 */ /* 0x0005e20000000200 */
[----:B------:R-:W-:Y:S01]  /*bfc0*/  F2FP.BF16.F32.PACK_AB R146, R149, R148 ;  /* 0x000000949592723e */ /* 0x000fe200000010ff */
[----:B------:R-:W-:Y:S01]  /*bfd0*/  IMAD.U32 R10, RZ, RZ, UR4 ;  /* 0x00000004ff0a7e24 */ /* 0x000fe2000f8e00ff */
[----:B------:R-:W-:Y:S01]  /*bfe0*/  F2FP.BF16.F32.PACK_AB R147, R151, R150 ;  /* 0x000000969793723e */ /* 0x000fe200000010ff */
[----:B------:R-:W-:Y:S01]  /*bff0*/  IMAD.U32 R11, RZ, RZ, UR6 ;  /* 0x00000006ff0b7e24 */ /* 0x000fe2000f8e00ff */
[----:B------:R-:W-:Y:S01]  /*c000*/  PLOP3.LUT P1, PT, PT, PT, UP0, 0x80, 0x0 ;  /* 0x000000000000781c */ /* 0x000fe20003f2f008 */
[----:B------:R-:W-:-:S02]  /*c010*/  ULDC.64 UR6, c[0x0][0xbe0] ;  /* 0x0002f80000067ab9 */ /* 0x000fc40000000a00 */
[----:B------:R2:W-:Y:S01]  /*c020*/  STSM.16.M88.4 [R4], R144 ;  /* 0x0000009004007844 */ /* 0x0005e20000000200 */
[----:B------:R-:W-:Y:S09]  /*c030*/  BAR.SYNC.DEFER_BLOCKING 0x1, 0x100 ;  /* 0x0044000000007b1d */ /* 0x000ff20000010000 */
[----:B------:R-:W3:Y:S01]  /*c040*/  @P1 LDG.E R3, desc[UR10][R10.64] ;  /* 0x0000000a0a031981 */ /* 0x000ee2000c1e1900 */
[----:B------:R-:W-:Y:S01]  /*c050*/  UISETP.NE.U32.AND UP1, UPT, UR6, URZ, UPT ;  /* 0x0000003f0600728c */ /* 0x000fe2000bf25070 */
[----:B0-----:R-:W0:Y:S01]  /*c060*/  LDC R81, c[0x0][0xa88] ;  /* 0x0002a200ff517b82 */ /* 0x001e220000000800 */
[----:B------:R-:W-:Y:S01]  /*c070*/  LEA R13, R22, R18, 0x6 ;  /* 0x00000012160d7211 */ /* 0x000fe200078e30ff */
[----:B------:R-:W-:Y:S01]  /*c080*/  UMOV UR4, URZ ;  /* 0x0000003f00047c82 */ /* 0x000fe20008000000 */
[----:B------:R-:W-:-:S03]  /*c090*/  UISETP.NE.AND.EX UP1, UPT, UR7, URZ, UPT, UP1 ;  /* 0x0000003f0700728c */ /* 0x000fc6000bf25310 */
[----:B------:R-:W-:-:S03]  /*c0a0*/  IMAD.WIDE R8, R13, 0x2, R8 ;  /* 0x000000020d087825 */ /* 0x000fc600078e0208 */
[----:B------:R-:W-:Y:S02]  /*c0b0*/  PLOP3.LUT P2, PT, PT, PT, UP1, 0x80, 0x0 ;  /* 0x000000000000781c */ /* 0x000fe40003f4f018 */
[----:B------:R-:W-:-:S03]  /*c0c0*/  IADD3 R25, P0, R8, 0x1000, RZ ;  /* 0x0000100008197810 */ /* 0x000fc60007f1e0ff */
[----:B------:R-:W-:-:S04]  /*c0d0*/  @UP1 UIADD3 UR6, UP2, UR8, UR6, URZ ;  /* 0x0000000608061290 */ /* 0x000fc8000ff5e03f */
[----:B------:R-:W-:Y:S02]  /*c0e0*/  @UP1 UIADD3.X UR7, UR9, UR7, URZ, UP2, !UPT ;  /* 0x0000000709071290 */ /* 0x000fe400097fe43f */
[----:B-1----:R-:W-:-:S04]  /*c0f0*/  IMAD.U32 R12, RZ, RZ, UR6 ;  /* 0x00000006ff0c7e24 */ /* 0x002fc8000f8e00ff */
[----:B------:R-:W-:-:S05]  /*c100*/  IMAD.U32 R13, RZ, RZ, UR7 ;  /* 0x00000007ff0d7e24 */ /* 0x000fca000f8e00ff */
[----:B0-----:R2:W5:Y:S01]  /*c110*/  @P2 LDG.E R81, desc[UR10][R12.64] ;  /* 0x0000000a0c512981 */ /* 0x001562000c1e1900 */
[----:B---3--:R-:W-:Y:S01]  /*c120*/  @P1 R2UR UR4, R3 ;  /* 0x00000000030412ca */ /* 0x008fe200000e0000 */
[----:B--2---:R-:W-:-:S14]  /*c130*/  @P2 BRA `(.L_x_284) ;  /* 0x0000000000142947 */ /* 0x004fdc0003800000 */
[----:B------:R-:W-:Y:S05]  /*c140*/  @!P1 BRA `(.L_x_284) ;  /* 0x0000000000109947 */ /* 0x000fea0003800000 */
[----:B------:R-:W-:Y:S02]  /*c150*/  ULDC.64 UR6, c[0x0][0x208] ;  /* 0x0000820000067ab9 */ /* 0x000fe40000000a00 */
[----:B------:R-:W2:Y:S04]  /*c160*/  LDG.E R4, desc[UR6][R10.64] ;  /* 0x000000060a047981 */ /* 0x000ea8000c1e1900 */
[----:B-----5:R-:W2:Y:S02]  /*c170*/  LDG.E R81, desc[UR6][R10.64+0x4] ;  /* 0x000004060a517981 */ /* 0x020ea4000c1e1900 */
[----:B--2---:R-:W-:-:S07]  /*c180*/  IMAD.IADD R81, R81, 0x1, -R4 ;  /* 0x0000000151517824 */ /* 0x004fce00078e0a04 */
.L_x_284:
[----:B------:R-:W-:Y:S01]  /*c190*/  R2UR UR16, R213 ;  /* 0x00000000d51072ca */ /* 0x000fe200000e0000 */
[----:B------:R-:W-:Y:S01]  /*c1a0*/  ULDC.64 UR12, c[0x0][0xb70] ;  /* 0x0002dc00000c7ab9 */ /* 0x000fe20000000a00 */
[----:B------:R-:W-:Y:S01]  /*c1b0*/  R2UR UR15, R215 ;  /* 0x00000000d70f72ca */ /* 0x000fe200000e0000 */
[----:B------:R-:W-:Y:S01]  /*c1c0*/  USHF.R.S32.HI UR9, URZ, 0x1f, UR4 ;  /* 0x0000001f3f097899 */ /* 0x000fe20008011404 */
[----:B------:R-:W-:Y:S01]  /*c1d0*/  R2UR UR14, R214 ;  /* 0x00000000d60e72ca */ /* 0x000fe200000e0000 */
[----:B------:R-:W-:Y:S01]  /*c1e0*/  UMOV UR8, UR4 ;  /* 0x0000000400087c82 */ /* 0x000fe20008000000 */
[----:B------:R-:W-:Y:S01]  /*c1f0*/  IMAD R6, R212, 0x80, R220 ;  /* 0x00000080d4067824 */ /* 0x000fe200078e02dc */
[----:B------:R-:W-:Y:S01]  /*c200*/  LOP3.LUT R24, R25, 0x380, RZ, 0xc0, !PT ;  /* 0x0000038019187812 */ /* 0x000fe200078ec0ff */
[----:B------:R-:W-:Y:S01]  /*c210*/  ULDC.64 UR18, c[0x0][0x208] ;  /* 0x0000820000127ab9 */ /* 0x000fe20000000a00 */
[C---:B------:R-:W-:Y:S02]  /*c220*/  IADD3 R11, P1, R8.reuse, 0x2000, RZ ;  /* 0x00002000080b7810 */ /* 0x040fe40007f3e0ff */
[----:B------:R-:W-:-:S02]  /*c230*/  IADD3 R13, P2, R8, 0x3000, RZ ;  /* 0x00003000080d7810 */ /* 0x000fc40007f5e0ff */
[----:B------:R-:W-:Y:S01]  /*c240*/  USHF.R.S32.HI UR11, URZ, 0x1f, UR16 ;  /* 0x0000001f3f0b7899 */ /* 0x000fe20008011410 */
[----:B------:R-:W-:Y:S01]  /*c250*/  SHF.R.U64 R24, R24, 0x3, RZ ;  /* 0x0000000318187819 */ /* 0x000fe200000012ff */
[----:B------:R-:W-:Y:S01]  /*c260*/  USEL UR15, UR15, URZ, !UP0 ;  /* 0x0000003f0f0f7287 */ /* 0x000fe2000c000000 */
[----:B------:R-:W-:Y:S01]  /*c270*/  LOP3.LUT R10, R11, 0x380, RZ, 0xc0, !PT ;  /* 0x000003800b0a7812 */ /* 0x000fe200078ec0ff */
[----:B------:R-:W-:Y:S01]  /*c280*/  UIMAD UR10, UR11, UR12, URZ ;  /* 0x0000000c0b0a72a4 */ /* 0x000fe2000f8e023f */
[----:B------:R-:W-:Y:S01]  /*c290*/  SHF.R.S32.HI R3, RZ, 0x1f, R6 ;  /* 0x0000001fff037819 */ /* 0x000fe20000011406 */
[----:B------:R-:W-:Y:S01]  /*c2a0*/  UIMAD.WIDE.U32 UR6, UR16, UR12, UR8 ;  /* 0x0000000c100672a5 */ /* 0x000fe2000f8e0008 */
[----:B------:R-:W-:Y:S01]  /*c2b0*/  LOP3.LUT R12, R13, 0x380, RZ, 0xc0, !PT ;  /* 0x000003800d0c7812 */ /* 0x000fe200078ec0ff */
[----:B------:R-:W-:Y:S01]  /*c2c0*/  UIMAD UR10, UR16, UR13, UR10 ;  /* 0x0000000d100a72a4 */ /* 0x000fe2000f8e020a */
[----:B------:R-:W-:Y:S01]  /*c2d0*/  LOP3.LUT R24, R24, R25, RZ, 0x3c, !PT ;  /* 0x0000001918187212 */ /* 0x000fe200078e3cff */
[----:B------:R-:W-:Y:S01]  /*c2e0*/  USEL UR14, UR14, URZ, !UP0 ;  /* 0x0000003f0e0e7287 */ /* 0x000fe2000c000000 */
[----:B------:R-:W-:Y:S01]  /*c2f0*/  SHF.R.U64 R10, R10, 0x3, RZ ;  /* 0x000000030a0a7819 */ /* 0x000fe200000012ff */
[----:B------:R-:W-:Y:S01]  /*c300*/  ULDC.64 UR12, c[0x0][0xb78] ;  /* 0x0002de00000c7ab9 */ /* 0x000fe20000000a00 */
[----:B------:R-:W-:Y:S01]  /*c310*/  UIADD3 UR7, UR7, UR10, URZ ;  /* 0x0000000a07077290 */ /* 0x000fe2000fffe03f */
[----:B------:R-:W-:Y:S01]  /*c320*/  SHF.R.U64 R12, R12, 0x3, RZ ;  /* 0x000000030c0c7819 */ /* 0x000fe200000012ff */
[----:B------:R-:W-:Y:S01]  /*c330*/  UIMAD UR8, UR15, UR12, URZ ;  /* 0x0000000c0f0872a4 */ /* 0x000fe2000f8e023f */
[----:B------:R-:W-:Y:S01]  /*c340*/  IMAD.X R25, RZ, RZ, R9, P0 ;  /* 0x000000ffff197224 */ /* 0x000fe200000e0609 */
[----:B------:R-:W-:Y:S01]  /*c350*/  UIMAD.WIDE.U32 UR6, UR14, UR12, UR6 ;  /* 0x0000000c0e0672a5 */ /* 0x000fe2000f8e0006 */
[----:B------:R-:W-:Y:S01]  /*c360*/  IADD3 R73, P0, R8, 0x8000, RZ ;  /* 0x0000800008497810 */ /* 0x000fe20007f1e0ff */
[----:B------:R-:W-:Y:S01]  /*c370*/  UIMAD UR8, UR14, UR13, UR8 ;  /* 0x0000000d0e0872a4 */ /* 0x000fe2000f8e0208 */
[----:B------:R-:W-:-:S02]  /*c380*/  LOP3.LUT R10, R10, R11, RZ, 0x3c, !PT ;  /* 0x0000000b0a0a7212 */ /* 0x000fc400078e3cff */
[----:B------:R-:W-:Y:S01]  /*c390*/  LOP3.LUT R12, R12, R13, RZ, 0x3c, !PT ;  /* 0x0000000d0c0c7212 */ /* 0x000fe200078e3cff */
[----:B------:R-:W-:Y:S01]  /*c3a0*/  IMAD.X R13, RZ, RZ, R9, P2 ;  /* 0x000000ffff0d7224 */ /* 0x000fe200010e0609 */
[----:B------:R-:W-:Y:S01]  /*c3b0*/  IADD3 R4, P3, R6, UR6, RZ ;  /* 0x0000000606047c10 */ /* 0x000fe2000ff7e0ff */
[----:B------:R-:W-:Y:S01]  /*c3c0*/  IMAD.U32 R14, RZ, RZ, UR8 ;  /* 0x00000008ff0e7e24 */ /* 0x000fe2000f8e00ff */
[----:B------:R-:W-:Y:S01]  /*c3d0*/  IADD3.X R11, RZ, R9, RZ, P1, !PT ;  /* 0x00000009ff0b7210 */ /* 0x000fe20000ffe4ff */
[----:B------:R-:W-:Y:S01]  /*c3e0*/  ULDC.64 UR12, c[0x0][0xaa0] ;  /* 0x0002a800000c7ab9 */ /* 0x000fe20000000a00 */
[----:B------:R-:W-:Y:S02]  /*c3f0*/  IADD3 R65, P1, R8, 0x9000, RZ ;  /* 0x0000900008417810 */ /* 0x000fe40007f3e0ff */
[----:B------:R-:W-:Y:S01]  /*c400*/  IADD3.X R3, R3, UR7, R14, P3, !PT ;  /* 0x0000000703037c10 */ /* 0x000fe20009ffe40e */
[----:B------:R-:W-:Y:S01]  /*c410*/  ULDC.64 UR6, c[0x0][0xb40] ;  /* 0x0002d00000067ab9 */ /* 0x000fe20000000a00 */
[----:B------:R-:W-:-:S02]  /*c420*/  LOP3.LUT R72, R73, 0x380, RZ, 0xc0, !PT ;  /* 0x0000038049487812 */ /* 0x000fc400078ec0ff */
[----:B------:R-:W-:Y:S02]  /*c430*/  LEA R20, P3, R4, UR6, 0x2 ;  /* 0x0000000604147c11 */ /* 0x000fe4000f8610ff */
[----:B------:R-:W-:Y:S02]  /*c440*/  IADD3 R53, P2, R8, 0xa000, RZ ;  /* 0x0000a00008357810 */ /* 0x000fe40007f5e0ff */
[----:B------:R-:W-:Y:S01]  /*c450*/  LEA.HI.X R21, R4, UR7, R3, 0x2, P3 ;  /* 0x0000000704157c11 */ /* 0x000fe200098f1403 */
[----:B------:R-:W-:Y:S01]  /*c460*/  VIADD R4, R6, 0x8 ;  /* 0x0000000806047836 */ /* 0x000fe20000000000 */
[C---:B------:R-:W-:Y:S02]  /*c470*/  IADD3 R49, P6, R8.reuse, 0x4000, RZ ;  /* 0x0000400008317810 */ /* 0x040fe40007fde0ff */
[C---:B------:R-:W-:Y:S02]  /*c480*/  IADD3 R41, P5, R8.reuse, 0x5000, RZ ;  /* 0x0000500008297810 */ /* 0x040fe40007fbe0ff */
[----:B------:R-:W-:-:S02]  /*c490*/  IADD3 R37, P4, R8, 0x6000, RZ ;  /* 0x0000600008257810 */ /* 0x000fc40007f9e0ff */
[----:B------:R-:W-:Y:S02]  /*c4a0*/  IADD3 R29, P3, R8, 0x7000, RZ ;  /* 0x00007000081d7810 */ /* 0x000fe40007f7e0ff */
[----:B------:R-:W-:Y:S02]  /*c4b0*/  LOP3.LUT R64, R65, 0x380, RZ, 0xc0, !PT ;  /* 0x0000038041407812 */ /* 0x000fe400078ec0ff */
[----:B------:R-:W-:Y:S02]  /*c4c0*/  SHF.R.U64 R72, R72, 0x3, RZ ;  /* 0x0000000348487819 */ /* 0x000fe400000012ff */
[----:B------:R-:W-:Y:S02]  /*c4d0*/  LOP3.LUT R52, R53, 0x380, RZ, 0xc0, !PT ;  /* 0x0000038035347812 */ /* 0x000fe400078ec0ff */
[----:B------:R-:W-:Y:S02]  /*c4e0*/  LOP3.LUT R48, R49, 0x380, RZ, 0xc0, !PT ;  /* 0x0000038031307812 */ /* 0x000fe400078ec0ff */
[----:B------:R-:W-:-:S02]  /*c4f0*/  LOP3.LUT R40, R41, 0x380, RZ, 0xc0, !PT ;  /* 0x0000038029287812 */ /* 0x000fc400078ec0ff */
[----:B------:R-:W-:Y:S02]  /*c500*/  LOP3.LUT R36, R37, 0x380, RZ, 0xc0, !PT ;  /* 0x0000038025247812 */ /* 0x000fe400078ec0ff */
[----:B------:R-:W-:Y:S02]  /*c510*/  LOP3.LUT R28, R29, 0x380, RZ, 0xc0, !PT ;  /* 0x000003801d1c7812 */ /* 0x000fe400078ec0ff */
[----:B------:R-:W-:Y:S02]  /*c520*/  SHF.R.U64 R64, R64, 0x3, RZ ;  /* 0x0000000340407819 */ /* 0x000fe400000012ff */
[----:B------:R-:W-:Y:S01]  /*c530*/  LOP3.LUT R72, R72, R73, RZ, 0x3c, !PT ;  /* 0x0000004948487212 */ /* 0x000fe200078e3cff */
[----:B------:R-:W-:Y:S01]  /*c540*/  IMAD.X R73, RZ, RZ, R9, P0 ;  /* 0x000000ffff497224 */ /* 0x000fe200000e0609 */
[----:B------:R-:W-:Y:S02]  /*c550*/  SHF.R.U64 R52, R52, 0x3, RZ ;  /* 0x0000000334347819 */ /* 0x000fe400000012ff */
[----:B------:R-:W-:-:S02]  /*c560*/  SHF.R.U64 R48, R48, 0x3, RZ ;  /* 0x0000000330307819 */ /* 0x000fc400000012ff */
[----:B------:R-:W-:Y:S02]  /*c570*/  SHF.R.U64 R40, R40, 0x3, RZ ;  /* 0x0000000328287819 */ /* 0x000fe400000012ff */
[----:B------:R-:W-:Y:S02]  /*c580*/  SHF.R.U64 R36, R36, 0x3, RZ ;  /* 0x0000000324247819 */ /* 0x000fe400000012ff */
[----:B------:R-:W-:Y:S02]  /*c590*/  SHF.R.U64 R28, R28, 0x3, RZ ;  /* 0x000000031c1c7819 */ /* 0x000fe400000012ff */
[----:B------:R-:W-:Y:S02]  /*c5a0*/  LOP3.LUT P0, RZ, R217, 0x3, RZ, 0xc0, !PT ;  /* 0x00000003d9ff7812 */ /* 0x000fe4000780c0ff */
[----:B------:R-:W-:Y:S02]  /*c5b0*/  LOP3.LUT R64, R64, R65, RZ, 0x3c, !PT ;  /* 0x0000004140407212 */ /* 0x000fe400078e3cff */
[----:B------:R-:W-:Y:S01]  /*c5c0*/  LOP3.LUT R52, R52, R53, RZ, 0x3c, !PT ;  /* 0x0000003534347212 */ /* 0x000fe200078e3cff */
[----:B------:R-:W-:Y:S01]  /*c5d0*/  IMAD.X R53, RZ, RZ, R9, P2 ;  /* 0x000000ffff357224 */ /* 0x000fe200010e0609 */
[----:B------:R-:W-:-:S02]  /*c5e0*/  IADD3.X R65, RZ, R9, RZ, P1, !PT ;  /* 0x00000009ff417210 */ /* 0x000fc40000ffe4ff */
[----:B------:R-:W-:Y:S01]  /*c5f0*/  LOP3.LUT R48, R48, R49, RZ, 0x3c, !PT ;  /* 0x0000003130307212 */ /* 0x000fe200078e3cff */
[--C-:B------:R-:W-:Y:S01]  /*c600*/  IMAD.X R49, RZ, RZ, R9.reuse, P6 ;  /* 0x000000ffff317224 */ /* 0x100fe200030e0609 */
[----:B------:R-:W-:Y:S01]  /*c610*/  LOP3.LUT R40, R40, R41, RZ, 0x3c, !PT ;  /* 0x0000002928287212 */ /* 0x000fe200078e3cff */
[--C-:B------:R-:W-:Y:S01]  /*c620*/  IMAD.X R41, RZ, RZ, R9.reuse, P5 ;  /* 0x000000ffff297224 */ /* 0x100fe200028e0609 */
[----:B------:R-:W-:Y:S01]  /*c630*/  LOP3.LUT R36, R36, R37, RZ, 0x3c, !PT ;  /* 0x0000002524247212 */ /* 0x000fe200078e3cff */
[--C-:B------:R-:W-:Y:S01]  /*c640*/  IMAD.X R37, RZ, RZ, R9.reuse, P4 ;  /* 0x000000ffff257224 */ /* 0x100fe200020e0609 */
[----:B------:R-:W-:Y:S01]  /*c650*/  LOP3.LUT R28, R28, R29, RZ, 0x3c, !PT ;  /* 0x0000001d1c1c7212 */ /* 0x000fe200078e3cff */
[----:B------:R-:W-:Y:S01]  /*c660*/  IMAD.X R29, RZ, RZ, R9, P3 ;  /* 0x000000ffff1d7224 */ /* 0x000fe200018e0609 */
[----:B-----5:R-:W-:Y:S02]  /*c670*/  ISETP.GE.OR P1, PT, R6, R81, P0 ;  /* 0x000000510600720c */ /* 0x020fe40000726670 */
[----:B------:R-:W-:-:S02]  /*c680*/  IADD3 R6, P2, R8, 0xf000, RZ ;  /* 0x0000f00008067810 */ /* 0x000fc40007f5e0ff */
[C---:B------:R-:W-:Y:S02]  /*c690*/  IADD3 R45, P6, R8.reuse, 0xb000, RZ ;  /* 0x0000b000082d7810 */ /* 0x040fe40007fde0ff */
[C---:B------:R-:W-:Y:S02]  /*c6a0*/  IADD3 R77, P5, R8.reuse, 0xc000, RZ ;  /* 0x0000c000084d7810 */ /* 0x040fe40007fbe0ff */
[C---:B------:R-:W-:Y:S02]  /*c6b0*/  IADD3 R69, P4, R8.reuse, 0xd000, RZ ;  /* 0x0000d00008457810 */ /* 0x040fe40007f9e0ff */
[----:B------:R-:W-:Y:S02]  /*c6c0*/  IADD3 R61, P3, R8, 0xe000, RZ ;  /* 0x0000e000083d7810 */ /* 0x000fe40007f7e0ff */
[----:B------:R-:W-:Y:S02]  /*c6d0*/  LOP3.LUT R3, R6, 0x380, RZ, 0xc0, !PT ;  /* 0x0000038006037812 */ /* 0x000fe400078ec0ff */
[----:B------:R-:W-:Y:S01]  /*c6e0*/  LOP3.LUT R33, R8, 0x380, RZ, 0xc0, !PT ;  /* 0x0000038008217812 */ /* 0x000fe200078ec0ff */
[----:B------:R-:W-:Y:S01]  /*c6f0*/  UIMAD UR6, UR9, UR12, URZ ;  /* 0x0000000c090672a4 */ /* 0x000fe2000f8e023f */
[----:B------:R-:W-:Y:S01]  /*c700*/  LOP3.LUT R44, R45, 0x380, RZ, 0xc0, !PT ;  /* 0x000003802d2c7812 */ /* 0x000fe200078ec0ff */
[----:B------:R0:W-:Y:S01]  /*c710*/  @!P1 STG.E desc[UR18][R20.64], R2 ;  /* 0x0000000214009986 */ /* 0x0001e2000c101912 */
[----:B------:R-:W-:-:S02]  /*c720*/  LOP3.LUT R76, R77, 0x380, RZ, 0xc0, !PT ;  /* 0x000003804d4c7812 */ /* 0x000fc400078ec0ff */
[----:B------:R-:W-:Y:S02]  /*c730*/  LOP3.LUT R68, R69, 0x380, RZ, 0xc0, !PT ;  /* 0x0000038045447812 */ /* 0x000fe400078ec0ff */
[----:B------:R-:W-:Y:S02]  /*c740*/  LOP3.LUT R60, R61, 0x380, RZ, 0xc0, !PT ;  /* 0x000003803d3c7812 */ /* 0x000fe400078ec0ff */
[----:B------:R-:W-:Y:S02]  /*c750*/  ISETP.GE.OR P0, PT, R4, R81, P0 ;  /* 0x000000510400720c */ /* 0x000fe40000706670 */
[----:B------:R-:W-:Y:S02]  /*c760*/  SHF.R.U64 R3, R3, 0x3, RZ ;  /* 0x0000000303037819 */ /* 0x000fe400000012ff */
[----:B------:R-:W-:Y:S02]  /*c770*/  SHF.R.U64 R44, R44, 0x3, RZ ;  /* 0x000000032c2c7819 */ /* 0x000fe400000012ff */
[----:B------:R-:W-:-:S02]  /*c780*/  SHF.R.U64 R76, R76, 0x3, RZ ;  /* 0x000000034c4c7819 */ /* 0x000fc400000012ff */
[----:B------:R-:W-:Y:S02]  /*c790*/  SHF.R.U64 R68, R68, 0x3, RZ ;  /* 0x0000000344447819 */ /* 0x000fe400000012ff */
[----:B------:R-:W-:Y:S02]  /*c7a0*/  SHF.R.U64 R60, R60, 0x3, RZ ;  /* 0x000000033c3c7819 */ /* 0x000fe400000012ff */
[----:B------:R-:W-:Y:S02]  /*c7b0*/  SHF.R.U64 R33, R33, 0x3, RZ ;  /* 0x0000000321217819 */ /* 0x000fe400000012ff */
[--C-:B------:R-:W-:Y:S01]  /*c7c0*/  SHF.R.S32.HI R19, RZ, 0x1f, R18.reuse ;  /* 0x0000001fff137819 */ /* 0x100fe20000011412 */
[----:B------:R-:W-:Y:S01]  /*c7d0*/  UIMAD UR6, UR4, UR13, UR6 ;  /* 0x0000000d040672a4 */ /* 0x000fe2000f8e0206 */
[----:B------:R-:W-:Y:S01]  /*c7e0*/  LOP3.LUT R56, R3, R6, RZ, 0x3c, !PT ;  /* 0x0000000603387212 */ /* 0x000fe200078e3cff */
[----:B------:R-:W-:Y:S01]  /*c7f0*/  IMAD.U32 R3, RZ, RZ, UR12 ;  /* 0x0000000cff037e24 */ /* 0x000fe2000f8e00ff */
[----:B------:R-:W-:Y:S01]  /*c800*/  LOP3.LUT R44, R44, R45, RZ, 0x3c, !PT ;  /* 0x0000002d2c2c7212 */ /* 0x000fe200078e3cff */
[--C-:B------:R-:W-:Y:S01]  /*c810*/  IMAD.X R45, RZ, RZ, R9.reuse, P6 ;  /* 0x000000ffff2d7224 */ /* 0x100fe200030e0609 */
[----:B------:R-:W-:Y:S01]  /*c820*/  LOP3.LUT R76, R76, R77, RZ, 0x3c, !PT ;  /* 0x0000004d4c4c7212 */ /* 0x000fe200078e3cff */
[--C-:B------:R-:W-:Y:S01]  /*c830*/  IMAD.X R77, RZ, RZ, R9.reuse, P5 ;  /* 0x000000ffff4d7224 */ /* 0x100fe200028e0609 */
[----:B------:R-:W-:Y:S01]  /*c840*/  LOP3.LUT R68, R68, R69, RZ, 0x3c, !PT ;  /* 0x0000004544447212 */ /* 0x000fe200078e3cff */
[--C-:B------:R-:W-:Y:S01]  /*c850*/  IMAD.X R69, RZ, RZ, R9.reuse, P4 ;  /* 0x000000ffff457224 */ /* 0x100fe200020e0609 */
[----:B------:R-:W-:Y:S01]  /*c860*/  LOP3.LUT R60, R60, R61, RZ, 0x3c, !PT ;  /* 0x0000003d3c3c7212 */ /* 0x000fe200078e3cff */
[--C-:B------:R-:W-:Y:S01]  /*c870*/  IMAD.X R61, RZ, RZ, R9.reuse, P3 ;  /* 0x000000ffff3d7224 */ /* 0x100fe200018e0609 */
[----:B------:R-:W-:Y:S01]  /*c880*/  LOP3.LUT R32, R33, R8, RZ, 0x3c, !PT ;  /* 0x0000000821207212 */ /* 0x000fe200078e3cff */
[----:B------:R-:W-:Y:S01]  /*c890*/  IMAD.MOV.U32 R33, RZ, RZ, R9 ;  /* 0x000000ffff217224 */ /* 0x000fe200078e0009 */
[----:B------:R-:W-:Y:S01]  /*c8a0*/  IADD3.X R57, RZ, R9, RZ, P2, !PT ;  /* 0x00000009ff397210 */ /* 0x000fe200017fe4ff */
[----:B0-----:R-:W-:Y:S01]  /*c8b0*/  IMAD.WIDE.U32 R2, R3, UR4, R18 ;  /* 0x0000000403027c25 */ /* 0x001fe2000f8e0012 */
[----:B------:R0:W-:Y:S03]  /*c8c0*/  @!P0 STG.E desc[UR18][R20.64+0x20], R0 ;  /* 0x0000200014008986 */ /* 0x0001e6000c101912 */
[----:B------:R-:W-:Y:S01]  /*c8d0*/  VIADD R3, R3, UR6 ;  /* 0x0000000603037c36 */ /* 0x000fe20008000000 */
[----:B------:R-:W5:Y:S01]  /*c8e0*/  LD.E.128 R32, desc[UR18][R32.64] ;  /* 0x0000001220207980 */ /* 0x000f62000c101d00 */
[----:B------:R-:W-:-:S03]  /*c8f0*/  ULDC.64 UR6, c[0x0][0xae0] ;  /* 0x0002b80000067ab9 */ /* 0x000fc60000000a00 */
[----:B------:R-:W5:Y:S04]  /*c900*/  LD.E.128 R24, desc[UR18][R24.64] ;  /* 0x0000001218187980 */ /* 0x000f68000c101d00 */
        /* <DEDUP_REMOVED lines=13> */
[----:B------:R-:W5:Y:S01]  /*c9e0*/  LD.E.128 R56, desc[UR18][R56.64] ;  /* 0x0000001238387980 */ /* 0x000f62000c101d00 */
[----:B------:R-:W-:Y:S01]  /*c9f0*/  UIMAD UR4, UR11, UR6, URZ ;  /* 0x000000060b0472a4 */ /* 0x000fe2000f8e023f */
[----:B------:R-:W-:Y:S01]  /*ca00*/  IMAD R81, R212, -0x80, R81 ;  /* 0xffffff80d4517824 */ /* 0x000fe200078e0251 */
[C---:B------:R-:W-:Y:S01]  /*ca10*/  IADD3 R4, R22.reuse, 0x60, RZ ;  /* 0x0000006016047810 */ /* 0x040fe20007ffe0ff */
[----:B------:R-:W-:Y:S01]  /*ca20*/  @!PT LDS RZ, [RZ] ;  /* 0x00000000fffff984 */ /* 0x000fe20000000800 */
[----:B------:R-:W-:Y:S01]  /*ca30*/  @!PT LDS RZ, [RZ] ;  /* 0x00000000fffff984 */ /* 0x000fe20000000800 */
[----:B------:R-:W-:Y:S01]  /*ca40*/  @!PT LDS RZ, [RZ] ;  /* 0x00000000fffff984 */ /* 0x000fe20000000800 */
[----:B------:R-:W-:Y:S01]  /*ca50*/  @!PT LDS RZ, [RZ] ;  /* 0x00000000fffff984 */ /* 0x000fe20000000800 */
[----:B------:R1:W-:Y:S06]  /*ca60*/  MEMBAR.ALL.CTA ;  /* 0x0000000000007992 */ /* 0x0003ec0000008000 */
[----:B-1----:R-:W1:Y:S01]  /*ca70*/  FENCE.VIEW.ASYNC.S ;  /* 0x00000000000073c6 */ /* 0x002e620000000000 */
[C---:B0-----:R-:W-:Y:S01]  /*ca80*/  VIADD R0, R22.reuse, 0x20 ;  /* 0x0000002016007836 */ /* 0x041fe20000000000 */
[----:B------:R-:W-:Y:S01]  /*ca90*/  UIMAD UR4, UR16, UR7, UR4 ;  /* 0x00000007100472a4 */ /* 0x000fe2000f8e0204 */
[----:B------:R-:W-:Y:S01]  /*caa0*/  IMAD.U32 R19, RZ, RZ, UR6 ;  /* 0x00000006ff137e24 */ /* 0x000fe2000f8e00ff */
[-C--:B------:R-:W-:Y:S01]  /*cab0*/  ISETP.GE.AND P3, PT, R22, R81.reuse, PT ;  /* 0x000000511600720c */ /* 0x080fe20003f66270 */
[----:B------:R-:W-:Y:S01]  /*cac0*/  ULDC.64 UR6, c[0x0][0xae8] ;  /* 0x0002ba0000067ab9 */ /* 0x000fe20000000a00 */
[-C--:B------:R-:W-:Y:S01]  /*cad0*/  ISETP.GE.AND P0, PT, R0, R81.reuse, PT ;  /* 0x000000510000720c */ /* 0x080fe20003f06270 */
[----:B------:R-:W-:Y:S01]  /*cae0*/  IMAD.WIDE.U32 R2, R19, UR16, R2 ;  /* 0x0000001013027c25 */ /* 0x000fe2000f8e0002 */
[----:B------:R-:W-:Y:S01]  /*caf0*/  ISETP.GE.AND P2, PT, R4, R81, PT ;  /* 0x000000510400720c */ /* 0x000fe20003f46270 */
[----:B------:R-:W-:Y:S01]  /*cb00*/  BSSY B1, `(.L_x_285) ;  /* 0x0000026000017945 */ /* 0x000fe20003800000 */
[----:B------:R-:W-:Y:S01]  /*cb10*/  SHF.R.S32.HI R23, RZ, 0x1f, R22 ;  /* 0x0000001fff177819 */ /* 0x000fe20000011416 */
[----:B------:R-:W-:-:S02]  /*cb20*/  VIADD R0, R22, 0x40 ;  /* 0x0000004016007836 */ /* 0x000fc40000000000 */
[----:B------:R-:W-:Y:S01]  /*cb30*/  VIADD R3, R3, UR4 ;  /* 0x0000000403037c36 */ /* 0x000fe20008000000 */
[----:B------:R-:W-:Y:S01]  /*cb40*/  UIMAD UR4, UR15, UR6, URZ ;  /* 0x000000060f0472a4 */ /* 0x000fe2000f8e023f */
[----:B------:R-:W-:Y:S01]  /*cb50*/  VIADD R152, R152, 0x38820 ;  /* 0x0003882098987836 */ /* 0x000fe20000000000 */
[----:B------:R-:W-:Y:S01]  /*cb60*/  ISETP.GE.AND P1, PT, R0, R81, PT ;  /* 0x000000510000720c */ /* 0x000fe20003f26270 */
[----:B------:R-:W-:Y:S01]  /*cb70*/  IMAD.U32 R81, RZ, RZ, UR6 ;  /* 0x00000006ff517e24 */ /* 0x000fe2000f8e00ff */
[----:B------:R-:W-:Y:S01]  /*cb80*/  UIMAD UR4, UR14, UR7, UR4 ;  /* 0x000000070e0472a4 */ /* 0x000fe2000f8e0204 */
[----:B------:R-:W-:Y:S01]  /*cb90*/  IMAD.WIDE R20, R212, 0x80, R22 ;  /* 0x00000080d4147825 */ /* 0x000fe200078e0216 */
[----:B------:R-:W-:-:S03]  /*cba0*/  PRMT R152, RZ, 0x654, R152 ;  /* 0x00000654ff987816 */ /* 0x000fc60000000098 */
[----:B------:R-:W-:Y:S01]  /*cbb0*/  IMAD.WIDE.U32 R80, R81, UR14, R2 ;  /* 0x0000000e51507c25 */ /* 0x000fe2000f8e0002 */
[----:B-1----:R0:W-:Y:S03]  /*cbc0*/  SYNCS.ARRIVE.TRANS64.RED.A1T0 RZ, [R152+URZ], RZ ;  /* 0x000000ff98ff79a7 */ /* 0x0021e6000810043f */
[----:B------:R-:W-:Y:S01]  /*cbd0*/  VIADD R85, R81, UR4 ;  /* 0x0000000451557c36 */ /* 0x000fe20008000000 */
[----:B------:R-:W-:Y:S06]  /*cbe0*/  @P3 BRA `(.L_x_286) ;  /* 0x00000000005c3947 */ /* 0x000fec0003800000 */
[----:B------:R-:W-:Y:S01]  /*cbf0*/  ULDC.64 UR6, c[0x0][0xad8] ;  /* 0x0002b60000067ab9 */ /* 0x000fe20000000a00 */
[----:B------:R-:W-:Y:S01]  /*cc00*/  MOV R3, R85 ;  /* 0x0000005500037202 */ /* 0x000fe20000000f00 */
[----:B------:R-:W-:Y:S01]  /*cc10*/  IMAD R19, R21, UR6, RZ ;  /* 0x0000000615137c24 */ /* 0x000fe2000f8e02ff */
[----:B------:R-:W-:Y:S01]  /*cc20*/  ULDC UR4, c[0x0][0xa8c] ;  /* 0x0002a30000047ab9 */ /* 0x000fe20000000800 */
[----:B------:R-:W-:Y:S01]  /*cc30*/  IMAD.MOV.U32 R2, RZ, RZ, R80 ;  /* 0x000000ffff027224 */ /* 0x000fe200078e0050 */
[C---:B------:R-:W-:Y:S01]  /*cc40*/  ISETP.GE.AND P4, PT, R18.reuse, UR4, PT ;  /* 0x0000000412007c0c */ /* 0x040fe2000bf86270 */
[----:B------:R-:W-:Y:S01]  /*cc50*/  VIADD R0, R18, 0x40 ;  /* 0x0000004012007836 */ /* 0x000fe20000000000 */
[----:B------:R-:W-:Y:S01]  /*cc60*/  ULDC.64 UR8, c[0x0][0x208] ;  /* 0x0000820000087ab9 */ /* 0x000fe20000000a00 */
[----:B------:R-:W-:-:S03]  /*cc70*/  IMAD.WIDE.U32 R2, R20, UR6, R2 ;  /* 0x0000000614027c25 */ /* 0x000fc6000f8e0002 */
[----:B------:R-:W-:Y:S01]  /*cc80*/  ISETP.GE.AND P3, PT, R0, UR4, PT ;  /* 0x0000000400007c0c */ /* 0x000fe2000bf66270 */
[----:B------:R-:W-:Y:S01]  /*cc90*/  IMAD R19, R20, UR7, R19 ;  /* 0x0000000714137c24 */ /* 0x000fe2000f8e0213 */
[----:B------:R-:W-:Y:S01]  /*cca0*/  ULDC.64 UR6, c[0x0][0xa80] ;  /* 0x0002a00000067ab9 */ /* 0x000fe20000000a00 */
[----:B------:R-:W-:Y:S01]  /*ccb0*/  VIADD R0, R18, 0x80 ;  /* 0x0000008012007836 */ /* 0x000fe20000000000 */
[----:B------:R-:W-:Y:S01]  /*ccc0*/  LEA R82, P6, R2, UR6, 0x1 ;  /* 0x0000000602527c11 */ /* 0x000fe2000f8c08ff */
[----:B------:R-:W-:Y:S02]  /*ccd0*/  IMAD.IADD R3, R3, 0x1, R19 ;  /* 0x0000000103037824 */ /* 0x000fe400078e0213 */
[----:B------:R-:W-:Y:S01]  /*cce0*/  VIADD R4, R18, 0xc0 ;  /* 0x000000c012047836 */ /* 0x000fe20000000000 */
[----:B------:R-:W-:Y:S02]  /*ccf0*/  ISETP.GE.AND P5, PT, R0, UR4, PT ;  /* 0x0000000400007c0c */ /* 0x000fe4000bfa6270 */
[----:B------:R-:W-:-:S02]  /*cd00*/  LEA.HI.X R83, R2, UR7, R3, 0x1, P6 ;  /* 0x0000000702537c11 */ /* 0x000fc4000b0f0c03 */
[----:B------:R-:W-:-:S03]  /*cd10*/  ISETP.GE.AND P6, PT, R4, UR4, PT ;  /* 0x0000000404007c0c */ /* 0x000fc6000bfc6270 */
[----:B-----5:R1:W-:Y:S04]  /*cd20*/  @!P4 STG.E.128 desc[UR8][R82.64], R32 ;  /* 0x000000205200c986 */ /* 0x0203e8000c101d08 */
[----:B------:R1:W-:Y:S04]  /*cd30*/  @!P3 STG.E.128 desc[UR8][R82.64+0x80], R48 ;  /* 0x000080305200b986 */ /* 0x0003e8000c101d08 */
[----:B------:R1:W-:Y:S04]  /*cd40*/  @!P5 STG.E.128 desc[UR8][R82.64+0x100], R72 ;  /* 0x000100485200d986 */ /* 0x0003e8000c101d08 */
[----:B------:R1:W-:Y:S02]  /*cd50*/  @!P6 STG.E.128 desc[UR8][R82.64+0x180], R76 ;  /* 0x0001804c5200e986 */ /* 0x0003e4000c101d08 */
.L_x_286:
[----:B------:R-:W-:Y:S05]  /*cd60*/  BSYNC B1 ;  /* 0x0000000000017941 */ /* 0x000fea0003800000 */
.L_x_285:
[----:B------:R-:W-:Y:S04]  /*cd70*/  BSSY B1, `(.L_x_287) ;  /* 0x000001b000017945 */ /* 0x000fe80003800000 */
[----:B------:R-:W-:Y:S05]  /*cd80*/  @P0 BRA `(.L_x_288) ;  /* 0x0000000000640947 */ /* 0x000fea0003800000 */
[----:B------:R-:W-:Y:S01]  /*cd90*/  IADD3 R19, P0, R20, 0x20, RZ ;  /* 0x0000002014137810 */ /* 0x000fe20007f1e0ff */
[C---:B------:R-:W-:Y:S01]  /*cda0*/  VIADD R2, R18.reuse, 0x40 ;  /* 0x0000004012027836 */ /* 0x040fe20000000000 */
[----:B------:R-:W-:Y:S01]  /*cdb0*/  ULDC UR4, c[0x0][0xa8c] ;  /* 0x0002a30000047ab9 */ /* 0x000fe20000000800 */
[----:B------:R-:W-:Y:S01]  /*cdc0*/  VIADD R3, R18, 0x80 ;  /* 0x0000008012037836 */ /* 0x000fe20000000000 */
[----:B------:R-:W-:Y:S01]  /*cdd0*/  ULDC.64 UR6, c[0x0][0xad8] ;  /* 0x0002b60000067ab9 */ /* 0x000fe20000000a00 */
[----:B------:R-:W-:Y:S01]  /*cde0*/  IMAD.X R0, RZ, RZ, R21, P0 ;  /* 0x000000ffff007224 */ /* 0x000fe200000e0615 */
[----:B------:R-:W-:Y:S01]  /*cdf0*/  ISETP.GE.AND P4, PT, R2, UR4, PT ;  /* 0x0000000402007c0c */ /* 0x000fe2000bf86270 */
[----:B------:R-:W-:Y:S01]  /*ce00*/  IMAD.MOV.U32 R2, RZ, RZ, R80 ;  /* 0x000000ffff027224 */ /* 0x000fe200078e0050 */
[----:B------:R-:W-:Y:S01]  /*ce10*/  ISETP.GE.AND P5, PT, R3, UR4, PT ;  /* 0x0000000403007c0c */ /* 0x000fe2000bfa6270 */
[----:B------:R-:W-:Y:S01]  /*ce20*/  IMAD.MOV.U32 R3, RZ, RZ, R85 ;  /* 0x000000ffff037224 */ /* 0x000fe200078e0055 */
[----:B------:R-:W-:Y:S01]  /*ce30*/  IADD3 R4, R18, 0xc0, RZ ;  /* 0x000000c012047810 */ /* 0x000fe20007ffe0ff */
[----:B------:R-:W-:Y:S01]  /*ce40*/  IMAD R0, R0, UR6, RZ ;  /* 0x0000000600007c24 */ /* 0x000fe2000f8e02ff */
[----:B------:R-:W-:Y:S01]  /*ce50*/  ISETP.GE.AND P3, PT, R18, UR4, PT ;  /* 0x0000000412007c0c */ /* 0x000fe2000bf66270 */
[----:B------:R-:W-:Y:S01]  /*ce60*/  IMAD.WIDE.U32 R2, R19, UR6, R2 ;  /* 0x0000000613027c25 */ /* 0x000fe2000f8e0002 */
[----:B------:R-:W-:Y:S01]  /*ce70*/  ISETP.GE.AND P6, PT, R4, UR4, PT ;  /* 0x0000000404007c0c */ /* 0x000fe2000bfc6270 */
[----:B------:R-:W-:-:S02]  /*ce80*/  ULDC.64 UR8, c[0x0][0x208] ;  /* 0x0000820000087ab9 */ /* 0x000fc40000000a00 */
[----:B------:R-:W-:Y:S01]  /*ce90*/  IMAD R19, R19, UR7, R0 ;  /* 0x0000000713137c24 */ /* 0x000fe2000f8e0200 */
[----:B------:R-:W-:Y:S02]  /*cea0*/  ULDC.64 UR6, c[0x0][0xa80] ;  /* 0x0002a00000067ab9 */ /* 0x000fe40000000a00 */
[----:B-1---5:R-:W-:Y:S01]  /*ceb0*/  LEA R32, P0, R2, UR6, 0x1 ;  /* 0x0000000602207c11 */ /* 0x022fe2000f8008ff */
[----:B------:R-:W-:-:S05]  /*cec0*/  IMAD.IADD R3, R3, 0x1, R19 ;  /* 0x0000000103037824 */ /* 0x000fca00078e0213 */
[----:B------:R-:W-:-:S05]  /*ced0*/  LEA.HI.X R33, R2, UR7, R3, 0x1, P0 ;  /* 0x0000000702217c11 */ /* 0x000fca00080f0c03 */
[----:B------:R2:W-:Y:S04]  /*cee0*/  @!P3 STG.E.128 desc[UR8][R32.64], R24 ;  /* 0x000000182000b986 */ /* 0x0005e8000c101d08 */
[----:B------:R2:W-:Y:S04]  /*cef0*/  @!P4 STG.E.128 desc[UR8][R32.64+0x80], R40 ;  /* 0x000080282000c986 */ /* 0x0005e8000c101d08 */
[----:B------:R2:W-:Y:S04]  /*cf00*/  @!P5 STG.E.128 desc[UR8][R32.64+0x100], R64 ;  /* 0x000100402000d986 */ /* 0x0005e8000c101d08 */
[----:B------:R2:W-:Y:S02]  /*cf10*/  @!P6 STG.E.128 desc[UR8][R32.64+0x180], R68 ;  /* 0x000180442000e986 */ /* 0x0005e4000c101d08 */
.L_x_288:
[----:B------:R-:W-:Y:S05]  /*cf20*/  BSYNC B1 ;  /* 0x0000000000017941 */ /* 0x000fea0003800000 */
.L_x_287:
        /* <DEDUP_REMOVED lines=20> */
[----:B--2--5:R-:W-:Y:S01]  /*d070*/  LEA R24, P0, R2, UR6, 0x1 ;  /* 0x0000000602187c11 */ /* 0x024fe2000f8008ff */
[----:B------:R-:W-:-:S05]  /*d080*/  IMAD.IADD R3, R3, 0x1, R19 ;  /* 0x0000000103037824 */ /* 0x000fca00078e0213 */
[----:B------:R-:W-:-:S05]  /*d090*/  LEA.HI.X R25, R2, UR7, R3, 0x1, P0 ;  /* 0x0000000702197c11 */ /* 0x000fca00080f0c03 */
[----:B------:R3:W-:Y:S04]  /*d0a0*/  @!P1 STG.E.128 desc[UR8][R24.64], R8 ;  /* 0x0000000818009986 */ /* 0x0007e8000c101d08 */
[----:B------:R3:W-:Y:S04]  /*d0b0*/  @!P3 STG.E.128 desc[UR8][R24.64+0x80], R36 ;  /* 0x000080241800b986 */ /* 0x0007e8000c101d08 */
[----:B------:R3:W-:Y:S04]  /*d0c0*/  @!P4 STG.E.128 desc[UR8][R24.64+0x100], R52 ;  /* 0x000100341800c986 */ /* 0x0007e8000c101d08 */
[----:B------:R3:W-:Y:S02]  /*d0d0*/  @!P5 STG.E.128 desc[UR8][R24.64+0x180], R60 ;  /* 0x0001803c1800d986 */ /* 0x0007e4000c101d08 */
.L_x_290:
[----:B------:R-:W-:Y:S05]  /*d0e0*/  BSYNC B1 ;  /* 0x0000000000017941 */ /* 0x000fea0003800000 */
.L_x_289:
[----:B------:R-:W-:Y:S05]  /*d0f0*/  @P2 BRA `(.L_x_291) ;  /* 0x0000000c00a82947 */ /* 0x000fea0003800000 */
[----:B---3-5:R-:W-:Y:S01]  /*d100*/  IADD3 R9, P0, R20, 0x60, RZ ;  /* 0x0000006014097810 */ /* 0x028fe20007f1e0ff */
[----:B------:R-:W-:Y:S01]  /*d110*/  ULDC.64 UR6, c[0x0][0xad8] ;  /* 0x0002b60000067ab9 */ /* 0x000fe20000000a00 */
[----:B------:R-:W-:Y:S01]  /*d120*/  IADD3 R0, R18, 0x40, RZ ;  /* 0x0000004012007810 */ /* 0x000fe20007ffe0ff */
[----:B------:R-:W-:Y:S01]  /*d130*/  IMAD.MOV.U32 R2, RZ, RZ, R80 ;  /* 0x000000ffff027224 */ /* 0x000fe200078e0050 */
[----:B------:R-:W-:Y:S01]  /*d140*/  ULDC UR4, c[0x0][0xa8c] ;  /* 0x0002a30000047ab9 */ /* 0x000fe20000000800 */
[----:B------:R-:W-:Y:S01]  /*d150*/  IMAD.X R20, RZ, RZ, R21, P0 ;  /* 0x000000ffff147224 */ /* 0x000fe200000e0615 */
[----:B------:R-:W-:Y:S01]  /*d160*/  ISETP.GE.AND P2, PT, R0, UR4, PT ;  /* 0x0000000400007c0c */ /* 0x000fe2000bf46270 */
[----:B------:R-:W-:Y:S01]  /*d170*/  IMAD.MOV.U32 R3, RZ, RZ, R85 ;  /* 0x000000ffff037224 */ /* 0x000fe200078e0055 */
[----:B------:R-:W-:Y:S01]  /*d180*/  ISETP.GE.AND P1, PT, R18, UR4, PT ;  /* 0x0000000412007c0c */ /* 0x000fe2000bf26270 */
[----:B------:R-:W-:Y:S01]  /*d190*/  IMAD R20, R20, UR6, RZ ;  /* 0x0000000614147c24 */ /* 0x000fe2000f8e02ff */
[----:B------:R-:W-:Y:S01]  /*d1a0*/  ULDC.64 UR8, c[0x0][0x208] ;  /* 0x0000820000087ab9 */ /* 0x000fe20000000a00 */
[----:B------:R-:W-:-:S02]  /*d1b0*/  VIADD R0, R18, 0x80 ;  /* 0x0000008012007836 */ /* 0x000fc40000000000 */
[----:B------:R-:W-:-:S03]  /*d1c0*/  IMAD.WIDE.U32 R2, R9, UR6, R2 ;  /* 0x0000000609027c25 */ /* 0x000fc6000f8e0002 */
[----:B------:R-:W-:Y:S01]  /*d1d0*/  ISETP.GE.AND P3, PT, R0, UR4, PT ;  /* 0x0000000400007c0c */ /* 0x000fe2000bf66270 */
[----:B------:R-:W-:Y:S01]  /*d1e0*/  IMAD R9, R9, UR7, R20 ;  /* 0x0000000709097c24 */ /* 0x000fe2000f8e0214 */
[----:B------:R-:W-:Y:S01]  /*d1f0*/  ULDC.64 UR6, c[0x0][0xa80] ;  /* 0x0002a00000067ab9 */ /* 0x000fe20000000a00 */
[----:B------:R-:W-:Y:S01]  /*d200*/  VIADD R0, R18, 0xc0 ;  /* 0x000000c012007836 */ /* 0x000fe20000000000 */
[----:B------:R-:W-:Y:S01]  /*d210*/  LEA R8, P0, R2, UR6, 0x1 ;  /* 0x0000000602087c11 */ /* 0x000fe2000f8008ff */
[----:B------:R-:W-:-:S05]  /*d220*/  IMAD.IADD R3, R3, 0x1, R9 ;  /* 0x0000000103037824 */ /* 0x000fca00078e0209 */
[----:B------:R-:W-:Y:S02]  /*d230*/  LEA.HI.X R9, R2, UR7, R3, 0x1, P0 ;  /* 0x0000000702097c11 */ /* 0x000fe400080f0c03 */
[----:B------:R-:W-:-:S03]  /*d240*/  ISETP.GE.AND P0, PT, R0, UR4, PT ;  /* 0x0000000400007c0c */ /* 0x000fc6000bf06270 */
[----:B------:R4:W-:Y:S04]  /*d250*/  @!P1 STG.E.128 desc[UR8][R8.64], R12 ;  /* 0x0000000c08009986 */ /* 0x0009e8000c101d08 */
[----:B------:R4:W-:Y:S04]  /*d260*/  @!P2 STG.E.128 desc[UR8][R8.64+0x80], R28 ;  /* 0x0000801c0800a986 */ /* 0x0009e8000c101d08 */
[----:B------:R4:W-:Y:S02]  /*d270*/  @!P3 STG.E.128 desc[UR8][R8.64+0x100], R44 ;  /* 0x0001002c0800b986 */ /* 0x0009e4000c101d08 */
[----:B------:R-:W-:Y:S05]  /*d280*/  @P0 BRA `(.L_x_291) ;  /* 0x0000000c00440947 */ /* 0x000fea0003800000 */
[----:B------:R-:W-:Y:S02]  /*d290*/  ULDC.64 UR6, c[0x0][0x208] ;  /* 0x0000820000067ab9 */ /* 0x000fe40000000a00 */
[----:B------:R3:W-:Y:S01]  /*d2a0*/  STG.E.128 desc[UR6][R8.64+0x180], R56 ;  /* 0x0001803808007986 */ /* 0x0007e2000c101d06 */
[----:B------:R-:W-:Y:S05]  /*d2b0*/  BRA `(.L_x_291) ;  /* 0x0000000c00387947 */ /* 0x000fea0003800000 */
.L_x_283:
[----:B------:R-:W-:Y:S01]  /*d2c0*/  R2UR UR4, R214 ;  /* 0x00000000d60472ca */ /* 0x000fe200000e0000 */
[----:B------:R-:W-:Y:S01]  /*d2d0*/  ULDC.64 UR6, c[0x0][0xbd8] ;  /* 0x0002f60000067ab9 */ /* 0x000fe20000000a00 */
[----:B------:R-:W-:Y:S01]  /*d2e0*/  R2UR UR9, R215 ;  /* 0x00000000d70972ca */ /* 0x000fe200000e0000 */
[----:B------:R-:W-:Y:S01]  /*d2f0*/  UISETP.NE.U32.AND UP0, UPT, UR6, URZ, UPT ;  /* 0x0000003f0600728c */ /* 0x000fe2000bf05070 */
[----:B------:R-:W-:Y:S01]  /*d300*/  IMAD.MOV.U32 R13, RZ, RZ, RZ ;  /* 0x000000ffff0d7224 */ /* 0x000fe200078e00ff */
[----:B------:R-:W-:Y:S02]  /*d310*/  ULDC.64 UR10, c[0x0][0x208] ;  /* 0x00008200000a7ab9 */ /* 0x000fe40000000a00 */
[----:B------:R-:W-:-:S06]  /*d320*/  UISETP.NE.AND.EX UP0, UPT, UR7, URZ, UPT, UP0 ;  /* 0x0000003f0700728c */ /* 0x000fcc000bf05300 */
[----:B------:R-:W-:Y:S01]  /*d330*/  USHF.L.U32 UR8, UR4, 0x2, URZ ;  /* 0x0000000204087899 */ /* 0x000fe2000800063f */
[----:B------:R-:W0:Y:S01]  /*d340*/  LDC R11, c[0x0][0xa88] ;  /* 0x0002a200ff0b7b82 */ /* 0x000e220000000800 */
[----:B------:R-:W-:Y:S01]  /*d350*/  USHF.L.U64.HI UR9, UR4, 0x2, UR9 ;  /* 0x0000000204097899 */ /* 0x000fe20008010209 */
[----:B------:R-:W-:Y:S01]  /*d360*/  PLOP3.LUT P1, PT, PT, PT, UP0, 0x80, 0x0 ;  /* 0x000000000000781c */ /* 0x000fe20003f2f008 */
[----:B------:R-:W-:-:S04]  /*d370*/  UIADD3 UR4, UP1, UR8, UR6, URZ ;  /* 0x0000000608047290 */ /* 0x000fc8000ff3e03f */
[----:B------:R-:W-:Y:S02]  /*d380*/  UIADD3.X UR6, UR9, UR7, URZ, UP1, !UPT ;  /* 0x0000000709067290 */ /* 0x000fe40008ffe43f */
[----:B------:R-:W-:-:S04]  /*d390*/  IMAD.U32 R2, RZ, RZ, UR4 ;  /* 0x00000004ff027e24 */ /* 0x000fc8000f8e00ff */
[----:B------:R-:W-:Y:S01]  /*d3a0*/  IMAD.U32 R3, RZ, RZ, UR6 ;  /* 0x00000006ff037e24 */ /* 0x000fe2000f8e00ff */
[----:B------:R-:W-:Y:S02]  /*d3b0*/  ULDC.64 UR6, c[0x0][0xbe0] ;  /* 0x0002f80000067ab9 */ /* 0x000fe40000000a00 */
[----:B------:R-:W-:Y:S02]  /*d3c0*/  UISETP.NE.U32.AND UP1, UPT, UR6, URZ, UPT ;  /* 0x0000003f0600728c */ /* 0x000fe4000bf25070 */
[----:B------:R1:W5:Y:S02]  /*d3d0*/  @P1 LDG.E R13, desc[UR10][R2.64] ;  /* 0x0000000a020d1981 */ /* 0x000364000c1e1900 */
[----:B------:R-:W-:-:S06]  /*d3e0*/  UISETP.NE.AND.EX UP1, UPT, UR7, URZ, UPT, UP1 ;  /* 0x0000003f0700728c */ /* 0x000fcc000bf25310 */
[----:B------:R-:W-:-:S05]  /*d3f0*/  PLOP3.LUT P2, PT, PT, PT, UP1, 0x80, 0x0 ;  /* 0x000000000000781c */ /* 0x000fca0003f4f018 */
[----:B------:R-:W-:-:S04]  /*d400*/  @UP1 UIADD3 UR6, UP2, UR8, UR6, URZ ;  /* 0x0000000608061290 */ /* 0x000fc8000ff5e03f */
[----:B------:R-:W-:Y:S02]  /*d410*/  @UP1 UIADD3.X UR7, UR9, UR7, URZ, UP2, !UPT ;  /* 0x0000000709071290 */ /* 0x000fe400097fe43f */
[----:B------:R-:W-:-:S04]  /*d420*/  MOV R8, UR6 ;  /* 0x0000000600087c02 */ /* 0x000fc80008000f00 */
[----:B------:R-:W-:Y:S01]  /*d430*/  IMAD.U32 R9, RZ, RZ, UR7 ;  /* 0x00000007ff097e24 */ /* 0x000fe2000f8e00ff */
[----:B------:R-:W-:-:S04]  /*d440*/  ISETP.GE.AND P0, PT, R223, 0x80, PT ;  /* 0x00000080df00780c */ /* 0x000fc80003f06270 */
[----:B0-----:R1:W5:Y:S01]  /*d450*/  @P2 LDG.E R11, desc[UR10][R8.64] ;  /* 0x0000000a080b2981 */ /* 0x001362000c1e1900 */
[----:B------:R-:W-:Y:S08]  /*d460*/  @P2 BRA `(.L_x_292) ;  /* 0x0000000000142947 */ /* 0x000ff00003800000 */
[----:B------:R-:W-:Y:S05]  /*d470*/  @!P1 BRA `(.L_x_292) ;  /* 0x0000000000109947 */ /* 0x000fea0003800000 */
[----:B------:R-:W-:Y:S02]  /*d480*/  ULDC.64 UR6, c[0x0][0x208] ;  /* 0x0000820000067ab9 */ /* 0x000fe40000000a00 */
[----:B------:R-:W2:Y:S04]  /*d490*/  LDG.E R0, desc[UR6][R2.64] ;  /* 0x0000000602007981 */ /* 0x000ea8000c1e1900 */
[----:B-----5:R-:W2:Y:S02]  /*d4a0*/  LDG.E R11, desc[UR6][R2.64+0x4] ;  /* 0x00000406020b7981 */ /* 0x020ea4000c1e1900 */
[----:B--2---:R-:W-:-:S07]  /*d4b0*/  IMAD.IADD R11, R11, 0x1, -R0 ;  /* 0x000000010b0b7824 */ /* 0x004fce00078e0a00 */
.L_x_292:
[----:B------:R-:W-:Y:S01]  /*d4c0*/  R2UR UR7, R213 ;  /* 0x00000000d50772ca */ /* 0x000fe200000e0000 */
[----:B------:R-:W-:Y:S01]  /*d4d0*/  BSSY B1, `(.L_x_293) ;  /* 0x0000023000017945 */ /* 0x000fe20003800000 */
[----:B------:R-:W-:Y:S02]  /*d4e0*/  R2UR UR6, R214 ;  /* 0x00000000d60672ca */ /* 0x000fe400000e0000 */
[----:B------:R-:W-:Y:S02]  /*d4f0*/  R2UR UR4, R215 ;  /* 0x00000000d70472ca */ /* 0x000fe400000e0000 */
[----:B------:R-:W-:Y:S02]  /*d500*/  SHF.R.S32.HI R19, RZ, 0x1f, R18 ;  /* 0x0000001fff137819 */ /* 0x000fe40000011412 */
[----:B-----5:R-:W-:-:S05]  /*d510*/  SHF.R.S32.HI R4, RZ, 0x1f, R13 ;  /* 0x0000001fff047819 */ /* 0x020fca000001140d */
[----:B------:R-:W-:Y:S02]  /*d520*/  USHF.R.S32.HI UR7, URZ, 0x1f, UR7 ;  /* 0x0000001f3f077899 */ /* 0x000fe40008011407 */
[----:B------:R-:W-:Y:S02]  /*d530*/  USEL UR8, UR6, URZ, !UP0 ;  /* 0x0000003f06087287 */ /* 0x000fe4000c000000 */
[----:B------:R-:W-:Y:S01]  /*d540*/  USEL UR9, UR4, URZ, !UP0 ;  /* 0x0000003f04097287 */ /* 0x000fe2000c000000 */
[----:B------:R-:W-:Y:S11]  /*d550*/  @P0 BRA `(.L_x_294) ;  /* 0x0000000000680947 */ /* 0x000ff60003800000 */
[----:B------:R-:W0:Y:S02]  /*d560*/  S2R R0, SR_TID.X ;  /* 0x0000000000007919 */ /* 0x000e240000002100 */
[----:B0-----:R-:W-:-:S04]  /*d570*/  IMAD R0, R212, 0x80, R0 ;  /* 0x00000080d4007824 */ /* 0x001fc800078e0200 */
[----:B------:R-:W-:-:S05]  /*d580*/  VIADD R0, R0, 0xffffff80 ;  /* 0xffffff8000007836 */ /* 0x000fca0000000000 */
[----:B------:R-:W-:-:S13]  /*d590*/  ISETP.GE.AND P0, PT, R0, R11, PT ;  /* 0x0000000b0000720c */ /* 0x000fda0003f06270 */
[----:B------:R-:W-:Y:S05]  /*d5a0*/  @P0 BRA `(.L_x_294) ;  /* 0x0000000000540947 */ /* 0x000fea0003800000 */
[----:B------:R-:W-:Y:S01]  /*d5b0*/  R2UR UR6, R213 ;  /* 0x00000000d50672ca */ /* 0x000fe200000e0000 */
[----:B------:R-:W-:Y:S01]  /*d5c0*/  ULDC.64 UR10, c[0x0][0xb70] ;  /* 0x0002dc00000a7ab9 */ /* 0x000fe20000000a00 */
[C---:B-1----:R-:W-:Y:S01]  /*d5d0*/  IADD3 R2, P0, R0.reuse, R13, RZ ;  /* 0x0000000d00027210 */ /* 0x042fe20007f1e0ff */
[----:B------:R-:W-:Y:S02]  /*d5e0*/  UIMAD UR4, UR7, UR10, URZ ;  /* 0x0000000a070472a4 */ /* 0x000fe4000f8e023f */
[----:B------:R-:W-:Y:S01]  /*d5f0*/  IMAD.U32 R9, RZ, RZ, UR10 ;  /* 0x0000000aff097e24 */ /* 0x000fe2000f8e00ff */
[----:B------:R-:W-:Y:S01]  /*d600*/  ULDC.64 UR12, c[0x0][0x208] ;  /* 0x00008200000c7ab9 */ /* 0x000fe20000000a00 */
[----:B------:R-:W-:-:S06]  /*d610*/  LEA.HI.X.SX32 R3, R0, R4, 0x1, P0 ;  /* 0x0000000400037211 */ /* 0x000fcc00000f0eff */
[----:B------:R-:W-:Y:S02]  /*d620*/  UIMAD UR4, UR6, UR11, UR4 ;  /* 0x0000000b060472a4 */ /* 0x000fe4000f8e0204 */
[----:B------:R-:W-:Y:S01]  /*d630*/  IMAD.WIDE.U32 R2, R9, UR6, R2 ;  /* 0x0000000609027c25 */ /* 0x000fe2000f8e0002 */
[----:B------:R-:W-:Y:S02]  /*d640*/  ULDC.64 UR10, c[0x0][0xb78] ;  /* 0x0002de00000a7ab9 */ /* 0x000fe40000000a00 */
[----:B------:R-:W-:Y:S02]  /*d650*/  UIMAD UR6, UR9, UR10, URZ ;  /* 0x0000000a090672a4 */ /* 0x000fe4000f8e023f */
[----:B------:R-:W-:Y:S01]  /*d660*/  MOV R9, UR10 ;  /* 0x0000000a00097c02 */ /* 0x000fe20008000f00 */
[----:B------:R-:W-:Y:S01]  /*d670*/  VIADD R3, R3, UR4 ;  /* 0x0000000403037c36 */ /* 0x000fe20008000000 */
[----:B------:R-:W-:-:S03]  /*d680*/  UIMAD UR6, UR8, UR11, UR6 ;  /* 0x0000000b080672a4 */ /* 0x000fc6000f8e0206 */
[----:B------:R-:W-:Y:S01]  /*d690*/  IMAD.WIDE.U32 R2, R9, UR8, R2 ;  /* 0x0000000809027c25 */ /* 0x000fe2000f8e0002 */
[----:B------:R-:W-:-:S03]  /*d6a0*/  ULDC.64 UR10, c[0x0][0xb40] ;  /* 0x0002d000000a7ab9 */ /* 0x000fc60000000a00 */
[----:B------:R-:W-:Y:S01]  /*d6b0*/  VIADD R3, R3, UR6 ;  /* 0x0000000603037c36 */ /* 0x000fe20008000000 */
[----:B------:R-:W-:-:S04]  /*d6c0*/  LEA R8, P0, R2, UR10, 0x2 ;  /* 0x0000000a02087c11 */ /* 0x000fc8000f8010ff */
[----:B------:R-:W-:Y:S01]  /*d6d0*/  LEA.HI.X R9, R2, UR11, R3, 0x2, P0 ;  /* 0x0000000b02097c11 */ /* 0x000fe200080f1403 */
[----:B------:R-:W-:-:S05]  /*d6e0*/  IMAD.MOV.U32 R3, RZ, RZ, -0x800000 ;  /* 0xff800000ff037424 */ /* 0x000fca00078e00ff */
[----:B------:R0:W-:Y:S03]  /*d6f0*/  STG.E desc[UR12][R8.64], R3 ;  /* 0x0000000308007986 */ /* 0x0001e6000c10190c */
.L_x_294:
[----:B------:R-:W-:Y:S05]  /*d700*/  BSYNC B1 ;  /* 0x0000000000017941 */ /* 0x000fea0003800000 */
.L_x_293:
[----:B------:R-:W-:Y:S01]  /*d710*/  R2UR UR6, R213 ;  /* 0x00000000d50672ca */ /* 0x000fe200000e0000 */
[----:B------:R-:W-:Y:S01]  /*d720*/  ULDC.64 UR10, c[0x0][0xaa0] ;  /* 0x0002a800000a7ab9 */ /* 0x000fe20000000a00 */
[----:B------:R-:W-:Y:S01]  /*d730*/  IMAD R15, R212, -0x80, R11 ;  /* 0xffffff80d40f7824 */ /* 0x000fe200078e020b */
[----:B------:R-:W-:Y:S01]  /*d740*/  SHF.R.S32.HI R11, RZ, 0x1f, R22 ;  /* 0x0000001fff0b7819 */ /* 0x000fe20000011416 */
[----:B------:R-:W-:Y:S01]  /*d750*/  IMAD R0, R4, UR10, RZ ;  /* 0x0000000a04007c24 */ /* 0x000fe2000f8e02ff */
[----:B------:R-:W-:Y:S01]  /*d760*/  BSSY B1, `(.L_x_295) ;  /* 0x0000030000017945 */ /* 0x000fe20003800000 */
[----:B01----:R-:W-:Y:S01]  /*d770*/  IMAD.WIDE.U32 R2, R13, UR10, R18 ;  /* 0x0000000a0d027c25 */ /* 0x003fe2000f8e0012 */
[----:B------:R-:W-:-:S03]  /*d780*/  ISETP.GE.AND P2, PT, R22, R15, PT ;  /* 0x0000000f1600720c */ /* 0x000fc60003f46270 */
[----:B------:R-:W-:Y:S01]  /*d790*/  IMAD R13, R13, UR11, R0 ;  /* 0x0000000b0d0d7c24 */ /* 0x000fe2000f8e0200 */
[----:B------:R-:W-:Y:S01]  /*d7a0*/  ULDC.64 UR10, c[0x0][0xae0] ;  /* 0x0002b800000a7ab9 */ /* 0x000fe20000000a00 */
[C---:B------:R-:W-:Y:S01]  /*d7b0*/  VIADD R0, R22.reuse, 0x20 ;  /* 0x0000002016007836 */ /* 0x040fe20000000000 */
[----:B------:R-:W-:Y:S01]  /*d7c0*/  UIMAD UR4, UR7, UR10, URZ ;  /* 0x0000000a070472a4 */ /* 0x000fe2000f8e023f */
[----:B------:R-:W-:Y:S02]  /*d7d0*/  IMAD.IADD R3, R3, 0x1, R13 ;  /* 0x0000000103037824 */ /* 0x000fe400078e020d */
[----:B------:R-:W-:Y:S01]  /*d7e0*/  IMAD.U32 R9, RZ, RZ, UR10 ;  /* 0x0000000aff097e24 */ /* 0x000fe2000f8e00ff */
[----:B------:R-:W-:Y:S01]  /*d7f0*/  UIMAD UR4, UR6, UR11, UR4 ;  /* 0x0000000b060472a4 */ /* 0x000fe2000f8e0204 */
[----:B------:R-:W-:Y:S01]  /*d800*/  VIADD R4, R22, 0x40 ;  /* 0x0000004016047836 */ /* 0x000fe20000000000 */
[----:B------:R-:W-:Y:S01]  /*d810*/  ISETP.GE.AND P1, PT, R0, R15, PT ;  /* 0x0000000f0000720c */ /* 0x000fe20003f26270 */
[----:B------:R-:W-:Y:S01]  /*d820*/  IMAD.WIDE.U32 R2, R9, UR6, R2 ;  /* 0x0000000609027c25 */ /* 0x000fe2000f8e0002 */
[----:B------:R-:W-:-:S02]  /*d830*/  ULDC.64 UR6, c[0x0][0xae8] ;  /* 0x0002ba0000067ab9 */ /* 0x000fc40000000a00 */
[----:B------:R-:W-:Y:S01]  /*d840*/  ISETP.GE.AND P0, PT, R4, R15, PT ;  /* 0x0000000f0400720c */ /* 0x000fe20003f06270 */
[----:B------:R-:W-:Y:S01]  /*d850*/  IMAD.U32 R9, RZ, RZ, UR6 ;  /* 0x00000006ff097e24 */ /* 0x000fe2000f8e00ff */
[----:B------:R-:W-:Y:S01]  /*d860*/  IADD3 R3, R3, UR4, RZ ;  /* 0x0000000403037c10 */ /* 0x000fe2000fffe0ff */
[----:B------:R-:W-:Y:S01]  /*d870*/  UIMAD UR4, UR9, UR6, URZ ;  /* 0x00000006090472a4 */ /* 0x000fe2000f8e023f */
[----:B------:R-:W-:Y:S02]  /*d880*/  IMAD.MOV.U32 R10, RZ, RZ, R22 ;  /* 0x000000ffff0a7224 */ /* 0x000fe400078e0016 */
[----:B------:R-:W-:Y:S01]  /*d890*/  VIADD R0, R22, 0x60 ;  /* 0x0000006016007836 */ /* 0x000fe20000000000 */
[----:B------:R-:W-:Y:S02]  /*d8a0*/  UIMAD UR4, UR8, UR7, UR4 ;  /* 0x00000007080472a4 */ /* 0x000fe4000f8e0204 */
[----:B------:R-:W-:-:S04]  /*d8b0*/  IMAD.WIDE.U32 R8, R9, UR8, R2 ;  /* 0x0000000809087c25 */ /* 0x000fc8000f8e0002 */
[----:B------:R-:W-:-:S04]  /*d8c0*/  IMAD.WIDE R10, R212, 0x80, R10 ;  /* 0x00000080d40a7825 */ /* 0x000fc800078e020a */
[----:B------:R-:W-:Y:S01]  /*d8d0*/  VIADD R19, R9, UR4 ;  /* 0x0000000409137c36 */ /* 0x000fe20008000000 */
[----:B------:R-:W-:Y:S06]  /*d8e0*/  @P2 BRA `(.L_x_296) ;  /* 0x00000000005c2947 */ /* 0x000fec0003800000 */
[C---:B------:R-:W-:Y:S01]  /*d8f0*/  VIADD R2, R18.reuse, 0x40 ;  /* 0x0000004012027836 */ /* 0x040fe20000000000 */
[----:B------:R-:W-:Y:S01]  /*d900*/  ULDC UR4, c[0x0][0xa8c] ;  /* 0x0002a30000047ab9 */ /* 0x000fe20000000800 */
[C---:B------:R-:W-:Y:S01]  /*d910*/  VIADD R3, R18.reuse, 0x80 ;  /* 0x0000008012037836 */ /* 0x040fe20000000000 */
[----:B------:R-:W-:Y:S01]  /*d920*/  ULDC.64 UR6, c[0x0][0xad8] ;  /* 0x0002b60000067ab9 */ /* 0x000fe20000000a00 */
[----:B------:R-:W-:Y:S01]  /*d930*/  IADD3 R4, R18, 0xc0, RZ ;  /* 0x000000c012047810 */ /* 0x000fe20007ffe0ff */
[----:B------:R-:W-:Y:S01]  /*d940*/  IMAD R13, R11, UR6, RZ ;  /* 0x000000060b0d7c24 */ /* 0x000fe2000f8e02ff */
[----:B------:R-:W-:Y:S01]  /*d950*/  ISETP.GE.AND P4, PT, R2, UR4, PT ;  /* 0x0000000402007c0c */ /* 0x000fe2000bf86270 */
[----:B------:R-:W-:Y:S01]  /*d960*/  IMAD.MOV.U32 R2, RZ, RZ, R8 ;  /* 0x000000ffff027224 */ /* 0x000fe200078e0008 */
[----:B------:R-:W-:Y:S01]  /*d970*/  ISETP.GE.AND P5, PT, R3, UR4, PT ;  /* 0x0000000403007c0c */ /* 0x000fe2000bfa6270 */
[----:B------:R-:W-:Y:S01]  /*d980*/  IMAD.MOV.U32 R3, RZ, RZ, R19 ;  /* 0x000000ffff037224 */ /* 0x000fe200078e0013 */
[----:B------:R-:W-:Y:S01]  /*d990*/  ISETP.GE.AND P3, PT, R18, UR4, PT ;  /* 0x0000000412007c0c */ /* 0x000fe2000bf66270 */
[----:B------:R-:W-:Y:S01]  /*d9a0*/  IMAD R13, R10, UR7, R13 ;  /* 0x000000070a0d7c24 */ /* 0x000fe2000f8e020d */
[----:B------:R-:W-:Y:S01]  /*d9b0*/  ISETP.GE.AND P6, PT, R4, UR4, PT ;  /* 0x0000000404007c0c */ /* 0x000fe2000bfc6270 */
[----:B------:R-:W-:Y:S01]  /*d9c0*/  IMAD.WIDE.U32 R2, R10, UR6, R2 ;  /* 0x000000060a027c25 */ /* 0x000fe2000f8e0002 */
[----:B------:R-:W-:Y:S01]  /*d9d0*/  ULDC.64 UR6, c[0x0][0xa80] ;  /* 0x0002a00000067ab9 */ /* 0x000fe20000000a00 */
[----:B------:R-:W-:-:S02]  /*d9e0*/  ULDC.64 UR8, c[0x0][0x208] ;  /* 0x0000820000087ab9 */ /* 0x000fc40000000a00 */
[----:B------:R-:W-:Y:S01]  /*d9f0*/  IMAD.IADD R3, R3, 0x1, R13 ;  /* 0x0000000103037824 */ /* 0x000fe200078e020d */
[----:B------:R-:W-:-:S04]  /*da00*/  LEA R12, P2, R2, UR6, 0x1 ;  /* 0x00000006020c7c11 */ /* 0x000fc8000f8408ff */
[----:B------:R-:W-:-:S05]  /*da10*/  LEA.HI.X R13, R2, UR7, R3, 0x1, P2 ;  /* 0x00000007020d7c11 */ /* 0x000fca00090f0c03 */
[----:B------:R0:W-:Y:S04]  /*da20*/  @!P3 STG.E.128 desc[UR8][R12.64], RZ ;  /* 0x000000ff0c00b986 */ /* 0x0001e8000c101d08 */
[----:B------:R0:W-:Y:S04]  /*da30*/  @!P4 STG.E.128 desc[UR8][R12.64+0x80], RZ ;  /* 0x000080ff0c00c986 */ /* 0x0001e8000c101d08 */
[----:B------:R0:W-:Y:S04]  /*da40*/  @!P5 STG.E.128 desc[UR8][R12.64+0x100], RZ ;  /* 0x000100ff0c00d986 */ /* 0x0001e8000c101d08 */
[----:B------:R0:W-:Y:S02]  /*da50*/  @!P6 STG.E.128 desc[UR8][R12.64+0x180], RZ ;  /* 0x000180ff0c00e986 */ /* 0x0001e4000c101d08 */
.L_x_296:
[----:B------:R-:W-:Y:S05]  /*da60*/  BSYNC B1 ;  /* 0x0000000000017941 */ /* 0x000fea0003800000 */
.L_x_295:
[----:B------:R-:W-:Y:S01]  /*da70*/  BSSY B1, `(.L_x_297) ;  /* 0x000001c000017945 */ /* 0x000fe20003800000 */
[----:B------:R-:W-:-:S03]  /*da80*/  ISETP.GE.AND P2, PT, R0, R15, PT ;  /* 0x0000000f0000720c */ /* 0x000fc60003f46270 */
[----:B------:R-:W-:Y:S10]  /*da90*/  @P1 BRA `(.L_x_298) ;  /* 0x0000000000641947 */ /* 0x000ff40003800000 */
[----:B0-----:R-:W-:Y:S01]  /*daa0*/  IADD3 R13, P1, R10, 0x20, RZ ;  /* 0x000000200a0d7810 */ /* 0x001fe20007f3e0ff */
        /* <DEDUP_REMOVED lines=17> */
[----:B------:R-:W-:Y:S01]  /*dbc0*/  LEA R12, P1, R2, UR6, 0x1 ;  /* 0x00000006020c7c11 */ /* 0x000fe2000f8208ff */
[----:B------:R-:W-:-:S05]  /*dbd0*/  IMAD.IADD R3, R3, 0x1, R13 ;  /* 0x0000000103037824 */ /* 0x000fca00078e020d */
[----:B------:R-:W-:-:S05]  /*dbe0*/  LEA.HI.X R13, R2, UR7, R3, 0x1, P1 ;  /* 0x00000007020d7c11 */ /* 0x000fca00088f0c03 */
[----:B------:R1:W-:Y:S04]  /*dbf0*/  @!P3 STG.E.128 desc[UR8][R12.64], RZ ;  /* 0x000000ff0c00b986 */ /* 0x0003e8000c101d08 */
[----:B------:R1:W-:Y:S04]  /*dc00*/  @!P4 STG.E.128 desc[UR8][R12.64+0x80], RZ ;  /* 0x000080ff0c00c986 */ /* 0x0003e8000c101d08 */
[----:B------:R1:W-:Y:S04]  /*dc10*/  @!P5 STG.E.128 desc[UR8][R12.64+0x100], RZ ;  /* 0x000100ff0c00d986 */ /* 0x0003e8000c101d08 */
[----:B------:R1:W-:Y:S02]  /*dc20*/  @!P6 STG.E.128 desc[UR8][R12.64+0x180], RZ ;  /* 0x000180ff0c00e986 */ /* 0x0003e4000c101d08 */
.L_x_298:
[----:B------:R-:W-:Y:S05]  /*dc30*/  BSYNC B1 ;  /* 0x0000000000017941 */ /* 0x000fea0003800000 */
.L_x_297:
[----:B------:R-:W-:Y:S04]  /*dc40*/  BSSY B1, `(.L_x_299) ;  /* 0x000001b000017945 */ /* 0x000fe80003800000 */
[----:B------:R-:W-:Y:S05]  /*dc50*/  @P0 BRA `(.L_x_300) ;  /* 0x0000000000640947 */ /* 0x000fea0003800000 */
[----:B01----:R-:W-:Y:S01]  /*dc60*/  IADD3 R13, P0, R10, 0x40, RZ ;  /* 0x000000400a0d7810 */ /* 0x003fe20007f1e0ff */
[C---:B------:R-:W-:Y:S01]  /*dc70*/  VIADD R2, R18.reuse, 0x40 ;  /* 0x0000004012027836 */ /* 0x040fe20000000000 */
[----:B------:R-:W-:Y:S01]  /*dc80*/  ULDC UR4, c[0x0][0xa8c] ;  /* 0x0002a30000047ab9 */ /* 0x000fe20000000800 */
[----:B------:R-:W-:Y:S01]  /*dc90*/  VIADD R3, R18, 0x80 ;  /* 0x0000008012037836 */ /* 0x000fe20000000000 */
[----:B------:R-:W-:Y:S01]  /*dca0*/  IADD3.X R0, RZ, R11, RZ, P0, !PT ;  /* 0x0000000bff007210 */ /* 0x000fe200007fe4ff */
[----:B------:R-:W-:Y:S01]  /*dcb0*/  ULDC.64 UR6, c[0x0][0xad8] ;  /* 0x0002b60000067ab9 */ /* 0x000fe20000000a00 */
[----:B------:R-:W-:Y:S01]  /*dcc0*/  ISETP.GE.AND P3, PT, R2, UR4, PT ;  /* 0x0000000402007c0c */ /* 0x000fe2000bf66270 */
[----:B------:R-:W-:Y:S01]  /*dcd0*/  IMAD.MOV.U32 R2, RZ, RZ, R8 ;  /* 0x000000ffff027224 */ /* 0x000fe200078e0008 */
        /* <DEDUP_REMOVED lines=17> */
.L_x_300:
[----:B------:R-:W-:Y:S05]  /*ddf0*/  BSYNC B1 ;  /* 0x0000000000017941 */ /* 0x000fea0003800000 */
.L_x_299:
[----:B------:R-:W-:Y:S05]  /*de00*/  @P2 BRA `(.L_x_291) ;  /* 0x0000000000642947 */ /* 0x000fea0003800000 */
[----:B------:R-:W-:Y:S01]  /*de10*/  IADD3 R9, P0, R10, 0x60, RZ ;  /* 0x000000600a097810 */ /* 0x000fe20007f1e0ff */
[----:B------:R-:W-:Y:S01]  /*de20*/  VIADD R0, R18, 0x40 ;  /* 0x0000004012007836 */ /* 0x000fe20000000000 */
[----:B------:R-:W-:Y:S01]  /*de30*/  ULDC UR4, c[0x0][0xa8c] ;  /* 0x0002a30000047ab9 */ /* 0x000fe20000000800 */
[----:B------:R-:W-:Y:S01]  /*de40*/  MOV R3, R19 ;  /* 0x0000001300037202 */ /* 0x000fe20000000f00 */
[----:B------:R-:W-:Y:S01]  /*de50*/  ULDC.64 UR6, c[0x0][0xad8] ;  /* 0x0002b60000067ab9 */ /* 0x000fe20000000a00 */
[----:B------:R-:W-:Y:S01]  /*de60*/  IMAD.X R10, RZ, RZ, R11, P0 ;  /* 0x000000ffff0a7224 */ /* 0x000fe200000e060b */
[----:B------:R-:W-:Y:S01]  /*de70*/  ISETP.GE.AND P2, PT, R0, UR4, PT ;  /* 0x0000000400007c0c */ /* 0x000fe2000bf46270 */
[----:B------:R-:W-:Y:S01]  /*de80*/  IMAD.MOV.U32 R2, RZ, RZ, R8 ;  /* 0x000000ffff027224 */ /* 0x000fe200078e0008 */
[C---:B------:R-:W-:Y:S01]  /*de90*/  ISETP.GE.AND P1, PT, R18.reuse, UR4, PT ;  /* 0x0000000412007c0c */ /* 0x040fe2000bf26270 */
[----:B------:R-:W-:Y:S01]  /*dea0*/  VIADD R4, R18, 0x80 ;  /* 0x0000008012047836 */ /* 0x000fe20000000000 */
[----:B------:R-:W-:Y:S01]  /*deb0*/  ULDC.64 UR8, c[0x0][0x208] ;  /* 0x0000820000087ab9 */ /* 0x000fe20000000a00 */
[----:B------:R-:W-:-:S02]  /*dec0*/  IMAD R10, R10, UR6, RZ ;  /* 0x000000060a0a7c24 */ /* 0x000fc4000f8e02ff */
[----:B------:R-:W-:Y:S01]  /*ded0*/  VIADD R0, R18, 0xc0 ;  /* 0x000000c012007836 */ /* 0x000fe20000000000 */
[----:B------:R-:W-:Y:S01]  /*dee0*/  ISETP.GE.AND P3, PT, R4, UR4, PT ;  /* 0x0000000404007c0c */ /* 0x000fe2000bf66270 */
        /* <DEDUP_REMOVED lines=11> */
.L_x_291:
[----:B------:R-:W-:Y:S05]  /*dfa0*/  BSYNC B0 ;  /* 0x0000000000007941 */ /* 0x000fea0003800000 */
.L_x_282:
[----:B------:R-:W-:Y:S02]  /*dfb0*/  ULDC UR4, c[0x0][0xc14] ;  /* 0x0003050000047ab9 */ /* 0x000fe40000000800 */
[----:B------:R-:W-:-:S13]  /*dfc0*/  ISETP.GE.AND P0, PT, R7, UR4, PT ;  /* 0x0000000407007c0c */ /* 0x000fda000bf06270 */
[----:B------:R-:W-:Y:S05]  /*dfd0*/  @!P0 BRA `(.L_x_301) ;  /* 0xffffff2c00788947 */ /* 0x000fea000383ffff */
[----:B------:R-:W-:Y:S05]  /*dfe0*/  EXIT ;  /* 0x000000000000794d */ /* 0x000fea0003800000 */
.L_x_257:
[----:B------:R-:W-:-:S08]  /*dff0*/  NOP ;  /* 0x0000000000007918 */ /* 0x000fd00000000000 */
[----:B0-----:R-:W0:-:S00]  /*e000*/  USETMAXREG.DEALLOC.CTAPOOL 0x18 ;  /* 0x00000018000079c8 */ /* 0x001e0000080e0500 */
[----:B0-----:R-:W-:-:S06]  /*e010*/  LOP3.LUT R0, R0, 0x3, RZ, 0xc0, !PT ;  /* 0x0000000300007812 */ /* 0x001fcc00078ec0ff */
[----:B------:R-:W0:Y:S02]  /*e020*/  SHFL.IDX PT, R0, R0, RZ, 0x1f ;  /* 0x00001fff00007589 */ /* 0x000e2400000e0000 */
[----:B0-----:R-:W-:-:S13]  /*e030*/  ISETP.NE.AND P0, PT, R0, RZ, PT ;  /* 0x000000ff0000720c */ /* 0x001fda0003f05270 */
[----:B------:R-:W-:Y:S05]  /*e040*/  @P0 EXIT ;  /* 0x000000000000094d */ /* 0x000fea0003800000 */
[----:B------:R-:W0:Y:S01]  /*e050*/  S2R R2, SR_TID.X ;  /* 0x0000000000027919 */ /* 0x000e220000002100 */
[----:B------:R-:W-:Y:S01]  /*e060*/  LOP3.LUT R4, R4, 0xffffffdf, RZ, 0xc0, !PT ;  /* 0xffffffdf04047812 */ /* 0x000fe200078ec0ff */
[----:B------:R-:W-:Y:S01]  /*e070*/  ULDC UR5, c[0x0][0xc14] ;  /* 0x0003050000057ab9 */ /* 0x000fe20000000800 */
[----:B------:R-:W-:Y:S01]  /*e080*/  MOV R0, RZ ;  /* 0x000000ff00007202 */ /* 0x000fe20000000f00 */
[----:B------:R-:W-:Y:S01]  /*e090*/  ULDC.64 UR6, c[0x0][0x208] ;  /* 0x0000820000067ab9 */ /* 0x000fe20000000a00 */
[----:B------:R-:W-:Y:S01]  /*e0a0*/  ULDC UR4, c[0x0][0xc10] ;  /* 0x0003040000047ab9 */ /* 0x000fe20000000800 */
[----:B0-----:R-:W-:-:S04]  /*e0b0*/  LOP3.LUT R8, R2, 0x1f, RZ, 0xc0, !PT ;  /* 0x0000001f02087812 */ /* 0x001fc800078ec0ff */
[----:B------:R-:W-:-:S13]  /*e0c0*/  ISETP.NE.AND P0, PT, R8, 0x1f, PT ;  /* 0x0000001f0800780c */ /* 0x000fda0003f05270 */
[----:B------:R-:W-:Y:S02]  /*e0d0*/  @P0 LOP3.LUT R4, R4, 0x20, RZ, 0xfc, !PT ;  /* 0x0000002004040812 */ /* 0x000fe400078efcff */
[----:B------:R-:W-:-:S13]  /*e0e0*/  ISETP.GE.OR P0, PT, R8, UR5, !P0 ;  /* 0x0000000508007c0c */ /* 0x000fda000c706670 */
[----:B------:R-:W0:Y:S02]  /*e0f0*/  @!P0 LDC.64 R2, c[0x0][0xc58] ;  /* 0x00031600ff028b82 */ /* 0x000e240000000a00 */
[----:B0-----:R-:W-:-:S05]  /*e100*/  @!P0 IMAD.WIDE.U32 R2, R8, 0x4, R2 ;  /* 0x0000000408028825 */ /* 0x001fca00078e0002 */
[----:B------:R-:W2:Y:S01]  /*e110*/  @!P0 LDG.E R0, desc[UR6][R2.64] ;  /* 0x0000000602008981 */ /* 0x000ea2000c1e1900 */
[C---:B------:R-:W-:Y:S01]  /*e120*/  ISETP.NE.AND P1, PT, R8.reuse, RZ, PT ;  /* 0x000000ff0800720c */ /* 0x040fe20003f25270 */
[----:B------:R-:W0:Y:S01]  /*e130*/  S2UR UR6, SR_CTAID.X ;  /* 0x00000000000679c3 */ /* 0x000e220000002500 */
[----:B------:R-:W-:Y:S01]  /*e140*/  ISETP.GE.U32.AND P0, PT, R8, 0x2, PT ;  /* 0x000000020800780c */ /* 0x000fe20003f06070 */
[----:B------:R-:W-:Y:S01]  /*e150*/  IMAD.MOV.U32 R19, RZ, RZ, RZ ;  /* 0x000000ffff137224 */ /* 0x000fe200078e00ff */
[----:B------:R-:W-:Y:S02]  /*e160*/  LOP3.LUT R4, R4, 0xfffffffe, RZ, 0xc0, !PT ;  /* 0xfffffffe04047812 */ /* 0x000fe400078ec0ff */
[----:B------:R-:W-:-:S07]  /*e170*/  MOV R16, RZ ;  /* 0x000000ff00107202 */ /* 0x000fce0000000f00 */
[----:B------:R-:W-:-:S04]  /*e180*/  @P1 LOP3.LUT R4, R4, 0x1, RZ, 0xfc, !PT ;  /* 0x0000000104041812 */ /* 0x000fc800078efcff */
[----:B------:R-:W-:-:S04]  /*e190*/  LOP3.LUT R4, R4, 0xffffffef, RZ, 0xc0, !PT ;  /* 0xffffffef04047812 */ /* 0x000fc800078ec0ff */
[----:B------:R-:W-:-:S04]  /*e1a0*/  @P0 LOP3.LUT R4, R4, 0x10, RZ, 0xfc, !PT ;  /* 0x0000001004040812 */ /* 0x000fc800078efcff */
[----:B------:R-:W-:Y:S01]  /*e1b0*/  LOP3.LUT R4, R4, 0xfffffff7, RZ, 0xc0, !PT ;  /* 0xfffffff704047812 */ /* 0x000fe200078ec0ff */
[----:B--2---:R-:W1:Y:S02]  /*e1c0*/  SHFL.UP PT, R5, R0, 0x1, RZ ;  /* 0x0420000000057989 */ /* 0x004e6400000e00ff */
[----:B-1----:R-:W-:-:S05]  /*e1d0*/  SEL R5, R5, RZ, P1 ;  /* 0x000000ff05057207 */ /* 0x002fca0000800000 */
[----:B------:R-:W-:-:S05]  /*e1e0*/  IMAD.IADD R5, R0, 0x1, R5 ;  /* 0x0000000100057824 */ /* 0x000fca00078e0205 */
[----:B------:R-:W1:Y:S02]  /*e1f0*/  SHFL.UP PT, R6, R5, 0x2, RZ ;  /* 0x0440000005067989 */ /* 0x000e6400000e00ff */
[----:B-1----:R-:W-:Y:S02]  /*e200*/  SEL R6, R6, RZ, P0 ;  /* 0x000000ff06067207 */ /* 0x002fe40000000000 */
[----:B------:R-:W-:-:S03]  /*e210*/  ISETP.GE.U32.AND P0, PT, R8, 0x4, PT ;  /* 0x000000040800780c */ /* 0x000fc60003f06070 */
[----:B------:R-:W-:-:S05]  /*e220*/  IMAD.IADD R6, R5, 0x1, R6 ;  /* 0x0000000105067824 */ /* 0x000fca00078e0206 */
[----:B------:R-:W1:Y:S05]  /*e230*/  SHFL.UP PT, R7, R6, 0x4, RZ ;  /* 0x0480000006077989 */ /* 0x000e6a00000e00ff */
[----:B------:R-:W-:-:S04]  /*e240*/  @P0 LOP3.LUT R4, R4, 0x8, RZ, 0xfc, !PT ;  /* 0x0000000804040812 */ /* 0x000fc800078efcff */
[----:B------:R-:W-:Y:S02]  /*e250*/  LOP3.LUT R4, R4, 0xfffffffb, RZ, 0xc0, !PT ;  /* 0xfffffffb04047812 */ /* 0x000fe400078ec0ff */
        /* <DEDUP_REMOVED lines=10> */
[----:B------:R-:W-:Y:S02]  /*e300*/  @P0 LOP3.LUT R4, R4, 0x2, RZ, 0xfc, !PT ;  /* 0x0000000204040812 */ /* 0x000fe400078efcff */
[----:B-1----:R-:W-:-:S05]  /*e310*/  SEL R2, R2, RZ, P0 ;  /* 0x000000ff02027207 */ /* 0x002fca0000000000 */
[----:B------:R-:W-:-:S05]  /*e320*/  IMAD.IADD R2, R3, 0x1, R2 ;  /* 0x0000000103027824 */ /* 0x000fca00078e0202 */
[----:B------:R-:W1:Y:S02]  /*e330*/  SHFL.IDX PT, R5, R2, 0x1f, 0x1f ;  /* 0x03e01f0002057f89 */ /* 0x000e6400000e0000 */
[----:B-1----:R-:W-:-:S04]  /*e340*/  IMAD R5, R5, UR4, RZ ;  /* 0x0000000405057c24 */ /* 0x002fc8000f8e02ff */
[----:B------:R-:W-:Y:S01]  /*e350*/  IMAD.MOV.U32 R6, RZ, RZ, R5 ;  /* 0x000000ffff067224 */ /* 0x000fe200078e0005 */
[----:B0-----:R-:W-:-:S13]  /*e360*/  ISETP.GT.AND P0, PT, R5, UR6, PT ;  /* 0x0000000605007c0c */ /* 0x001fda000bf04270 */
[----:B------:R-:W-:Y:S05]  /*e370*/  @P0 BRA `(.L_x_302) ;  /* 0x0000000000c40947 */ /* 0x000fea0003800000 */
[----:B------:R-:W-:Y:S01]  /*e380*/  IMAD.MOV.U32 R5, RZ, RZ, R6 ;  /* 0x000000ffff057224 */ /* 0x000fe200078e0006 */
[----:B------:R-:W-:Y:S01]  /*e390*/  ULDC UR5, c[0x0][0xc14] ;  /* 0x0003050000057ab9 */ /* 0x000fe20000000800 */
[----:B------:R-:W-:Y:S01]  /*e3a0*/  IMAD.MOV.U32 R19, RZ, RZ, RZ ;  /* 0x000000ffff137224 */ /* 0x000fe200078e00ff */
[----:B------:R-:W-:Y:S01]  /*e3b0*/  ULDC UR7, c[0x0][0xc14] ;  /* 0x0003050000077ab9 */ /* 0x000fe20000000800 */
[----:B------:R-:W-:-:S05]  /*e3c0*/  ULDC UR4, c[0x0][0xc10] ;  /* 0x0003040000047ab9 */ /* 0x000fca0000000800 */
.L_x_306:
[----:B------:R-:W-:Y:S01]  /*e3d0*/  VIADD R0, R19, 0x1f ;  /* 0x0000001f13007836 */ /* 0x000fe20000000000 */
[----:B------:R-:W-:-:S04]  /*e3e0*/  MOV R19, UR7 ;  /* 0x0000000700137c02 */ /* 0x000fc80008000f00 */
[----:B------:R-:W-:-:S13]  /*e3f0*/  ISETP.GE.AND P0, PT, R0, UR5, PT ;  /* 0x0000000500007c0c */ /* 0x000fda000bf06270 */
[----:B------:R-:W-:Y:S05]  /*e400*/  @P0 BRA `(.L_x_303) ;  /* 0x0000000400440947 */ /* 0x000fea0003800000 */
[----:B------:R-:W0:Y:S01]  /*e410*/  S2R R2, SR_TID.X ;  /* 0x0000000000027919 */ /* 0x000e220000002100 */
[----:B------:R-:W-:Y:S01]  /*e420*/  IMAD.MOV.U32 R19, RZ, RZ, R0 ;  /* 0x000000ffff137224 */ /* 0x000fe200078e0000 */
[----:B------:R-:W-:Y:S01]  /*e430*/  BSSY B0, `(.L_x_304) ;  /* 0x000000b000007945 */ /* 0x000fe20003800000 */
[----:B------:R-:W-:Y:S01]  /*e440*/  IMAD.MOV.U32 R0, RZ, RZ, RZ ;  /* 0x000000ffff007224 */ /* 0x000fe200078e00ff */
[----:B0-----:R-:W-:-:S04]  /*e450*/  LOP3.LUT R8, R2, 0x1f, RZ, 0xc0, !PT ;  /* 0x0000001f02087812 */ /* 0x001fc800078ec0ff */
[C---:B------:R-:W-:Y:S01]  /*e460*/  ISETP.NE.AND P1, PT, R8.reuse, 0x1f, PT ;  /* 0x0000001f0800780c */ /* 0x040fe20003f25270 */
[----:B------:R-:W-:-:S05]  /*e470*/  IMAD.IADD R7, R8, 0x1, R19 ;  /* 0x0000000108077824 */ /* 0x000fca00078e0213 */
[----:B------:R-:W-:-:S13]  /*e480*/  ISETP.GE.OR P0, PT, R7, UR5, !P1 ;  /* 0x0000000507007c0c */ /* 0x000fda000cf06670 */
[----:B------:R-:W-:Y:S05]  /*e490*/  @P0 BRA `(.L_x_305) ;  /* 0x0000000000100947 */ /* 0x000fea0003800000 */
[----:B------:R-:W0:Y:S01]  /*e4a0*/  LDC.64 R2, c[0x0][0xc58] ;  /* 0x00031600ff027b82 */ /* 0x000e220000000a00 */
[----:B------:R-:W-:Y:S01]  /*e4b0*/  ULDC.64 UR8, c[0x0][0x208] ;  /* 0x0000820000087ab9 */ /* 0x000fe20000000a00 */
[----:B0-----:R-:W-:-:S05]  /*e4c0*/  IMAD.WIDE R2, R7, 0x4, R2 ;  /* 0x0000000407027825 */ /* 0x001fca00078e0202 */
[----:B------:R0:W5:Y:S02]  /*e4d0*/  LDG.E R0, desc[UR8][R2.64] ;  /* 0x0000000802007981 */ /* 0x000164000c1e1900 */
.L_x_305:
[----:B------:R-:W-:Y:S05]  /*e4e0*/  BSYNC B0 ;  /* 0x0000000000007941 */ /* 0x000fea0003800000 */
.L_x_304:
[----:B0----5:R-:W0:Y:S01]  /*e4f0*/  SHFL.UP PT, R2, R0, 0x1, RZ ;  /* 0x0420000000027989 */ /* 0x021e2200000e00ff */
[C---:B------:R-:W-:Y:S02]  /*e500*/  ISETP.NE.AND P0, PT, R8.reuse, RZ, PT ;  /* 0x000000ff0800720c */ /* 0x040fe40003f05270 */
[----:B------:R-:W-:Y:S02]  /*e510*/  ISETP.GE.U32.AND P1, PT, R8, 0x2, PT ;  /* 0x000000020800780c */ /* 0x000fe40003f26070 */
[----:B0-----:R-:W-:Y:S02]  /*e520*/  SEL R3, R2, RZ, P0 ;  /* 0x000000ff02037207 */ /* 0x001fe40000000000 */
[----:B------:R-:W-:-:S03]  /*e530*/  ISETP.GE.U32.AND P0, PT, R8, 0x4, PT ;  /* 0x000000040800780c */ /* 0x000fc60003f06070 */
[----:B------:R-:W-:-:S05]  /*e540*/  IMAD.IADD R3, R0, 0x1, R3 ;  /* 0x0000000100037824 */ /* 0x000fca00078e0203 */
[----:B------:R-:W0:Y:S02]  /*e550*/  SHFL.UP PT, R2, R3, 0x2, RZ ;  /* 0x0440000003027989 */ /* 0x000e2400000e00ff */
[----:B0-----:R-:W-:Y:S02]  /*e560*/  SEL R2, R2, RZ, P1 ;  /* 0x000000ff02027207 */ /* 0x001fe40000800000 */
[----:B------:R-:W-:-:S03]  /*e570*/  ISETP.GE.U32.AND P1, PT, R8, 0x8, PT ;  /* 0x000000080800780c */ /* 0x000fc60003f26070 */
[----:B------:R-:W-:-:S05]  /*e580*/  IMAD.IADD R2, R3, 0x1, R2 ;  /* 0x0000000103027824 */ /* 0x000fca00078e0202 */
[----:B------:R-:W0:Y:S02]  /*e590*/  SHFL.UP PT, R6, R2, 0x4, RZ ;  /* 0x0480000002067989 */ /* 0x000e2400000e00ff */
[----:B0-----:R-:W-:Y:S02]  /*e5a0*/  SEL R7, R6, RZ, P0 ;  /* 0x000000ff06077207 */ /* 0x001fe40000000000 */
[----:B------:R-:W-:Y:S02]  /*e5b0*/  ISETP.GE.U32.AND P0, PT, R8, 0x10, PT ;  /* 0x000000100800780c */ /* 0x000fe40003f06070 */
[----:B------:R-:W-:-:S05]  /*e5c0*/  IADD3 R7, R2, R7, RZ ;  /* 0x0000000702077210 */ /* 0x000fca0007ffe0ff */
[----:B------:R-:W0:Y:S02]  /*e5d0*/  SHFL.UP PT, R6, R7, 0x8, RZ ;  /* 0x0500000007067989 */ /* 0x000e2400000e00ff */
[----:B0-----:R-:W-:-:S05]  /*e5e0*/  SEL R6, R6, RZ, P1 ;  /* 0x000000ff06067207 */ /* 0x001fca0000800000 */
[----:B------:R-:W-:-:S05]  /*e5f0*/  IMAD.IADD R6, R7, 0x1, R6 ;  /* 0x0000000107067824 */ /* 0x000fca00078e0206 */
[----:B------:R-:W0:Y:S02]  /*e600*/  SHFL.UP PT, R8, R6, 0x10, RZ ;  /* 0x0600000006087989 */ /* 0x000e2400000e00ff */
[----:B0-----:R-:W-:-:S05]  /*e610*/  SEL R9, R8, RZ, P0 ;  /* 0x000000ff08097207 */ /* 0x001fca0000000000 */
[----:B------:R-:W-:-:S05]  /*e620*/  IMAD.IADD R9, R6, 0x1, R9 ;  /* 0x0000000106097824 */ /* 0x000fca00078e0209 */
[----:B------:R-:W0:Y:S02]  /*e630*/  SHFL.IDX PT, R3, R9, 0x1f, 0x1f ;  /* 0x03e01f0009037f89 */ /* 0x000e2400000e0000 */
[----:B0-----:R-:W-:-:S04]  /*e640*/  IMAD R6, R3, UR4, RZ ;  /* 0x0000000403067c24 */ /* 0x001fc8000f8e02ff */
[----:B------:R-:W-:-:S05]  /*e650*/  IMAD.IADD R5, R6, 0x1, R5 ;  /* 0x0000000106057824 */ /* 0x000fca00078e0205 */
[----:B------:R-:W-:-:S13]  /*e660*/  ISETP.GT.AND P0, PT, R5, UR6, PT ;  /* 0x0000000605007c0c */ /* 0x000fda000bf04270 */
[----:B------:R-:W-:Y:S05]  /*e670*/  @!P0 BRA `(.L_x_306) ;  /* 0xfffffffc00548947 */ /* 0x000fea000383ffff */
[----:B------:R-:W-:-:S07]  /*e680*/  IMAD.MOV.U32 R2, RZ, RZ, R9 ;  /* 0x000000ffff027224 */ /* 0x000fce00078e0009 */
.L_x_302:
[----:B------:R-:W-:-:S04]  /*e690*/  IMAD.IADD R7, R5, 0x1, -R6 ;  /* 0x0000000105077824 */ /* 0x000fc800078e0a06 */
[----:B------:R-:W-:-:S05]  /*e6a0*/  IMAD R3, R2, UR4, R7 ;  /* 0x0000000402037c24 */ /* 0x000fca000f8e0207 */
[----:B------:R-:W-:-:S13]  /*e6b0*/  ISETP.GT.AND P0, PT, R3, UR6, PT ;  /* 0x0000000603007c0c */ /* 0x000fda000bf04270 */
[----:B------:R-:W-:-:S04]  /*e6c0*/  VOTE.ANY R8, PT, !P0 ;  /* 0x0000000000087806 */ /* 0x000fc800040e0100 */
[----:B------:R-:W0:Y:S01]  /*e6d0*/  POPC R5, R8 ;  /* 0x0000000800057309 */ /* 0x000e220000000000 */
[----:B------:R-:W-:Y:S01]  /*e6e0*/  ISETP.NE.AND P0, PT, R8, RZ, PT ;  /* 0x000000ff0800720c */ /* 0x000fe20003f05270 */
[----:B0-----:R-:W0:Y:S02]  /*e6f0*/  SHFL.IDX PT, R0, R0, R5, 0x1f ;  /* 0x00001f0500007589 */ /* 0x001e2400000e0000 */
[----:B0-----:R-:W-:-:S04]  /*e700*/  IABS R6, R0 ;  /* 0x0000000000067213 */ /* 0x001fc80000000000 */
[----:B------:R-:W0:Y:S08]  /*e710*/  I2F.RP R9, R6 ;  /* 0x0000000600097306 */ /* 0x000e300000209400 */
[----:B0-----:R-:W0:Y:S02]  /*e720*/  MUFU.RCP R9, R9 ;  /* 0x0000000900097308 */ /* 0x001e240000001000 */
[----:B0-----:R-:W-:-:S06]  /*e730*/  IADD3 R3, R9, 0xffffffe, RZ ;  /* 0x0ffffffe09037810 */ /* 0x001fcc0007ffe0ff */
[----:B------:R-:W0:Y:S02]  /*e740*/  F2I.FTZ.U32.TRUNC.NTZ R3, R3 ;  /* 0x0000000300037305 */ /* 0x000e24000021f000 */
[----:B0-----:R-:W-:Y:S01]  /*e750*/  IMAD.MOV R11, RZ, RZ, -R3 ;  /* 0x000000ffff0b7224 */ /* 0x001fe200078e0a03 */
[----:B------:R-:W-:Y:S06]  /*e760*/  @!P0 BRA `(.L_x_307) ;  /* 0x0000000000088947 */ /* 0x000fec0003800000 */
[----:B------:R-:W-:-:S05]  /*e770*/  VIADD R9, R5, 0xffffffff ;  /* 0xffffffff05097836 */ /* 0x000fca0000000000 */
[----:B------:R0:W1:Y:S02]  /*e780*/  SHFL.IDX PT, R16, R2, R9, 0x1f ;  /* 0x00001f0902107589 */ /* 0x00006400000e0000 */
.L_x_307:
[----:B-1----:R-:W-:Y:S02]  /*e790*/  IMAD R16, R16, UR4, R7 ;  /* 0x0000000410107c24 */ /* 0x002fe4000f8e0207 */
[----:B------:R-:W-:Y:S02]  /*e7a0*/  IMAD R7, R11, R6, RZ ;  /* 0x000000060b077224 */ /* 0x000fe400078e02ff */
[----:B0-----:R-:W-:Y:S01]  /*e7b0*/  IMAD.MOV.U32 R2, RZ, RZ, RZ ;  /* 0x000000ffff027224 */ /* 0x001fe200078e00ff */
[----:B------:R-:W-:Y:S01]  /*e7c0*/  IADD3 R17, -R16, UR6, RZ ;  /* 0x0000000610117c10 */ /* 0x000fe2000fffe1ff */
[----:B------:R-:W-:Y:S02]  /*e7d0*/  IMAD.IADD R19, R5, 0x1, R19 ;  /* 0x0000000105137824 */ /* 0x000fe400078e0213 */
[----:B------:R-:W-:Y:S01]  /*e7e0*/  IMAD.HI.U32 R2, R3, R7, R2 ;  /* 0x0000000703027227 */ /* 0x000fe200078e0002 */
[----:B------:R-:W-:Y:S02]  /*e7f0*/  IABS R7, R0 ;  /* 0x0000000000077213 */ /* 0x000fe40000000000 */
[----:B------:R-:W-:-:S03]  /*e800*/  IABS R3, R17 ;  /* 0x0000001100037213 */ /* 0x000fc60000000000 */
[----:B------:R-:W-:Y:S02]  /*e810*/  IMAD.MOV R7, RZ, RZ, -R7 ;  /* 0x000000ffff077224 */ /* 0x000fe400078e0a07 */
[----:B------:R-:W-:-:S04]  /*e820*/  IMAD.HI.U32 R2, R2, R3, RZ ;  /* 0x0000000302027227 */ /* 0x000fc800078e00ff */
[----:B------:R-:W-:-:S05]  /*e830*/  IMAD R3, R2, R7, R3 ;  /* 0x0000000702037224 */ /* 0x000fca00078e0203 */
[----:B------:R-:W-:-:S13]  /*e840*/  ISETP.GT.U32.AND P0, PT, R6, R3, PT ;  /* 0x000000030600720c */ /* 0x000fda0003f04070 */
[----:B------:R-:W-:Y:S01]  /*e850*/  @!P0 IADD3 R3, R3, -R6, RZ ;  /* 0x8000000603038210 */ /* 0x000fe20007ffe0ff */
[----:B------:R-:W-:-:S03]  /*e860*/  @!P0 VIADD R2, R2, 0x1 ;  /* 0x0000000102028836 */ /* 0x000fc60000000000 */
[----:B------:R-:W-:Y:S02]  /*e870*/  ISETP.GE.U32.AND P0, PT, R3, R6, PT ;  /* 0x000000060300720c */ /* 0x000fe40003f06070 */
[----:B------:R-:W-:-:S11]  /*e880*/  LOP3.LUT R3, R17, R0, RZ, 0x3c, !PT ;  /* 0x0000000011037212 */ /* 0x000fd600078e3cff */
[----:B------:R-:W-:Y:S01]  /*e890*/  @P0 VIADD R2, R2, 0x1 ;  /* 0x0000000102020836 */ /* 0x000fe20000000000 */
[----:B------:R-:W-:-:S13]  /*e8a0*/  ISETP.GE.AND P0, PT, R3, RZ, PT ;  /* 0x000000ff0300720c */ /* 0x000fda0003f06270 */
[----:B------:R-:W-:Y:S01]  /*e8b0*/  @!P0 IMAD.MOV R2, RZ, RZ, -R2 ;  /* 0x000000ffff028224 */ /* 0x000fe200078e0a02 */
[----:B------:R-:W-:-:S13]  /*e8c0*/  ISETP.NE.AND P0, PT, R0, RZ, PT ;  /* 0x000000ff0000720c */ /* 0x000fda0003f05270 */
[----:B------:R-:W-:-:S05]  /*e8d0*/  @!P0 LOP3.LUT R2, RZ, R0, RZ, 0x33, !PT ;  /* 0x00000000ff028212 */ /* 0x000fca00078e33ff */
[--C-:B------:R-:W-:Y:S02]  /*e8e0*/  IMAD.MOV R3, RZ, RZ, -R2.reuse ;  /* 0x000000ffff037224 */ /* 0x100fe400078e0a02 */
[----:B------:R-:W-:Y:S02]  /*e8f0*/  IMAD.MOV.U32 R18, RZ, RZ, R2 ;  /* 0x000000ffff127224 */ /* 0x000fe400078e0002 */
[----:B------:R-:W-:Y:S01]  /*e900*/  IMAD R17, R0, R3, R17 ;  /* 0x0000000300117224 */ /* 0x000fe200078e0211 */
[----:B------:R-:W-:Y:S06]  /*e910*/  BRA `(.L_x_308) ;  /* 0x00000000000c7947 */ /* 0x000fec0003800000 */
.L_x_303:
[----:B------:R-:W-:Y:S01]  /*e920*/  MOV R17, RZ ;  /* 0x000000ff00117202 */ /* 0x000fe20000000f00 */
[----:B------:R-:W-:Y:S02]  /*e930*/  IMAD.U32 R16, RZ, RZ, UR6 ;  /* 0x00000006ff107e24 */ /* 0x000fe4000f8e00ff */
[----:B------:R-:W-:-:S07]  /*e940*/  IMAD.MOV.U32 R18, RZ, RZ, RZ ;  /* 0x000000ffff127224 */ /* 0x000fce00078e00ff */
.L_x_308:
[----:B------:R-:W0:Y:S01]  /*e950*/  S2R R0, SR_TID.X ;  /* 0x0000000000007919 */ /* 0x000e220000002100 */
[----:B------:R-:W-:Y:S01]  /*e960*/  STL [R1+0x28], RZ ;  /* 0x000028ff01007387 */ /* 0x000fe20000100800 */
[----:B0-----:R-:W-:-:S04]  /*e970*/  LOP3.LUT R0, R0, 0x1f, RZ, 0xc0, !PT ;  /* 0x0000001f00007812 */ /* 0x001fc800078ec0ff */
[----:B------:R-:W-:-:S13]  /*e980*/  ISETP.NE.AND P0, PT, R0, RZ, PT ;  /* 0x000000ff0000720c */ /* 0x000fda0003f05270 */
[----:B------:R-:W0:Y:S01]  /*e990*/  @!P0 S2R R3, SR_CgaCtaId ;  /* 0x0000000000038919 */ /* 0x000e220000008800 */
[----:B------:R-:W-:-:S04]  /*e9a0*/  @!P0 MOV R0, 0x400 ;  /* 0x0000040000008802 */ /* 0x000fc80000000f00 */
[----:B0-----:R-:W-:-:S05]  /*e9b0*/  @!P0 LEA R0, R3, R0, 0x18 ;  /* 0x0000000003008211 */ /* 0x001fca00078ec0ff */
[----:B------:R0:W-:Y:S01]  /*e9c0*/  @!P0 STS.128 [R0+0x388d0], R16 ;  /* 0x0388d01000008388 */ /* 0x0001e20000000c00 */
[----:B------:R-:W-:Y:S06]  /*e9d0*/  BAR.ARV 0x5, 0x120 ;  /* 0x0144800000007b1d */ /* 0x000fec0000002000 */
[----:B------:R-:W-:Y:S01]  /*e9e0*/  ISETP.GE.AND P0, PT, R19, UR5, PT ;  /* 0x0000000513007c0c */ /* 0x000fe2000bf06270 */
[----:B0-----:R-:W-:-:S05]  /*e9f0*/  IMAD.MOV.U32 R0, RZ, RZ, 0x1 ;  /* 0x00000001ff007424 */ /* 0x001fca00078e00ff */
[----:B------:R0:W-:Y:S04]  /*ea00*/  STL [R1+0x8], R0 ;  /* 0x0000080001007387 */ /* 0x0001e80000100800 */
[----:B------:R0:W-:Y:S03]  /*ea10*/  STL [R1], RZ ;  /* 0x000000ff01007387 */ /* 0x0001e60000100800 */
[----:B------:R-:W-:Y:S05]  /*ea20*/  @P0 BRA `(.L_x_309) ;  /* 0x0000004400140947 */ /* 0x000fea0003800000 */
[----:B0-----:R-:W-:Y:S01]  /*ea30*/  IMAD.MOV.U32 R0, RZ, RZ, 0x1 ;  /* 0x00000001ff007424 */ /* 0x001fe200078e00ff */
[----:B------:R0:W-:Y:S01]  /*ea40*/  STL [R1], RZ ;  /* 0x000000ff01007387 */ /* 0x0001e20000100800 */
[----:B------:R-:W-:Y:S01]  /*ea50*/  ULDC UR38, c[0x0][0xc] ;  /* 0x0000030000267ab9 */ /* 0x000fe20000000800 */
[----:B------:R-:W-:Y:S02]  /*ea60*/  ULDC.64 UR36, c[0x0][0x198] ;  /* 0x0000660000247ab9 */ /* 0x000fe40000000a00 */
[----:B------:R0:W-:Y:S04]  /*ea70*/  STL [R1+0x8], R0 ;  /* 0x0000080001007387 */ /* 0x0001e80000100800 */
[----:B------:R0:W-:Y:S02]  /*ea80*/  STL [R1+0x28], RZ ;  /* 0x000028ff01007387 */ /* 0x0001e40000100800 */
.L_x_375:
[----:B-1----:R-:W1:Y:S01]  /*ea90*/  LDC.64 R2, c[0x0][0xc60] ;  /* 0x00031800ff027b82 */ /* 0x002e620000000a00 */
[----:B------:R-:W-:Y:S01]  /*eaa0*/  ULDC.64 UR4, c[0x0][0x208] ;  /* 0x0000820000047ab9 */ /* 0x000fe20000000a00 */
[----:B-1----:R-:W-:-:S05]  /*eab0*/  IMAD.WIDE R2, R19, 0x4, R2 ;  /* 0x0000000413027825 */ /* 0x002fca00078e0202 */
[----:B------:R-:W2:Y:S01]  /*eac0*/  LDG.E R5, desc[UR4][R2.64] ;  /* 0x0000000402057981 */ /* 0x000ea2000c1e1900 */
[----:B------:R-:W-:Y:S05]  /*ead0*/  YIELD ;  /* 0x0000000000007946 */ /* 0x000fea0003800000 */
[----:B------:R-:W-:Y:S01]  /*eae0*/  ULDC.64 UR4, c[0x0][0xa28] ;  /* 0x00028a0000047ab9 */ /* 0x000fe20000000a00 */
[----:B0-----:R-:W-:Y:S01]  /*eaf0*/  IMAD.MOV.U32 R0, RZ, RZ, RZ ;  /* 0x000000ffff007224 */ /* 0x001fe200078e00ff */
[----:B------:R-:W-:Y:S01]  /*eb00*/  ISETP.NE.U32.AND P0, PT, RZ, UR4, PT ;  /* 0x00000004ff007c0c */ /* 0x000fe2000bf05070 */
[----:B------:R-:W-:-:S03]  /*eb10*/  ULDC.64 UR6, c[0x0][0x208] ;  /* 0x0000820000067ab9 */ /* 0x000fc60000000a00 */
[----:B------:R-:W-:Y:S02]  /*eb20*/  ISETP.NE.AND.EX P0, PT, RZ, UR5, PT, P0 ;  /* 0x00000005ff007c0c */ /* 0x000fe4000bf05300 */
[----:B------:R-:W-:Y:S02]  /*eb30*/  MOV R6, RZ ;  /* 0x000000ff00067202 */ /* 0x000fe40000000f00 */
[----:B--2---:R-:W-:Y:S01]  /*eb40*/  SHF.R.S32.HI R4, RZ, 0x1f, R5 ;  /* 0x0000001fff047819 */ /* 0x004fe20000011405 */
[----:B------:R-:W-:-:S08]  /*eb50*/  IMAD.SHL.U32 R7, R5, 0x4, RZ ;  /* 0x0000000405077824 */ /* 0x000fd000078e00ff */
[C---:B------:R-:W-:Y:S01]  /*eb60*/  @P0 LEA R2, P1, R5.reuse, UR4, 0x2 ;  /* 0x0000000405020c11 */ /* 0x040fe2000f8210ff */
[----:B------:R-:W-:Y:S03]  /*eb70*/  STL [R1+0x14], R5 ;  /* 0x0000140501007387 */ /* 0x000fe60000100800 */
[----:B------:R-:W-:Y:S01]  /*eb80*/  @P0 LEA.HI.X R3, R5, UR5, R4, 0x2, P1 ;  /* 0x0000000505030c11 */ /* 0x000fe200088f1404 */
[----:B------:R-:W-:-:S04]  /*eb90*/  ULDC.64 UR4, c[0x0][0xa00] ;  /* 0x0002800000047ab9 */ /* 0x000fc80000000a00 */
[----:B------:R0:W5:Y:S01]  /*eba0*/  @P0 LDG.E R0, desc[UR6][R2.64] ;  /* 0x0000000602000981 */ /* 0x000162000c1e1900 */
[----:B------:R-:W-:-:S04]  /*ebb0*/  ISETP.NE.U32.AND P0, PT, RZ, UR4, PT ;  /* 0x00000004ff007c0c */ /* 0x000fc8000bf05070 */
[----:B------:R-:W-:-:S13]  /*ebc0*/  ISETP.NE.AND.EX P0, PT, RZ, UR5, PT, P0 ;  /* 0x00000005ff007c0c */ /* 0x000fda000bf05300 */
[----:B0-----:R-:W-:-:S04]  /*ebd0*/  @P0 LEA R2, P1, R5, UR4, 0x2 ;  /* 0x0000000405020c11 */ /* 0x001fc8000f8210ff */
[----:B------:R-:W-:Y:S01]  /*ebe0*/  @P0 LEA.HI.X R3, R5, UR5, R4, 0x2, P1 ;  /* 0x0000000505030c11 */ /* 0x000fe200088f1404 */
[----:B------:R-:W-:-:S04]  /*ebf0*/  ULDC.64 UR4, c[0x0][0xa20] ;  /* 0x0002880000047ab9 */ /* 0x000fc80000000a00 */
[----:B------:R-:W2:Y:S01]  /*ec00*/  @P0 LDG.E R6, desc[UR6][R2.64] ;  /* 0x0000000602060981 */ /* 0x000ea2000c1e1900 */
[----:B------:R-:W-:-:S04]  /*ec10*/  ISETP.NE.U32.AND P0, PT, RZ, UR4, PT ;  /* 0x00000004ff007c0c */ /* 0x000fc8000bf05070 */
[----:B------:R-:W-:Y:S01]  /*ec20*/  ISETP.NE.AND.EX P0, PT, RZ, UR5, PT, P0 ;  /* 0x00000005ff007c0c */ /* 0x000fe2000bf05300 */
[----:B--2---:R0:W-:Y:S04]  /*ec30*/  STL [R1+0x2c], R6 ;  /* 0x00002c0601007387 */ /* 0x0041e80000100800 */
[----:B------:R1:W-:Y:S01]  /*ec40*/  STL [R1+0x1c], R7 ;  /* 0x00001c0701007387 */ /* 0x0003e20000100800 */
[----:B0-----:R-:W-:-:S07]  /*ec50*/  SHF.L.U64.HI R6, R5, 0x2, R4 ;  /* 0x0000000205067819 */ /* 0x001fce0000010204 */
[C---:B------:R-:W-:Y:S01]  /*ec60*/  @P0 IADD3 R4, P1, R7.reuse, UR4, RZ ;  /* 0x0000000407040c10 */ /* 0x040fe2000ff3e0ff */
[----:B------:R0:W-:Y:S03]  /*ec70*/  STL [R1+0x20], R6 ;  /* 0x0000200601007387 */ /* 0x0001e60000100800 */
[----:B------:R-:W-:Y:S01]  /*ec80*/  @P0 IADD3.X R5, R6, UR5, RZ, P1, !PT ;  /* 0x0000000506050c10 */ /* 0x000fe20008ffe4ff */
[----:B------:R-:W-:Y:S02]  /*ec90*/  ULDC.64 UR4, c[0x0][0xa08] ;  /* 0x0002820000047ab9 */ /* 0x000fe40000000a00 */
[----:B------:R-:W-:Y:S01]  /*eca0*/  IADD3 R2, P1, R7, UR4, RZ ;  /* 0x0000000407027c10 */ /* 0x000fe2000ff3e0ff */
[----:B-1----:R-:W-:-:S03]  /*ecb0*/  IMAD.MOV.U32 R7, RZ, RZ, RZ ;  /* 0x000000ffff077224 */ /* 0x002fc600078e00ff */
[----:B------:R-:W-:Y:S02]  /*ecc0*/  IADD3.X R3, R6, UR5, RZ, P1, !PT ;  /* 0x0000000506037c10 */ /* 0x000fe40008ffe4ff */
[----:B------:R-:W-:-:S04]  /*ecd0*/  ISETP.NE.U32.AND P1, PT, RZ, UR4, PT ;  /* 0x00000004ff007c0c */ /* 0x000fc8000bf25070 */
[----:B------:R-:W-:Y:S01]  /*ece0*/  ISETP.NE.AND.EX P1, PT, RZ, UR5, PT, P1 ;  /* 0x00000005ff007c0c */ /* 0x000fe2000bf25310 */
[----:B------:R-:W-:Y:S02]  /*ecf0*/  ULDC.64 UR4, c[0x0][0x3f8] ;  /* 0x0000fe0000047ab9 */ /* 0x000fe40000000a00 */
[----:B------:R-:W-:-:S03]  /*ed00*/  UISETP.NE.U32.AND UP0, UPT, UR4, URZ, UPT ;  /* 0x0000003f0400728c */ /* 0x000fc6000bf05070 */
[----:B------:R-:W-:Y:S01]  /*ed10*/  ULDC UR4, c[0x0][0x404] ;  /* 0x0001010000047ab9 */ /* 0x000fe20000000800 */
[----:B------:R-:W-:-:S03]  /*ed20*/  UISETP.NE.AND.EX UP0, UPT, UR5, URZ, UPT, UP0 ;  /* 0x0000003f0500728c */ /* 0x000fc6000bf05300 */
[----:B------:R-:W-:Y:S01]  /*ed30*/  ULDC UR5, c[0x0][0x2e0] ;  /* 0x0000b80000057ab9 */ /* 0x000fe20000000800 */
[----:B------:R-:W-:Y:S02]  /*ed40*/  USEL UR4, UR4, 0x1, UP0 ;  /* 0x0000000104047887 */ /* 0x000fe40008000000 */
[----:B------:R1:W5:Y:S02]  /*ed50*/  @P1 LDG.E R7, desc[UR6][R2.64] ;  /* 0x0000000602071981 */ /* 0x000364000c1e1900 */
[----:B------:R-:W-:-:S06]  /*ed60*/  UIMAD UR4, UR4, UR5, URZ ;  /* 0x00000005040472a4 */ /* 0x000fcc000f8e023f */
[----:B0-----:R-:W-:-:S06]  /*ed70*/  IMAD.U32 R6, RZ, RZ, UR4 ;  /* 0x00000004ff067e24 */ /* 0x001fcc000f8e00ff */
[----:B------:R1:W5:Y:S01]  /*ed80*/  @P0 LDG.E R6, desc[UR6][R4.64] ;  /* 0x0000000604060981 */ /* 0x000362000c1e1900 */
[----:B------:R-:W-:Y:S05]  /*ed90*/  @P0 BRA `(.L_x_310) ;  /* 0x0000000000140947 */ /* 0x000fea0003800000 */
[----:B------:R-:W-:Y:S05]  /*eda0*/  @!P1 BRA `(.L_x_310) ;  /* 0x0000000000109947 */ /* 0x000fea0003800000 */
[----:B------:R-:W-:Y:S02]  /*edb0*/  ULDC.64 UR4, c[0x0][0x208] ;  /* 0x0000820000047ab9 */ /* 0x000fe40000000a00 */
[----:B-----5:R-:W2:Y:S04]  /*edc0*/  LDG.E R6, desc[UR4][R2.64] ;  /* 0x0000000402067981 */ /* 0x020ea8000c1e1900 */
[----:B-1----:R-:W2:Y:S02]  /*edd0*/  LDG.E R5, desc[UR4][R2.64+0x4] ;  /* 0x0000040402057981 */ /* 0x002ea4000c1e1900 */
[----:B--2---:R-:W-:-:S07]  /*ede0*/  IMAD.IADD R6, R5, 0x1, -R6 ;  /* 0x0000000105067824 */ /* 0x004fce00078e0a06 */
.L_x_310:
[----:B-1---5:R-:W-:Y:S01]  /*edf0*/  IADD3 R2, -R0, R6, RZ ;  /* 0x0000000600027210 */ /* 0x022fe20007ffe1ff */
[----:B------:R-:W-:Y:S01]  /*ee00*/  IMAD.IADD R3, R7, 0x1, R0 ;  /* 0x0000000107037824 */ /* 0x000fe200078e0200 */
[----:B------:R-:W-:Y:S02]  /*ee10*/  BSSY B6, `(.L_x_311) ;  /* 0x0000367000067945 */ /* 0x000fe40003800000 */
[C---:B------:R-:W-:Y:S01]  /*ee20*/  ISETP.GT.AND P0, PT, R2.reuse, RZ, PT ;  /* 0x000000ff0200720c */ /* 0x040fe20003f04270 */
[----:B------:R-:W-:Y:S01]  /*ee30*/  VIADD R0, R2, 0x4f ;  /* 0x0000004f02007836 */ /* 0x000fe20000000000 */
[----:B------:R-:W-:Y:S03]  /*ee40*/  STL [R1+0x24], R2 ;  /* 0x0000240201007387 */ /* 0x000fe60000100800 */
[----:B------:R-:W-:Y:S01]  /*ee50*/  IMAD.HI R0, R0, 0x66666667, RZ ;  /* 0x6666666700007827 */ /* 0x000fe200078e02ff */
[----:B------:R0:W-:Y:S04]  /*ee60*/  STL [R1+0x4], R3 ;  /* 0x0000040301007387 */ /* 0x0001e80000100800 */
[----:B0-----:R-:W-:-:S04]  /*ee70*/  SHF.R.U32.HI R3, RZ, 0x1f, R0 ;  /* 0x0000001fff037819 */ /* 0x001fc80000011600 */
[----:B------:R-:W-:-:S05]  /*ee80*/  LEA.HI.SX32 R0, R0, R3, 0x1b ;  /* 0x0000000300007211 */ /* 0x000fca00078fdaff */
[----:B------:R0:W-:Y:S01]  /*ee90*/  STL [R1+0x18], R0 ;  /* 0x0000180001007387 */ /* 0x0001e20000100800 */
[----:B------:R-:W-:Y:S05]  /*eea0*/  @P0 BRA `(.L_x_312) ;  /* 0x0000000000480947 */ /* 0x000fea0003800000 */
[----:B------:R-:W1:Y:S02]  /*eeb0*/  S2R R2, SR_TID.X ;  /* 0x0000000000027919 */ /* 0x000e640000002100 */
[----:B-1----:R-:W-:-:S04]  /*eec0*/  LOP3.LUT R2, R2, 0x1f, RZ, 0xc0, !PT ;  /* 0x0000001f02027812 */ /* 0x002fc800078ec0ff */
[----:B------:R-:W-:-:S13]  /*eed0*/  ISETP.NE.AND P1, PT, R2, RZ, PT ;  /* 0x000000ff0200720c */ /* 0x000fda0003f25270 */
[----:B------:R-:W-:Y:S05]  /*eee0*/  @P1 BRA `(.L_x_313) ;  /* 0x0000003400641947 */ /* 0x000fea0003800000 */
[----:B------:R-:W1:Y:S01]  /*eef0*/  S2R R7, SR_LANEID ;  /* 0x0000000000077919 */ /* 0x000e620000000000 */
[----:B------:R-:W-:Y:S01]  /*ef00*/  VOTEU.ANY UR4, UPT, PT ;  /* 0x0000000000047886 */ /* 0x000fe200038e0100 */
[----:B------:R-:W2:Y:S01]  /*ef10*/  LDC.64 R2, c[0x0][0xc38] ;  /* 0x00030e00ff027b82 */ /* 0x000ea20000000a00 */
[----:B0-----:R-:W1:Y:S01]  /*ef20*/  FLO.U32 R0, UR4 ;  /* 0x0000000400007d00 */ /* 0x001e6200080e0000 */
[----:B------:R-:W-:-:S07]  /*ef30*/  ULDC.64 UR6, c[0x0][0x208] ;  /* 0x0000820000067ab9 */ /* 0x000fce0000000a00 */
[----:B------:R-:W2:Y:S01]  /*ef40*/  POPC R5, UR4 ;  /* 0x0000000400057d09 */ /* 0x000ea20008000000 */
[----:B-1----:R-:W-:-:S13]  /*ef50*/  ISETP.EQ.U32.AND P0, PT, R0, R7, PT ;  /* 0x000000070000720c */ /* 0x002fda0003f02070 */
[----:B--2---:R-:W2:Y:S01]  /*ef60*/  @P0 ATOMG.E.ADD.STRONG.GPU PT, R3, desc[UR6][R2.64], R5 ;  /* 0x00000005020309a8 */ /* 0x004ea200081ee1c6 */
[----:B------:R-:W0:Y:S02]  /*ef70*/  S2R R4, SR_LTMASK ;  /* 0x0000000000047919 */ /* 0x000e240000003900 */
[----:B0-----:R-:W-:-:S04]  /*ef80*/  LOP3.LUT R4, R4, UR4, RZ, 0xc0, !PT ;  /* 0x0000000404047c12 */ /* 0x001fc8000f8ec0ff */
[----:B------:R-:W0:Y:S01]  /*ef90*/  POPC R7, R4 ;  /* 0x0000000400077309 */ /* 0x000e220000000000 */
[----:B--2---:R-:W0:Y:S02]  /*efa0*/  SHFL.IDX PT, R0, R3, R0, 0x1f ;  /* 0x00001f0003007589 */ /* 0x004e2400000e0000 */
[----:B0-----:R-:W-:Y:S01]  /*efb0*/  IADD3 R16, R0, UR38, R7 ;  /* 0x0000002600107c10 */ /* 0x001fe2000fffe007 */
[----:B------:R-:W-:Y:S06]  /*efc0*/  BRA `(.L_x_313) ;  /* 0x00000034002c7947 */ /* 0x000fec0003800000 */
.L_x_312:
[----:B------:R-:W1:Y:S01]  /*efd0*/  S2R R3, SR_CgaCtaId ;  /* 0x0000000000037919 */ /* 0x000e620000008800 */
[----:B0-----:R-:W-:-:S04]  /*efe0*/  MOV R0, 0x400 ;  /* 0x0000040000007802 */ /* 0x001fc80000000f00 */
[----:B-1----:R-:W-:-:S05]  /*eff0*/  LEA R2, R3, R0, 0x18 ;  /* 0x0000000003027211 */ /* 0x002fca00078ec0ff */
[----:B------:R0:W-:Y:S01]  /*f000*/  STL [R1+0x10], R2 ;  /* 0x0000100201007387 */ /* 0x0001e20000100800 */
[----:B------:R-:W-:-:S05]  /*f010*/  VIADD R0, R2, 0x24400 ;  /* 0x0002440002007836 */ /* 0x000fca0000000000 */
[----:B------:R-:W-:-:S13]  /*f020*/  LOP3.LUT P0, RZ, R0, 0x3ff, RZ, 0xc0, !PT ;  /* 0x000003ff00ff7812 */ /* 0x000fda000780c0ff */
[----:B0-----:R-:W-:Y:S05]  /*f030*/  @!P0 BRA `(.L_x_314) ;  /* 0x0000000000408947 */ /* 0x001fea0003800000 */
[----:B------:R-:W-:Y:S01]  /*f040*/  MOV R2, 0x0 ;  /* 0x0000000000027802 */ /* 0x000fe20000000f00 */
[----:B------:R-:W-:Y:S01]  /*f050*/  ULDC.64 UR6, c[0x4][0xa8] ;  /* 0x01002a0000067ab9 */ /* 0x000fe20000000a00 */
[----:B------:R-:W-:Y:S01]  /*f060*/  ULDC.64 UR8, c[0x4][0xb0] ;  /* 0x01002c0000087ab9 */ /* 0x000fe20000000a00 */
[----:B------:R-:W-:Y:S01]  /*f070*/  ULDC.64 UR4, c[0x4][0x8] ;  /* 0x0100020000047ab9 */ /* 0x000fe20000000a00 */
[----:B------:R-:W-:Y:S01]  /*f080*/  IMAD.U32 R4, RZ, RZ, UR6 ;  /* 0x00000006ff047e24 */ /* 0x000fe2000f8e00ff */
[----:B------:R-:W-:Y:S01]  /*f090*/  MOV R7, UR9 ;  /* 0x0000000900077c02 */ /* 0x000fe20008000f00 */
[----:B------:R-:W0:Y:S01]  /*f0a0*/  LDC.64 R2, c[0x4][R2] ;  /* 0x0100000002027b82 */ /* 0x000e220000000a00 */
[----:B------:R-:W-:Y:S02]  /*f0b0*/  IMAD.U32 R5, RZ, RZ, UR7 ;  /* 0x00000007ff057e24 */ /* 0x000fe4000f8e00ff */
[----:B------:R-:W-:Y:S02]  /*f0c0*/  IMAD.U32 R6, RZ, RZ, UR8 ;  /* 0x00000008ff067e24 */ /* 0x000fe4000f8e00ff */
[----:B------:R-:W-:-:S02]  /*f0d0*/  IMAD.U32 R10, RZ, RZ, UR4 ;  /* 0x00000004ff0a7e24 */ /* 0x000fc4000f8e00ff */
[----:B------:R-:W-:Y:S02]  /*f0e0*/  IMAD.U32 R11, RZ, RZ, UR5 ;  /* 0x00000005ff0b7e24 */ /* 0x000fe4000f8e00ff */
[----:B------:R-:W-:Y:S02]  /*f0f0*/  IMAD.MOV.U32 R8, RZ, RZ, 0x70 ;  /* 0x00000070ff087424 */ /* 0x000fe400078e00ff */
[----:B------:R-:W-:Y:S02]  /*f100*/  IMAD.MOV.U32 R12, RZ, RZ, 0x1 ;  /* 0x00000001ff0c7424 */ /* 0x000fe400078e00ff */
[----:B------:R-:W-:-:S07]  /*f110*/  IMAD.MOV.U32 R13, RZ, RZ, RZ ;  /* 0x000000ffff0d7224 */ /* 0x000fce00078e00ff */
[----:B------:R-:W-:-:S07]  /*f120*/  LEPC R20, `(.L_x_314) ;  /* 0x000000001014794e */ /* 0x000fce0000000000 */
[----:B0-----:R-:W-:Y:S05]  /*f130*/  CALL.ABS.NOINC R2 ;  /* 0x0000000002007343 */ /* 0x001fea0003c00000 */
.L_x_314:
        /* <DEDUP_REMOVED lines=8> */
[----:B------:R0:W1:Y:S01]  /*f1c0*/  LDC.64 R2, c[0x4][R0] ;  /* 0x0100000000027b82 */ /* 0x0000620000000a00 */
[----:B------:R-:W-:Y:S01]  /*f1d0*/  IMAD.U32 R4, RZ, RZ, UR6 ;  /* 0x00000006ff047e24 */ /* 0x000fe2000f8e00ff */
[----:B------:R-:W-:Y:S01]  /*f1e0*/  MOV R11, UR5 ;  /* 0x00000005000b7c02 */ /* 0x000fe20008000f00 */
[----:B------:R-:W-:Y:S02]  /*f1f0*/  IMAD.U32 R5, RZ, RZ, UR7 ;  /* 0x00000007ff057e24 */ /* 0x000fe4000f8e00ff */
[----:B------:R-:W-:Y:S02]  /*f200*/  IMAD.U32 R6, RZ, RZ, UR8 ;  /* 0x00000008ff067e24 */ /* 0x000fe4000f8e00ff */
[----:B------:R-:W-:-:S02]  /*f210*/  IMAD.U32 R7, RZ, RZ, UR9 ;  /* 0x00000009ff077e24 */ /* 0x000fc4000f8e00ff */
[----:B------:R-:W-:Y:S02]  /*f220*/  IMAD.U32 R10, RZ, RZ, UR4 ;  /* 0x00000004ff0a7e24 */ /* 0x000fe4000f8e00ff */
[----:B------:R-:W-:Y:S02]  /*f230*/  IMAD.MOV.U32 R8, RZ, RZ, 0x70 ;  /* 0x00000070ff087424 */ /* 0x000fe400078e00ff */
[----:B------:R-:W-:Y:S02]  /*f240*/  IMAD.MOV.U32 R12, RZ, RZ, 0x1 ;  /* 0x00000001ff0c7424 */ /* 0x000fe400078e00ff */
[----:B0-----:R-:W-:-:S07]  /*f250*/  IMAD.MOV.U32 R13, RZ, RZ, RZ ;  /* 0x000000ffff0d7224 */ /* 0x001fce00078e00ff */
[----:B------:R-:W-:-:S07]  /*f260*/  LEPC R20, `(.L_x_316) ;  /* 0x000000001014794e */ /* 0x000fce0000000000 */
[----:B-1----:R-:W-:Y:S05]  /*f270*/  CALL.ABS.NOINC R2 ;  /* 0x0000000002007343 */ /* 0x002fea0003c00000 */
.L_x_316:
[----:B------:R-:W-:Y:S01]  /*f280*/  MOV R2, 0x0 ;  /* 0x0000000000027802 */ /* 0x000fe20000000f00 */
[----:B------:R-:W-:Y:S01]  /*f290*/  ULDC.64 UR6, c[0x4][0xa8] ;  /* 0x01002a0000067ab9 */ /* 0x000fe20000000a00 */
[----:B------:R-:W-:Y:S01]  /*f2a0*/  ULDC.64 UR8, c[0x4][0xb0] ;  /* 0x01002c0000087ab9 */ /* 0x000fe20000000a00 */
[----:B------:R-:W-:Y:S01]  /*f2b0*/  ULDC.64 UR4, c[0x4][0x18] ;  /* 0x0100060000047ab9 */ /* 0x000fe20000000a00 */
[----:B------:R-:W-:Y:S01]  /*f2c0*/  IMAD.U32 R4, RZ, RZ, UR6 ;  /* 0x00000006ff047e24 */ /* 0x000fe2000f8e00ff */
[----:B------:R-:W-:Y:S01]  /*f2d0*/  MOV R6, UR8 ;  /* 0x0000000800067c02 */ /* 0x000fe20008000f00 */
[----:B------:R-:W0:Y:S01]  /*f2e0*/  LDC.64 R2, c[0x4][R2] ;  /* 0x0100000002027b82 */ /* 0x000e220000000a00 */
[----:B------:R-:W-:Y:S01]  /*f2f0*/  IMAD.U32 R5, RZ, RZ, UR7 ;  /* 0x00000007ff057e24 */ /* 0x000fe2000f8e00ff */
[----:B------:R-:W-:Y:S01]  /*f300*/  MOV R13, RZ ;  /* 0x000000ff000d7202 */ /* 0x000fe20000000f00 */
[----:B------:R-:W-:Y:S02]  /*f310*/  IMAD.U32 R7, RZ, RZ, UR9 ;  /* 0x00000009ff077e24 */ /* 0x000fe4000f8e00ff */
[----:B------:R-:W-:-:S02]  /*f320*/  IMAD.U32 R10, RZ, RZ, UR4 ;  /* 0x00000004ff0a7e24 */ /* 0x000fc4000f8e00ff */
[----:B------:R-:W-:Y:S02]  /*f330*/  IMAD.U32 R11, RZ, RZ, UR5 ;  /* 0x00000005ff0b7e24 */ /* 0x000fe4000f8e00ff */
[----:B------:R-:W-:Y:S02]  /*f340*/  IMAD.MOV.U32 R8, RZ, RZ, 0x70 ;  /* 0x00000070ff087424 */ /* 0x000fe400078e00ff */
[----:B------:R-:W-:-:S07]  /*f350*/  IMAD.MOV.U32 R12, RZ, RZ, 0x1 ;  /* 0x00000001ff0c7424 */ /* 0x000fce00078e00ff */
[----:B------:R-:W-:-:S07]  /*f360*/  LEPC R20, `(.L_x_315) ;  /* 0x000000001014794e */ /* 0x000fce0000000000 */
[----:B0-----:R-:W-:Y:S05]  /*f370*/  CALL.ABS.NOINC R2 ;  /* 0x0000000002007343 */ /* 0x001fea0003c00000 */
.L_x_315:
[----:B------:R-:W2:Y:S01]  /*f380*/  LDL.LU R2, [R1+0x1c] ;  /* 0x00001c0001027983 */ /* 0x000ea20000300800 */
[----:B------:R-:W-:-:S03]  /*f390*/  ULDC.64 UR4, c[0x0][0x9f8] ;  /* 0x00027e0000047ab9 */ /* 0x000fc60000000a00 */
[----:B------:R-:W3:Y:S04]  /*f3a0*/  LDL.LU R0, [R1+0x20] ;  /* 0x0000200001007983 */ /* 0x000ee80000300800 */
[----:B------:R-:W4:Y:S04]  /*f3b0*/  LDL.LU R4, [R1+0x2c] ;  /* 0x00002c0001047983 */ /* 0x000f280000300800 */
[----:B------:R-:W4:Y:S01]  /*f3c0*/  LDL.LU R8, [R1+0x14] ;  /* 0x0000140001087983 */ /* 0x000f220000300800 */
[----:B------:R-:W-:Y:S01]  /*f3d0*/  ISETP.NE.U32.AND P0, PT, RZ, UR4, PT ;  /* 0x00000004ff007c0c */ /* 0x000fe2000bf05070 */
[----:B------:R-:W-:-:S03]  /*f3e0*/  ULDC.64 UR6, c[0x0][0x208] ;  /* 0x0000820000067ab9 */ /* 0x000fc60000000a00 */
[----:B------:R-:W-:Y:S01]  /*f3f0*/  ISETP.NE.AND.EX P0, PT, RZ, UR5, PT, P0 ;  /* 0x00000005ff007c0c */ /* 0x000fe2000bf05300 */
[----:B------:R-:W0:Y:S02]  /*f400*/  S2R R9, SR_TID.X ;  /* 0x0000000000097919 */ /* 0x000e240000002100 */
[----:B0-----:R-:W-:-:S04]  /*f410*/  LOP3.LUT R9, R9, 0x1f, RZ, 0xc0, !PT ;  /* 0x0000001f09097812 */ /* 0x001fc800078ec0ff */
[----:B------:R-:W-:-:S13]  /*f420*/  ISETP.NE.AND P6, PT, R9, RZ, PT ;  /* 0x000000ff0900720c */ /* 0x000fda0003fc5270 */
[----:B------:R-:W-:-:S05]  /*f430*/  VOTEU.ALL UP1, P6 ;  /* 0x00000000003f7886 */ /* 0x000fca0003020000 */
[----:B------:R-:W-:-:S04]  /*f440*/  @!UP1 UIADD3 UR8, UP0, UR36, 0x270, URZ ;  /* 0x0000027024089890 */ /* 0x000fc8000ff1e03f */
[----:B------:R-:W-:-:S03]  /*f450*/  @!UP1 UIADD3.X UR9, URZ, UR37, URZ, UP0, !UPT ;  /* 0x000000253f099290 */ /* 0x000fc600087fe43f */
[----:B------:R-:W-:Y:S01]  /*f460*/  VOTEU.ALL UP0, P6 ;  /* 0x00000000003f7886 */ /* 0x000fe20003000000 */
[----:B--2---:R-:W-:-:S04]  /*f470*/  @P0 IADD3 R2, P1, R2, UR4, RZ ;  /* 0x0000000402020c10 */ /* 0x004fc8000ff3e0ff */
[----:B---3--:R-:W-:Y:S01]  /*f480*/  @P0 IADD3.X R3, R0, UR5, RZ, P1, !PT ;  /* 0x0000000500030c10 */ /* 0x008fe20008ffe4ff */
[----:B------:R-:W-:Y:S01]  /*f490*/  ULDC.64 UR4, c[0x0][0xa00] ;  /* 0x0002800000047ab9 */ /* 0x000fe20000000a00 */
[----:B----4-:R-:W-:Y:S02]  /*f4a0*/  IMAD R17, R17, 0x80, R4 ;  /* 0x0000008011117824 */ /* 0x010fe400078e0204 */
[----:B------:R-:W0:Y:S01]  /*f4b0*/  LDC R4, c[0x0][0x428] ;  /* 0x00010a00ff047b82 */ /* 0x000e220000000800 */
[----:B------:R-:W-:-:S06]  /*f4c0*/  IMAD.MOV.U32 R0, RZ, RZ, R8 ;  /* 0x000000ffff007224 */ /* 0x000fcc00078e0008 */
[----:B------:R1:W5:Y:S01]  /*f4d0*/  @P0 LDG.E R0, desc[UR6][R2.64] ;  /* 0x0000000602000981 */ /* 0x000362000c1e1900 */
[----:B------:R-:W-:Y:S02]  /*f4e0*/  PLOP3.LUT P1, PT, P6, PT, PT, 0x8, 0x0 ;  /* 0x000000000000781c */ /* 0x000fe4000372e170 */
[----:B0-----:R-:W-:Y:S01]  /*f4f0*/  ISETP.NE.AND P0, PT, R4, 0x1, PT ;  /* 0x000000010400780c */ /* 0x001fe20003f05270 */
[----:B------:R-:W-:-:S12]  /*f500*/  IMAD.MOV.U32 R4, RZ, RZ, R18 ;  /* 0x000000ffff047224 */ /* 0x000fd800078e0012 */
[----:B------:R-:W0:Y:S08]  /*f510*/  @P0 LDC R7, c[0x0][0x42c] ;  /* 0x00010b00ff070b82 */ /* 0x000e300000000800 */
[----:B------:R-:W2:Y:S01]  /*f520*/  @P0 LDC R5, c[0x0][0x430] ;  /* 0x00010c00ff050b82 */ /* 0x000ea20000000800 */
[----:B0-----:R-:W-:-:S05]  /*f530*/  @P0 IMAD.HI.U32 R6, R18, R7, RZ ;  /* 0x0000000712060227 */ /* 0x001fca00078e00ff */
[----:B--2---:R-:W-:Y:S02]  /*f540*/  @P0 SHF.R.U32.HI R4, RZ, R5, R6 ;  /* 0x00000005ff040219 */ /* 0x004fe40000011606 */
[----:B------:R-:W-:-:S04]  /*f550*/  ISETP.NE.U32.AND P0, PT, RZ, UR4, PT ;  /* 0x00000004ff007c0c */ /* 0x000fc8000bf05070 */
[----:B------:R-:W-:-:S04]  /*f560*/  ISETP.NE.AND.EX P0, PT, RZ, UR5, PT, P0 ;  /* 0x00000005ff007c0c */ /* 0x000fc8000bf05300 */
[----:B-1----:R-:W-:-:S09]  /*f570*/  SEL R6, R8, RZ, !P0 ;  /* 0x000000ff08067207 */ /* 0x002fd20004000000 */
.L_x_317:
        /* <DEDUP_REMOVED lines=9> */
[----:B0-----:R-:W-:Y:S05]  /*f610*/  @P1 BRA.U.ANY `(.L_x_317) ;  /* 0xfffffffd00d81947 */ /* 0x001fea000393ffff */
[----:B------:R-:W0:Y:S01]  /*f620*/  S2R R2, SR_TID.X ;  /* 0x0000000000027919 */ /* 0x000e220000002100 */
[----:B------:R-:W-:Y:S01]  /*f630*/  UMOV UR4, 0x40 ;  /* 0x0000004000047882 */ /* 0x000fe20000000000 */
[----:B0-----:R-:W-:-:S04]  /*f640*/  LOP3.LUT R2, R2, 0x1f, RZ, 0xc0, !PT ;  /* 0x0000001f02027812 */ /* 0x001fc800078ec0ff */
[----:B------:R-:W-:-:S04]  /*f650*/  ISETP.NE.AND P2, PT, R2, RZ, PT ;  /* 0x000000ff0200720c */ /* 0x000fc80003f45270 */
[----:B------:R-:W-:-:S09]  /*f660*/  PLOP3.LUT P1, PT, P2, PT, PT, 0x8, 0x0 ;  /* 0x000000000000781c */ /* 0x000fd2000172e170 */
[----:B------:R-:W-:-:S05]  /*f670*/  VOTEU.ALL UP0, P2 ;  /* 0x00000000003f7886 */ /* 0x000fca0001000000 */
.L_x_318:
        /* <DEDUP_REMOVED lines=15> */
.L_x_319:
        /* <DEDUP_REMOVED lines=15> */
.L_x_320:
        /* <DEDUP_REMOVED lines=9> */
[----:B------:R-:W0:Y:S01]  /*f8f0*/  LDC.64 R2, c[0x0][0x3f8] ;  /* 0x0000fe00ff027b82 */ /* 0x000e220000000a00 */
[----:B------:R-:W-:Y:S02]  /*f900*/  ULDC.64 UR4, c[0x0][0xa08] ;  /* 0x0002820000047ab9 */ /* 0x000fe40000000a00 */
[----:B0-----:R-:W-:Y:S01]  /*f910*/  LOP3.LUT P0, RZ, R2, UR4, RZ, 0xfc, !PT ;  /* 0x0000000402ff7c12 */ /* 0x001fe2000f80fcff */
[----:B------:R-:W-:-:S03]  /*f920*/  UMOV UR4, 0xffffffff ;  /* 0xffffffff00047882 */ /* 0x000fc60000000000 */
[----:B------:R-:W-:-:S04]  /*f930*/  LOP3.LUT P0, RZ, R3, UR5, RZ, 0xfc, P0 ;  /* 0x0000000503ff7c12 */ /* 0x000fc8000800fcff */
[----:B-----5:R-:W-:Y:S01]  /*f940*/  SEL R5, R0, RZ, !P0 ;  /* 0x000000ff00057207 */ /* 0x020fe20004000000 */
[----:B------:R-:W-:Y:S08]  /*f950*/  BRA.DIV UR4, `(.L_x_321) ;  /* 0x0000003a04b47947 */ /* 0x000ff0000b800000 */
.L_x_391:
[----:B------:R-:W2:Y:S01]  /*f960*/  LDL R7, [R1+0x18] ;  /* 0x0000180001077983 */ /* 0x000ea20000100800 */
[----:B------:R-:W-:Y:S01]  /*f970*/  UMOV UR4, 0xffffffff ;  /* 0xffffffff00047882 */ /* 0x000fe20000000000 */
[----:B------:R-:W-:Y:S01]  /*f980*/  SHF.R.S32.HI R12, RZ, 0x1f, R0 ;  /* 0x0000001fff0c7819 */ /* 0x000fe20000011400 */
[----:B--2---:R-:W-:Y:S01]  /*f990*/  VIADD R7, R7, 0xffffffff ;  /* 0xffffffff07077836 */ /* 0x004fe20000000000 */
[----:B------:R-:W-:Y:S06]  /*f9a0*/  BRA.DIV UR4, `(.L_x_322) ;  /* 0x0000003a04d47947 */ /* 0x000fec000b800000 */
[----:B------:R-:W-:-:S13]  /*f9b0*/  ELECT P6, URZ, PT ;  /* 0x00000000003f782f */ /* 0x000fda00038c0000 */
.L_x_394:
[----:B------:R-:W-:Y:S05]  /*f9c0*/  @!P6 BRA `(.L_x_323) ;  /* 0x000000040048e947 */ /* 0x000fea0003800000 */
[----:B------:R0:W-:Y:S01]  /*f9d0*/  STL [R1+0xc], R7 ;  /* 0x00000c0701007387 */ /* 0x0001e20000100800 */
[----:B------:R-:W-:-:S04]  /*f9e0*/  ISETP.NE.U32.AND P0, PT, R2, RZ, PT ;  /* 0x000000ff0200720c */ /* 0x000fc80003f05070 */
[----:B------:R-:W-:-:S13]  /*f9f0*/  ISETP.NE.AND.EX P0, PT, R3, RZ, PT, P0 ;  /* 0x000000ff0300720c */ /* 0x000fda0003f05300 */
[----:B0-----:R-:W-:Y:S05]  /*fa00*/  @!P0 BRA `(.L_x_324) ;  /* 0x0000000000508947 */ /* 0x001fea0003800000 */
[----:B------:R-:W0:Y:S01]  /*fa10*/  LDC R10, c[0x0][0x41c] ;  /* 0x00010700ff0a7b82 */ /* 0x000e220000000800 */
[----:B------:R-:W-:Y:S01]  /*fa20*/  IMAD.MOV.U32 R5, RZ, RZ, R7 ;  /* 0x000000ffff057224 */ /* 0x000fe200078e0007 */
[----:B------:R-:W-:Y:S01]  /*fa30*/  ULDC.64 UR4, c[0x0][0x408] ;  /* 0x0001020000047ab9 */ /* 0x000fe20000000a00 */
[----:B------:R-:W-:Y:S01]  /*fa40*/  ULDC.64 UR6, c[0x0][0x208] ;  /* 0x0000820000067ab9 */ /* 0x000fe20000000a00 */
[----:B0-----:R-:W-:-:S13]  /*fa50*/  ISETP.NE.AND P0, PT, R10, 0x1, PT ;  /* 0x000000010a00780c */ /* 0x001fda0003f05270 */
[----:B------:R-:W0:Y:S02]  /*fa60*/  @P0 LDC.64 R8, c[0x0][0x420] ;  /* 0x00010800ff080b82 */ /* 0x000e240000000a00 */
[----:B0-----:R-:W-:-:S05]  /*fa70*/  @P0 IMAD.HI.U32 R8, R7, R8, RZ ;  /* 0x0000000807080227 */ /* 0x001fca00078e00ff */
[----:B------:R-:W-:-:S04]  /*fa80*/  @P0 SHF.R.U32.HI R5, RZ, R9, R8 ;  /* 0x00000009ff050219 */ /* 0x000fc80000011608 */
[----:B------:R-:W-:-:S05]  /*fa90*/  IADD3 R8, -R5, RZ, RZ ;  /* 0x000000ff05087210 */ /* 0x000fca0007ffe1ff */
[----:B------:R-:W-:Y:S02]  /*faa0*/  IMAD R9, R10, R8, R7 ;  /* 0x000000080a097224 */ /* 0x000fe400078e0207 */
[----:B------:R-:W-:-:S03]  /*fab0*/  IMAD R8, R12, UR4, RZ ;  /* 0x000000040c087c24 */ /* 0x000fc6000f8e02ff */
[----:B------:R0:W-:Y:S01]  /*fac0*/  STL [R1+0xc], R9 ;  /* 0x00000c0901007387 */ /* 0x0001e20000100800 */
[----:B------:R-:W-:Y:S02]  /*fad0*/  IMAD R10, R0, UR5, R8 ;  /* 0x00000005000a7c24 */ /* 0x000fe4000f8e0208 */
[--C-:B------:R-:W-:Y:S01]  /*fae0*/  IMAD.MOV.U32 R8, RZ, RZ, R5.reuse ;  /* 0x000000ffff087224 */ /* 0x100fe200078e0005 */
[----:B0-----:R-:W-:-:S03]  /*faf0*/  SHF.R.S32.HI R9, RZ, 0x1f, R5 ;  /* 0x0000001fff097819 */ /* 0x001fc60000011405 */
[----:B------:R-:W-:-:S04]  /*fb00*/  IMAD.WIDE.U32 R8, R0, UR4, R8 ;  /* 0x0000000400087c25 */ /* 0x000fc8000f8e0008 */
[----:B------:R-:W-:Y:S01]  /*fb10*/  IMAD.IADD R5, R9, 0x1, R10 ;  /* 0x0000000109057824 */ /* 0x000fe200078e020a */
[----:B------:R-:W-:-:S04]  /*fb20*/  LEA R10, P0, R8, R2, 0x2 ;  /* 0x00000002080a7211 */ /* 0x000fc800078010ff */
[----:B------:R-:W-:-:S05]  /*fb30*/  LEA.HI.X R11, R8, R3, R5, 0x2, P0 ;  /* 0x00000003080b7211 */ /* 0x000fca00000f1405 */
[----:B------:R0:W5:Y:S04]  /*fb40*/  LDG.E R5, desc[UR6][R10.64] ;  /* 0x000000060a057981 */ /* 0x000168000c1e1900 */
.L_x_324:
[----:B------:R-:W2:Y:S01]  /*fb50*/  LDL R8, [R1] ;  /* 0x0000000001087983 */ /* 0x000ea20000100800 */
[----:B0-----:R-:W-:-:S03]  /*fb60*/  MOV R10, 0x400 ;  /* 0x00000400000a7802 */ /* 0x001fc60000000f00 */
[----:B------:R-:W3:Y:S01]  /*fb70*/  LDL R9, [R1+0x8] ;  /* 0x0000080001097983 */ /* 0x000ee20000100800 */
[----:B------:R-:W0:Y:S02]  /*fb80*/  S2R R11, SR_CgaCtaId ;  /* 0x00000000000b7919 */ /* 0x000e240000008800 */
[----:B0-----:R-:W-:-:S05]  /*fb90*/  LEA R10, R11, R10, 0x18 ;  /* 0x0000000a0b0a7211 */ /* 0x001fca00078ec0ff */
[----:B--2---:R-:W-:Y:S01]  /*fba0*/  IMAD R8, R8, 0x8, R10 ;  /* 0x0000000808087824 */ /* 0x004fe200078e020a */
[----:B---3--:R-:W-:-:S04]  /*fbb0*/  SHF.L.U32 R9, R9, 0x1f, RZ ;  /* 0x0000001f09097819 */ /* 0x008fc800000006ff */
[----:B------:R-:W0:Y:S02]  /*fbc0*/  SYNCS.PHASECHK.TRANS64.TRYWAIT P0, [R8+URZ+0x38840], R9 ;  /* 0x03884009080075a7 */ /* 0x000e24000800017f */
[----:B0-----:R-:W-:Y:S05]  /*fbd0*/  @!P0 BRA `(.L_x_325) ;  /* 0x0000003800688947 */ /* 0x001fea0003800000 */
.L_x_395:
[----:B------:R-:W1:Y:S02]  /*fbe0*/  S2R R10, SR_TID.X ;  /* 0x00000000000a7919 */ /* 0x000e640000002100 */
[----:B-1----:R-:W-:-:S04]  /*fbf0*/  LOP3.LUT R10, R10, 0x7f, RZ, 0xc0, !PT ;  /* 0x0000007f0a0a7812 */ /* 0x002fc800078ec0ff */
[----:B------:R-:W-:-:S13]  /*fc00*/  ISETP.NE.AND P0, PT, R10, RZ, PT ;  /* 0x000000ff0a00720c */ /* 0x000fda0003f05270 */
[----:B------:R-:W-:Y:S05]  /*fc10*/  @P0 BRA `(.L_x_326) ;  /* 0x00000000001c0947 */ /* 0x000fea0003800000 */
[----:B------:R-:W1:Y:S01]  /*fc20*/  S2R R10, SR_TID.X ;  /* 0x00000000000a7919 */ /* 0x000e620000002100 */
[----:B0-----:R-:W-:-:S04]  /*fc30*/  IMAD.MOV.U32 R9, RZ, RZ, 0xa000 ;  /* 0x0000a000ff097424 */ /* 0x001fc800078e00ff */
[----:B------:R2:W-:Y:S01]  /*fc40*/  SYNCS.ARRIVE.TRANS64 RZ, [R8+URZ+0x38830], R9 ;  /* 0x0388300908ff79a7 */ /* 0x0005e2000800003f */
[----:B-1----:R-:W-:-:S04]  /*fc50*/  LOP3.LUT R10, R10, 0x1f, RZ, 0xc0, !PT ;  /* 0x0000001f0a0a7812 */ /* 0x002fc800078ec0ff */
[----:B------:R-:W-:-:S13]  /*fc60*/  ISETP.NE.AND P1, PT, R10, RZ, PT ;  /* 0x000000ff0a00720c */ /* 0x000fda0003f25270 */
[----:B--2---:R-:W-:Y:S05]  /*fc70*/  @!P1 BRA `(.L_x_326) ;  /* 0x0000000000049947 */ /* 0x004fea0003800000 */
[----:B------:R-:W-:Y:S01]  /*fc80*/  BPT.TRAP 0x1 ;  /* 0x000000040000795c */ /* 0x000fe20000300000 */
.L_x_326:
[----:B------:R-:W2:Y:S01]  /*fc90*/  LDL R11, [R1] ;  /* 0x00000000010b7983 */ /* 0x000ea20000100800 */
[----:B------:R-:W-:-:S03]  /*fca0*/  MOV R13, 0x400 ;  /* 0x00000400000d7802 */ /* 0x000fc60000000f00 */
[----:B------:R-:W3:Y:S04]  /*fcb0*/  LDL R10, [R1+0xc] ;  /* 0x00000c00010a7983 */ /* 0x000ee80000100800 */
[----:B0-----:R-:W4:Y:S01]  /*fcc0*/  LDL R9, [R1+0x4] ;  /* 0x0000040001097983 */ /* 0x001f220000100800 */
[----:B------:R-:W0:Y:S01]  /*fcd0*/  S2R R14, SR_CgaCtaId ;  /* 0x00000000000e7919 */ /* 0x000e220000008800 */
[----:B------:R-:W-:Y:S01]  /*fce0*/  R2UR UR9, R8 ;  /* 0x00000000080972ca */ /* 0x000fe200000e0000 */
[----:B------:R-:W-:Y:S01]  /*fcf0*/  UIADD3 UR4, UP0, UR36, 0x370, URZ ;  /* 0x0000037024047890 */ /* 0x000fe2000ff1e03f */
[----:B------:R-:W-:Y:S02]  /*fd00*/  R2UR UR12, R4 ;  /* 0x00000000040c72ca */ /* 0x000fe400000e0000 */
[----:B-----5:R-:W-:-:S02]  /*fd10*/  R2UR UR13, R5 ;  /* 0x00000000050d72ca */ /* 0x020fc400000e0000 */
[----:B0-----:R-:W-:-:S07]  /*fd20*/  LEA R13, R14, R13, 0x18 ;  /* 0x0000000d0e0d7211 */ /* 0x001fce00078ec0ff */
[----:B------:R-:W-:Y:S01]  /*fd30*/  UIADD3 UR9, UR9, 0x38830, URZ ;  /* 0x0003883009097890 */ /* 0x000fe2000fffe03f */
[----:B------:R-:W-:Y:S01]  /*fd40*/  UMOV UR10, URZ ;  /* 0x0000003f000a7c82 */ /* 0x000fe20008000000 */
[----:B------:R-:W-:Y:S01]  /*fd50*/  UMOV UR6, 0x0 ;  /* 0x0000000000067882 */ /* 0x000fe20000000000 */
[----:B------:R-:W-:Y:S01]  /*fd60*/  UMOV UR7, 0x14f00000 ;  /* 0x14f0000000077882 */ /* 0x000fe20000000000 */
[----:B------:R-:W-:Y:S01]  /*fd70*/  UMOV UR16, 0x40 ;  /* 0x0000004000107882 */ /* 0x000fe20000000000 */
[----:B--2---:R-:W-:Y:S01]  /*fd80*/  IMAD R8, R11, 0xa000, R13 ;  /* 0x0000a0000b087824 */ /* 0x004fe200078e020d */
[----:B---3--:R-:W-:-:S04]  /*fd90*/  R2UR UR11, R10 ;  /* 0x000000000a0b72ca */ /* 0x008fc800000e0000 */
[----:B------:R-:W-:Y:S02]  /*fda0*/  R2UR UR14, R8 ;  /* 0x00000000080e72ca */ /* 0x000fe400000e0000 */
[----:B----4-:R-:W-:-:S11]  /*fdb0*/  R2UR UR5, R9 ;  /* 0x00000000090572ca */ /* 0x010fd600000e0000 */
[----:B------:R-:W-:Y:S02]  /*fdc0*/  UIADD3 UR8, UR14, 0x24400, URZ ;  /* 0x000244000e087890 */ /* 0x000fe4000fffe03f */
[----:B------:R-:W-:Y:S02]  /*fdd0*/  UIMAD UR11, UR11, 0x50, UR5 ;  /* 0x000000500b0b78a4 */ /* 0x000fe4000f8e0205 */
[----:B------:R-:W-:Y:S02]  /*fde0*/  UIADD3.X UR5, URZ, UR37, URZ, UP0, !UPT ;  /* 0x000000253f057290 */ /* 0x000fe400087fe43f */
[----:B------:R-:W-:Y:S02]  /*fdf0*/  UIADD3 UR15, UR14, 0x26c00, URZ ;  /* 0x00026c000e0f7890 */ /* 0x000fe4000fffe03f */
[----:B------:R-:W-:Y:S02]  /*fe00*/  UIADD3 UR17, UR14, 0x29400, URZ ;  /* 0x000294000e117890 */ /* 0x000fe4000fffe03f */
[----:B------:R-:W-:-:S03]  /*fe10*/  UIADD3 UR18, UR14, 0x2bc00, URZ ;  /* 0x0002bc000e127890 */ /* 0x000fc6000fffe03f */
[----:B------:R0:W-:Y:S01]  /*fe20*/  UTMALDG.4D [UR8], [UR4], desc[UR6] ;  /* 0x00000608040075b4 */ /* 0x0001e20008019000 */
[----:B------:R-:W-:Y:S01]  /*fe30*/  UMOV UR14, 0x80 ;  /* 0x00000080000e7882 */ /* 0x000fe20000000000 */
[----:B0-----:R-:W-:Y:S01]  /*fe40*/  UMOV UR8, UR15 ;  /* 0x0000000f00087c82 */ /* 0x001fe20008000000 */
[----:B------:R-:W-:Y:S02]  /*fe50*/  UMOV UR10, UR16 ;  /* 0x00000010000a7c82 */ /* 0x000fe40008000000 */
[----:B------:R0:W-:Y:S02]  /*fe60*/  UTMALDG.4D [UR8], [UR4], desc[UR6] ;  /* 0x00000608040075b4 */ /* 0x0001e40008019000 */
[----:B0-----:R-:W-:Y:S01]  /*fe70*/  UMOV UR8, UR17 ;  /* 0x0000001100087c82 */ /* 0x001fe20008000000 */
[----:B------:R-:W-:Y:S01]  /*fe80*/  UMOV UR10, UR14 ;  /* 0x0000000e000a7c82 */ /* 0x000fe20008000000 */
[----:B------:R-:W-:Y:S01]  /*fe90*/  UMOV UR14, 0xc0 ;  /* 0x000000c0000e7882 */ /* 0x000fe20000000000 */
[----:B------:R0:W-:Y:S02]  /*fea0*/  UTMALDG.4D [UR8], [UR4], desc[UR6] ;  /* 0x00000608040075b4 */ /* 0x0001e40008019000 */
[----:B0-----:R-:W-:Y:S01]  /*feb0*/  UMOV UR8, UR18 ;  /* 0x0000001200087c82 */ /* 0x001fe20008000000 */
[----:B------:R-:W-:-:S02]  /*fec0*/  UMOV UR10, UR14 ;  /* 0x0000000e000a7c82 */ /* 0x000fc40008000000 */
[----:B------:R0:W-:Y:S02]  /*fed0*/  UTMALDG.4D [UR8], [UR4], desc[UR6] ;  /* 0x00000608040075b4 */ /* 0x0001e40008019000 */
[----:B0-----:R-:W-:Y:S01]  /*fee0*/  NOP ;  /* 0x0000000000007918 */ /* 0x001fe20000000000 */
.L_x_323:
[----:B------:R-:W2:Y:S01]  /*fef0*/  LDL.LU R11, [R1+0x28] ;  /* 0x00002800010b7983 */ /* 0x000ea20000300800 */
[----:B------:R-:W-:Y:S01]  /*ff00*/  MOV R9, 0x400 ;  /* 0x0000040000097802 */ /* 0x000fe20000000f00 */
[----:B------:R-:W-:Y:S05]  /*ff10*/  WARPSYNC.ALL ;  /* 0x0000000000007948 */ /* 0x000fea0003800000 */
[----:B------:R-:W0:Y:S01]  /*ff20*/  S2R R10, SR_CgaCtaId ;  /* 0x00000000000a7919 */ /* 0x000e220000008800 */
[----:B------:R-:W-:-:S13]  /*ff30*/  ELECT P0, URZ, PT ;  /* 0x00000000003f782f */ /* 0x000fda0003800000 */
[----:B------:R-:W-:Y:S01]  /*ff40*/  @P0 R2UR UR13, R6 ;  /* 0x00000000060d02ca */ /* 0x000fe200000e0000 */
[----:B------:R-:W-:Y:S01]  /*ff50*/  UIADD3 UR4, UP0, UR36, 0x270, URZ ;  /* 0x0000027024047890 */ /* 0x000fe2000ff1e03f */
[----:B------:R-:W-:Y:S01]  /*ff60*/  @P0 R2UR UR12, R18 ;  /* 0x00000000120c02ca */ /* 0x000fe200000e0000 */
[----:B------:R-:W-:Y:S01]  /*ff70*/  UMOV UR6, 0x0 ;  /* 0x0000000000067882 */ /* 0x000fe20000000000 */
[C---:B------:R-:W-:Y:S01]  /*ff80*/  @P0 R2UR UR11, R17.reuse ;  /* 0x00000000110b02ca */ /* 0x040fe200000e0000 */
[----:B------:R-:W-:Y:S01]  /*ff90*/  UIADD3.X UR5, URZ, UR37, URZ, UP0, !UPT ;  /* 0x000000253f057290 */ /* 0x000fe200087fe43f */
[----:B------:R-:W-:Y:S01]  /*ffa0*/  @P0 R2UR UR21, R6 ;  /* 0x00000000061502ca */ /* 0x000fe200000e0000 */
[----:B------:R-:W-:Y:S01]  /*ffb0*/  UMOV UR7, 0x12f00000 ;  /* 0x12f0000000077882 */ /* 0x000fe20000000000 */
[----:B------:R-:W-:Y:S01]  /*ffc0*/  UMOV UR10, URZ ;  /* 0x0000003f000a7c82 */ /* 0x000fe20008000000 */
[----:B------:R-:W-:Y:S01]  /*ffd0*/  @P0 R2UR UR20, R18 ;  /* 0x00000000121402ca */ /* 0x000fe200000e0000 */
[----:B------:R-:W-:Y:S01]  /*ffe0*/  UMOV UR14, 0x0 ;  /* 0x00000000000e7882 */ /* 0x000fe20000000000 */
[----:B------:R-:W-:Y:S01]  /*fff0*/  @P0 R2UR UR19, R17 ;  /* 0x00000000111302ca */ /* 0x000fe200000e0000 */
[----:B------:R-:W-:Y:S01]  /*10000*/  @P0 IMAD.MOV.U32 R8, RZ, RZ, 0x10000 ;  /* 0x00010000ff080424 */ /* 0x000fe200078e00ff */
[----:B------:R-:W-:Y:S01]  /*10010*/  UMOV UR15, 0x12f00000 ;  /* 0x12f00000000f7882 */ /* 0x000fe20000000000 */
[----:B------:R-:W-:Y:S01]  /*10020*/  UMOV UR18, 0x40 ;  /* 0x0000004000127882 */ /* 0x000fe20000000000 */
[----:B------:R-:W-:Y:S01]  /*10030*/  UMOV UR22, 0x0 ;  /* 0x0000000000167882 */ /* 0x000fe20000000000 */
[----:B------:R-:W-:Y:S01]  /*10040*/  UMOV UR23, 0x12f00000 ;  /* 0x12f0000000177882 */ /* 0x000fe20000000000 */
[----:B------:R-:W-:Y:S01]  /*10050*/  BSSY B0, `(.L_x_327) ;  /* 0x0000021000007945 */ /* 0x000fe20003800000 */
[----:B0-----:R-:W-:Y:S01]  /*10060*/  LEA R9, R10, R9, 0x18 ;  /* 0x000000090a097211 */ /* 0x001fe200078ec0ff */
[----:B------:R-:W-:Y:S03]  /*10070*/  BAR.SYNC.DEFER_BLOCKING 0x8, 0x120 ;  /* 0x0204800000007b1d */ /* 0x000fe60000010000 */
[----:B------:R-:W-:-:S13]  /*10080*/  R2UR UR24, R9 ;  /* 0x00000000091872ca */ /* 0x000fda00000e0000 */
[----:B------:R-:W-:Y:S02]  /*10090*/  UIADD3 UR8, UR24, 0x14400, URZ ;  /* 0x0001440018087890 */ /* 0x000fe4000fffe03f */
[----:B------:R-:W-:Y:S02]  /*100a0*/  UIADD3 UR9, UR24, 0x38800, URZ ;  /* 0x0003880018097890 */ /* 0x000fe4000fffe03f */
[----:B------:R-:W-:Y:S01]  /*100b0*/  UIADD3 UR16, UR24, 0x18400, URZ ;  /* 0x0001840018107890 */ /* 0x000fe2000fffe03f */
[----:B------:R0:W-:Y:S04]  /*100c0*/  @P0 SYNCS.ARRIVE.TRANS64 RZ, [R9+URZ+0x38800], R8 ;  /* 0x0388000809ff09a7 */ /* 0x0001e8000800003f */
[----:B------:R-:W-:Y:S02]  /*100d0*/  UMOV UR17, UR9 ;  /* 0x0000000900117c82 */ /* 0x000fe40008000000 */
[----:B------:R1:W-:Y:S02]  /*100e0*/  UTMALDG.4D [UR8], [UR4], desc[UR6] ;  /* 0x00000608040075b4 */ /* 0x0003e40008019000 */
[----:B------:R-:W-:Y:S01]  /*100f0*/  UTMALDG.4D [UR16], [UR4], desc[UR14] ;  /* 0x00000e10040075b4 */ /* 0x000fe20008019000 */
[----:B-1----:R-:W-:Y:S01]  /*10100*/  @P0 R2UR UR13, R6 ;  /* 0x00000000060d02ca */ /* 0x002fe200000e0000 */
[----:B------:R-:W-:Y:S01]  /*10110*/  UIADD3 UR8, UR24, 0x1c400, URZ ;  /* 0x0001c40018087890 */ /* 0x000fe2000fffe03f */
[----:B------:R-:W-:Y:S01]  /*10120*/  @P0 R2UR UR12, R18 ;  /* 0x00000000120c02ca */ /* 0x000fe200000e0000 */
[----:B------:R-:W-:Y:S01]  /*10130*/  UMOV UR10, 0x80 ;  /* 0x00000080000a7882 */ /* 0x000fe20000000000 */
[----:B------:R-:W-:Y:S01]  /*10140*/  @P0 R2UR UR11, R17 ;  /* 0x00000000110b02ca */ /* 0x000fe200000e0000 */
[----:B------:R-:W-:Y:S01]  /*10150*/  UMOV UR6, 0x0 ;  /* 0x0000000000067882 */ /* 0x000fe20000000000 */
[----:B------:R-:W-:-:S11]  /*10160*/  UMOV UR7, 0x12f00000 ;  /* 0x12f0000000077882 */ /* 0x000fd60000000000 */
[----:B------:R1:W-:Y:S02]  /*10170*/  UTMALDG.4D [UR8], [UR4], desc[UR22] ;  /* 0x00001608040075b4 */ /* 0x0003e40008019000 */
[----:B-1----:R-:W-:Y:S01]  /*10180*/  @P0 R2UR UR13, R6 ;  /* 0x00000000060d02ca */ /* 0x002fe200000e0000 */
[----:B------:R-:W-:Y:S01]  /*10190*/  UIADD3 UR8, UR24, 0x20400, URZ ;  /* 0x0002040018087890 */ /* 0x000fe2000fffe03f */
[----:B------:R-:W-:Y:S01]  /*101a0*/  @P0 R2UR UR12, R18 ;  /* 0x00000000120c02ca */ /* 0x000fe200000e0000 */
[----:B------:R-:W-:Y:S01]  /*101b0*/  UMOV UR10, 0xc0 ;  /* 0x000000c0000a7882 */ /* 0x000fe20000000000 */
[----:B------:R-:W-:-:S13]  /*101c0*/  @P0 R2UR UR11, R17 ;  /* 0x00000000110b02ca */ /* 0x000fda00000e0000 */
[----:B------:R0:W-:Y:S01]  /*101d0*/  UTMALDG.4D [UR8], [UR4], desc[UR6] ;  /* 0x00000608040075b4 */ /* 0x0001e20008019000 */
[----:B--2---:R-:W-:-:S04]  /*101e0*/  IADD3 R11, R11, 0x1, RZ ;  /* 0x000000010b0b7810 */ /* 0x004fc80007ffe0ff */
[----:B------:R-:W-:Y:S01]  /*101f0*/  LEA.HI R6, R11, R11, RZ, 0x1 ;  /* 0x0000000b0b067211 */ /* 0x000fe200078f08ff */
[----:B------:R0:W-:Y:S03]  /*10200*/  STL [R1+0x28], R11 ;  /* 0x0000280b01007387 */ /* 0x0001e60000100800 */
[----:B------:R-:W-:-:S05]  /*10210*/  LOP3.LUT R6, R6, 0xfffffffe, RZ, 0xc0, !PT ;  /* 0xfffffffe06067812 */ /* 0x000fca00078ec0ff */
[----:B------:R-:W-:-:S05]  /*10220*/  IMAD.IADD R6, R11, 0x1, -R6 ;  /* 0x000000010b067824 */ /* 0x000fca00078e0a06 */
[----:B------:R-:W-:-:S04]  /*10230*/  SHF.L.U32 R6, R6, 0x1f, RZ ;  /* 0x0000001f06067819 */ /* 0x000fc800000006ff */
[----:B------:R-:W1:Y:S02]  /*10240*/  SYNCS.PHASECHK.TRANS64.TRYWAIT P0, [R9+URZ+0x38820], R6 ;  /* 0x03882006090075a7 */ /* 0x000e64000800017f */
[----:B01----:R-:W-:Y:S05]  /*10250*/  @!P0 BRA `(.L_x_328) ;  /* 0x0000003000dc8947 */ /* 0x003fea0003800000 */
.L_x_396:
[----:B------:R-:W-:Y:S05]  /*10260*/  BSYNC B0 ;  /* 0x0000000000007941 */ /* 0x000fea0003800000 */
.L_x_327:
[----:B0-----:R-:W2:Y:S01]  /*10270*/  LDL.LU R8, [R1+0x24] ;  /* 0x0000240001087983 */ /* 0x001ea20000300800 */
[----:B------:R-:W-:Y:S01]  /*10280*/  BSSY B0, `(.L_x_329) ;  /* 0x00001c6000007945 */ /* 0x000fe20003800000 */
[----:B--2---:R-:W-:-:S13]  /*10290*/  ISETP.GE.AND P0, PT, R8, 0x51, PT ;  /* 0x000000510800780c */ /* 0x004fda0003f06270 */
[----:B------:R-:W-:Y:S05]  /*102a0*/  @!P0 BRA `(.L_x_330) ;  /* 0x0000001c000c8947 */ /* 0x000fea0003800000 */
[----:B------:R-:W2:Y:S01]  /*102b0*/  LDL R8, [R1+0x18] ;  /* 0x0000180001087983 */ /* 0x000ea20000100800 */
[----:B------:R-:W-:Y:S01]  /*102c0*/  IMAD.MOV.U32 R6, RZ, RZ, 0x1 ;  /* 0x00000001ff067424 */ /* 0x000fe200078e00ff */
[----:B------:R-:W-:Y:S01]  /*102d0*/  BSSY B1, `(.L_x_331) ;  /* 0x000009e000017945 */ /* 0x000fe20003800000 */
[----:B--2---:R-:W-:-:S05]  /*102e0*/  IMAD.MOV R14, RZ, RZ, -R8 ;  /* 0x000000ffff0e7224 */ /* 0x004fca00078e0a08 */
[----:B------:R-:W-:-:S05]  /*102f0*/  VIADDMNMX R14, R14, R6, 0xffffffff, !PT ;  /* 0xffffffff0e0e7446 */ /* 0x000fca0007800106 */
[----:B------:R-:W-:-:S05]  /*10300*/  IMAD.IADD R6, R8, 0x1, R14 ;  /* 0x0000000108067824 */ /* 0x000fca00078e020e */
[----:B------:R-:W-:-:S04]  /*10310*/  LOP3.LUT R6, R6, 0x1, RZ, 0xc0, !PT ;  /* 0x0000000106067812 */ /* 0x000fc800078ec0ff */
[----:B------:R-:W-:Y:S01]  /*10320*/  ISETP.NE.U32.AND P0, PT, R6, 0x1, PT ;  /* 0x000000010600780c */ /* 0x000fe20003f05070 */
[----:B------:R-:W-:-:S12]  /*10330*/  VIADD R6, R8, 0xfffffffe ;  /* 0xfffffffe08067836 */ /* 0x000fd80000000000 */
[----:B------:R-:W-:Y:S05]  /*10340*/  @P0 BRA `(.L_x_332) ;  /* 0x0000000800580947 */ /* 0x000fea0003800000 */
[----:B------:R-:W2:Y:S04]  /*10350*/  LDL R9, [R1] ;  /* 0x0000000001097983 */ /* 0x000ea80000100800 */
[----:B------:R-:W3:Y:S01]  /*10360*/  LDL R8, [R1+0x8] ;  /* 0x0000080001087983 */ /* 0x000ee20000100800 */
[----:B------:R-:W-:Y:S01]  /*10370*/  BSSY B2, `(.L_x_333) ;  /* 0x000008f000027945 */ /* 0x000fe20003800000 */
[----:B--2---:R-:W-:-:S04]  /*10380*/  IADD3 R13, R9, 0x1, RZ ;  /* 0x00000001090d7810 */ /* 0x004fc80007ffe0ff */
[----:B------:R-:W-:-:S04]  /*10390*/  ISETP.NE.AND P0, PT, R13, 0x2, PT ;  /* 0x000000020d00780c */ /* 0x000fc80003f05270 */
[----:B------:R-:W-:Y:S02]  /*103a0*/  SEL R15, RZ, 0x1, P0 ;  /* 0x00000001ff0f7807 */ /* 0x000fe40000000000 */
[----:B------:R-:W-:Y:S02]  /*103b0*/  SEL R13, R13, RZ, P0 ;  /* 0x000000ff0d0d7207 */ /* 0x000fe40000000000 */
[----:B---3--:R-:W-:Y:S01]  /*103c0*/  LOP3.LUT R15, R8, R15, RZ, 0x3c, !PT ;  /* 0x0000000f080f7212 */ /* 0x008fe200078e3cff */
[----:B------:R-:W-:Y:S06]  /*103d0*/  @!P6 BRA `(.L_x_334) ;  /* 0x000000080020e947 */ /* 0x000fec0003800000 */
[----:B------:R-:W-:Y:S01]  /*103e0*/  ISETP.NE.U32.AND P0, PT, R2, RZ, PT ;  /* 0x000000ff0200720c */ /* 0x000fe20003f05070 */
[----:B------:R-:W-:-:S03]  /*103f0*/  IMAD.MOV.U32 R8, RZ, RZ, R5 ;  /* 0x000000ffff087224 */ /* 0x000fc600078e0005 */
[----:B------:R-:W-:-:S13]  /*10400*/  ISETP.NE.AND.EX P0, PT, R3, RZ, PT, P0 ;  /* 0x000000ff0300720c */ /* 0x000fda0003f05300 */
[----:B------:R-:W-:Y:S05]  /*10410*/  @!P0 BRA `(.L_x_335) ;  /* 0x0000000000488947 */ /* 0x000fea0003800000 */
[----:B------:R-:W0:Y:S01]  /*10420*/  LDC R18, c[0x0][0x41c] ;  /* 0x00010700ff127b82 */ /* 0x000e220000000800 */
[----:B------:R-:W-:Y:S01]  /*10430*/  ULDC.64 UR4, c[0x0][0x408] ;  /* 0x0001020000047ab9 */ /* 0x000fe20000000a00 */
[----:B------:R-:W-:Y:S01]  /*10440*/  ULDC.64 UR6, c[0x0][0x208] ;  /* 0x0000820000067ab9 */ /* 0x000fe20000000a00 */
[----:B0-----:R-:W-:-:S13]  /*10450*/  ISETP.NE.AND P0, PT, R18, 0x1, PT ;  /* 0x000000011200780c */ /* 0x001fda0003f05270 */
[----:B------:R-:W0:Y:S02]  /*10460*/  @P0 LDC.64 R8, c[0x0][0x420] ;  /* 0x00010800ff080b82 */ /* 0x000e240000000a00 */
[----:B0-----:R-:W-:-:S04]  /*10470*/  @P0 IMAD.HI.U32 R10, R6, R8, RZ ;  /* 0x00000008060a0227 */ /* 0x001fc800078e00ff */
[----:B------:R-:W-:Y:S01]  /*10480*/  IMAD.MOV.U32 R8, RZ, RZ, R6 ;  /* 0x000000ffff087224 */ /* 0x000fe200078e0006 */
[----:B------:R-:W-:Y:S01]  /*10490*/  @P0 SHF.R.U32.HI R8, RZ, R9, R10 ;  /* 0x00000009ff080219 */ /* 0x000fe2000001160a */
[----:B------:R-:W-:-:S03]  /*104a0*/  IMAD R10, R12, UR4, RZ ;  /* 0x000000040c0a7c24 */ /* 0x000fc6000f8e02ff */
[----:B------:R-:W-:Y:S01]  /*104b0*/  SHF.R.S32.HI R9, RZ, 0x1f, R8 ;  /* 0x0000001fff097819 */ /* 0x000fe20000011408 */
[C---:B------:R-:W-:Y:S02]  /*104c0*/  IMAD R17, R0.reuse, UR5, R10 ;  /* 0x0000000500117c24 */ /* 0x040fe4000f8e020a */
[----:B------:R-:W-:-:S04]  /*104d0*/  IMAD.WIDE.U32 R10, R0, UR4, R8 ;  /* 0x00000004000a7c25 */ /* 0x000fc8000f8e0008 */
[----:B------:R-:W-:Y:S01]  /*104e0*/  IMAD.IADD R17, R17, 0x1, R11 ;  /* 0x0000000111117824 */ /* 0x000fe200078e020b */
[----:B------:R-:W-:Y:S01]  /*104f0*/  LEA R2, P0, R10, R2, 0x2 ;  /* 0x000000020a027211 */ /* 0x000fe200078010ff */
[----:B------:R-:W-:-:S03]  /*10500*/  IMAD.MOV R8, RZ, RZ, -R8 ;  /* 0x000000ffff087224 */ /* 0x000fc600078e0a08 */
[----:B------:R-:W-:Y:S01]  /*10510*/  LEA.HI.X R3, R10, R3, R17, 0x2, P0 ;  /* 0x000000030a037211 */ /* 0x000fe200000f1411 */
[----:B------:R-:W-:-:S04]  /*10520*/  IMAD R6, R18, R8, R6 ;  /* 0x0000000812067224 */ /* 0x000fc800078e0206 */
[----:B------:R0:W5:Y:S04]  /*10530*/  LDG.E R8, desc[UR6][R2.64] ;  /* 0x0000000602087981 */ /* 0x000168000c1e1900 */
.L_x_335:
[----:B0-----:R-:W0:Y:S01]  /*10540*/  S2R R3, SR_CgaCtaId ;  /* 0x0000000000037919 */ /* 0x001e220000008800 */
[----:B------:R-:W-:-:S04]  /*10550*/  MOV R2, 0x400 ;  /* 0x0000040000027802 */ /* 0x000fc80000000f00 */
[----:B0-----:R-:W-:Y:S02]  /*10560*/  LEA R2, R3, R2, 0x18 ;  /* 0x0000000203027211 */ /* 0x001fe400078ec0ff */
[----:B------:R-:W-:-:S03]  /*10570*/  SHF.L.U32 R3, R15, 0x1f, RZ ;  /* 0x0000001f0f037819 */ /* 0x000fc600000006ff */
[----:B------:R-:W-:-:S04]  /*10580*/  IMAD R2, R13, 0x8, R2 ;  /* 0x000000080d027824 */ /* 0x000fc800078e0202 */
[----:B------:R-:W0:Y:S02]  /*10590*/  SYNCS.PHASECHK.TRANS64.TRYWAIT P0, [R2+URZ+0x38840], R3 ;  /* 0x03884003020075a7 */ /* 0x000e24000800017f */
[----:B0-----:R-:W-:Y:S05]  /*105a0*/  @!P0 BRA `(.L_x_336) ;  /* 0x0000003000288947 */ /* 0x001fea0003800000 */
.L_x_397:
[----:B------:R-:W1:Y:S02]  /*105b0*/  S2R R9, SR_TID.X ;  /* 0x0000000000097919 */ /* 0x000e640000002100 */
[----:B-1----:R-:W-:-:S04]  /*105c0*/  LOP3.LUT R9, R9, 0x7f, RZ, 0xc0, !PT ;  /* 0x0000007f09097812 */ /* 0x002fc800078ec0ff */
[----:B------:R-:W-:-:S13]  /*105d0*/  ISETP.NE.AND P1, PT, R9, RZ, PT ;  /* 0x000000ff0900720c */ /* 0x000fda0003f25270 */
[----:B------:R-:W-:Y:S05]  /*105e0*/  @P1 BRA `(.L_x_337) ;  /* 0x00000000001c1947 */ /* 0x000fea0003800000 */
[----:B------:R-:W1:Y:S01]  /*105f0*/  S2R R9, SR_TID.X ;  /* 0x0000000000097919 */ /* 0x000e620000002100 */
[----:B0-----:R-:W-:-:S04]  /*10600*/  MOV R3, 0xa000 ;  /* 0x0000a00000037802 */ /* 0x001fc80000000f00 */
[----:B------:R2:W-:Y:S01]  /*10610*/  SYNCS.ARRIVE.TRANS64 RZ, [R2+URZ+0x38830], R3 ;  /* 0x0388300302ff79a7 */ /* 0x0005e2000800003f */
[----:B-1----:R-:W-:-:S04]  /*10620*/  LOP3.LUT R9, R9, 0x1f, RZ, 0xc0, !PT ;  /* 0x0000001f09097812 */ /* 0x002fc800078ec0ff */
[----:B------:R-:W-:-:S13]  /*10630*/  ISETP.NE.AND P0, PT, R9, RZ, PT ;  /* 0x000000ff0900720c */ /* 0x000fda0003f05270 */
[----:B--2---:R-:W-:Y:S05]  /*10640*/  @!P0 BRA `(.L_x_337) ;  /* 0x0000000000048947 */ /* 0x004fea0003800000 */
[----:B------:R-:W-:Y:S01]  /*10650*/  BPT.TRAP 0x1 ;  /* 0x000000040000795c */ /* 0x000fe20000300000 */
.L_x_337:
[----:B------:R-:W2:Y:S04]  /*10660*/  LDL R17, [R1+0x4] ;  /* 0x0000040001117983 */ /* 0x000ea80000100800 */
[----:B------:R-:W3:Y:S01]  /*10670*/  LDL.LU R11, [R1+0x8] ;  /* 0x00000800010b7983 */ /* 0x000ee20000300800 */
[----:B0-----:R-:W-:-:S03]  /*10680*/  MOV R3, 0x400 ;  /* 0x0000040000037802 */ /* 0x001fc60000000f00 */
[----:B------:R-:W4:Y:S01]  /*10690*/  LDL R9, [R1] ;  /* 0x0000000001097983 */ /* 0x000f220000100800 */
[----:B------:R-:W0:Y:S01]  /*106a0*/  S2R R10, SR_CgaCtaId ;  /* 0x00000000000a7919 */ /* 0x000e220000008800 */
[----:B------:R-:W-:Y:S02]  /*106b0*/  R2UR UR9, R2 ;  /* 0x00000000020972ca */ /* 0x000fe400000e0000 */
[----:B------:R-:W-:Y:S01]  /*106c0*/  R2UR UR11, R6 ;  /* 0x00000000060b72ca */ /* 0x000fe200000e0000 */
[----:B------:R-:W-:Y:S01]  /*106d0*/  UIADD3 UR4, UP0, UR36, 0x370, URZ ;  /* 0x0000037024047890 */ /* 0x000fe2000ff1e03f */
[----:B------:R-:W-:Y:S02]  /*106e0*/  R2UR UR12, R4 ;  /* 0x00000000040c72ca */ /* 0x000fe400000e0000 */
[----:B-----5:R-:W-:Y:S02]  /*106f0*/  R2UR UR13, R8 ;  /* 0x00000000080d72ca */ /* 0x020fe400000e0000 */
[----:B0-----:R-:W-:-:S05]  /*10700*/  LEA R3, R10, R3, 0x18 ;  /* 0x000000030a037211 */ /* 0x001fca00078ec0ff */
        /* <DEDUP_REMOVED lines=11> */
[----:B------:R-:W-:Y:S01]  /*107c0*/  VIADD R3, R3, 0x38800 ;  /* 0x0003880003037836 */ /* 0x000fe20000000000 */
[----:B------:R-:W-:Y:S01]  /*107d0*/  UMOV UR18, 0x80 ;  /* 0x0000008000127882 */ /* 0x000fe20000000000 */
[----:B------:R-:W-:Y:S01]  /*107e0*/  UMOV UR19, 0xc0 ;  /* 0x000000c000137882 */ /* 0x000fe20000000000 */
[----:B--2---:R-:W-:-:S13]  /*107f0*/  R2UR UR5, R17 ;  /* 0x00000000110572ca */ /* 0x004fda00000e0000 */
[----:B------:R-:W-:Y:S02]  /*10800*/  UIMAD UR11, UR11, 0x50, UR5 ;  /* 0x000000500b0b78a4 */ /* 0x000fe4000f8e0205 */
[----:B------:R-:W-:Y:S01]  /*10810*/  UIADD3.X UR5, URZ, UR37, URZ, UP0, !UPT ;  /* 0x000000253f057290 */ /* 0x000fe200087fe43f */
[----:B---3--:R-:W-:Y:S01]  /*10820*/  SHF.L.U32 R2, R11, 0x1f, RZ ;  /* 0x0000001f0b027819 */ /* 0x008fe200000006ff */
[----:B----4-:R-:W-:-:S07]  /*10830*/  IMAD R3, R9, 0x8, R3 ;  /* 0x0000000809037824 */ /* 0x010fce00078e0203 */
[----:B------:R0:W-:Y:S02]  /*10840*/  UTMALDG.4D [UR8], [UR4], desc[UR6] ;  /* 0x00000608040075b4 */ /* 0x0001e40008019000 */
[----:B0-----:R-:W-:Y:S01]  /*10850*/  UMOV UR8, UR15 ;  /* 0x0000000f00087c82 */ /* 0x001fe20008000000 */
[----:B------:R-:W-:Y:S02]  /*10860*/  UMOV UR10, UR17 ;  /* 0x00000011000a7c82 */ /* 0x000fe40008000000 */
[----:B------:R0:W-:Y:S02]  /*10870*/  UTMALDG.4D [UR8], [UR4], desc[UR6] ;  /* 0x00000608040075b4 */ /* 0x0001e40008019000 */
[----:B0-----:R-:W-:Y:S01]  /*10880*/  UMOV UR8, UR16 ;  /* 0x0000001000087c82 */ /* 0x001fe20008000000 */
[----:B------:R-:W-:Y:S02]  /*10890*/  UMOV UR10, UR18 ;  /* 0x00000012000a7c82 */ /* 0x000fe40008000000 */
[----:B------:R0:W-:Y:S02]  /*108a0*/  UTMALDG.4D [UR8], [UR4], desc[UR6] ;  /* 0x00000608040075b4 */ /* 0x0001e40008019000 */
[----:B0-----:R-:W-:Y:S01]  /*108b0*/  UMOV UR8, UR14 ;  /* 0x0000000e00087c82 */ /* 0x001fe20008000000 */
[----:B------:R-:W-:-:S02]  /*108c0*/  UMOV UR10, UR19 ;  /* 0x00000013000a7c82 */ /* 0x000fc40008000000 */
[----:B------:R0:W-:Y:S01]  /*108d0*/  UTMALDG.4D [UR8], [UR4], desc[UR6] ;  /* 0x00000608040075b4 */ /* 0x0001e20008019000 */
[----:B------:R-:W1:Y:S02]  /*108e0*/  SYNCS.PHASECHK.TRANS64.TRYWAIT P0, [R3+URZ+0x60], R2 ;  /* 0x00006002030075a7 */ /* 0x000e64000800017f */
[----:B01----:R-:W-:Y:S05]  /*108f0*/  @!P0 BRA `(.L_x_338) ;  /* 0x0000002c00688947 */ /* 0x003fea0003800000 */
.L_x_398:
[----:B------:R-:W-:Y:S05]  /*10900*/  @P1 BRA `(.L_x_339) ;  /* 0x0000000000301947 */ /* 0x000fea0003800000 */
[----:B------:R-:W1:Y:S01]  /*10910*/  S2R R9, SR_TID.X ;  /* 0x0000000000097919 */ /* 0x000e620000002100 */
[----:B------:R-:W-:Y:S01]  /*10920*/  MOV R10, 0x400 ;  /* 0x00000400000a7802 */ /* 0x000fe20000000f00 */
[----:B------:R-:W2:Y:S01]  /*10930*/  S2R R11, SR_CgaCtaId ;  /* 0x00000000000b7919 */ /* 0x000ea20000008800 */
[----:B-1----:R-:W-:Y:S02]  /*10940*/  LOP3.LUT R17, R9, 0x1f, RZ, 0xc0, !PT ;  /* 0x0000001f09117812 */ /* 0x002fe400078ec0ff */
[----:B------:R-:W3:Y:S02]  /*10950*/  LDL R9, [R1] ;  /* 0x0000000001097983 */ /* 0x000ee40000100800 */
[----:B------:R-:W-:Y:S02]  /*10960*/  ISETP.NE.AND P0, PT, R17, RZ, PT ;  /* 0x000000ff1100720c */ /* 0x000fe40003f05270 */
[----:B--2---:R-:W-:Y:S01]  /*10970*/  LEA R10, R11, R10, 0x18 ;  /* 0x0000000a0b0a7211 */ /* 0x004fe200078ec0ff */
[----:B0-----:R-:W-:-:S04]  /*10980*/  IMAD.MOV.U32 R3, RZ, RZ, 0xa000 ;  /* 0x0000a000ff037424 */ /* 0x001fc800078e00ff */
[----:B---3--:R-:W-:-:S04]  /*10990*/  IMAD R2, R9, 0x8, R10 ;  /* 0x0000000809027824 */ /* 0x008fc800078e020a */
[----:B------:R1:W-:Y:S02]  /*109a0*/  SYNCS.ARRIVE.TRANS64 RZ, [R2+URZ+0x38850], R3 ;  /* 0x0388500302ff79a7 */ /* 0x0003e4000800003f */
[----:B------:R-:W-:Y:S05]  /*109b0*/  @!P0 BRA `(.L_x_339) ;  /* 0x0000000000048947 */ /* 0x000fea0003800000 */
[----:B------:R-:W-:Y:S01]  /*109c0*/  BPT.TRAP 0x1 ;  /* 0x000000040000795c */ /* 0x000fe20000300000 */
.L_x_339:
[----:B01----:R-:W2:Y:S01]  /*109d0*/  LDL.LU R2, [R1+0xc] ;  /* 0x00000c0001027983 */ /* 0x003ea20000300800 */
[----:B------:R-:W-:-:S03]  /*109e0*/  MOV R10, 0x400 ;  /* 0x00000400000a7802 */ /* 0x000fc60000000f00 */
[----:B------:R-:W3:Y:S04]  /*109f0*/  LDL.LU R9, [R1] ;  /* 0x0000000001097983 */ /* 0x000ee80000300800 */
[----:B------:R-:W4:Y:S01]  /*10a00*/  LDL R3, [R1+0x4] ;  /* 0x0000040001037983 */ /* 0x000f220000100800 */
[----:B------:R-:W0:Y:S01]  /*10a10*/  S2R R11, SR_CgaCtaId ;  /* 0x00000000000b7919 */ /* 0x000e220000008800 */
[----:B------:R-:W-:Y:S01]  /*10a20*/  R2UR UR13, R5 ;  /* 0x00000000050d72ca */ /* 0x000fe200000e0000 */
[----:B------:R-:W-:Y:S01]  /*10a30*/  UIADD3 UR4, UP0, UR36, 0x470, URZ ;  /* 0x0000047024047890 */ /* 0x000fe2000ff1e03f */
[----:B------:R-:W-:Y:S02]  /*10a40*/  R2UR UR12, R4 ;  /* 0x00000000040c72ca */ /* 0x000fe400000e0000 */
[----:B0-----:R-:W-:Y:S01]  /*10a50*/  LEA R10, R11, R10, 0x18 ;  /* 0x0000000a0b0a7211 */ /* 0x001fe200078ec0ff */
[----:B------:R-:W-:Y:S01]  /*10a60*/  UMOV UR10, URZ ;  /* 0x0000003f000a7c82 */ /* 0x000fe20008000000 */
[----:B------:R-:W-:Y:S01]  /*10a70*/  UMOV UR6, 0x0 ;  /* 0x0000000000067882 */ /* 0x000fe20000000000 */
[----:B------:R-:W-:Y:S01]  /*10a80*/  UMOV UR7, 0x14f00000 ;  /* 0x14f0000000077882 */ /* 0x000fe20000000000 */
[----:B------:R-:W-:Y:S01]  /*10a90*/  UMOV UR17, 0x40 ;  /* 0x0000004000117882 */ /* 0x000fe20000000000 */
[----:B------:R0:W-:Y:S01]  /*10aa0*/  STL [R1+0xc], R6 ;  /* 0x00000c0601007387 */ /* 0x0001e20000100800 */
[----:B------:R-:W-:-:S02]  /*10ab0*/  MOV R5, R8 ;  /* 0x0000000800057202 */ /* 0x000fc40000000f00 */
[----:B--2---:R-:W-:Y:S01]  /*10ac0*/  R2UR UR11, R2 ;  /* 0x00000000020b72ca */ /* 0x004fe200000e0000 */
[----:B---3--:R-:W-:-:S05]  /*10ad0*/  IMAD R2, R9, 0x8, R10 ;  /* 0x0000000809027824 */ /* 0x008fca00078e020a */
[----:B------:R-:W-:Y:S01]  /*10ae0*/  R2UR UR9, R2 ;  /* 0x00000000020972ca */ /* 0x000fe200000e0000 */
[----:B------:R-:W-:Y:S01]  /*10af0*/  IMAD R2, R9, 0xa000, R10 ;  /* 0x0000a00009027824 */ /* 0x000fe200078e020a */
[----:B----4-:R-:W-:-:S04]  /*10b00*/  R2UR UR5, R3 ;  /* 0x00000000030572ca */ /* 0x010fc800000e0000 */
[----:B------:R-:W-:-:S07]  /*10b10*/  R2UR UR16, R2 ;  /* 0x00000000021072ca */ /* 0x000fce00000e0000 */
[----:B------:R-:W-:Y:S02]  /*10b20*/  UIADD3 UR9, UR9, 0x38850, URZ ;  /* 0x0003885009097890 */ /* 0x000fe4000fffe03f */
[----:B------:R-:W-:Y:S02]  /*10b30*/  UIMAD UR11, UR11, 0x50, UR5 ;  /* 0x000000500b0b78a4 */ /* 0x000fe4000f8e0205 */
[----:B------:R-:W-:Y:S02]  /*10b40*/  UIADD3.X UR5, URZ, UR37, URZ, UP0, !UPT ;  /* 0x000000253f057290 */ /* 0x000fe400087fe43f */
[----:B------:R-:W-:Y:S02]  /*10b50*/  UIADD3 UR8, UR16, 0x400, URZ ;  /* 0x0000040010087890 */ /* 0x000fe4000fffe03f */
[----:B------:R-:W-:Y:S02]  /*10b60*/  UIADD3 UR14, UR16, 0x2c00, URZ ;  /* 0x00002c00100e7890 */ /* 0x000fe4000fffe03f */
[----:B------:R-:W-:-:S02]  /*10b70*/  UIADD3 UR15, UR16, 0x5400, URZ ;  /* 0x00005400100f7890 */ /* 0x000fc4000fffe03f */
[----:B------:R-:W-:-:S03]  /*10b80*/  UIADD3 UR16, UR16, 0x7c00, URZ ;  /* 0x00007c0010107890 */ /* 0x000fc6000fffe03f */
        /* <DEDUP_REMOVED lines=12> */
[----:B0-----:R-:W-:Y:S01]  /*10c50*/  NOP ;  /* 0x0000000000007918 */ /* 0x001fe20000000000 */
.L_x_334:
[----:B------:R-:W-:Y:S05]  /*10c60*/  BSYNC B2 ;  /* 0x0000000000027941 */ /* 0x000fea0003800000 */
.L_x_333:
[----:B------:R-:W2:Y:S04]  /*10c70*/  LDL.LU R2, [R1+0x18] ;  /* 0x0000180001027983 */ /* 0x000ea80000300800 */
[----:B------:R0:W-:Y:S04]  /*10c80*/  STL [R1], R13 ;  /* 0x0000000d01007387 */ /* 0x0001e80000100800 */
[----:B------:R0:W-:Y:S02]  /*10c90*/  STL [R1+0x8], R15 ;  /* 0x0000080f01007387 */ /* 0x0001e40000100800 */
[----:B0-2---:R-:W-:-:S07]  /*10ca0*/  VIADD R6, R2, 0xfffffffd ;  /* 0xfffffffd02067836 */ /* 0x005fce0000000000 */
.L_x_332:
[----:B------:R-:W-:Y:S05]  /*10cb0*/  BSYNC B1 ;  /* 0x0000000000017941 */ /* 0x000fea0003800000 */
.L_x_331:
[----:B------:R-:W-:-:S05]  /*10cc0*/  IMAD.MOV R14, RZ, RZ, -R14 ;  /* 0x000000ffff0e7224 */ /* 0x000fca00078e0a0e */
[----:B------:R-:W-:-:S13]  /*10cd0*/  ISETP.NE.AND P0, PT, R7, R14, PT ;  /* 0x0000000e0700720c */ /* 0x000fda0003f05270 */
[----:B------:R-:W-:Y:S05]  /*10ce0*/  @!P0 BRA `(.L_x_330) ;  /* 0x00000010007c8947 */ /* 0x000fea0003800000 */
[----:B------:R-:W-:-:S07]  /*10cf0*/  IMAD.MOV.U32 R10, RZ, RZ, R5 ;  /* 0x000000ffff0a7224 */ /* 0x000fce00078e0005 */
.L_x_354:
[----:B------:R-:W2:Y:S04]  /*10d00*/  LDL R3, [R1] ;  /* 0x0000000001037983 */ /* 0x000ea80000100800 */
[----:B------:R-:W3:Y:S01]  /*10d10*/  LDL R2, [R1+0x8] ;  /* 0x0000080001027983 */ /* 0x000ee20000100800 */
[----:B------:R-:W-:Y:S05]  /*10d20*/  YIELD ;  /* 0x0000000000007946 */ /* 0x000fea0003800000 */
[----:B------:R-:W-:Y:S01]  /*10d30*/  BSSY B1, `(.L_x_340) ;  /* 0x000008a000017945 */ /* 0x000fe20003800000 */
[----:B--2---:R-:W-:-:S05]  /*10d40*/  VIADD R7, R3, 0x1 ;  /* 0x0000000103077836 */ /* 0x004fca0000000000 */
[----:B------:R-:W-:-:S04]  /*10d50*/  ISETP.NE.AND P0, PT, R7, 0x2, PT ;  /* 0x000000020700780c */ /* 0x000fc80003f05270 */
[----:B------:R-:W-:Y:S02]  /*10d60*/  SEL R8, RZ, 0x1, P0 ;  /* 0x00000001ff087807 */ /* 0x000fe40000000000 */
[----:B------:R-:W-:Y:S02]  /*10d70*/  SEL R7, R7, RZ, P0 ;  /* 0x000000ff07077207 */ /* 0x000fe40000000000 */
[----:B---3--:R-:W-:Y:S01]  /*10d80*/  LOP3.LUT R8, R2, R8, RZ, 0x3c, !PT ;  /* 0x0000000802087212 */ /* 0x008fe200078e3cff */
[----:B0-----:R-:W-:Y:S06]  /*10d90*/  @!P6 BRA `(.L_x_341) ;  /* 0x00000008000ce947 */ /* 0x001fec0003800000 */
[----:B------:R-:W-:Y:S01]  /*10da0*/  ULDC.64 UR4, c[0x0][0x3f8] ;  /* 0x0000fe0000047ab9 */ /* 0x000fe20000000a00 */
[----:B------:R-:W-:Y:S01]  /*10db0*/  IMAD.MOV.U32 R9, RZ, RZ, R6 ;  /* 0x000000ffff097224 */ /* 0x000fe200078e0006 */
[----:B------:R-:W-:-:S04]  /*10dc0*/  ISETP.NE.U32.AND P0, PT, RZ, UR4, PT ;  /* 0x00000004ff007c0c */ /* 0x000fc8000bf05070 */
[----:B------:R-:W-:-:S13]  /*10dd0*/  ISETP.NE.AND.EX P0, PT, RZ, UR5, PT, P0 ;  /* 0x00000005ff007c0c */ /* 0x000fda000bf05300 */
[----:B------:R-:W-:Y:S05]  /*10de0*/  @!P0 BRA `(.L_x_342) ;  /* 0x0000000000488947 */ /* 0x000fea0003800000 */
[----:B------:R-:W0:Y:S01]  /*10df0*/  LDC R9, c[0x0][0x41c] ;  /* 0x00010700ff097b82 */ /* 0x000e220000000800 */
[----:B------:R-:W-:Y:S01]  /*10e00*/  ULDC.64 UR6, c[0x0][0x408] ;  /* 0x0001020000067ab9 */ /* 0x000fe20000000a00 */
[----:B------:R-:W-:Y:S01]  /*10e10*/  ULDC.64 UR8, c[0x0][0x208] ;  /* 0x0000820000087ab9 */ /* 0x000fe20000000a00 */
[----:B0-----:R-:W-:-:S13]  /*10e20*/  ISETP.NE.AND P0, PT, R9, 0x1, PT ;  /* 0x000000010900780c */ /* 0x001fda0003f05270 */
[----:B------:R-:W0:Y:S02]  /*10e30*/  @P0 LDC.64 R2, c[0x0][0x420] ;  /* 0x00010800ff020b82 */ /* 0x000e240000000a00 */
[----:B0-----:R-:W-:Y:S01]  /*10e40*/  @P0 IMAD.HI.U32 R10, R6, R2, RZ ;  /* 0x00000002060a0227 */ /* 0x001fe200078e00ff */
[----:B------:R-:W-:-:S04]  /*10e50*/  MOV R2, R6 ;  /* 0x0000000600027202 */ /* 0x000fc80000000f00 */
[----:B------:R-:W-:Y:S01]  /*10e60*/  @P0 SHF.R.U32.HI R2, RZ, R3, R10 ;  /* 0x00000003ff020219 */ /* 0x000fe2000001160a */
[----:B------:R-:W-:-:S04]  /*10e70*/  IMAD R10, R12, UR6, RZ ;  /* 0x000000060c0a7c24 */ /* 0x000fc8000f8e02ff */
[----:B------:R-:W-:Y:S02]  /*10e80*/  IMAD.MOV R3, RZ, RZ, -R2 ;  /* 0x000000ffff037224 */ /* 0x000fe400078e0a02 */
[----:B------:R-:W-:Y:S02]  /*10e90*/  IMAD R10, R0, UR7, R10 ;  /* 0x00000007000a7c24 */ /* 0x000fe4000f8e020a */
[----:B------:R-:W-:Y:S01]  /*10ea0*/  IMAD R9, R9, R3, R6 ;  /* 0x0000000309097224 */ /* 0x000fe200078e0206 */
[----:B------:R-:W-:-:S03]  /*10eb0*/  SHF.R.S32.HI R3, RZ, 0x1f, R2 ;  /* 0x0000001fff037819 */ /* 0x000fc60000011402 */
[----:B------:R-:W-:-:S04]  /*10ec0*/  IMAD.WIDE.U32 R2, R0, UR6, R2 ;  /* 0x0000000600027c25 */ /* 0x000fc8000f8e0002 */
[----:B------:R-:W-:Y:S01]  /*10ed0*/  IMAD.IADD R3, R10, 0x1, R3 ;  /* 0x000000010a037824 */ /* 0x000fe200078e0203 */
[----:B------:R-:W-:-:S04]  /*10ee0*/  LEA R10, P0, R2, UR4, 0x2 ;  /* 0x00000004020a7c11 */ /* 0x000fc8000f8010ff */
[----:B------:R-:W-:-:S05]  /*10ef0*/  LEA.HI.X R11, R2, UR5, R3, 0x2, P0 ;  /* 0x00000005020b7c11 */ /* 0x000fca00080f1403 */
[----:B------:R0:W5:Y:S04]  /*10f00*/  LDG.E R10, desc[UR8][R10.64] ;  /* 0x000000080a0a7981 */ /* 0x000168000c1e1900 */
.L_x_342:
[----:B------:R-:W1:Y:S01]  /*10f10*/  S2R R3, SR_CgaCtaId ;  /* 0x0000000000037919 */ /* 0x000e620000008800 */
[----:B------:R-:W-:-:S04]  /*10f20*/  MOV R2, 0x400 ;  /* 0x0000040000027802 */ /* 0x000fc80000000f00 */
[----:B-1----:R-:W-:Y:S02]  /*10f30*/  LEA R2, R3, R2, 0x18 ;  /* 0x0000000203027211 */ /* 0x002fe400078ec0ff */
[----:B------:R-:W-:-:S03]  /*10f40*/  SHF.L.U32 R3, R8, 0x1f, RZ ;  /* 0x0000001f08037819 */ /* 0x000fc600000006ff */
[----:B------:R-:W-:-:S04]  /*10f50*/  IMAD R2, R7, 0x8, R2 ;  /* 0x0000000807027824 */ /* 0x000fc800078e0202 */
[----:B------:R-:W1:Y:S02]  /*10f60*/  SYNCS.PHASECHK.TRANS64.TRYWAIT P0, [R2+URZ+0x38840], R3 ;  /* 0x03884003020075a7 */ /* 0x000e64000800017f */
[----:B-1----:R-:W-:Y:S05]  /*10f70*/  @!P0 BRA `(.L_x_343) ;  /* 0x0000002400dc8947 */ /* 0x002fea0003800000 */
.L_x_399:
[----:B0-----:R-:W0:Y:S02]  /*10f80*/  S2R R11, SR_TID.X ;  /* 0x00000000000b7919 */ /* 0x001e240000002100 */
[----:B0-----:R-:W-:-:S04]  /*10f90*/  LOP3.LUT R11, R11, 0x7f, RZ, 0xc0, !PT ;  /* 0x0000007f0b0b7812 */ /* 0x001fc800078ec0ff */
[----:B------:R-:W-:-:S13]  /*10fa0*/  ISETP.NE.AND P0, PT, R11, RZ, PT ;  /* 0x000000ff0b00720c */ /* 0x000fda0003f05270 */
[----:B------:R-:W-:Y:S05]  /*10fb0*/  @P0 BRA `(.L_x_344) ;  /* 0x00000000001c0947 */ /* 0x000fea0003800000 */
[----:B------:R-:W0:Y:S01]  /*10fc0*/  S2R R11, SR_TID.X ;  /* 0x00000000000b7919 */ /* 0x000e220000002100 */
[----:B-1----:R-:W-:-:S04]  /*10fd0*/  IMAD.MOV.U32 R3, RZ, RZ, 0xa000 ;  /* 0x0000a000ff037424 */ /* 0x002fc800078e00ff */
[----:B------:R2:W-:Y:S01]  /*10fe0*/  SYNCS.ARRIVE.TRANS64 RZ, [R2+URZ+0x38830], R3 ;  /* 0x0388300302ff79a7 */ /* 0x0005e2000800003f */
[----:B0-----:R-:W-:-:S04]  /*10ff0*/  LOP3.LUT R11, R11, 0x1f, RZ, 0xc0, !PT ;  /* 0x0000001f0b0b7812 */ /* 0x001fc800078ec0ff */
[----:B------:R-:W-:-:S13]  /*11000*/  ISETP.NE.AND P1, PT, R11, RZ, PT ;  /* 0x000000ff0b00720c */ /* 0x000fda0003f25270 */
[----:B--2---:R-:W-:Y:S05]  /*11010*/  @!P1 BRA `(.L_x_344) ;  /* 0x0000000000049947 */ /* 0x004fea0003800000 */
[----:B------:R-:W-:Y:S01]  /*11020*/  BPT.TRAP 0x1 ;  /* 0x000000040000795c */ /* 0x000fe20000300000 */
.L_x_344:
[----:B------:R-:W2:Y:S04]  /*11030*/  LDL R15, [R1+0x4] ;  /* 0x00000400010f7983 */ /* 0x000ea80000100800 */
[----:B-1----:R-:W3:Y:S01]  /*11040*/  LDL.LU R3, [R1+0x8] ;  /* 0x0000080001037983 */ /* 0x002ee20000300800 */
[----:B------:R-:W-:-:S03]  /*11050*/  MOV R13, 0x400 ;  /* 0x00000400000d7802 */ /* 0x000fc60000000f00 */
        /* <DEDUP_REMOVED lines=25> */
[----:B---3--:R-:W-:Y:S02]  /*111f0*/  SHF.L.U32 R3, R3, 0x1f, RZ ;  /* 0x0000001f03037819 */ /* 0x008fe400000006ff */
[----:B----4-:R-:W-:-:S06]  /*11200*/  LEA R2, R11, R2, 0x3 ;  /* 0x000000020b027211 */ /* 0x010fcc00078e18ff */
        /* <DEDUP_REMOVED lines=12> */
.L_x_400:
        /* <DEDUP_REMOVED lines=8> */
.L_x_346:
[----:B------:R-:W2:Y:S01]  /*11350*/  LDL.LU R15, [R1+0xc] ;  /* 0x00000c00010f7983 */ /* 0x000ea20000300800 */
[----:B------:R-:W-:-:S03]  /*11360*/  MOV R13, 0x400 ;  /* 0x00000400000d7802 */ /* 0x000fc60000000f00 */
[----:B0-----:R-:W3:Y:S04]  /*11370*/  LDL.LU R3, [R1] ;  /* 0x0000000001037983 */ /* 0x001ee80000300800 */
[----:B------:R-:W4:Y:S01]  /*11380*/  LDL R11, [R1+0x4] ;  /* 0x00000400010b7983 */ /* 0x000f220000100800 */
[----:B------:R-:W0:Y:S01]  /*11390*/  S2R R14, SR_CgaCtaId ;  /* 0x00000000000e7919 */ /* 0x000e220000008800 */
[----:B------:R-:W-:Y:S01]  /*113a0*/  R2UR UR9, R2 ;  /* 0x00000000020972ca */ /* 0x000fe200000e0000 */
[----:B------:R-:W-:Y:S01]  /*113b0*/  UIADD3 UR4, UP0, UR36, 0x470, URZ ;  /* 0x0000047024047890 */ /* 0x000fe2000ff1e03f */
[----:B------:R-:W-:Y:S02]  /*113c0*/  R2UR UR13, R5 ;  /* 0x00000000050d72ca */ /* 0x000fe400000e0000 */
[----:B------:R-:W-:-:S02]  /*113d0*/  R2UR UR12, R4 ;  /* 0x00000000040c72ca */ /* 0x000fc400000e0000 */
[----:B0-----:R-:W-:-:S07]  /*113e0*/  LEA R13, R14, R13, 0x18 ;  /* 0x0000000d0e0d7211 */ /* 0x001fce00078ec0ff */
[----:B------:R-:W-:Y:S01]  /*113f0*/  UIADD3 UR9, UR9, 0x50, URZ ;  /* 0x0000005009097890 */ /* 0x000fe2000fffe03f */
[----:B------:R-:W-:Y:S01]  /*11400*/  UMOV UR10, URZ ;  /* 0x0000003f000a7c82 */ /* 0x000fe20008000000 */
[----:B------:R-:W-:Y:S01]  /*11410*/  UMOV UR6, 0x0 ;  /* 0x0000000000067882 */ /* 0x000fe20000000000 */
[----:B------:R-:W-:Y:S01]  /*11420*/  UMOV UR7, 0x14f00000 ;  /* 0x14f0000000077882 */ /* 0x000fe20000000000 */
[----:B------:R-:W-:Y:S01]  /*11430*/  UMOV UR17, 0x40 ;  /* 0x0000004000117882 */ /* 0x000fe20000000000 */
[----:B------:R0:W-:Y:S01]  /*11440*/  STL [R1+0xc], R9 ;  /* 0x00000c0901007387 */ /* 0x0001e20000100800 */
[----:B------:R-:W-:Y:S01]  /*11450*/  IMAD.MOV.U32 R5, RZ, RZ, R10 ;  /* 0x000000ffff057224 */ /* 0x000fe200078e000a */
[----:B--2---:R-:W-:Y:S01]  /*11460*/  R2UR UR11, R15 ;  /* 0x000000000f0b72ca */ /* 0x004fe200000e0000 */
[----:B---3--:R-:W-:Y:S01]  /*11470*/  IMAD R3, R3, 0xa000, R13 ;  /* 0x0000a00003037824 */ /* 0x008fe200078e020d */
[----:B----4-:R-:W-:-:S04]  /*11480*/  R2UR UR5, R11 ;  /* 0x000000000b0572ca */ /* 0x010fc800000e0000 */
[----:B------:R-:W-:-:S09]  /*11490*/  R2UR UR14, R3 ;  /* 0x00000000030e72ca */ /* 0x000fd200000e0000 */
[----:B------:R-:W-:-:S04]  /*114a0*/  UIMAD UR11, UR11, 0x50, UR5 ;  /* 0x000000500b0b78a4 */ /* 0x000fc8000f8e0205 */
[----:B------:R-:W-:Y:S02]  /*114b0*/  UIADD3 UR8, UR14, 0x400, URZ ;  /* 0x000004000e087890 */ /* 0x000fe4000fffe03f */
[----:B------:R-:W-:Y:S02]  /*114c0*/  UIADD3.X UR5, URZ, UR37, URZ, UP0, !UPT ;  /* 0x000000253f057290 */ /* 0x000fe400087fe43f */
[----:B------:R-:W-:Y:S02]  /*114d0*/  UIADD3 UR15, UR14, 0x2c00, URZ ;  /* 0x00002c000e0f7890 */ /* 0x000fe4000fffe03f */
[----:B------:R-:W-:Y:S02]  /*114e0*/  UIADD3 UR16, UR14, 0x5400, URZ ;  /* 0x000054000e107890 */ /* 0x000fe4000fffe03f */
        /* <DEDUP_REMOVED lines=14> */
.L_x_341:
[----:B------:R-:W-:Y:S05]  /*115d0*/  BSYNC B1 ;  /* 0x0000000000017941 */ /* 0x000fea0003800000 */
.L_x_340:
[----:B------:R-:W-:Y:S01]  /*115e0*/  VIADD R2, R7, 0x1 ;  /* 0x0000000107027836 */ /* 0x000fe20000000000 */
[----:B------:R-:W-:Y:S04]  /*115f0*/  BSSY B1, `(.L_x_347) ;  /* 0x000008a000017945 */ /* 0x000fe80003800000 */
[----:B------:R-:W-:-:S04]  /*11600*/  ISETP.NE.AND P0, PT, R2, 0x2, PT ;  /* 0x000000020200780c */ /* 0x000fc80003f05270 */
[----:B------:R-:W-:Y:S02]  /*11610*/  SEL R3, RZ, 0x1, P0 ;  /* 0x00000001ff037807 */ /* 0x000fe40000000000 */
[----:B------:R-:W-:Y:S02]  /*11620*/  SEL R14, R2, RZ, P0 ;  /* 0x000000ff020e7207 */ /* 0x000fe40000000000 */
[----:B------:R-:W-:-:S05]  /*11630*/  LOP3.LUT R13, R8, R3, RZ, 0x3c, !PT ;  /* 0x00000003080d7212 */ /* 0x000fca00078e3cff */
[----:B------:R0:W-:Y:S04]  /*11640*/  STL [R1+0x8], R13 ;  /* 0x0000080d01007387 */ /* 0x0001e80000100800 */
[----:B------:R0:W-:Y:S01]  /*11650*/  STL [R1], R14 ;  /* 0x0000000e01007387 */ /* 0x0001e20000100800 */
[----:B------:R-:W-:Y:S05]  /*11660*/  @!P6 BRA `(.L_x_348) ;  /* 0x000000080008e947 */ /* 0x000fea0003800000 */
[----:B------:R-:W-:Y:S01]  /*11670*/  ULDC.64 UR4, c[0x0][0x3f8] ;  /* 0x0000fe0000047ab9 */ /* 0x000fe20000000a00 */
[----:B------:R-:W-:Y:S01]  /*11680*/  VIADD R9, R6, 0xffffffff ;  /* 0xffffffff06097836 */ /* 0x000fe20000000000 */
[----:B------:R-:W-:-:S04]  /*11690*/  ISETP.NE.U32.AND P0, PT, RZ, UR4, PT ;  /* 0x00000004ff007c0c */ /* 0x000fc8000bf05070 */
[----:B------:R-:W-:-:S13]  /*116a0*/  ISETP.NE.AND.EX P0, PT, RZ, UR5, PT, P0 ;  /* 0x00000005ff007c0c */ /* 0x000fda000bf05300 */
[----:B------:R-:W-:Y:S05]  /*116b0*/  @!P0 BRA `(.L_x_349) ;  /* 0x0000000000488947 */ /* 0x000fea0003800000 */
        /* <DEDUP_REMOVED lines=15> */
[----:B------:R-:W-:-:S04]  /*117b0*/  LEA R10, P0, R2, UR4, 0x2 ;  /* 0x00000004020a7c11 */ /* 0x000fc8000f8010ff */
[----:B------:R-:W-:-:S05]  /*117c0*/  LEA.HI.X R11, R2, UR5, R3, 0x2, P0 ;  /* 0x00000005020b7c11 */ /* 0x000fca00080f1403 */
[----:B------:R1:W5:Y:S04]  /*117d0*/  LDG.E R10, desc[UR8][R10.64] ;  /* 0x000000080a0a7981 */ /* 0x000368000c1e1900 */
.L_x_349:
[----:B------:R-:W2:Y:S01]  /*117e0*/  S2R R3, SR_CgaCtaId ;  /* 0x0000000000037919 */ /* 0x000ea20000008800 */
[----:B------:R-:W-:-:S04]  /*117f0*/  MOV R2, 0x400 ;  /* 0x0000040000027802 */ /* 0x000fc80000000f00 */
[----:B--2---:R-:W-:Y:S02]  /*11800*/  LEA R2, R3, R2, 0x18 ;  /* 0x0000000203027211 */ /* 0x004fe400078ec0ff */
[----:B------:R-:W-:-:S03]  /*11810*/  SHF.L.U32 R3, R13, 0x1f, RZ ;  /* 0x0000001f0d037819 */ /* 0x000fc600000006ff */
[----:B------:R-:W-:-:S04]  /*11820*/  IMAD R2, R14, 0x8, R2 ;  /* 0x000000080e027824 */ /* 0x000fc800078e0202 */
[----:B------:R-:W2:Y:S02]  /*11830*/  SYNCS.PHASECHK.TRANS64.TRYWAIT P0, [R2+URZ+0x38840], R3 ;  /* 0x03884003020075a7 */ /* 0x000ea4000800017f */
[----:B--2---:R-:W-:Y:S05]  /*11840*/  @!P0 BRA `(.L_x_350) ;  /* 0x0000001c00d08947 */ /* 0x004fea0003800000 */
.L_x_401:
        /* <DEDUP_REMOVED lines=11> */
.L_x_351:
[----:B0-----:R-:W3:Y:S01]  /*11900*/  LDL R13, [R1] ;  /* 0x00000000010d7983 */ /* 0x001ee20000100800 */
[----:B------:R-:W-:-:S03]  /*11910*/  MOV R14, 0x400 ;  /* 0x00000400000e7802 */ /* 0x000fc60000000f00 */
[----:B------:R-:W4:Y:S01]  /*11920*/  LDL R11, [R1+0x4] ;  /* 0x00000400010b7983 */ /* 0x000f220000100800 */
[----:B------:R-:W0:Y:S01]  /*11930*/  S2R R15, SR_CgaCtaId ;  /* 0x00000000000f7919 */ /* 0x000e220000008800 */
[----:B------:R-:W-:Y:S01]  /*11940*/  R2UR UR11, R9 ;  /* 0x00000000090b72ca */ /* 0x000fe200000e0000 */
[----:B------:R-:W-:Y:S01]  /*11950*/  UIADD3 UR4, UP0, UR36, 0x370, URZ ;  /* 0x0000037024047890 */ /* 0x000fe2000ff1e03f */
[----:B------:R-:W-:Y:S02]  /*11960*/  R2UR UR12, R4 ;  /* 0x00000000040c72ca */ /* 0x000fe400000e0000 */
[----:B0-----:R-:W-:-:S05]  /*11970*/  LEA R14, R15, R14, 0x18 ;  /* 0x0000000e0f0e7211 */ /* 0x001fca00078ec0ff */
[----:B--2---:R-:W-:Y:S01]  /*11980*/  VIADD R2, R14, 0x38800 ;  /* 0x000388000e027836 */ /* 0x004fe20000000000 */
[----:B-----5:R-:W-:Y:S01]  /*11990*/  R2UR UR13, R10 ;  /* 0x000000000a0d72ca */ /* 0x020fe200000e0000 */
[----:B------:R-:W-:Y:S01]  /*119a0*/  UMOV UR10, URZ ;  /* 0x0000003f000a7c82 */ /* 0x000fe20008000000 */
[----:B------:R-:W-:Y:S01]  /*119b0*/  UMOV UR6, 0x0 ;  /* 0x0000000000067882 */ /* 0x000fe20000000000 */
[----:B------:R-:W-:Y:S01]  /*119c0*/  UMOV UR7, 0x14f00000 ;  /* 0x14f0000000077882 */ /* 0x000fe20000000000 */
[----:B------:R-:W-:Y:S01]  /*119d0*/  UMOV UR17, 0x40 ;  /* 0x0000004000117882 */ /* 0x000fe20000000000 */
[----:B------:R-:W-:Y:S01]  /*119e0*/  UMOV UR18, 0x80 ;  /* 0x0000008000127882 */ /* 0x000fe20000000000 */
[----:B------:R-:W-:Y:S01]  /*119f0*/  UMOV UR19, 0xc0 ;  /* 0x000000c000137882 */ /* 0x000fe20000000000 */
[----:B------:R-:W-:Y:S01]  /*11a00*/  SHF.L.U32 R8, R8, 0x1f, RZ ;  /* 0x0000001f08087819 */ /* 0x000fe200000006ff */
        /* <DEDUP_REMOVED lines=12> */
[----:B------:R0:W-:Y:S01]  /*11ad0*/  UTMALDG.4D [UR8], [UR4], desc[UR6] ;  /* 0x00000608040075b4 */ /* 0x0001e20008019000 */
[----:B------:R-:W-:Y:S01]  /*11ae0*/  LEA R2, R7, R2, 0x3 ;  /* 0x0000000207027211 */ /* 0x000fe200078e18ff */
        /* <DEDUP_REMOVED lines=11> */
.L_x_402:
[----:B------:R-:W-:Y:S05]  /*11ba0*/  @P0 BRA `(.L_x_353) ;  /* 0x00000000001c0947 */ /* 0x000fea0003800000 */
[----:B------:R-:W1:Y:S02]  /*11bb0*/  S2R R3, SR_TID.X ;  /* 0x0000000000037919 */ /* 0x000e640000002100 */
[----:B-1----:R-:W-:-:S04]  /*11bc0*/  LOP3.LUT R3, R3, 0x1f, RZ, 0xc0, !PT ;  /* 0x0000001f03037812 */ /* 0x002fc800078ec0ff */
[----:B------:R-:W-:Y:S01]  /*11bd0*/  ISETP.NE.AND P1, PT, R3, RZ, PT ;  /* 0x000000ff0300720c */ /* 0x000fe20003f25270 */
[----:B------:R-:W-:-:S04]  /*11be0*/  IMAD.MOV.U32 R3, RZ, RZ, 0xa000 ;  /* 0x0000a000ff037424 */ /* 0x000fc800078e00ff */
[----:B------:R1:W-:Y:S08]  /*11bf0*/  SYNCS.ARRIVE.TRANS64 RZ, [R2+URZ+0x50], R3 ;  /* 0x0000500302ff79a7 */ /* 0x0003f0000800003f */
[----:B------:R-:W-:Y:S05]  /*11c00*/  @!P1 BRA `(.L_x_353) ;  /* 0x0000000000049947 */ /* 0x000fea0003800000 */
[----:B------:R-:W-:Y:S01]  /*11c10*/  BPT.TRAP 0x1 ;  /* 0x000000040000795c */ /* 0x000fe20000300000 */
.L_x_353:
[----:B------:R-:W2:Y:S01]  /*11c20*/  LDL.LU R13, [R1+0xc] ;  /* 0x00000c00010d7983 */ /* 0x000ea20000300800 */
[----:B0-----:R-:W-:-:S03]  /*11c30*/  MOV R8, 0x400 ;  /* 0x0000040000087802 */ /* 0x001fc60000000f00 */
[----:B-1----:R-:W3:Y:S01]  /*11c40*/  LDL R3, [R1+0x4] ;  /* 0x0000040001037983 */ /* 0x002ee20000100800 */
[----:B------:R-:W0:Y:S01]  /*11c50*/  S2R R11, SR_CgaCtaId ;  /* 0x00000000000b7919 */ /* 0x000e220000008800 */
[----:B------:R-:W-:Y:S01]  /*11c60*/  R2UR UR9, R2 ;  /* 0x00000000020972ca */ /* 0x000fe200000e0000 */
[----:B------:R-:W-:Y:S01]  /*11c70*/  UIADD3 UR4, UP0, UR36, 0x470, URZ ;  /* 0x0000047024047890 */ /* 0x000fe2000ff1e03f */
[----:B------:R-:W-:Y:S02]  /*11c80*/  R2UR UR13, R5 ;  /* 0x00000000050d72ca */ /* 0x000fe400000e0000 */
[----:B------:R-:W-:Y:S02]  /*11c90*/  R2UR UR12, R4 ;  /* 0x00000000040c72ca */ /* 0x000fe400000e0000 */
        /* <DEDUP_REMOVED lines=12> */
[----:B------:R1:W-:Y:S01]  /*11d60*/  STL [R1+0xc], R9 ;  /* 0x00000c0901007387 */ /* 0x0003e20000100800 */
[----:B------:R-:W-:Y:S01]  /*11d70*/  IMAD.MOV.U32 R5, RZ, RZ, R10 ;  /* 0x000000ffff057224 */ /* 0x000fe200078e000a */
[----:B--2---:R-:W-:Y:S02]  /*11d80*/  R2UR UR11, R13 ;  /* 0x000000000d0b72ca */ /* 0x004fe400000e0000 */
[----:B---3--:R-:W-:-:S13]  /*11d90*/  R2UR UR5, R3 ;  /* 0x00000000030572ca */ /* 0x008fda00000e0000 */
[----:B------:R-:W-:Y:S02]  /*11da0*/  UIMAD UR11, UR11, 0x50, UR5 ;  /* 0x000000500b0b78a4 */ /* 0x000fe4000f8e0205 */
[----:B------:R-:W-:-:S09]  /*11db0*/  UIADD3.X UR5, URZ, UR37, URZ, UP0, !UPT ;  /* 0x000000253f057290 */ /* 0x000fd200087fe43f */
[----:B------:R0:W-:Y:S02]  /*11dc0*/  UTMALDG.4D [UR8], [UR4], desc[UR6] ;  /* 0x00000608040075b4 */ /* 0x0001e40008019000 */
[----:B0-----:R-:W-:Y:S01]  /*11dd0*/  UMOV UR8, UR14 ;  /* 0x0000000e00087c82 */ /* 0x001fe20008000000 */
[----:B------:R-:W-:Y:S01]  /*11de0*/  UMOV UR10, UR17 ;  /* 0x00000011000a7c82 */ /* 0x000fe20008000000 */
[----:B------:R-:W-:Y:S01]  /*11df0*/  UMOV UR14, 0x80 ;  /* 0x00000080000e7882 */ /* 0x000fe20000000000 */
        /* <DEDUP_REMOVED lines=8> */
[----:B-1----:R-:W-:Y:S01]  /*11e80*/  NOP ;  /* 0x0000000000007918 */ /* 0x002fe20000000000 */
.L_x_348:
[----:B------:R-:W-:Y:S05]  /*11e90*/  BSYNC B1 ;  /* 0x0000000000017941 */ /* 0x000fea0003800000 */
.L_x_347:
[C---:B------:R-:W-:Y:S01]  /*11ea0*/  ISETP.GT.AND P0, PT, R6.reuse, 0x1, PT ;  /* 0x000000010600780c */ /* 0x040fe20003f04270 */
[----:B------:R-:W-:-:S04]  /*11eb0*/  VIADD R2, R6, 0xfffffffe ;  /* 0xfffffffe06027836 */ /* 0x000fc80000000000 */
[----:B------:R-:W-:-:S08]  /*11ec0*/  IMAD.MOV.U32 R6, RZ, RZ, R2 ;  /* 0x000000ffff067224 */ /* 0x000fd000078e0002 */
[----:B------:R-:W-:Y:S05]  /*11ed0*/  @P0 BRA `(.L_x_354) ;  /* 0xffffffec00880947 */ /* 0x000fea000383ffff */
.L_x_330:
[----:B------:R-:W-:Y:S05]  /*11ee0*/  BSYNC B0 ;  /* 0x0000000000007941 */ /* 0x000fea0003800000 */
.L_x_329:
[----:B------:R-:W1:Y:S01]  /*11ef0*/  S2R R2, SR_TID.X ;  /* 0x0000000000027919 */ /* 0x000e620000002100 */
[----:B------:R-:W-:Y:S01]  /*11f00*/  BSSY B0, `(.L_x_355) ;  /* 0x0000011000007945 */ /* 0x000fe20003800000 */
[----:B-1----:R-:W-:-:S04]  /*11f10*/  LOP3.LUT R2, R2, 0x1f, RZ, 0xc0, !PT ;  /* 0x0000001f02027812 */ /* 0x002fc800078ec0ff */
[----:B------:R-:W-:-:S13]  /*11f20*/  ISETP.NE.AND P0, PT, R2, RZ, PT ;  /* 0x000000ff0200720c */ /* 0x000fda0003f05270 */
[----:B------:R-:W-:Y:S05]  /*11f30*/  @P0 BRA `(.L_x_356) ;  /* 0x0000000000340947 */ /* 0x000fea0003800000 */
[----:B------:R-:W1:Y:S01]  /*11f40*/  S2R R9, SR_LANEID ;  /* 0x0000000000097919 */ /* 0x000e620000000000 */
[----:B------:R-:W-:Y:S01]  /*11f50*/  VOTEU.ANY UR4, UPT, PT ;  /* 0x0000000000047886 */ /* 0x000fe200038e0100 */
[----:B------:R-:W2:Y:S01]  /*11f60*/  LDC.64 R2, c[0x0][0xc38] ;  /* 0x00030e00ff027b82 */ /* 0x000ea20000000a00 */
[----:B------:R-:W1:Y:S01]  /*11f70*/  FLO.U32 R0, UR4 ;  /* 0x0000000400007d00 */ /* 0x000e6200080e0000 */
[----:B------:R-:W-:-:S07]  /*11f80*/  ULDC.64 UR6, c[0x0][0x208] ;  /* 0x0000820000067ab9 */ /* 0x000fce0000000a00 */
[----:B------:R-:W2:Y:S01]  /*11f90*/  POPC R7, UR4 ;  /* 0x0000000400077d09 */ /* 0x000ea20008000000 */
[----:B-1----:R-:W-:-:S13]  /*11fa0*/  ISETP.EQ.U32.AND P0, PT, R0, R9, PT ;  /* 0x000000090000720c */ /* 0x002fda0003f02070 */
[----:B--2---:R-:W2:Y:S01]  /*11fb0*/  @P0 ATOMG.E.ADD.STRONG.GPU PT, R3, desc[UR6][R2.64], R7 ;  /* 0x00000007020309a8 */ /* 0x004ea200081ee1c6 */
[----:B------:R-:W1:Y:S02]  /*11fc0*/  S2R R6, SR_LTMASK ;  /* 0x0000000000067919 */ /* 0x000e640000003900 */
[----:B-1----:R-:W-:-:S04]  /*11fd0*/  LOP3.LUT R6, R6, UR4, RZ, 0xc0, !PT ;  /* 0x0000000406067c12 */ /* 0x002fc8000f8ec0ff */
[----:B------:R-:W1:Y:S01]  /*11fe0*/  POPC R9, R6 ;  /* 0x0000000600097309 */ /* 0x000e620000000000 */
[----:B--2---:R-:W1:Y:S02]  /*11ff0*/  SHFL.IDX PT, R0, R3, R0, 0x1f ;  /* 0x00001f0003007589 */ /* 0x004e6400000e0000 */
[----:B-1----:R-:W-:-:S07]  /*12000*/  IADD3 R16, R0, UR38, R9 ;  /* 0x0000002600107c10 */ /* 0x002fce000fffe009 */
.L_x_356:
[----:B------:R-:W-:Y:S05]  /*12010*/  BSYNC B0 ;  /* 0x0000000000007941 */ /* 0x000fea0003800000 */
.L_x_355:
[----:B------:R-:W-:Y:S04]  /*12020*/  BSSY B0, `(.L_x_357) ;  /* 0x000003c000007945 */ /* 0x000fe80003800000 */
[----:B------:R-:W-:Y:S05]  /*12030*/  @!P6 BRA `(.L_x_358) ;  /* 0x0000000000e8e947 */ /* 0x000fea0003800000 */
[----:B------:R-:W2:Y:S01]  /*12040*/  LDL R2, [R1] ;  /* 0x0000000001027983 */ /* 0x000ea20000100800 */
[----:B------:R-:W-:-:S03]  /*12050*/  MOV R3, 0x400 ;  /* 0x0000040000037802 */ /* 0x000fc60000000f00 */
[----:B------:R-:W3:Y:S01]  /*12060*/  LDL R0, [R1+0x8] ;  /* 0x0000080001007983 */ /* 0x000ee20000100800 */
[----:B------:R-:W1:Y:S02]  /*12070*/  S2R R6, SR_CgaCtaId ;  /* 0x0000000000067919 */ /* 0x000e640000008800 */
[----:B-1----:R-:W-:-:S05]  /*12080*/  LEA R3, R6, R3, 0x18 ;  /* 0x0000000306037211 */ /* 0x002fca00078ec0ff */
[----:B--2---:R-:W-:Y:S01]  /*12090*/  IMAD R3, R2, 0x8, R3 ;  /* 0x0000000802037824 */ /* 0x004fe200078e0203 */
[----:B---3--:R-:W-:-:S04]  /*120a0*/  SHF.L.U32 R0, R0, 0x1f, RZ ;  /* 0x0000001f00007819 */ /* 0x008fc800000006ff */
[----:B------:R-:W1:Y:S02]  /*120b0*/  SYNCS.PHASECHK.TRANS64.TRYWAIT P0, [R3+URZ+0x38860], R0 ;  /* 0x03886000030075a7 */ /* 0x000e64000800017f */
[----:B-1----:R-:W-:Y:S05]  /*120c0*/  @!P0 BRA `(.L_x_359) ;  /* 0x0000001400d88947 */ /* 0x002fea0003800000 */
.L_x_403:
[----:B------:R-:W2:Y:S02]  /*120d0*/  S2R R2, SR_TID.X ;  /* 0x0000000000027919 */ /* 0x000ea40000002100 */
[----:B--2---:R-:W-:-:S04]  /*120e0*/  LOP3.LUT R2, R2, 0x7f, RZ, 0xc0, !PT ;  /* 0x0000007f02027812 */ /* 0x004fc800078ec0ff */
[----:B------:R-:W-:-:S13]  /*120f0*/  ISETP.NE.AND P0, PT, R2, RZ, PT ;  /* 0x000000ff0200720c */ /* 0x000fda0003f05270 */
        /* <DEDUP_REMOVED lines=8> */
.L_x_360:
[----:B-1----:R-:W2:Y:S01]  /*12180*/  LDL R0, [R1] ;  /* 0x0000000001007983 */ /* 0x002ea20000100800 */
[----:B------:R-:W-:-:S03]  /*12190*/  MOV R7, 0x400 ;  /* 0x0000040000077802 */ /* 0x000fc60000000f00 */
[----:B------:R-:W3:Y:S04]  /*121a0*/  LDL.LU R6, [R1+0x4] ;  /* 0x0000040001067983 */ /* 0x000ee80000300800 */
[----:B------:R-:W4:Y:S01]  /*121b0*/  LDL R2, [R1+0xc] ;  /* 0x00000c0001027983 */ /* 0x000f220000100800 */
[----:B------:R-:W1:Y:S01]  /*121c0*/  S2R R8, SR_CgaCtaId ;  /* 0x0000000000087919 */ /* 0x000e620000008800 */
[----:B------:R-:W-:Y:S01]  /*121d0*/  R2UR UR9, R3 ;  /* 0x00000000030972ca */ /* 0x000fe200000e0000 */
[----:B------:R-:W-:Y:S01]  /*121e0*/  UIADD3 UR4, UP0, UR36, 0x470, URZ ;  /* 0x0000047024047890 */ /* 0x000fe2000ff1e03f */
[----:B------:R-:W-:Y:S02]  /*121f0*/  R2UR UR12, R4 ;  /* 0x00000000040c72ca */ /* 0x000fe400000e0000 */
[----:B------:R-:W-:-:S02]  /*12200*/  R2UR UR13, R5 ;  /* 0x00000000050d72ca */ /* 0x000fc400000e0000 */
[----:B-1----:R-:W-:-:S07]  /*12210*/  LEA R7, R8, R7, 0x18 ;  /* 0x0000000708077211 */ /* 0x002fce00078ec0ff */
        /* <DEDUP_REMOVED lines=27> */
[----:B-1----:R-:W-:Y:S01]  /*123d0*/  NOP ;  /* 0x0000000000007918 */ /* 0x002fe20000000000 */
.L_x_358:
[----:B------:R-:W-:Y:S05]  /*123e0*/  BSYNC B0 ;  /* 0x0000000000007941 */ /* 0x000fea0003800000 */
.L_x_357:
[----:B------:R-:W2:Y:S04]  /*123f0*/  LDL.LU R0, [R1] ;  /* 0x0000000001007983 */ /* 0x000ea80000300800 */
[----:B------:R-:W3:Y:S01]  /*12400*/  LDL.LU R3, [R1+0x8] ;  /* 0x0000080001037983 */ /* 0x000ee20000300800 */
[----:B--2---:R-:W-:-:S05]  /*12410*/  VIADD R0, R0, 0x1 ;  /* 0x0000000100007836 */ /* 0x004fca0000000000 */
[----:B------:R-:W-:-:S04]  /*12420*/  ISETP.NE.AND P0, PT, R0, 0x2, PT ;  /* 0x000000020000780c */ /* 0x000fc80003f05270 */
[----:B------:R-:W-:Y:S02]  /*12430*/  SEL R2, RZ, 0x1, P0 ;  /* 0x00000001ff027807 */ /* 0x000fe40000000000 */
[----:B------:R-:W-:Y:S02]  /*12440*/  SEL R0, R0, RZ, P0 ;  /* 0x000000ff00007207 */ /* 0x000fe40000000000 */
[----:B---3--:R-:W-:-:S05]  /*12450*/  LOP3.LUT R3, R3, R2, RZ, 0x3c, !PT ;  /* 0x0000000203037212 */ /* 0x008fca00078e3cff */
[----:B------:R1:W-:Y:S04]  /*12460*/  STL [R1+0x8], R3 ;  /* 0x0000080301007387 */ /* 0x0003e80000100800 */
[----:B------:R1:W-:Y:S02]  /*12470*/  STL [R1], R0 ;  /* 0x0000000001007387 */ /* 0x0003e40000100800 */
.L_x_313:
[----:B------:R-:W-:Y:S05]  /*12480*/  BSYNC B6 ;  /* 0x0000000000067941 */ /* 0x000fea0003800000 */
.L_x_311:
[----:B------:R-:W-:-:S03]  /*12490*/  UMOV UR4, 0xffffffff ;  /* 0xffffffff00047882 */ /* 0x000fc60000000000 */
[----:B------:R-:W-:Y:S05]  /*124a0*/  BRA.DIV UR4, `(.L_x_361) ;  /* 0x0000001204f47947 */ /* 0x000fea000b800000 */
[----:B------:R2:W3:Y:S04]  /*124b0*/  SHFL.IDX PT, R4, R16, RZ, 0x1f ;  /* 0x00001fff10047589 */ /* 0x0004e800000e0000 */
[----:B------:R2:W4:Y:S02]  /*124c0*/  SHFL.IDX PT, R5, R16, 0x1, 0x1f ;  /* 0x00201f0010057f89 */ /* 0x00052400000e0000 */
.L_x_407:
[----:B01----:R-:W0:Y:S01]  /*124d0*/  S2R R0, SR_TID.X ;  /* 0x0000000000007919 */ /* 0x003e220000002100 */
[----:B------:R-:W-:Y:S01]  /*124e0*/  ULDC UR4, c[0x0][0xc14] ;  /* 0x0003050000047ab9 */ /* 0x000fe20000000800 */
[----:B------:R-:W-:Y:S01]  /*124f0*/  BSSY B0, `(.L_x_362) ;  /* 0x000000c000007945 */ /* 0x000fe20003800000 */
[----:B------:R-:W-:Y:S01]  /*12500*/  IMAD.MOV.U32 R3, RZ, RZ, RZ ;  /* 0x000000ffff037224 */ /* 0x000fe200078e00ff */
[----:B0-----:R-:W-:Y:S01]  /*12510*/  LOP3.LUT R9, R0, 0x1f, RZ, 0xc0, !PT ;  /* 0x0000001f00097812 */ /* 0x001fe200078ec0ff */
[----:B------:R-:W-:-:S03]  /*12520*/  IMAD.U32 R0, RZ, RZ, UR4 ;  /* 0x00000004ff007e24 */ /* 0x000fc6000f8e00ff */
[C---:B------:R-:W-:Y:S01]  /*12530*/  ISETP.NE.AND P0, PT, R9.reuse, 0x1f, PT ;  /* 0x0000001f0900780c */ /* 0x040fe20003f05270 */
[----:B------:R-:W-:-:S05]  /*12540*/  IMAD.IADD R7, R9, 0x1, R19 ;  /* 0x0000000109077824 */ /* 0x000fca00078e0213 */
[----:B------:R-:W-:-:S13]  /*12550*/  ISETP.GE.OR P0, PT, R7, R0, !P0 ;  /* 0x000000000700720c */ /* 0x000fda0004706670 */
[----:B------:R-:W-:Y:S05]  /*12560*/  @P0 BRA `(.L_x_363) ;  /* 0x0000000000100947 */ /* 0x000fea0003800000 */
[----:B------:R-:W0:Y:S01]  /*12570*/  LDC.64 R2, c[0x0][0xc58] ;  /* 0x00031600ff027b82 */ /* 0x000e220000000a00 */
[----:B------:R-:W-:Y:S01]  /*12580*/  ULDC.64 UR4, c[0x0][0x208] ;  /* 0x0000820000047ab9 */ /* 0x000fe20000000a00 */
[----:B0-----:R-:W-:-:S06]  /*12590*/  IMAD.WIDE R2, R7, 0x4, R2 ;  /* 0x0000000407027825 */ /* 0x001fcc00078e0202 */
[----:B------:R0:W5:Y:S02]  /*125a0*/  LDG.E R3, desc[UR4][R2.64] ;  /* 0x0000000402037981 */ /* 0x000164000c1e1900 */
.L_x_363:
[----:B------:R-:W-:Y:S05]  /*125b0*/  BSYNC B0 ;  /* 0x0000000000007941 */ /* 0x000fea0003800000 */
.L_x_362:
[----:B------:R-:W-:-:S03]  /*125c0*/  UMOV UR4, 0xffffffff ;  /* 0xffffffff00047882 */ /* 0x000fc60000000000 */
[----:B------:R-:W-:Y:S05]  /*125d0*/  BRA.DIV UR4, `(.L_x_364) ;  /* 0x0000001204f47947 */ /* 0x000fea000b800000 */
[----:B-----5:R-:W1:Y:S01]  /*125e0*/  SHFL.UP PT, R14, R3, 0x1, RZ ;  /* 0x04200000030e7989 */ /* 0x020e6200000e00ff */
[C---:B------:R-:W-:Y:S02]  /*125f0*/  ISETP.NE.AND P0, PT, R9.reuse, RZ, PT ;  /* 0x000000ff0900720c */ /* 0x040fe40003f05270 */
[C---:B------:R-:W-:Y:S02]  /*12600*/  ISETP.GE.U32.AND P1, PT, R9.reuse, 0x2, PT ;  /* 0x000000020900780c */ /* 0x040fe40003f26070 */
[----:B-1----:R-:W-:Y:S02]  /*12610*/  SEL R14, R14, RZ, P0 ;  /* 0x000000ff0e0e7207 */ /* 0x002fe40000000000 */
[----:B------:R-:W-:-:S03]  /*12620*/  ISETP.GE.U32.AND P0, PT, R9, 0x4, PT ;  /* 0x000000040900780c */ /* 0x000fc60003f06070 */
[----:B------:R-:W-:-:S05]  /*12630*/  IMAD.IADD R13, R3, 0x1, R14 ;  /* 0x00000001030d7824 */ /* 0x000fca00078e020e */
[----:B------:R-:W1:Y:S02]  /*12640*/  SHFL.UP PT, R14, R13, 0x2, RZ ;  /* 0x044000000d0e7989 */ /* 0x000e6400000e00ff */
[----:B-1----:R-:W-:Y:S02]  /*12650*/  SEL R6, R14, RZ, P1 ;  /* 0x000000ff0e067207 */ /* 0x002fe40000800000 */
[----:B------:R-:W-:Y:S02]  /*12660*/  ISETP.GE.U32.AND P1, PT, R9, 0x8, PT ;  /* 0x000000080900780c */ /* 0x000fe40003f26070 */
[----:B------:R-:W-:-:S05]  /*12670*/  IADD3 R6, R13, R6, RZ ;  /* 0x000000060d067210 */ /* 0x000fca0007ffe0ff */
[----:B------:R-:W1:Y:S02]  /*12680*/  SHFL.UP PT, R14, R6, 0x4, RZ ;  /* 0x04800000060e7989 */ /* 0x000e6400000e00ff */
[----:B-1----:R-:W-:Y:S02]  /*12690*/  SEL R7, R14, RZ, P0 ;  /* 0x000000ff0e077207 */ /* 0x002fe40000000000 */
[----:B------:R-:W-:-:S03]  /*126a0*/  ISETP.GE.U32.AND P0, PT, R9, 0x10, PT ;  /* 0x000000100900780c */ /* 0x000fc60003f06070 */
[----:B------:R-:W-:-:S05]  /*126b0*/  IMAD.IADD R7, R6, 0x1, R7 ;  /* 0x0000000106077824 */ /* 0x000fca00078e0207 */
[----:B------:R-:W1:Y:S02]  /*126c0*/  SHFL.UP PT, R14, R7, 0x8, RZ ;  /* 0x05000000070e7989 */ /* 0x000e6400000e00ff */
[----:B-1----:R-:W-:-:S05]  /*126d0*/  SEL R8, R14, RZ, P1 ;  /* 0x000000ff0e087207 */ /* 0x002fca0000800000 */
[----:B------:R-:W-:-:S05]  /*126e0*/  IMAD.IADD R8, R7, 0x1, R8 ;  /* 0x0000000107087824 */ /* 0x000fca00078e0208 */
[----:B------:R-:W1:Y:S02]  /*126f0*/  SHFL.UP PT, R14, R8, 0x10, RZ ;  /* 0x06000000080e7989 */ /* 0x000e6400000e00ff */
[----:B-1----:R-:W-:-:S05]  /*12700*/  SEL R9, R14, RZ, P0 ;  /* 0x000000ff0e097207 */ /* 0x002fca0000000000 */
[----:B0-----:R-:W-:-:S05]  /*12710*/  IMAD.IADD R2, R8, 0x1, R9 ;  /* 0x0000000108027824 */ /* 0x001fca00078e0209 */
[----:B------:R0:W1:Y:S02]  /*12720*/  SHFL.IDX PT, R14, R2, 0x1f, 0x1f ;  /* 0x03e01f00020e7f89 */ /* 0x00006400000e0000 */
.L_x_415:
[----:B------:R-:W-:Y:S02]  /*12730*/  ULDC UR4, c[0x0][0xc10] ;  /* 0x0003040000047ab9 */ /* 0x000fe40000000800 */
[----:B--2---:R-:W-:-:S04]  /*12740*/  IMAD.U32 R16, RZ, RZ, UR4 ;  /* 0x00000004ff107e24 */ /* 0x004fc8000f8e00ff */
[----:B-1----:R-:W-:-:S04]  /*12750*/  IMAD R6, R14, R16, RZ ;  /* 0x000000100e067224 */ /* 0x002fc800078e02ff */
[----:B----4-:R-:W-:-:S05]  /*12760*/  IMAD.IADD R5, R5, 0x1, R6 ;  /* 0x0000000105057824 */ /* 0x010fca00078e0206 */
[----:B---3--:R-:W-:-:S13]  /*12770*/  ISETP.GT.AND P0, PT, R5, R4, PT ;  /* 0x000000040500720c */ /* 0x008fda0003f04270 */
[----:B------:R-:W-:Y:S05]  /*12780*/  @P0 BRA `(.L_x_365) ;  /* 0x0000000000b80947 */ /* 0x000fea0003800000 */
[----:B------:R-:W1:Y:S02]  /*12790*/  LDC R0, c[0x0][0xc14] ;  /* 0x00030500ff007b82 */ /* 0x000e640000000800 */
.L_x_370:
[----:B------:R-:W-:-:S04]  /*127a0*/  IADD3 R19, R19, 0x1f, RZ ;  /* 0x0000001f13137810 */ /* 0x000fc80007ffe0ff */
[----:B-1----:R-:W-:-:S13]  /*127b0*/  ISETP.GE.AND P0, PT, R19, R0, PT ;  /* 0x000000001300720c */ /* 0x002fda0003f06270 */
[----:B------:R-:W-:Y:S05]  /*127c0*/  @P0 BRA `(.L_x_366) ;  /* 0x0000000400600947 */ /* 0x000fea0003800000 */
[----:B0-----:R-:W0:Y:S01]  /*127d0*/  S2R R2, SR_TID.X ;  /* 0x0000000000027919 */ /* 0x001e220000002100 */
[----:B------:R-:W-:Y:S01]  /*127e0*/  BSSY B0, `(.L_x_367) ;  /* 0x000000b000007945 */ /* 0x000fe20003800000 */
[----:B------:R-:W-:Y:S01]  /*127f0*/  IMAD.MOV.U32 R3, RZ, RZ, RZ ;  /* 0x000000ffff037224 */ /* 0x000fe200078e00ff */
[----:B0-----:R-:W-:-:S04]  /*12800*/  LOP3.LUT R8, R2, 0x1f, RZ, 0xc0, !PT ;  /* 0x0000001f02087812 */ /* 0x001fc800078ec0ff */
        /* <DEDUP_REMOVED lines=8> */
.L_x_368:
[----:B------:R-:W-:Y:S05]  /*12890*/  BSYNC B0 ;  /* 0x0000000000007941 */ /* 0x000fea0003800000 */
.L_x_367:
[----:B------:R-:W-:-:S03]  /*128a0*/  UMOV UR4, 0xffffffff ;  /* 0xffffffff00047882 */ /* 0x000fc60000000000 */
[----:B------:R-:W-:Y:S05]  /*128b0*/  BRA.DIV UR4, `(.L_x_369) ;  /* 0x00000016040c7947 */ /* 0x000fea000b800000 */
[----:B-----5:R-:W1:Y:S01]  /*128c0*/  SHFL.UP PT, R14, R3, 0x1, RZ ;  /* 0x04200000030e7989 */ /* 0x020e6200000e00ff */
[C---:B------:R-:W-:Y:S02]  /*128d0*/  ISETP.NE.AND P0, PT, R8.reuse, RZ, PT ;  /* 0x000000ff0800720c */ /* 0x040fe40003f05270 */
[----:B------:R-:W-:Y:S02]  /*128e0*/  ISETP.GE.U32.AND P1, PT, R8, 0x2, PT ;  /* 0x000000020800780c */ /* 0x000fe40003f26070 */
[----:B-1----:R-:W-:Y:S02]  /*128f0*/  SEL R14, R14, RZ, P0 ;  /* 0x000000ff0e0e7207 */ /* 0x002fe40000000000 */
        /* <DEDUP_REMOVED lines=11> */
[----:B0-----:R-:W-:-:S04]  /*129b0*/  SEL R7, R14, RZ, P1 ;  /* 0x000000ff0e077207 */ /* 0x001fc80000800000 */
[----:B------:R-:W-:-:S05]  /*129c0*/  IADD3 R7, R6, R7, RZ ;  /* 0x0000000706077210 */ /* 0x000fca0007ffe0ff */
[----:B------:R-:W0:Y:S02]  /*129d0*/  SHFL.UP PT, R14, R7, 0x10, RZ ;  /* 0x06000000070e7989 */ /* 0x000e2400000e00ff */
[----:B0-----:R-:W-:-:S05]  /*129e0*/  SEL R14, R14, RZ, P0 ;  /* 0x000000ff0e0e7207 */ /* 0x001fca0000000000 */
[----:B------:R-:W-:-:S05]  /*129f0*/  IMAD.IADD R2, R7, 0x1, R14 ;  /* 0x0000000107027824 */ /* 0x000fca00078e020e */
[----:B------:R0:W1:Y:S02]  /*12a00*/  SHFL.IDX PT, R14, R2, 0x1f, 0x1f ;  /* 0x03e01f00020e7f89 */ /* 0x00006400000e0000 */
.L_x_423:
[----:B------:R-:W-:Y:S02]  /*12a10*/  ULDC UR4, c[0x0][0xc10] ;  /* 0x0003040000047ab9 */ /* 0x000fe40000000800 */
[----:B------:R-:W-:-:S04]  /*12a20*/  IMAD.U32 R16, RZ, RZ, UR4 ;  /* 0x00000004ff107e24 */ /* 0x000fc8000f8e00ff */
[----:B-1----:R-:W-:-:S04]  /*12a30*/  IMAD R6, R14, R16, RZ ;  /* 0x000000100e067224 */ /* 0x002fc800078e02ff */
[----:B------:R-:W-:-:S05]  /*12a40*/  IMAD.IADD R5, R6, 0x1, R5 ;  /* 0x0000000106057824 */ /* 0x000fca00078e0205 */
[----:B------:R-:W-:-:S13]  /*12a50*/  ISETP.GT.AND P0, PT, R5, R4, PT ;  /* 0x000000040500720c */ /* 0x000fda0003f04270 */
[----:B------:R-:W-:Y:S05]  /*12a60*/  @!P0 BRA `(.L_x_370) ;  /* 0xfffffffc004c8947 */ /* 0x000fea000383ffff */
.L_x_365:
[----:B------:R-:W-:Y:S01]  /*12a70*/  IMAD.IADD R6, R5, 0x1, -R6 ;  /* 0x0000000105067824 */ /* 0x000fe200078e0a06 */
[----:B------:R-:W-:-:S03]  /*12a80*/  UMOV UR4, 0xffffffff ;  /* 0xffffffff00047882 */ /* 0x000fc60000000000 */
[----:B------:R-:W-:-:S05]  /*12a90*/  IMAD R5, R2, R16, R6 ;  /* 0x0000001002057224 */ /* 0x000fca00078e0206 */
[----:B------:R-:W-:Y:S01]  /*12aa0*/  ISETP.GT.AND P6, PT, R5, R4, PT ;  /* 0x000000040500720c */ /* 0x000fe20003fc4270 */
[----:B------:R-:W-:-:S12]  /*12ab0*/  BRA.DIV UR4, `(.L_x_371) ;  /* 0x00000016045c7947 */ /* 0x000fd8000b800000 */
[----:B------:R-:W-:-:S04]  /*12ac0*/  VOTE.ANY R7, PT, !P6 ;  /* 0x0000000000077806 */ /* 0x000fc800070e0100 */
[----:B------:R-:W1:Y:S02]  /*12ad0*/  POPC R5, R7 ;  /* 0x0000000700057309 */ /* 0x000e640000000000 */
[----:B-1----:R1:W2:Y:S02]  /*12ae0*/  SHFL.IDX PT, R17, R3, R5, 0x1f ;  /* 0x00001f0503117589 */ /* 0x0022a400000e0000 */
.L_x_427:
[----:B------:R-:W-:Y:S01]  /*12af0*/  ISETP.NE.AND P0, PT, R7, RZ, PT ;  /* 0x000000ff0700720c */ /* 0x000fe20003f05270 */
[----:B------:R-:W-:-:S12]  /*12b00*/  IMAD.MOV.U32 R14, RZ, RZ, RZ ;  /* 0x000000ffff0e7224 */ /* 0x000fd800078e00ff */
[----:B------:R-:W-:Y:S05]  /*12b10*/  @!P0 BRA `(.L_x_372) ;  /* 0x0000000000108947 */ /* 0x000fea0003800000 */
[----:B------:R-:W-:Y:S01]  /*12b20*/  UMOV UR4, 0xffffffff ;  /* 0xffffffff00047882 */ /* 0x000fe20000000000 */
[----:B------:R-:W-:Y:S02]  /*12b30*/  IADD3 R12, R5, -0x1, RZ ;  /* 0xffffffff050c7810 */ /* 0x000fe40007ffe0ff */
[----:B------:R-:W-:Y:S05]  /*12b40*/  BRA.DIV UR4, `(.L_x_373) ;  /* 0x0000001604807947 */ /* 0x000fea000b800000 */
[----:B------:R3:W4:Y:S02]  /*12b50*/  SHFL.IDX PT, R14, R2, R12, 0x1f ;  /* 0x00001f0c020e7589 */ /* 0x00072400000e0000 */
.L_x_372:
[-C--:B--2---:R-:W-:Y:S01]  /*12b60*/  IABS R7, R17.reuse ;  /* 0x0000001100077213 */ /* 0x084fe20000000000 */
[----:B----4-:R-:W-:Y:S01]  /*12b70*/  IMAD R16, R14, R16, R6 ;  /* 0x000000100e107224 */ /* 0x010fe200078e0206 */
[----:B------:R-:W-:Y:S01]  /*12b80*/  IABS R6, R17 ;  /* 0x0000001100067213 */ /* 0x000fe20000000000 */
[----:B------:R-:W-:Y:S01]  /*12b90*/  IMAD.IADD R19, R5, 0x1, R19 ;  /* 0x0000000105137824 */ /* 0x000fe200078e0213 */
[----:B------:R-:W2:Y:S03]  /*12ba0*/  I2F.RP R8, R7 ;  /* 0x0000000700087306 */ /* 0x000ea60000209400 */
[----:B------:R-:W-:-:S05]  /*12bb0*/  IMAD.MOV R6, RZ, RZ, -R6 ;  /* 0x000000ffff067224 */ /* 0x000fca00078e0a06 */
[----:B--2---:R-:W2:Y:S02]  /*12bc0*/  MUFU.RCP R8, R8 ;  /* 0x0000000800087308 */ /* 0x004ea40000001000 */
[----:B--2---:R-:W-:-:S06]  /*12bd0*/  VIADD R9, R8, 0xffffffe ;  /* 0x0ffffffe08097836 */ /* 0x004fcc0000000000 */
[----:B-1----:R-:W0:Y:S02]  /*12be0*/  F2I.FTZ.U32.TRUNC.NTZ R3, R9 ;  /* 0x0000000900037305 */ /* 0x002e24000021f000 */
[----:B0--3--:R-:W-:-:S04]  /*12bf0*/  IMAD.MOV R2, RZ, RZ, -R3 ;  /* 0x000000ffff027224 */ /* 0x009fc800078e0a03 */
[----:B------:R-:W-:Y:S02]  /*12c00*/  IMAD R11, R2, R7, RZ ;  /* 0x00000007020b7224 */ /* 0x000fe400078e02ff */
[----:B------:R-:W-:-:S04]  /*12c10*/  IMAD.MOV.U32 R2, RZ, RZ, RZ ;  /* 0x000000ffff027224 */ /* 0x000fc800078e00ff */
[----:B------:R-:W-:-:S04]  /*12c20*/  IMAD.HI.U32 R3, R3, R11, R2 ;  /* 0x0000000b03037227 */ /* 0x000fc800078e0002 */
[----:B------:R-:W-:-:S05]  /*12c30*/  IMAD.IADD R2, R4, 0x1, -R16 ;  /* 0x0000000104027824 */ /* 0x000fca00078e0a10 */
[----:B------:R-:W-:-:S05]  /*12c40*/  IABS R4, R2 ;  /* 0x0000000200047213 */ /* 0x000fca0000000000 */
        /* <DEDUP_REMOVED lines=11> */
[----:B------:R-:W-:-:S04]  /*12d00*/  @!P0 LOP3.LUT R3, RZ, R17, RZ, 0x33, !PT ;  /* 0x00000011ff038212 */ /* 0x000fc800078e33ff */
[----:B------:R-:W-:Y:S01]  /*12d10*/  MOV R18, R3 ;  /* 0x0000000300127202 */ /* 0x000fe20000000f00 */
[----:B------:R-:W-:-:S04]  /*12d20*/  IMAD.MOV R4, RZ, RZ, -R3 ;  /* 0x000000ffff047224 */ /* 0x000fc800078e0a03 */
[----:B------:R-:W-:Y:S01]  /*12d30*/  IMAD R17, R17, R4, R2 ;  /* 0x0000000411117224 */ /* 0x000fe200078e0202 */
[----:B------:R-:W-:Y:S06]  /*12d40*/  BRA `(.L_x_374) ;  /* 0x00000000001c7947 */ /* 0x000fec0003800000 */
.L_x_366:
[----:B------:R-:W-:Y:S01]  /*12d50*/  UMOV UR4, URZ ;  /* 0x0000003f00047c82 */ /* 0x000fe20008000000 */
[----:B------:R-:W-:Y:S01]  /*12d60*/  UMOV UR5, URZ ;  /* 0x0000003f00057c82 */ /* 0x000fe20008000000 */
[----:B------:R-:W-:Y:S01]  /*12d70*/  ULDC UR6, c[0x0][0xc14] ;  /* 0x0003050000067ab9 */ /* 0x000fe20000000800 */
[----:B------:R-:W-:Y:S02]  /*12d80*/  IMAD.MOV.U32 R16, RZ, RZ, R4 ;  /* 0x000000ffff107224 */ /* 0x000fe400078e0004 */
[----:B------:R-:W-:Y:S02]  /*12d90*/  IMAD.U32 R17, RZ, RZ, UR4 ;  /* 0x00000004ff117e24 */ /* 0x000fe4000f8e00ff */
[----:B------:R-:W-:Y:S02]  /*12da0*/  IMAD.U32 R18, RZ, RZ, UR5 ;  /* 0x00000005ff127e24 */ /* 0x000fe4000f8e00ff */
[----:B------:R-:W-:-:S07]  /*12db0*/  IMAD.U32 R19, RZ, RZ, UR6 ;  /* 0x00000006ff137e24 */ /* 0x000fce000f8e00ff */
.L_x_374:
[----:B0-----:R-:W0:Y:S01]  /*12dc0*/  S2R R2, SR_TID.X ;  /* 0x0000000000027919 */ /* 0x001e220000002100 */
[----:B------:R-:W-:Y:S05]  /*12dd0*/  WARPSYNC.ALL ;  /* 0x0000000000007948 */ /* 0x000fea0003800000 */
[----:B------:R-:W-:Y:S01]  /*12de0*/  BAR.SYNC.DEFER_BLOCKING 0x4, 0x120 ;  /* 0x0104800000007b1d */ /* 0x000fe20000010000 */
[----:B0-----:R-:W-:-:S04]  /*12df0*/  LOP3.LUT R2, R2, 0x1f, RZ, 0xc0, !PT ;  /* 0x0000001f02027812 */ /* 0x001fc800078ec0ff */
[----:B------:R-:W-:-:S13]  /*12e00*/  ISETP.NE.AND P0, PT, R2, RZ, PT ;  /* 0x000000ff0200720c */ /* 0x000fda0003f05270 */
[----:B------:R-:W0:Y:S01]  /*12e10*/  @!P0 S2R R3, SR_CgaCtaId ;  /* 0x0000000000038919 */ /* 0x000e220000008800 */
[----:B------:R-:W-:-:S04]  /*12e20*/  @!P0 MOV R2, 0x400 ;  /* 0x0000040000028802 */ /* 0x000fc80000000f00 */
[----:B0-----:R-:W-:-:S05]  /*12e30*/  @!P0 LEA R2, R3, R2, 0x18 ;  /* 0x0000000203028211 */ /* 0x001fca00078ec0ff */
[----:B------:R1:W-:Y:S01]  /*12e40*/  @!P0 STS.128 [R2+0x388d0], R16 ;  /* 0x0388d01002008388 */ /* 0x0003e20000000c00 */
[----:B------:R-:W-:Y:S06]  /*12e50*/  BAR.ARV 0x5, 0x120 ;  /* 0x0144800000007b1d */ /* 0x000fec0000002000 */
[----:B------:R-:W-:-:S13]  /*12e60*/  ISETP.GE.AND P0, PT, R19, R0, PT ;  /* 0x000000001300720c */ /* 0x000fda0003f06270 */
[----:B------:R-:W-:Y:S05]  /*12e70*/  @!P0 BRA `(.L_x_375) ;  /* 0xffffffbc00048947 */ /* 0x000fea000383ffff */
.L_x_309:
[----:B0-----:R-:W2:Y:S01]  /*12e80*/  LDL.LU R0, [R1+0x28] ;  /* 0x0000280001007983 */ /* 0x001ea20000300800 */
[----:B------:R-:W-:Y:S01]  /*12e90*/  BSSY B0, `(.L_x_376) ;  /* 0x000000b000007945 */ /* 0x000fe20003800000 */
[----:B------:R-:W0:Y:S01]  /*12ea0*/  S2R R5, SR_CgaCtaId ;  /* 0x0000000000057919 */ /* 0x000e220000008800 */
[----:B--2---:R-:W-:-:S05]  /*12eb0*/  VIADD R0, R0, 0x1 ;  /* 0x0000000100007836 */ /* 0x004fca0000000000 */
[----:B-1----:R-:W-:-:S04]  /*12ec0*/  LEA.HI R2, R0, R0, RZ, 0x1 ;  /* 0x0000000000027211 */ /* 0x002fc800078f08ff */
[----:B------:R-:W-:-:S04]  /*12ed0*/  LOP3.LUT R3, R2, 0xfffffffe, RZ, 0xc0, !PT ;  /* 0xfffffffe02037812 */ /* 0x000fc800078ec0ff */
[----:B------:R-:W-:Y:S02]  /*12ee0*/  IADD3 R3, R0, -R3, RZ ;  /* 0x8000000300037210 */ /* 0x000fe40007ffe0ff */
[----:B------:R-:W-:Y:S02]  /*12ef0*/  MOV R0, 0x400 ;  /* 0x0000040000007802 */ /* 0x000fe40000000f00 */
[----:B------:R-:W-:Y:S02]  /*12f00*/  SHF.L.U32 R3, R3, 0x1f, RZ ;  /* 0x0000001f03037819 */ /* 0x000fe400000006ff */
[----:B0-----:R-:W-:-:S04]  /*12f10*/  LEA R0, R5, R0, 0x18 ;  /* 0x0000000005007211 */ /* 0x001fc800078ec0ff */
[----:B------:R-:W0:Y:S02]  /*12f20*/  SYNCS.PHASECHK.TRANS64.TRYWAIT P0, [R0+URZ+0x38820], R3 ;  /* 0x03882003000075a7 */ /* 0x000e24000800017f */
[----:B0-----:R-:W-:Y:S05]  /*12f30*/  @!P0 BRA `(.L_x_377) ;  /* 0x0000001000a88947 */ /* 0x001fea0003800000 */
.L_x_430:
[----:B------:R-:W-:Y:S05]  /*12f40*/  BSYNC B0 ;  /* 0x0000000000007941 */ /* 0x000fea0003800000 */
.L_x_376:
[----:B------:R-:W-:-:S03]  /*12f50*/  UMOV UR4, 0xffffffff ;  /* 0xffffffff00047882 */ /* 0x000fc60000000000 */
[----:B------:R-:W-:Y:S05]  /*12f60*/  BRA.DIV UR4, `(.L_x_378) ;  /* 0x0000001204b07947 */ /* 0x000fea000b800000 */
[----:B------:R-:W1:Y:S02]  /*12f70*/  S2R R2, SR_TID.X ;  /* 0x0000000000027919 */ /* 0x000e640000002100 */
[----:B-1----:R-:W-:-:S04]  /*12f80*/  SHF.R.U32.HI R2, RZ, 0x5, R2 ;  /* 0x00000005ff027819 */ /* 0x002fc80000011602 */
[----:B------:R-:W-:-:S05]  /*12f90*/  LOP3.LUT R2, R2, 0x3, RZ, 0xc0, !PT ;  /* 0x0000000302027812 */ /* 0x000fca00078ec0ff */
[----:B------:R1:W2:Y:S02]  /*12fa0*/  SHFL.IDX PT, R14, R2, RZ, 0x1f ;  /* 0x00001fff020e7589 */ /* 0x0002a400000e0000 */
.L_x_433:
[----:B--2---:R-:W-:Y:S01]  /*12fb0*/  ISETP.NE.AND P0, PT, R14, RZ, PT ;  /* 0x000000ff0e00720c */ /* 0x004fe20003f05270 */
[----:B------:R-:W-:-:S12]  /*12fc0*/  BSSY B0, `(.L_x_379) ;  /* 0x0000029000007945 */ /* 0x000fd80003800000 */
[----:B------:R-:W-:Y:S05]  /*12fd0*/  @P0 BRA `(.L_x_380) ;  /* 0x00000000009c0947 */ /* 0x000fea0003800000 */
[----:B------:R-:W-:-:S03]  /*12fe0*/  UMOV UR4, 0xffffffff ;  /* 0xffffffff00047882 */ /* 0x000fc60000000000 */
[----:B------:R-:W-:Y:S05]  /*12ff0*/  BRA.DIV UR4, `(.L_x_381) ;  /* 0x0000001204c07947 */ /* 0x000fea000b800000 */
[----:B------:R-:W-:-:S13]  /*13000*/  ELECT P6, URZ, PT ;  /* 0x00000000003f782f */ /* 0x000fda00038c0000 */
.L_x_436:
[----:B------:R-:W-:Y:S05]  /*13010*/  @!P6 BRA `(.L_x_380) ;  /* 0x00000000008ce947 */ /* 0x000fea0003800000 */
[----:B-1----:R-:W2:Y:S02]  /*13020*/  LDL R2, [R1+0x30] ;  /* 0x0000300001027983 */ /* 0x002ea40000100800 */
[----:B--2---:R-:W-:-:S13]  /*13030*/  R2UR UR4, R2 ;  /* 0x00000000020472ca */ /* 0x004fda00000e0000 */
[----:B------:R-:W-:-:S06]  /*13040*/  ULOP3.LUT UR4, UR4, 0x2, URZ, 0xfc, !UPT ;  /* 0x0000000204047892 */ /* 0x000fcc000f8efc3f */
[----:B------:R-:W-:-:S05]  /*13050*/  IMAD.U32 R2, RZ, RZ, UR4 ;  /* 0x00000004ff027e24 */ /* 0x000fca000f8e00ff */
[----:B------:R-:W-:-:S13]  /*13060*/  ISETP.NE.AND P2, PT, R2, 0x3, PT ;  /* 0x000000030200780c */ /* 0x000fda0003f45270 */
[----:B------:R-:W-:Y:S05]  /*13070*/  @!P2 BRA `(.L_x_382) ;  /* 0x000000000004a947 */ /* 0x000fea0003800000 */
[----:B------:R-:W-:Y:S01]  /*13080*/  BPT.TRAP 0x1 ;  /* 0x000000040000795c */ /* 0x000fe20000300000 */
.L_x_382:
[----:B0-----:R-:W2:Y:S04]  /*13090*/  LDL R3, [R1] ;  /* 0x0000000001037983 */ /* 0x001ea80000100800 */
[----:B------:R-:W3:Y:S01]  /*130a0*/  LDL.LU R7, [R1+0x8] ;  /* 0x0000080001077983 */ /* 0x000ee20000300800 */
[----:B------:R-:W-:-:S04]  /*130b0*/  VIADD R2, R0, 0x38840 ;  /* 0x0003884000027836 */ /* 0x000fc80000000000 */
[C---:B--2---:R-:W-:Y:S02]  /*130c0*/  IMAD R6, R3.reuse, 0x8, R2 ;  /* 0x0000000803067824 */ /* 0x044fe400078e0202 */
[----:B------:R-:W-:Y:S01]  /*130d0*/  VIADD R3, R3, 0x1 ;  /* 0x0000000103037836 */ /* 0x000fe20000000000 */
[----:B---3--:R-:W-:-:S04]  /*130e0*/  SHF.L.U32 R5, R7, 0x1f, RZ ;  /* 0x0000001f07057819 */ /* 0x008fc800000006ff */
[C---:B------:R-:W-:Y:S01]  /*130f0*/  ISETP.NE.AND P1, PT, R3.reuse, 0x2, PT ;  /* 0x000000020300780c */ /* 0x040fe20003f25270 */
[----:B------:R-:W0:Y:S03]  /*13100*/  SYNCS.PHASECHK.TRANS64.TRYWAIT P0, [R6+URZ], R5 ;  /* 0x00000005060075a7 */ /* 0x000e26000800017f */
[----:B------:R-:W-:Y:S02]  /*13110*/  SEL R4, RZ, 0x1, P1 ;  /* 0x00000001ff047807 */ /* 0x000fe40000800000 */
[----:B------:R-:W-:Y:S02]  /*13120*/  SEL R3, R3, RZ, P1 ;  /* 0x000000ff03037207 */ /* 0x000fe40000800000 */
[----:B------:R-:W-:-:S03]  /*13130*/  LOP3.LUT R4, R7, R4, RZ, 0x3c, !PT ;  /* 0x0000000407047212 */ /* 0x000fc600078e3cff */
[----:B------:R-:W-:Y:S01]  /*13140*/  IMAD R7, R3, 0x8, R2 ;  /* 0x0000000803077824 */ /* 0x000fe200078e0202 */
[----:B------:R-:W-:Y:S01]  /*13150*/  SHF.L.U32 R2, R4, 0x1f, RZ ;  /* 0x0000001f04027819 */ /* 0x000fe200000006ff */
[----:B0-----:R-:W-:Y:S06]  /*13160*/  @!P0 BRA `(.L_x_383) ;  /* 0x0000001000848947 */ /* 0x001fec0003800000 */
.L_x_437:
[----:B------:R-:W1:Y:S02]  /*13170*/  SYNCS.PHASECHK.TRANS64.TRYWAIT P0, [R7+URZ], R2 ;  /* 0x00000002070075a7 */ /* 0x000e64000800017f */
[----:B-1----:R-:W-:Y:S05]  /*13180*/  @!P0 BRA `(.L_x_384) ;  /* 0x0000001000908947 */ /* 0x002fea0003800000 */
.L_x_438:
[----:B------:R-:W-:Y:S05]  /*13190*/  @!P2 BRA `(.L_x_385) ;  /* 0x000000000004a947 */ /* 0x000fea0003800000 */
[----:B------:R-:W-:Y:S01]  /*131a0*/  BPT.TRAP 0x1 ;  /* 0x000000040000795c */ /* 0x000fe20000300000 */
.L_x_385:
[----:B------:R-:W2:Y:S01]  /*131b0*/  LDL.LU R4, [R1] ;  /* 0x0000000001047983 */ /* 0x000ea20000300800 */
[----:B------:R-:W-:-:S05]  /*131c0*/  IADD3 R0, R0, 0x38860, RZ ;  /* 0x0003886000007810 */ /* 0x000fca0007ffe0ff */
[----:B--2---:R-:W-:-:S04]  /*131d0*/  IMAD R4, R4, 0x8, R0 ;  /* 0x0000000804047824 */ /* 0x004fc800078e0200 */
[----:B------:R-:W2:Y:S02]  /*131e0*/  SYNCS.PHASECHK.TRANS64.TRYWAIT P0, [R4+URZ], R5 ;  /* 0x00000005040075a7 */ /* 0x000ea4000800017f */
[----:B--2---:R-:W-:Y:S05]  /*131f0*/  @!P0 BRA `(.L_x_386) ;  /* 0x0000001000888947 */ /* 0x004fea0003800000 */
.L_x_439:
[----:B------:R-:W-:-:S07]  /*13200*/  IMAD R3, R3, 0x8, R0 ;  /* 0x0000000803037824 */ /* 0x000fce00078e0200 */
.L_x_387:
[----:B---3--:R3:W4:Y:S02]  /*13210*/  SYNCS.PHASECHK.TRANS64.TRYWAIT P0, [R3+URZ], R2 ;  /* 0x00000002030075a7 */ /* 0x008724000800017f */
[----:B----4-:R-:W-:Y:S05]  /*13220*/  @!P0 NANOSLEEP.SYNCS 0x989680 ;  /* 0x009896800000895d */ /* 0x010fea0003900000 */
[----:B------:R-:W4:Y:S02]  /*13230*/  @!P0 SYNCS.PHASECHK.TRANS64 P0, [R3+URZ], R2 ;  /* 0x00000002030085a7 */ /* 0x000f24000800007f */
[----:B----4-:R-:W-:Y:S05]  /*13240*/  @!P0 BRA `(.L_x_387) ;  /* 0xfffffffc00f08947 */ /* 0x010fea000383ffff */
.L_x_380:
[----:B------:R-:W-:Y:S05]  /*13250*/  BSYNC B0 ;  /* 0x0000000000007941 */ /* 0x000fea0003800000 */
.L_x_379:
[----:B------:R-:W-:Y:S05]  /*13260*/  EXIT ;  /* 0x000000000000794d */ /* 0x000fea0003800000 */
.L_x_263:
[----:B0-----:R0:W1:Y:S02]  /*13270*/  SYNCS.PHASECHK.TRANS64.TRYWAIT P1, [R5+URZ+0x38800], R0 ;  /* 0x03880000050075a7 */ /* 0x001064000802017f */
[----:B-1----:R-:W-:Y:S05]  /*13280*/  @!P1 NANOSLEEP.SYNCS 0x989680 ;  /* 0x009896800000995d */ /* 0x002fea0003900000 */
[----:B------:R-:W1:Y:S02]  /*13290*/  @!P1 SYNCS.PHASECHK.TRANS64 P1, [R5+URZ+0x38800], R0 ;  /* 0x03880000050095a7 */ /* 0x000e64000802007f */
[----:B-1----:R-:W-:Y:S05]  /*132a0*/  @!P1 BRA `(.L_x_263) ;  /* 0xfffffffc00f09947 */ /* 0x002fea000383ffff */
[----:B------:R-:W-:Y:S05]  /*132b0*/  BRA `(.L_x_388) ;  /* 0xfffffee400887947 */ /* 0x000fea000383ffff */
.L_x_267:
[----:B-1----:R1:W2:Y:S02]  /*132c0*/  SYNCS.PHASECHK.TRANS64.TRYWAIT P2, [R0+URZ+0x38830], R3 ;  /* 0x03883003000075a7 */ /* 0x0022a4000804017f */
[----:B--2---:R-:W-:Y:S05]  /*132d0*/  @!P2 NANOSLEEP.SYNCS 0x989680 ;  /* 0x009896800000a95d */ /* 0x004fea0003900000 */
[----:B------:R-:W2:Y:S02]  /*132e0*/  @!P2 SYNCS.PHASECHK.TRANS64 P2, [R0+URZ+0x38830], R3 ;  /* 0x038830030000a5a7 */ /* 0x000ea4000804007f */
[----:B--2---:R-:W-:Y:S05]  /*132f0*/  @!P2 BRA `(.L_x_267) ;  /* 0xfffffffc00f0a947 */ /* 0x004fea000383ffff */
[----:B------:R-:W-:Y:S05]  /*13300*/  BRA `(.L_x_266) ;  /* 0xfffffee400ac7947 */ /* 0x000fea000383ffff */
.L_x_272:
[----:B------:R-:W-:-:S13]  /*13310*/  R2UR UR4, R225 ;  /* 0x00000000e10472ca */ /* 0x000fda00000e0000 */
[----:B-1----:R-:W-:-:S04]  /*13320*/  IMAD.U32 R4, RZ, RZ, UR4 ;  /* 0x00000004ff047e24 */ /* 0x002fc8000f8e00ff */
[----:B------:R1:W2:Y:S03]  /*13330*/  SYNCS.PHASECHK.TRANS64.TRYWAIT P2, [R4+URZ+0x38830], R3 ;  /* 0x03883003040075a7 */ /* 0x0002a6000804017f */
[----:B--2---:R-:W-:Y:S05]  /*13340*/  @!P2 NANOSLEEP.SYNCS 0x989680 ;  /* 0x009896800000a95d */ /* 0x004fea0003900000 */
[----:B------:R-:W2:Y:S02]  /*13350*/  @!P2 SYNCS.PHASECHK.TRANS64 P2, [R4+URZ+0x38830], R3 ;  /* 0x038830030400a5a7 */ /* 0x000ea4000804007f */
[----:B--2---:R-:W-:Y:S05]  /*13360*/  @!P2 BRA `(.L_x_272) ;  /* 0xfffffffc00e8a947 */ /* 0x004fea000383ffff */
[----:B------:R-:W-:Y:S05]  /*13370*/  BRA `(.L_x_271) ;  /* 0xffffff2c00507947 */ /* 0x000fea000383ffff */
.L_x_276:
[----:B01----:R-:W-:-:S04]  /*13380*/  IMAD.U32 R3, RZ, RZ, UR4 ;  /* 0x00000004ff037e24 */ /* 0x003fc8000f8e00ff */
[----:B------:R0:W1:Y:S03]  /*13390*/  SYNCS.PHASECHK.TRANS64.TRYWAIT P2, [R3+URZ+0x38850], R0 ;  /* 0x03885000030075a7 */ /* 0x000066000804017f */
[----:B-1----:R-:W-:Y:S05]  /*133a0*/  @!P2 NANOSLEEP.SYNCS 0x989680 ;  /* 0x009896800000a95d */ /* 0x002fea0003900000 */
[----:B------:R-:W1:Y:S02]  /*133b0*/  @!P2 SYNCS.PHASECHK.TRANS64 P2, [R3+URZ+0x38850], R0 ;  /* 0x038850000300a5a7 */ /* 0x000e64000804007f */
[----:B-1----:R-:W-:Y:S05]  /*133c0*/  @!P2 BRA `(.L_x_276) ;  /* 0xfffffffc00eca947 */ /* 0x002fea000383ffff */
[----:B------:R-:W-:Y:S05]  /*133d0*/  BRA `(.L_x_275) ;  /* 0xffffff5400707947 */ /* 0x000fea000383ffff */
.L_x_281:
[----:B-1----:R1:W2:Y:S02]  /*133e0*/  SYNCS.PHASECHK.TRANS64.TRYWAIT P0, [R11+URZ+0x38850], R0 ;  /* 0x038850000b0075a7 */ /* 0x0022a4000800017f */
[----:B--2---:R-:W-:Y:S05]  /*133f0*/  @!P0 NANOSLEEP.SYNCS 0x989680 ;  /* 0x009896800000895d */ /* 0x004fea0003900000 */
[----:B------:R-:W2:Y:S02]  /*13400*/  @!P0 SYNCS.PHASECHK.TRANS64 P0, [R11+URZ+0x38850], R0 ;  /* 0x038850000b0085a7 */ /* 0x000ea4000800007f */
[----:B--2---:R-:W-:Y:S05]  /*13410*/  @!P0 BRA `(.L_x_281) ;  /* 0xfffffffc00f08947 */ /* 0x004fea000383ffff */
[----:B------:R-:W-:Y:S05]  /*13420*/  BRA `(.L_x_280) ;  /* 0xffffff7000a07947 */ /* 0x000fea000383ffff */
.L_x_321:
[----:B------:R-:W0:Y:S01]  /*13430*/  S2R R7, SR_TID.X ;  /* 0x0000000000077919 */ /* 0x000e220000002100 */
[----:B------:R-:W-:Y:S01]  /*13440*/  BSSY B0, `(.L_x_389) ;  /* 0x000000a000007945 */ /* 0x000fe20003800000 */
[----:B------:R-:W-:Y:S01]  /*13450*/  MOV R12, RZ ;  /* 0x000000ff000c7202 */ /* 0x000fe20000000f00 */
[----:B------:R-:W-:Y:S02]  /*13460*/  IMAD.MOV.U32 R11, RZ, RZ, 0x1f ;  /* 0x0000001fff0b7424 */ /* 0x000fe400078e00ff */
[----:B------:R-:W-:Y:S01]  /*13470*/  IMAD.MOV.U32 R15, RZ, RZ, -0x1 ;  /* 0xffffffffff0f7424 */ /* 0x000fe200078e00ff */
[----:B0-----:R-:W-:-:S04]  /*13480*/  SHF.R.U32.HI R7, RZ, 0x5, R7 ;  /* 0x00000005ff077819 */ /* 0x001fc80000011607 */
[----:B------:R-:W-:-:S05]  /*13490*/  LOP3.LUT R7, R7, 0x3, RZ, 0xc0, !PT ;  /* 0x0000000307077812 */ /* 0x000fca00078ec0ff */
[----:B------:R-:W-:-:S07]  /*134a0*/  IMAD.MOV.U32 R13, RZ, RZ, R7 ;  /* 0x000000ffff0d7224 */ /* 0x000fce00078e0007 */
[----:B------:R-:W-:Y:S05]  /*134b0*/  WARPSYNC.COLLECTIVE R15, `(.L_x_390) ;  /* 0x000000000f087348 */ /* 0x000fea0003c00000 */
[----:B------:R0:W1:Y:S02]  /*134c0*/  SHFL.IDX P6, R14, R13, R12, R11 ;  /* 0x0000000c0d0e7389 */ /* 0x00006400000c000b */
[----:B01----:R-:W-:Y:S01]  /*134d0*/  ENDCOLLECTIVE ;  /* 0x000000000000791b */ /* 0x003fe20003800000 */
.L_x_390:
[----:B------:R-:W-:Y:S05]  /*134e0*/  BSYNC B0 ;  /* 0x0000000000007941 */ /* 0x000fea0003800000 */
.L_x_389:
[----:B------:R-:W-:Y:S05]  /*134f0*/  BRA `(.L_x_391) ;  /* 0xffffffc400187947 */ /* 0x000fea000383ffff */
.L_x_322:
[----:B------:R-:W-:Y:S01]  /*13500*/  BSSY B0, `(.L_x_392) ;  /* 0x0000006000007945 */ /* 0x000fe20003800000 */
[----:B------:R-:W-:-:S07]  /*13510*/  IMAD.MOV.U32 R15, RZ, RZ, -0x1 ;  /* 0xffffffffff0f7424 */ /* 0x000fce00078e00ff */
[----:B------:R-:W-:Y:S05]  /*13520*/  WARPSYNC.COLLECTIVE R15, `(.L_x_393) ;  /* 0x000000000f0c7348 */ /* 0x000fea0003c00000 */
[----:B------:R-:W-:Y:S02]  /*13530*/  ELECT P6, UR62, PT ;  /* 0x00000000003e782f */ /* 0x000fe400038c0000 */
[----:B------:R-:W-:Y:S01]  /*13540*/  MOV R14, UR62 ;  /* 0x0000003e000e7c02 */ /* 0x000fe20008000f00 */
[----:B------:R-:W-:Y:S10]  /*13550*/  ENDCOLLECTIVE ;  /* 0x000000000000791b */ /* 0x000ff40003800000 */
.L_x_393:
[----:B------:R-:W-:Y:S05]  /*13560*/  BSYNC B0 ;  /* 0x0000000000007941 */ /* 0x000fea0003800000 */
.L_x_392:
[----:B------:R-:W-:Y:S05]  /*13570*/  BRA `(.L_x_394) ;  /* 0xffffffc400107947 */ /* 0x000fea000383ffff */
.L_x_325:
[----:B0-----:R0:W1:Y:S02]  /*13580*/  SYNCS.PHASECHK.TRANS64.TRYWAIT P0, [R8+URZ+0x38840], R9 ;  /* 0x03884009080075a7 */ /* 0x001064000800017f */
[----:B-1----:R-:W-:Y:S05]  /*13590*/  @!P0 NANOSLEEP.SYNCS 0x989680 ;  /* 0x009896800000895d */ /* 0x002fea0003900000 */
[----:B------:R-:W1:Y:S02]  /*135a0*/  @!P0 SYNCS.PHASECHK.TRANS64 P0, [R8+URZ+0x38840], R9 ;  /* 0x03884009080085a7 */ /* 0x000e64000800007f */
[----:B-1----:R-:W-:Y:S05]  /*135b0*/  @!P0 BRA `(.L_x_325) ;  /* 0xfffffffc00f08947 */ /* 0x002fea000383ffff */
[----:B------:R-:W-:Y:S05]  /*135c0*/  BRA `(.L_x_395) ;  /* 0xffffffc400847947 */ /* 0x000fea000383ffff */
.L_x_328:
[----:B0-----:R-:W0:Y:S01]  /*135d0*/  S2R R9, SR_CgaCtaId ;  /* 0x0000000000097919 */ /* 0x001e220000008800 */
[----:B------:R-:W-:-:S04]  /*135e0*/  MOV R8, 0x400 ;  /* 0x0000040000087802 */ /* 0x000fc80000000f00 */
[----:B0-----:R-:W-:-:S04]  /*135f0*/  LEA R8, R9, R8, 0x18 ;  /* 0x0000000809087211 */ /* 0x001fc800078ec0ff */
[----:B------:R0:W1:Y:S03]  /*13600*/  SYNCS.PHASECHK.TRANS64.TRYWAIT P0, [R8+URZ+0x38820], R6 ;  /* 0x03882006080075a7 */ /* 0x000066000800017f */
[----:B-1----:R-:W-:Y:S05]  /*13610*/  @!P0 NANOSLEEP.SYNCS 0x989680 ;  /* 0x009896800000895d */ /* 0x002fea0003900000 */
[----:B------:R-:W1:Y:S02]  /*13620*/  @!P0 SYNCS.PHASECHK.TRANS64 P0, [R8+URZ+0x38820], R6 ;  /* 0x03882006080085a7 */ /* 0x000e64000800007f */
[----:B-1----:R-:W-:Y:S05]  /*13630*/  @!P0 BRA `(.L_x_328) ;  /* 0xfffffffc00e48947 */ /* 0x002fea000383ffff */
[----:B------:R-:W-:Y:S05]  /*13640*/  BRA `(.L_x_396) ;  /* 0xffffffcc00047947 */ /* 0x000fea000383ffff */
.L_x_336:
[----:B0-----:R0:W1:Y:S02]  /*13650*/  SYNCS.PHASECHK.TRANS64.TRYWAIT P0, [R2+URZ+0x38840], R3 ;  /* 0x03884003020075a7 */ /* 0x001064000800017f */
[----:B-1----:R-:W-:Y:S05]  /*13660*/  @!P0 NANOSLEEP.SYNCS 0x989680 ;  /* 0x009896800000895d */ /* 0x002fea0003900000 */
[----:B------:R-:W1:Y:S02]  /*13670*/  @!P0 SYNCS.PHASECHK.TRANS64 P0, [R2+URZ+0x38840], R3 ;  /* 0x03884003020085a7 */ /* 0x000e64000800007f */
[----:B-1----:R-:W-:Y:S05]  /*13680*/  @!P0 BRA `(.L_x_336) ;  /* 0xfffffffc00f08947 */ /* 0x002fea000383ffff */
[----:B------:R-:W-:Y:S05]  /*13690*/  BRA `(.L_x_397) ;  /* 0xffffffcc00c47947 */ /* 0x000fea000383ffff */
.L_x_338:
[----:B0-----:R0:W1:Y:S02]  /*136a0*/  SYNCS.PHASECHK.TRANS64.TRYWAIT P0, [R3+URZ+0x60], R2 ;  /* 0x00006002030075a7 */ /* 0x001064000800017f */
[----:B-1----:R-:W-:Y:S05]  /*136b0*/  @!P0 NANOSLEEP.SYNCS 0x989680 ;  /* 0x009896800000895d */ /* 0x002fea0003900000 */
[----:B------:R-:W1:Y:S02]  /*136c0*/  @!P0 SYNCS.PHASECHK.TRANS64 P0, [R3+URZ+0x60], R2 ;  /* 0x00006002030085a7 */ /* 0x000e64000800007f */
[----:B-1----:R-:W-:Y:S05]  /*136d0*/  @!P0 BRA `(.L_x_338) ;  /* 0xfffffffc00f08947 */ /* 0x002fea000383ffff */
[----:B------:R-:W-:Y:S05]  /*136e0*/  BRA `(.L_x_398) ;  /* 0xffffffd000847947 */ /* 0x000fea000383ffff */
.L_x_343:
[----:B-1----:R1:W2:Y:S02]  /*136f0*/  SYNCS.PHASECHK.TRANS64.TRYWAIT P0, [R2+URZ+0x38840], R3 ;  /* 0x03884003020075a7 */ /* 0x0022a4000800017f */
[----:B--2---:R-:W-:Y:S05]  /*13700*/  @!P0 NANOSLEEP.SYNCS 0x989680 ;  /* 0x009896800000895d */ /* 0x004fea0003900000 */
[----:B------:R-:W2:Y:S02]  /*13710*/  @!P0 SYNCS.PHASECHK.TRANS64 P0, [R2+URZ+0x38840], R3 ;  /* 0x03884003020085a7 */ /* 0x000ea4000800007f */
[----:B--2---:R-:W-:Y:S05]  /*13720*/  @!P0 BRA `(.L_x_343) ;  /* 0xfffffffc00f08947 */ /* 0x004fea000383ffff */
[----:B------:R-:W-:Y:S05]  /*13730*/  BRA `(.L_x_399) ;  /* 0xffffffd800107947 */ /* 0x000fea000383ffff */
.L_x_345:
[----:B0-----:R0:W1:Y:S02]  /*13740*/  SYNCS.PHASECHK.TRANS64.TRYWAIT P1, [R2+URZ+0x60], R3 ;  /* 0x00006003020075a7 */ /* 0x001064000802017f */
[----:B-1----:R-:W-:Y:S05]  /*13750*/  @!P1 NANOSLEEP.SYNCS 0x989680 ;  /* 0x009896800000995d */ /* 0x002fea0003900000 */
[----:B------:R-:W1:Y:S02]  /*13760*/  @!P1 SYNCS.PHASECHK.TRANS64 P1, [R2+URZ+0x60], R3 ;  /* 0x00006003020095a7 */ /* 0x000e64000802007f */
[----:B-1----:R-:W-:Y:S05]  /*13770*/  @!P1 BRA `(.L_x_345) ;  /* 0xfffffffc00f09947 */ /* 0x002fea000383ffff */
[----:B------:R-:W-:Y:S05]  /*13780*/  BRA `(.L_x_400) ;  /* 0xffffffd800d07947 */ /* 0x000fea000383ffff */
.L_x_350:
[----:B--2---:R2:W3:Y:S02]  /*13790*/  SYNCS.PHASECHK.TRANS64.TRYWAIT P0, [R2+URZ+0x38840], R3 ;  /* 0x03884003020075a7 */ /* 0x0044e4000800017f */
[----:B---3--:R-:W-:Y:S05]  /*137a0*/  @!P0 NANOSLEEP.SYNCS 0x989680 ;  /* 0x009896800000895d */ /* 0x008fea0003900000 */
[----:B------:R-:W3:Y:S02]  /*137b0*/  @!P0 SYNCS.PHASECHK.TRANS64 P0, [R2+URZ+0x38840], R3 ;  /* 0x03884003020085a7 */ /* 0x000ee4000800007f */
[----:B---3--:R-:W-:Y:S05]  /*137c0*/  @!P0 BRA `(.L_x_350) ;  /* 0xfffffffc00f08947 */ /* 0x008fea000383ffff */
[----:B------:R-:W-:Y:S05]  /*137d0*/  BRA `(.L_x_401) ;  /* 0xffffffe0001c7947 */ /* 0x000fea000383ffff */
.L_x_352:
[----:B0-----:R0:W1:Y:S02]  /*137e0*/  SYNCS.PHASECHK.TRANS64.TRYWAIT P1, [R2+URZ+0x60], R8 ;  /* 0x00006008020075a7 */ /* 0x001064000802017f */
[----:B-1----:R-:W-:Y:S05]  /*137f0*/  @!P1 NANOSLEEP.SYNCS 0x989680 ;  /* 0x009896800000995d */ /* 0x002fea0003900000 */
[----:B------:R-:W1:Y:S02]  /*13800*/  @!P1 SYNCS.PHASECHK.TRANS64 P1, [R2+URZ+0x60], R8 ;  /* 0x00006008020095a7 */ /* 0x000e64000802007f */
[----:B-1----:R-:W-:Y:S05]  /*13810*/  @!P1 BRA `(.L_x_352) ;  /* 0xfffffffc00f09947 */ /* 0x002fea000383ffff */
[----:B------:R-:W-:Y:S05]  /*13820*/  BRA `(.L_x_402) ;  /* 0xffffffe000dc7947 */ /* 0x000fea000383ffff */
.L_x_359:
[----:B-1----:R1:W2:Y:S02]  /*13830*/  SYNCS.PHASECHK.TRANS64.TRYWAIT P0, [R3+URZ+0x38860], R0 ;  /* 0x03886000030075a7 */ /* 0x0022a4000800017f */
[----:B--2---:R-:W-:Y:S05]  /*13840*/  @!P0 NANOSLEEP.SYNCS 0x989680 ;  /* 0x009896800000895d */ /* 0x004fea0003900000 */
[----:B------:R-:W2:Y:S02]  /*13850*/  @!P0 SYNCS.PHASECHK.TRANS64 P0, [R3+URZ+0x38860], R0 ;  /* 0x03886000030085a7 */ /* 0x000ea4000800007f */
[----:B--2---:R-:W-:Y:S05]  /*13860*/  @!P0 BRA `(.L_x_359) ;  /* 0xfffffffc00f08947 */ /* 0x004fea000383ffff */
[----:B------:R-:W-:Y:S05]  /*13870*/  BRA `(.L_x_403) ;  /* 0xffffffe800147947 */ /* 0x000fea000383ffff */
.L_x_361:
[----:B------:R-:W-:Y:S01]  /*13880*/  BSSY B0, `(.L_x_404) ;  /* 0x0000008000007945 */ /* 0x000fe20003800000 */
[----:B0-----:R-:W-:Y:S01]  /*13890*/  IMAD.MOV.U32 R13, RZ, RZ, R16 ;  /* 0x000000ffff0d7224 */ /* 0x001fe200078e0010 */
[----:B------:R-:W-:Y:S01]  /*138a0*/  MOV R11, 0x1f ;  /* 0x0000001f000b7802 */ /* 0x000fe20000000f00 */
[----:B------:R-:W-:Y:S02]  /*138b0*/  IMAD.MOV.U32 R12, RZ, RZ, RZ ;  /* 0x000000ffff0c7224 */ /* 0x000fe400078e00ff */
[----:B------:R-:W-:-:S07]  /*138c0*/  IMAD.MOV.U32 R15, RZ, RZ, -0x1 ;  /* 0xffffffffff0f7424 */ /* 0x000fce00078e00ff */
[----:B-1----:R-:W-:Y:S05]  /*138d0*/  WARPSYNC.COLLECTIVE R15, `(.L_x_405) ;  /* 0x000000000f087348 */ /* 0x002fea0003c00000 */
[----:B------:R0:W2:Y:S02]  /*138e0*/  SHFL.IDX P6, R14, R13, R12, R11 ;  /* 0x0000000c0d0e7389 */ /* 0x0000a400000c000b */
[----:B012---:R-:W-:Y:S01]  /*138f0*/  ENDCOLLECTIVE ;  /* 0x000000000000791b */ /* 0x007fe20003800000 */
.L_x_405:
[----:B------:R-:W-:Y:S05]  /*13900*/  BSYNC B0 ;  /* 0x0000000000007941 */ /* 0x000fea0003800000 */
.L_x_404:
[----:B------:R-:W-:Y:S01]  /*13910*/  IMAD.MOV.U32 R13, RZ, RZ, R16 ;  /* 0x000000ffff0d7224 */ /* 0x000fe200078e0010 */
[----:B------:R-:W-:Y:S01]  /*13920*/  MOV R15, 0xffffffff ;  /* 0xffffffff000f7802 */ /* 0x000fe20000000f00 */
[----:B------:R-:W-:Y:S02]  /*13930*/  IMAD.MOV.U32 R12, RZ, RZ, 0x1 ;  /* 0x00000001ff0c7424 */ /* 0x000fe400078e00ff */
[----:B------:R-:W-:Y:S02]  /*13940*/  IMAD.MOV.U32 R11, RZ, RZ, 0x1f ;  /* 0x0000001fff0b7424 */ /* 0x000fe400078e00ff */
[----:B------:R-:W-:-:S07]  /*13950*/  IMAD.MOV.U32 R4, RZ, RZ, R14 ;  /* 0x000000ffff047224 */ /* 0x000fce00078e000e */
[----:B------:R-:W-:Y:S05]  /*13960*/  WARPSYNC.COLLECTIVE R15, `(.L_x_406) ;  /* 0x000000000f087348 */ /* 0x000fea0003c00000 */
[----:B------:R0:W1:Y:S02]  /*13970*/  SHFL.IDX P6, R14, R13, R12, R11 ;  /* 0x0000000c0d0e7389 */ /* 0x00006400000c000b */
[----:B01----:R-:W-:Y:S01]  /*13980*/  ENDCOLLECTIVE ;  /* 0x000000000000791b */ /* 0x003fe20003800000 */
.L_x_406:
[----:B------:R-:W-:Y:S01]  /*13990*/  IMAD.MOV.U32 R5, RZ, RZ, R14 ;  /* 0x000000ffff057224 */ /* 0x000fe200078e000e */
[----:B------:R-:W-:Y:S06]  /*139a0*/  BRA `(.L_x_407) ;  /* 0xffffffe800c87947 */ /* 0x000fec000383ffff */
.L_x_364:
[----:B------:R-:W-:Y:S01]  /*139b0*/  BSSY B0, `(.L_x_408) ;  /* 0x0000008000007945 */ /* 0x000fe20003800000 */
[----:B-----5:R-:W-:Y:S02]  /*139c0*/  IMAD.MOV.U32 R13, RZ, RZ, R3 ;  /* 0x000000ffff0d7224 */ /* 0x020fe400078e0003 */
[----:B------:R-:W-:Y:S02]  /*139d0*/  IMAD.MOV.U32 R12, RZ, RZ, 0x1 ;  /* 0x00000001ff0c7424 */ /* 0x000fe400078e00ff */
[----:B------:R-:W-:Y:S02]  /*139e0*/  IMAD.MOV.U32 R11, RZ, RZ, RZ ;  /* 0x000000ffff0b7224 */ /* 0x000fe400078e00ff */
[----:B------:R-:W-:-:S07]  /*139f0*/  IMAD.MOV.U32 R15, RZ, RZ, -0x1 ;  /* 0xffffffffff0f7424 */ /* 0x000fce00078e00ff */
[----:B0-234-:R-:W-:Y:S05]  /*13a00*/  WARPSYNC.COLLECTIVE R15, `(.L_x_409) ;  /* 0x000000000f087348 */ /* 0x01dfea0003c00000 */
[----:B------:R1:W0:Y:S02]  /*13a10*/  SHFL.UP P6, R14, R13, R12, R11 ;  /* 0x0400000c0d0e7389 */ /* 0x00022400000c000b */
[----:B01234-:R-:W-:Y:S01]  /*13a20*/  ENDCOLLECTIVE ;  /* 0x000000000000791b */ /* 0x01ffe20003800000 */
.L_x_409:
[----:B------:R-:W-:Y:S05]  /*13a30*/  BSYNC B0 ;  /* 0x0000000000007941 */ /* 0x000fea0003800000 */
.L_x_408:
[C---:B------:R-:W-:Y:S01]  /*13a40*/  ISETP.NE.AND P0, PT, R9.reuse, RZ, PT ;  /* 0x000000ff0900720c */ /* 0x040fe20003f05270 */
[----:B------:R-:W-:Y:S02]  /*13a50*/  IMAD.MOV.U32 R12, RZ, RZ, 0x2 ;  /* 0x00000002ff0c7424 */ /* 0x000fe400078e00ff */
[----:B------:R-:W-:Y:S01]  /*13a60*/  IMAD.MOV.U32 R11, RZ, RZ, RZ ;  /* 0x000000ffff0b7224 */ /* 0x000fe200078e00ff */
[----:B------:R-:W-:Y:S01]  /*13a70*/  SEL R14, R14, RZ, P0 ;  /* 0x000000ff0e0e7207 */ /* 0x000fe20000000000 */
[----:B------:R-:W-:Y:S01]  /*13a80*/  IMAD.MOV.U32 R15, RZ, RZ, -0x1 ;  /* 0xffffffffff0f7424 */ /* 0x000fe200078e00ff */
[----:B------:R-:W-:Y:S02]  /*13a90*/  ISETP.GE.U32.AND P0, PT, R9, 0x2, PT ;  /* 0x000000020900780c */ /* 0x000fe40003f06070 */
[----:B------:R-:W-:-:S11]  /*13aa0*/  IADD3 R13, R3, R14, RZ ;  /* 0x0000000e030d7210 */ /* 0x000fd60007ffe0ff */
[----:B------:R-:W-:Y:S05]  /*13ab0*/  WARPSYNC.COLLECTIVE R15, `(.L_x_410) ;  /* 0x000000000f087348 */ /* 0x000fea0003c00000 */
[----:B------:R0:W1:Y:S02]  /*13ac0*/  SHFL.UP P6, R14, R13, R12, R11 ;  /* 0x0400000c0d0e7389 */ /* 0x00006400000c000b */
[----:B01----:R-:W-:Y:S01]  /*13ad0*/  ENDCOLLECTIVE ;  /* 0x000000000000791b */ /* 0x003fe20003800000 */
.L_x_410:
[----:B------:R-:W-:Y:S02]  /*13ae0*/  MOV R12, 0x4 ;  /* 0x00000004000c7802 */ /* 0x000fe40000000f00 */
[----:B------:R-:W-:Y:S02]  /*13af0*/  SEL R6, R14, RZ, P0 ;  /* 0x000000ff0e067207 */ /* 0x000fe40000000000 */
[----:B------:R-:W-:-:S03]  /*13b00*/  ISETP.GE.U32.AND P0, PT, R9, 0x4, PT ;  /* 0x000000040900780c */ /* 0x000fc60003f06070 */
[----:B------:R-:W-:-:S04]  /*13b10*/  IMAD.IADD R6, R13, 0x1, R6 ;  /* 0x000000010d067824 */ /* 0x000fc800078e0206 */
[----:B------:R-:W-:-:S07]  /*13b20*/  IMAD.MOV.U32 R13, RZ, RZ, R6 ;  /* 0x000000ffff0d7224 */ /* 0x000fce00078e0006 */
[----:B------:R-:W-:Y:S05]  /*13b30*/  WARPSYNC.COLLECTIVE R15, `(.L_x_411) ;  /* 0x000000000f087348 */ /* 0x000fea0003c00000 */
[----:B------:R0:W1:Y:S02]  /*13b40*/  SHFL.UP P6, R14, R13, R12, R11 ;  /* 0x0400000c0d0e7389 */ /* 0x00006400000c000b */
[----:B01----:R-:W-:Y:S01]  /*13b50*/  ENDCOLLECTIVE ;  /* 0x000000000000791b */ /* 0x003fe20003800000 */
.L_x_411:
[----:B------:R-:W-:Y:S01]  /*13b60*/  IMAD.MOV.U32 R12, RZ, RZ, 0x8 ;  /* 0x00000008ff0c7424 */ /* 0x000fe200078e00ff */
[----:B------:R-:W-:Y:S02]  /*13b70*/  SEL R7, R14, RZ, P0 ;  /* 0x000000ff0e077207 */ /* 0x000fe40000000000 */
[----:B------:R-:W-:-:S03]  /*13b80*/  ISETP.GE.U32.AND P0, PT, R9, 0x8, PT ;  /* 0x000000080900780c */ /* 0x000fc60003f06070 */
[----:B------:R-:W-:-:S04]  /*13b90*/  IMAD.IADD R7, R6, 0x1, R7 ;  /* 0x0000000106077824 */ /* 0x000fc800078e0207 */
[----:B------:R-:W-:-:S07]  /*13ba0*/  IMAD.MOV.U32 R13, RZ, RZ, R7 ;  /* 0x000000ffff0d7224 */ /* 0x000fce00078e0007 */
[----:B------:R-:W-:Y:S05]  /*13bb0*/  WARPSYNC.COLLECTIVE R15, `(.L_x_412) ;  /* 0x000000000f087348 */ /* 0x000fea0003c00000 */
[----:B------:R0:W1:Y:S02]  /*13bc0*/  SHFL.UP P6, R14, R13, R12, R11 ;  /* 0x0400000c0d0e7389 */ /* 0x00006400000c000b */
[----:B01----:R-:W-:Y:S01]  /*13bd0*/  ENDCOLLECTIVE ;  /* 0x000000000000791b */ /* 0x003fe20003800000 */
.L_x_412:
        /* <DEDUP_REMOVED lines=8> */
.L_x_413:
[----:B------:R-:W-:Y:S02]  /*13c60*/  IMAD.MOV.U32 R12, RZ, RZ, 0x1f ;  /* 0x0000001fff0c7424 */ /* 0x000fe400078e00ff */
[----:B------:R-:W-:Y:S01]  /*13c70*/  IMAD.MOV.U32 R11, RZ, RZ, 0x1f ;  /* 0x0000001fff0b7424 */ /* 0x000fe200078e00ff */
[----:B------:R-:W-:-:S05]  /*13c80*/  SEL R7, R14, RZ, P0 ;  /* 0x000000ff0e077207 */ /* 0x000fca0000000000 */
[----:B------:R-:W-:-:S04]  /*13c90*/  IMAD.IADD R2, R8, 0x1, R7 ;  /* 0x0000000108027824 */ /* 0x000fc800078e0207 */
[----:B------:R-:W-:-:S07]  /*13ca0*/  IMAD.MOV.U32 R13, RZ, RZ, R2 ;  /* 0x000000ffff0d7224 */ /* 0x000fce00078e0002 */
[----:B------:R-:W-:Y:S05]  /*13cb0*/  WARPSYNC.COLLECTIVE R15, `(.L_x_414) ;  /* 0x000000000f087348 */ /* 0x000fea0003c00000 */
[----:B------:R0:W1:Y:S02]  /*13cc0*/  SHFL.IDX P6, R14, R13, R12, R11 ;  /* 0x0000000c0d0e7389 */ /* 0x00006400000c000b */
[----:B01----:R-:W-:Y:S01]  /*13cd0*/  ENDCOLLECTIVE ;  /* 0x000000000000791b */ /* 0x003fe20003800000 */
.L_x_414:
[----:B------:R-:W-:Y:S05]  /*13ce0*/  BRA `(.L_x_415) ;  /* 0xffffffe800907947 */ /* 0x000fea000383ffff */
.L_x_369:
[----:B------:R-:W-:Y:S01]  /*13cf0*/  BSSY B0, `(.L_x_416) ;  /* 0x0000008000007945 */ /* 0x000fe20003800000 */
[----:B-----5:R-:W-:Y:S01]  /*13d00*/  IMAD.MOV.U32 R13, RZ, RZ, R3 ;  /* 0x000000ffff0d7224 */ /* 0x020fe200078e0003 */
[----:B------:R-:W-:Y:S01]  /*13d10*/  MOV R12, 0x1 ;  /* 0x00000001000c7802 */ /* 0x000fe20000000f00 */
[----:B------:R-:W-:Y:S02]  /*13d20*/  IMAD.MOV.U32 R11, RZ, RZ, RZ ;  /* 0x000000ffff0b7224 */ /* 0x000fe400078e00ff */
[----:B------:R-:W-:-:S07]  /*13d30*/  IMAD.MOV.U32 R15, RZ, RZ, -0x1 ;  /* 0xffffffffff0f7424 */ /* 0x000fce00078e00ff */
[----:B0-----:R-:W-:Y:S05]  /*13d40*/  WARPSYNC.COLLECTIVE R15, `(.L_x_417) ;  /* 0x000000000f087348 */ /* 0x001fea0003c00000 */
[----:B------:R1:W2:Y:S02]  /*13d50*/  SHFL.UP P6, R14, R13, R12, R11 ;  /* 0x0400000c0d0e7389 */ /* 0x0002a400000c000b */
[----:B012---:R-:W-:Y:S01]  /*13d60*/  ENDCOLLECTIVE ;  /* 0x000000000000791b */ /* 0x007fe20003800000 */
.L_x_417:
[----:B------:R-:W-:Y:S05]  /*13d70*/  BSYNC B0 ;  /* 0x0000000000007941 */ /* 0x000fea0003800000 */
.L_x_416:
[----:B------:R-:W-:Y:S01]  /*13d80*/  ISETP.NE.AND P0, PT, R8, RZ, PT ;  /* 0x000000ff0800720c */ /* 0x000fe20003f05270 */
[----:B------:R-:W-:Y:S01]  /*13d90*/  IMAD.MOV.U32 R12, RZ, RZ, 0x2 ;  /* 0x00000002ff0c7424 */ /* 0x000fe200078e00ff */
[----:B------:R-:W-:Y:S01]  /*13da0*/  MOV R15, 0xffffffff ;  /* 0xffffffff000f7802 */ /* 0x000fe20000000f00 */
[----:B------:R-:W-:Y:S01]  /*13db0*/  IMAD.MOV.U32 R11, RZ, RZ, RZ ;  /* 0x000000ffff0b7224 */ /* 0x000fe200078e00ff */
[----:B------:R-:W-:Y:S02]  /*13dc0*/  SEL R14, R14, RZ, P0 ;  /* 0x000000ff0e0e7207 */ /* 0x000fe40000000000 */
[----:B------:R-:W-:-:S03]  /*13dd0*/  ISETP.GE.U32.AND P0, PT, R8, 0x2, PT ;  /* 0x000000020800780c */ /* 0x000fc60003f06070 */
[----:B------:R-:W-:-:S10]  /*13de0*/  IMAD.IADD R13, R3, 0x1, R14 ;  /* 0x00000001030d7824 */ /* 0x000fd400078e020e */
[----:B------:R-:W-:Y:S05]  /*13df0*/  WARPSYNC.COLLECTIVE R15, `(.L_x_418) ;  /* 0x000000000f087348 */ /* 0x000fea0003c00000 */
[----:B------:R0:W1:Y:S02]  /*13e00*/  SHFL.UP P6, R14, R13, R12, R11 ;  /* 0x0400000c0d0e7389 */ /* 0x00006400000c000b */
[----:B01----:R-:W-:Y:S01]  /*13e10*/  ENDCOLLECTIVE ;  /* 0x000000000000791b */ /* 0x003fe20003800000 */
.L_x_418:
        /* <DEDUP_REMOVED lines=8> */
.L_x_419:
        /* <DEDUP_REMOVED lines=8> */
.L_x_420:
        /* <DEDUP_REMOVED lines=8> */
.L_x_421:
[----:B------:R-:W-:Y:S01]  /*13fa0*/  MOV R12, 0x1f ;  /* 0x0000001f000c7802 */ /* 0x000fe20000000f00 */
[----:B------:R-:W-:Y:S01]  /*13fb0*/  IMAD.MOV.U32 R11, RZ, RZ, 0x1f ;  /* 0x0000001fff0b7424 */ /* 0x000fe200078e00ff */
[----:B------:R-:W-:-:S05]  /*13fc0*/  SEL R2, R14, RZ, P0 ;  /* 0x000000ff0e027207 */ /* 0x000fca0000000000 */
[----:B------:R-:W-:-:S04]  /*13fd0*/  IMAD.IADD R2, R7, 0x1, R2 ;  /* 0x0000000107027824 */ /* 0x000fc800078e0202 */
[----:B------:R-:W-:-:S07]  /*13fe0*/  IMAD.MOV.U32 R13, RZ, RZ, R2 ;  /* 0x000000ffff0d7224 */ /* 0x000fce00078e0002 */
[----:B------:R-:W-:Y:S05]  /*13ff0*/  WARPSYNC.COLLECTIVE R15, `(.L_x_422) ;  /* 0x000000000f087348 */ /* 0x000fea0003c00000 */
[----:B------:R0:W1:Y:S02]  /*14000*/  SHFL.IDX P6, R14, R13, R12, R11 ;  /* 0x0000000c0d0e7389 */ /* 0x00006400000c000b */
[----:B01----:R-:W-:Y:S01]  /*14010*/  ENDCOLLECTIVE ;  /* 0x000000000000791b */ /* 0x003fe20003800000 */
.L_x_422:
[----:B------:R-:W-:Y:S05]  /*14020*/  BRA `(.L_x_423) ;  /* 0xffffffe800787947 */ /* 0x000fea000383ffff */
.L_x_371:
[----:B------:R-:W-:Y:S01]  /*14030*/  BSSY B0, `(.L_x_424) ;  /* 0x0000006000007945 */ /* 0x000fe20003800000 */
[----:B------:R-:W-:Y:S01]  /*14040*/  PLOP3.LUT P6, PT, P6, PT, PT, 0x8, 0x0 ;  /* 0x000000000000781c */ /* 0x000fe200037ce170 */
[----:B------:R-:W-:-:S12]  /*14050*/  IMAD.MOV.U32 R15, RZ, RZ, -0x1 ;  /* 0xffffffffff0f7424 */ /* 0x000fd800078e00ff */
[----:B0-----:R-:W-:Y:S05]  /*14060*/  WARPSYNC.COLLECTIVE R15, `(.L_x_425) ;  /* 0x000000000f087348 */ /* 0x001fea0003c00000 */
[----:B------:R-:W-:Y:S01]  /*14070*/  VOTE.ANY R14, PT, P6 ;  /* 0x00000000000e7806 */ /* 0x000fe200030e0100 */
[----:B0-----:R-:W-:Y:S06]  /*14080*/  ENDCOLLECTIVE ;  /* 0x000000000000791b */ /* 0x001fec0003800000 */
.L_x_425:
[----:B------:R-:W-:Y:S05]  /*14090*/  BSYNC B0 ;  /* 0x0000000000007941 */ /* 0x000fea0003800000 */
.L_x_424:
[----:B------:R-:W-:Y:S01]  /*140a0*/  IMAD.MOV.U32 R7, RZ, RZ, R14 ;  /* 0x000000ffff077224 */ /* 0x000fe200078e000e */
[----:B------:R-:W-:Y:S01]  /*140b0*/  MOV R11, 0x1f ;  /* 0x0000001f000b7802 */ /* 0x000fe20000000f00 */
[----:B------:R-:W-:Y:S02]  /*140c0*/  IMAD.MOV.U32 R13, RZ, RZ, R3 ;  /* 0x000000ffff0d7224 */ /* 0x000fe400078e0003 */
[----:B------:R-:W0:Y:S01]  /*140d0*/  POPC R5, R7 ;  /* 0x0000000700057309 */ /* 0x000e220000000000 */
[----:B------:R-:W-:Y:S02]  /*140e0*/  IMAD.MOV.U32 R15, RZ, RZ, -0x1 ;  /* 0xffffffffff0f7424 */ /* 0x000fe400078e00ff */
[----:B0-----:R-:W-:-:S07]  /*140f0*/  IMAD.MOV.U32 R12, RZ, RZ, R5 ;  /* 0x000000ffff0c7224 */ /* 0x001fce00078e0005 */
[----:B------:R-:W-:Y:S05]  /*14100*/  WARPSYNC.COLLECTIVE R15, `(.L_x_426) ;  /* 0x000000000f087348 */ /* 0x000fea0003c00000 */
[----:B------:R0:W1:Y:S02]  /*14110*/  SHFL.IDX P6, R14, R13, R12, R11 ;  /* 0x0000000c0d0e7389 */ /* 0x00006400000c000b */
[----:B01----:R-:W-:Y:S01]  /*14120*/  ENDCOLLECTIVE ;  /* 0x000000000000791b */ /* 0x003fe20003800000 */
.L_x_426:
[----:B------:R-:W-:Y:S01]  /*14130*/  IMAD.MOV.U32 R17, RZ, RZ, R14 ;  /* 0x000000ffff117224 */ /* 0x000fe200078e000e */
[----:B------:R-:W-:Y:S06]  /*14140*/  BRA `(.L_x_427) ;  /* 0xffffffe800687947 */ /* 0x000fec000383ffff */
.L_x_373:
[----:B------:R-:W-:Y:S01]  /*14150*/  BSSY B0, `(.L_x_428) ;  /* 0x0000007000007945 */ /* 0x000fe20003800000 */
[----:B------:R-:W-:Y:S02]  /*14160*/  IMAD.MOV.U32 R13, RZ, RZ, R2 ;  /* 0x000000ffff0d7224 */ /* 0x000fe400078e0002 */
[----:B------:R-:W-:Y:S02]  /*14170*/  IMAD.MOV.U32 R11, RZ, RZ, 0x1f ;  /* 0x0000001fff0b7424 */ /* 0x000fe400078e00ff */
[----:B------:R-:W-:-:S07]  /*14180*/  IMAD.MOV.U32 R15, RZ, RZ, -0x1 ;  /* 0xffffffffff0f7424 */ /* 0x000fce00078e00ff */
[----:B012---:R-:W-:Y:S05]  /*14190*/  WARPSYNC.COLLECTIVE R15, `(.L_x_429) ;  /* 0x000000000f087348 */ /* 0x007fea0003c00000 */
[----:B------:R3:W4:Y:S02]  /*141a0*/  SHFL.IDX P6, R14, R13, R12, R11 ;  /* 0x0000000c0d0e7389 */ /* 0x00072400000c000b */
[----:B01234-:R-:W-:Y:S01]  /*141b0*/  ENDCOLLECTIVE ;  /* 0x000000000000791b */ /* 0x01ffe20003800000 */
.L_x_429:
[----:B------:R-:W-:Y:S05]  /*141c0*/  BSYNC B0 ;  /* 0x0000000000007941 */ /* 0x000fea0003800000 */
.L_x_428:
[----:B------:R-:W-:Y:S05]  /*141d0*/  BRA `(.L_x_372) ;  /* 0xffffffe800607947 */ /* 0x000fea000383ffff */
.L_x_377:
[----:B0-----:R0:W1:Y:S02]  /*141e0*/  SYNCS.PHASECHK.TRANS64.TRYWAIT P0, [R0+URZ+0x38820], R3 ;  /* 0x03882003000075a7 */ /* 0x001064000800017f */
[----:B-1----:R-:W-:Y:S05]  /*141f0*/  @!P0 NANOSLEEP.SYNCS 0x989680 ;  /* 0x009896800000895d */ /* 0x002fea0003900000 */
[----:B------:R-:W1:Y:S02]  /*14200*/  @!P0 SYNCS.PHASECHK.TRANS64 P0, [R0+URZ+0x38820], R3 ;  /* 0x03882003000085a7 */ /* 0x000e64000800007f */
[----:B-1----:R-:W-:Y:S05]  /*14210*/  @!P0 BRA `(.L_x_377) ;  /* 0xfffffffc00f08947 */ /* 0x002fea000383ffff */
[----:B------:R-:W-:Y:S05]  /*14220*/  BRA `(.L_x_430) ;  /* 0xffffffec00447947 */ /* 0x000fea000383ffff */
.L_x_378:
[----:B------:R-:W1:Y:S01]  /*14230*/  S2R R2, SR_TID.X ;  /* 0x0000000000027919 */ /* 0x000e620000002100 */
[----:B------:R-:W-:Y:S01]  /*14240*/  BSSY B0, `(.L_x_431) ;  /* 0x000000a000007945 */ /* 0x000fe20003800000 */
[----:B------:R-:W-:Y:S02]  /*14250*/  IMAD.MOV.U32 R12, RZ, RZ, RZ ;  /* 0x000000ffff0c7224 */ /* 0x000fe400078e00ff */
[----:B------:R-:W-:Y:S02]  /*14260*/  IMAD.MOV.U32 R11, RZ, RZ, 0x1f ;  /* 0x0000001fff0b7424 */ /* 0x000fe400078e00ff */
[----:B------:R-:W-:Y:S01]  /*14270*/  IMAD.MOV.U32 R15, RZ, RZ, -0x1 ;  /* 0xffffffffff0f7424 */ /* 0x000fe200078e00ff */
[----:B-1----:R-:W-:-:S04]  /*14280*/  SHF.R.U32.HI R2, RZ, 0x5, R2 ;  /* 0x00000005ff027819 */ /* 0x002fc80000011602 */
[----:B------:R-:W-:-:S04]  /*14290*/  LOP3.LUT R2, R2, 0x3, RZ, 0xc0, !PT ;  /* 0x0000000302027812 */ /* 0x000fc800078ec0ff */
[----:B------:R-:W-:-:S07]  /*142a0*/  MOV R13, R2 ;  /* 0x00000002000d7202 */ /* 0x000fce0000000f00 */
[----:B0-----:R-:W-:Y:S05]  /*142b0*/  WARPSYNC.COLLECTIVE R15, `(.L_x_432) ;  /* 0x000000000f087348 */ /* 0x001fea0003c00000 */
[----:B------:R1:W2:Y:S02]  /*142c0*/  SHFL.IDX P6, R14, R13, R12, R11 ;  /* 0x0000000c0d0e7389 */ /* 0x0002a400000c000b */
[----:B012---:R-:W-:Y:S01]  /*142d0*/  ENDCOLLECTIVE ;  /* 0x000000000000791b */ /* 0x007fe20003800000 */
.L_x_432:
[----:B------:R-:W-:Y:S05]  /*142e0*/  BSYNC B0 ;  /* 0x0000000000007941 */ /* 0x000fea0003800000 */
.L_x_431:
[----:B------:R-:W-:Y:S05]  /*142f0*/  BRA `(.L_x_433) ;  /* 0xffffffec002c7947 */ /* 0x000fea000383ffff */
.L_x_381:
[----:B------:R-:W-:Y:S01]  /*14300*/  BSSY B1, `(.L_x_434) ;  /* 0x0000006000017945 */ /* 0x000fe20003800000 */
[----:B------:R-:W-:-:S07]  /*14310*/  IMAD.MOV.U32 R15, RZ, RZ, -0x1 ;  /* 0xffffffffff0f7424 */ /* 0x000fce00078e00ff */
[----:B01----:R-:W-:Y:S05]  /*14320*/  WARPSYNC.COLLECTIVE R15, `(.L_x_435) ;  /* 0x000000000f0c7348 */ /* 0x003fea0003c00000 */
[----:B------:R-:W-:Y:S02]  /*14330*/  ELECT P6, UR62, PT ;  /* 0x00000000003e782f */ /* 0x000fe400038c0000 */
[----:B------:R-:W-:Y:S01]  /*14340*/  MOV R14, UR62 ;  /* 0x0000003e000e7c02 */ /* 0x000fe20008000f00 */
[----:B01----:R-:W-:Y:S10]  /*14350*/  ENDCOLLECTIVE ;  /* 0x000000000000791b */ /* 0x003ff40003800000 */
.L_x_435:
[----:B------:R-:W-:Y:S05]  /*14360*/  BSYNC B1 ;  /* 0x0000000000017941 */ /* 0x000fea0003800000 */
.L_x_434:
[----:B------:R-:W-:Y:S05]  /*14370*/  BRA `(.L_x_436) ;  /* 0xffffffec00247947 */ /* 0x000fea000383ffff */
.L_x_383:
[----:B0-----:R0:W1:Y:S02]  /*14380*/  SYNCS.PHASECHK.TRANS64.TRYWAIT P0, [R6+URZ], R5 ;  /* 0x00000005060075a7 */ /* 0x001064000800017f */
[----:B-1----:R-:W-:Y:S05]  /*14390*/  @!P0 NANOSLEEP.SYNCS 0x989680 ;  /* 0x009896800000895d */ /* 0x002fea0003900000 */
[----:B------:R-:W1:Y:S02]  /*143a0*/  @!P0 SYNCS.PHASECHK.TRANS64 P0, [R6+URZ], R5 ;  /* 0x00000005060085a7 */ /* 0x000e64000800007f */
[----:B-1----:R-:W-:Y:S05]  /*143b0*/  @!P0 BRA `(.L_x_383) ;  /* 0xfffffffc00f08947 */ /* 0x002fea000383ffff */
[----:B------:R-:W-:Y:S05]  /*143c0*/  BRA `(.L_x_437) ;  /* 0xffffffec00687947 */ /* 0x000fea000383ffff */
.L_x_384:
[----:B-1----:R1:W2:Y:S02]  /*143d0*/  SYNCS.PHASECHK.TRANS64.TRYWAIT P0, [R7+URZ], R2 ;  /* 0x00000002070075a7 */ /* 0x0022a4000800017f */
[----:B--2---:R-:W-:Y:S05]  /*143e0*/  @!P0 NANOSLEEP.SYNCS 0x989680 ;  /* 0x009896800000895d */ /* 0x004fea0003900000 */
[----:B------:R-:W2:Y:S02]  /*143f0*/  @!P0 SYNCS.PHASECHK.TRANS64 P0, [R7+URZ], R2 ;  /* 0x00000002070085a7 */ /* 0x000ea4000800007f */
[----:B--2---:R-:W-:Y:S05]  /*14400*/  @!P0 BRA `(.L_x_384) ;  /* 0xfffffffc00f08947 */ /* 0x004fea000383ffff */
[----:B------:R-:W-:Y:S05]  /*14410*/  BRA `(.L_x_438) ;  /* 0xffffffec005c7947 */ /* 0x000fea000383ffff */
.L_x_386:
[----:B--2---:R2:W3:Y:S02]  /*14420*/  SYNCS.PHASECHK.TRANS64.TRYWAIT P0, [R4+URZ], R5 ;  /* 0x00000005040075a7 */ /* 0x0044e4000800017f */
[----:B---3--:R-:W-:Y:S05]  /*14430*/  @!P0 NANOSLEEP.SYNCS 0x989680 ;  /* 0x009896800000895d */ /* 0x008fea0003900000 */
[----:B------:R-:W3:Y:S02]  /*14440*/  @!P0 SYNCS.PHASECHK.TRANS64 P0, [R4+URZ], R5 ;  /* 0x00000005040085a7 */ /* 0x000ee4000800007f */
[----:B---3--:R-:W-:Y:S05]  /*14450*/  @!P0 BRA `(.L_x_386) ;  /* 0xfffffffc00f08947 */ /* 0x008fea000383ffff */
[----:B------:R-:W-:Y:S05]  /*14460*/  BRA `(.L_x_439) ;  /* 0xffffffec00647947 */ /* 0x000fea000383ffff */
.L_x_440:
        /* <DEDUP_REMOVED lines=9> */
.L_x_2840:


//--------------------- .text._ZN7cutlass13device_kernelIN5flash11enable_sm90INS1_16FlashAttnFwdSm90INS1_25CollectiveMainloopFwdSm90ILi2EN4cute5tupleIJNS5_1CILi1EEES8_S8_EEENS6_IJNS7_ILi128EEENS7_ILi80EEENS7_ILi256EEEEEELi256ENS_10bfloat16_tEfNS_4arch4Sm90ELb0ELb0ELb1ELb1ELb0ELb1ELb0ELb1ELb1ELb0ELb0ELb0EEENS1_21CollectiveEpilogueFwdINS6_IJSA_SC_SB_EEES9_SE_SG_Li256ELb1ELb0ELb0ELb0EEENS1_36VarlenDynamicPersistentTileSchedulerILi128ELi80ELi256ELi32ELb0ELb0ELb1ELb0ELb1ELb1EEEEEEEEEvNT_6ParamsE --------------------------
	.section	.text._ZN7cutlass13device_kernelIN5flash11enable_sm90INS1_16FlashAttnFwdSm90INS1_25CollectiveMainloopFwdSm90ILi2EN4cute5tupleIJNS5_1CILi1EEES8_S8_EEENS6_IJNS7_ILi128EEENS7_ILi80EEENS7_ILi256EEEEEELi256ENS_10bfloat16_tEfNS_4arch4Sm90ELb0ELb0ELb1ELb1ELb0ELb1ELb0ELb1ELb1ELb0ELb0ELb0EEENS1_21CollectiveEpilogueFwdINS6_IJSA_SC_SB_EEES9_SE_SG_Li256ELb1ELb0ELb0ELb0EEENS1_36VarlenDynamicPersistentTileSchedulerILi128ELi80ELi256ELi32ELb0ELb0ELb1ELb0ELb1ELb1EEEEEEEEEvNT_6ParamsE,"ax",@progbits
	.align	128
.text._ZN7cutlass13device_kernelIN5flash11enable_sm90INS1_16FlashAttnFwdSm90INS1_25CollectiveMainloopFwdSm90ILi2EN4cute5tupleIJNS5_1CILi1EEES8_S8_EEENS6_IJNS7_ILi128EEENS7_ILi80EEENS7_ILi256EEEEEELi256ENS_10bfloat16_tEfNS_4arch4Sm90ELb0ELb0ELb1ELb1ELb0ELb1ELb0ELb1ELb1ELb0ELb0ELb0EEENS1_21CollectiveEpilogueFwdINS6_IJSA_SC_SB_EEES9_SE_SG_Li256ELb1ELb0ELb0ELb0EEENS1_36VarlenDynamicPersistentTileSchedulerILi128ELi80ELi256ELi32ELb0ELb0ELb1ELb0ELb1ELb1EEEEEEEEEvNT_6ParamsE:
        .type           _ZN7cutlass13device_kernelIN5flash11enable_sm90INS1_16FlashAttnFwdSm90INS1_25CollectiveMainloopFwdSm90ILi2EN4cute5tupleIJNS5_1CILi1EEES8_S8_EEENS6_IJNS7_ILi128EEENS7_ILi80EEENS7_ILi256EEEEEELi256ENS_10bfloat16_tEfNS_4arch4Sm90ELb0ELb0ELb1ELb1ELb0ELb1ELb0ELb1ELb1ELb0ELb0ELb0EEENS1_21CollectiveEpilogueFwdINS6_IJSA_SC_SB_EEES9_SE_SG_Li256ELb1ELb0ELb0ELb0EEENS1_36VarlenDynamicPersistentTileSchedulerILi128ELi80ELi256ELi32ELb0ELb0ELb1ELb0ELb1ELb1EEEEEEEEEvNT_6ParamsE,@function
        .size           _ZN7cutlass13device_kernelIN5flash11enable_sm90INS1_16FlashAttnFwdSm90INS1_25CollectiveMainloopFwdSm90ILi2EN4cute5tupleIJNS5_1CILi1EEES8_S8_EEENS6_IJNS7_ILi128EEENS7_ILi80EEENS7_ILi256EEEEEELi256ENS_10bfloat16_tEfNS_4arch4Sm90ELb0ELb0ELb1ELb1ELb0ELb1ELb0ELb1ELb1ELb0ELb0ELb0EEENS1_21CollectiveEpilogueFwdINS6_IJSA_SC_SB_EEES9_SE_SG_Li256ELb1ELb0ELb0ELb0EEENS1_36VarlenDynamicPersistentTileSchedulerILi128ELi80ELi256ELi32ELb0ELb0ELb1ELb0ELb1ELb1EEEEEEEEEvNT_6ParamsE,(.L_x_2841 - _ZN7cutlass13device_kernelIN5flash11enable_sm90INS1_16FlashAttnFwdSm90INS1_25CollectiveMainloopFwdSm90ILi2EN4cute5tupleIJNS5_1CILi1EEES8_S8_EEENS6_IJNS7_ILi128EEENS7_ILi80EEENS7_ILi256EEEEEELi256ENS_10bfloat16_tEfNS_4arch4Sm90ELb0ELb0ELb1ELb1ELb0ELb1ELb0ELb1ELb1ELb0ELb0ELb0EEENS1_21CollectiveEpilogueFwdINS6_IJSA_SC_SB_EEES9_SE_SG_Li256ELb1ELb0ELb0ELb0EEENS1_36VarlenDynamicPersistentTileSchedulerILi128ELi80ELi256ELi32ELb0ELb0ELb1ELb0ELb1ELb1EEEEEEEEEvNT_6ParamsE)
        .other          _ZN7cutlass13device_kernelIN5flash11enable_sm90INS1_16FlashAttnFwdSm90INS1_25CollectiveMainloopFwdSm90ILi2EN4cute5tupleIJNS5_1CILi1EEES8_S8_EEENS6_IJNS7_ILi128EEENS7_ILi80EEENS7_ILi256EEEEEELi256ENS_10bfloat16_tEfNS_4arch4Sm90ELb0ELb0ELb1ELb1ELb0ELb1ELb0ELb1ELb1ELb0ELb0ELb0EEENS1_21CollectiveEpilogueFwdINS6_IJSA_SC_SB_EEES9_SE_SG_Li256ELb1ELb0ELb0ELb0EEENS1_36VarlenDynamicPersistentTileSchedulerILi128ELi80ELi256ELi32ELb0ELb0ELb1ELb0ELb1ELb1EEEEEEEEEvNT_6ParamsE,@"STO_CUDA_ENTRY STV_DEFAULT"
_ZN7cutlass13device_kernelIN5flash11enable_sm90INS1_16FlashAttnFwdSm90INS1_25CollectiveMainloopFwdSm90ILi2EN4cute5tupleIJNS5_1CILi1EEES8_S8_EEENS6_IJNS7_ILi128EEENS7_ILi80EEENS7_ILi256EEEEEELi256ENS_10bfloat16_tEfNS_4arch4Sm90ELb0ELb0ELb1ELb1ELb0ELb1ELb0ELb1ELb1ELb0ELb0ELb0EEENS1_21CollectiveEpilogueFwdINS6_IJSA_SC_SB_EEES9_SE_SG_Li256ELb1ELb0ELb0ELb0EEENS1_36VarlenDynamicPersistentTileSchedulerILi128ELi80ELi256ELi32ELb0ELb0ELb1ELb0ELb1ELb1EEEEEEEEEvNT_6ParamsE:
[----:B------:R-:W0:Y:S02]  /*0000*/  LDC R1, c[0x0][0x28] ;  /* 0x00000a00ff017b82 */ /* 0x000e240000000800 */
[----:B0-----:R-:W-:Y:S01]  /*0010*/  VIADD R1, R1, 0xffffff68 ;  /* 0xffffff6801017836 */ /* 0x001fe20000000000 */
[----:B------:R-:W0:Y:S01]  /*0020*/  S2R R3, SR_TID.X ;  /* 0x0000000000037919 */ /* 0x000e220000002100 */
[----:B------:R-:W-:Y:S01]  /*0030*/  ELECT P0, URZ, PT ;  /* 0x00000000003f782f */ /* 0x000fe20003800000 */
[----:B------:R-:W-:Y:S01]  /*0040*/  BSSY B0, `(.L_x_441) ;  /* 0x0000016000007945 */ /* 0x000fe20003800000 */
[----:B0-----:R-:W-:-:S05]  /*0050*/  SHF.R.U32.HI R0, RZ, 0x5, R3 ;  /* 0x00000005ff007819 */ /* 0x001fca0000011603 */
[----:B------:R-:W0:Y:S02]  /*0060*/  SHFL.IDX PT, R2, R0, RZ, 0x1f ;  /* 0x00001fff00027589 */ /* 0x000e2400000e0000 */
[----:B0-----:R-:W-:-:S13]  /*0070*/  ISETP.EQ.AND P0, PT, R2, RZ, P0 ;  /* 0x000000ff0200720c */ /* 0x001fda0000702270 */
[----:B------:R-:W-:Y:S05]  /*0080*/  @!P0 BRA `(.L_x_442) ;  /* 0x0000000000448947 */ /* 0x000fea0003800000 */
[----:B------:R-:W-:Y:S02]  /*0090*/  ULDC.64 UR4, c[0x0][0x198] ;  /* 0x0000660000047ab9 */ /* 0x000fe40000000a00 */
[----:B------:R-:W-:Y:S02]  /*00a0*/  UIADD3 UR6, UP0, UR4, 0x270, URZ ;  /* 0x0000027004067890 */ /* 0x000fe4000ff1e03f */
[----:B------:R-:W-:Y:S02]  /*00b0*/  UIADD3 UR8, UP1, UR4, 0x370, URZ ;  /* 0x0000037004087890 */ /* 0x000fe4000ff3e03f */
[----:B------:R-:W-:Y:S02]  /*00c0*/  UIADD3 UR10, UP2, UR4, 0x470, URZ ;  /* 0x00000470040a7890 */ /* 0x000fe4000ff5e03f */
[----:B------:R-:W-:Y:S02]  /*00d0*/  UIADD3 UR12, UP3, UR4, 0x570, URZ ;  /* 0x00000570040c7890 */ /* 0x000fe4000ff7e03f */
[----:B------:R-:W-:-:S02]  /*00e0*/  UIADD3 UR4, UP4, UR4, 0x670, URZ ;  /* 0x0000067004047890 */ /* 0x000fc4000ff9e03f */
[----:B------:R-:W-:Y:S02]  /*00f0*/  UIADD3.X UR7, URZ, UR5, URZ, UP0, !UPT ;  /* 0x000000053f077290 */ /* 0x000fe400087fe43f */
[----:B------:R-:W-:Y:S02]  /*0100*/  UIADD3.X UR9, URZ, UR5, URZ, UP1, !UPT ;  /* 0x000000053f097290 */ /* 0x000fe40008ffe43f */
[----:B------:R-:W-:Y:S02]  /*0110*/  UIADD3.X UR11, URZ, UR5, URZ, UP2, !UPT ;  /* 0x000000053f0b7290 */ /* 0x000fe400097fe43f */
[----:B------:R-:W-:Y:S02]  /*0120*/  UIADD3.X UR13, URZ, UR5, URZ, UP3, !UPT ;  /* 0x000000053f0d7290 */ /* 0x000fe40009ffe43f */
[----:B------:R-:W-:Y:S01]  /*0130*/  UIADD3.X UR5, URZ, UR5, URZ, UP4, !UPT ;  /* 0x000000053f057290 */ /* 0x000fe2000a7fe43f */
[----:B------:R0:W-:Y:S02]  /*0140*/  UTMACCTL.PF [UR6] ;  /* 0x00000000060079b9 */ /* 0x0001e40008040000 */
[----:B------:R0:W-:Y:S02]  /*0150*/  UTMACCTL.PF [UR8] ;  /* 0x00000000080079b9 */ /* 0x0001e40008040000 */
[----:B------:R0:W-:Y:S02]  /*0160*/  UTMACCTL.PF [UR10] ;  /* 0x000000000a0079b9 */ /* 0x0001e40008040000 */
[----:B------:R0:W-:Y:S02]  /*0170*/  UTMACCTL.PF [UR12] ;  /* 0x000000000c0079b9 */ /* 0x0001e40008040000 */
[----:B------:R0:W-:Y:S02]  /*0180*/  UTMACCTL.PF [UR4] ;  /* 0x00000000040079b9 */ /* 0x0001e40008040000 */
[----:B0-----:R-:W-:Y:S01]  /*0190*/  NOP ;  /* 0x0000000000007918 */ /* 0x001fe20000000000 */
.L_x_442:
[----:B------:R-:W-:Y:S05]  /*01a0*/  BSYNC B0 ;  /* 0x0000000000007941 */ /* 0x000fea0003800000 */
.L_x_441:
[----:B------:R-:W-:Y:S01]  /*01b0*/  VOTEU.ANY UP0, P0 ;  /* 0x00000000003f7886 */ /* 0x000fe20000000100 */
[----:B------:R-:W0:Y:S01]  /*01c0*/  SHFL.IDX PT, R2, R0, RZ, 0x1f ;  /* 0x00001fff00027589 */ /* 0x000e2200000e0000 */
[----:B------:R-:W-:Y:S01]  /*01d0*/  UMOV UR4, 0x1 ;  /* 0x0000000100047882 */ /* 0x000fe20000000000 */
[----:B------:R-:W-:Y:S01]  /*01e0*/  UMOV UR7, 0x100 ;  /* 0x0000010000077882 */ /* 0x000fe20000000000 */
[----:B------:R-:W-:Y:S01]  /*01f0*/  VOTEU.ANY UP1, P0 ;  /* 0x00000000003f7886 */ /* 0x000fe20000020100 */
[----:B------:R-:W1:Y:S01]  /*0200*/  @UP0 S2UR UR8, SR_CgaCtaId ;  /* 0x00000000000809c3 */ /* 0x000e620000008800 */
[----:B------:R-:W-:Y:S01]  /*0210*/  @UP0 UMOV UR6, 0x400 ;  /* 0x0000040000060882 */ /* 0x000fe20000000000 */
[----:B------:R-:W-:-:S04]  /*0220*/  @UP0 UIADD3 UR4, -UR4, 0x100000, URZ ;  /* 0x0010000004040890 */ /* 0x000fc8000fffe13f */
[----:B------:R-:W-:Y:S02]  /*0230*/  @UP0 USHF.L.U32 UR5, UR4, 0xb, URZ ;  /* 0x0000000b04050899 */ /* 0x000fe4000800063f */
[----:B------:R-:W-:Y:S01]  /*0240*/  @UP0 USHF.L.U32 UR4, UR4, 0x1, URZ ;  /* 0x0000000104040899 */ /* 0x000fe2000800063f */
[----:B0-----:R-:W-:Y:S02]  /*0250*/  ISETP.NE.AND P1, PT, R2, RZ, PT ;  /* 0x000000ff0200720c */ /* 0x001fe40003f25270 */
[----:B------:R-:W-:Y:S01]  /*0260*/  SHF.R.U32.HI R2, RZ, 0x7, R3 ;  /* 0x00000007ff027819 */ /* 0x000fe20000011603 */
[----:B-1----:R-:W-:Y:S02]  /*0270*/  @UP0 ULEA UR8, UR8, UR6, 0x18 ;  /* 0x0000000608080291 */ /* 0x002fe4000f8ec03f */
[----:B------:R-:W-:-:S04]  /*0280*/  @UP0 UIADD3 UR6, -UR7, 0x100000, URZ ;  /* 0x0010000007060890 */ /* 0x000fc8000fffe13f */
[----:B------:R-:W-:Y:S02]  /*0290*/  @UP0 USHF.L.U32 UR7, UR6, 0xb, URZ ;  /* 0x0000000b06070899 */ /* 0x000fe4000800063f */
[----:B------:R-:W-:Y:S01]  /*02a0*/  @UP0 USHF.L.U32 UR6, UR6, 0x1, URZ ;  /* 0x0000000106060899 */ /* 0x000fe2000800063f */
[----:B------:R-:W-:Y:S01]  /*02b0*/  VOTEU.ANY UP0, P0 ;  /* 0x00000000003f7886 */ /* 0x000fe20000000100 */
[----:B------:R-:W0:Y:S04]  /*02c0*/  SHFL.IDX PT, R2, R2, RZ, 0x1f ;  /* 0x00001fff02027589 */ /* 0x000e2800000e0000 */
[----:B------:R-:W1:Y:S02]  /*02d0*/  FENCE.VIEW.ASYNC.S ;  /* 0x00000000000073c6 */ /* 0x000e640000000000 */
[----:B-1----:R1:W2:Y:S04]  /*02e0*/  @UP0 SYNCS.EXCH.64 URZ, [UR8+0x38800], UR4 ;  /* 0x03880004083f05b2 */ /* 0x0022a80008000100 */
        /* <DEDUP_REMOVED lines=16> */
[----:B------:R4:W0:Y:S01]  /*03f0*/  SYNCS.EXCH.64 URZ, [UR8+0x38840], UR4 ;  /* 0x03884004083f75b2 */ /* 0x0008220008000100 */
[----:B------:R4:W0:Y:S01]  /*0400*/  SYNCS.EXCH.64 URZ, [UR8+0x38838], UR6 ;  /* 0x03883806083f75b2 */ /* 0x0008220008000100 */
[----:B------:R4:W0:Y:S02]  /*0410*/  SYNCS.EXCH.64 URZ, [UR8+0x38848], UR4 ;  /* 0x03884804083f75b2 */ /* 0x0008240008000100 */
[----:B----4-:R-:W-:Y:S01]  /*0420*/  NOP ;  /* 0x0000000000007918 */ /* 0x010fe20000000000 */
.L_x_443:
[----:B------:R-:W4:Y:S01]  /*0430*/  SHFL.IDX PT, R4, R0, RZ, 0x1f ;  /* 0x00001fff00047589 */ /* 0x000f2200000e0000 */
[----:B------:R-:W-:Y:S01]  /*0440*/  NOP ;  /* 0x0000000000007918 */ /* 0x000fe20000000000 */
[----:B----4-:R-:W-:-:S13]  /*0450*/  ISETP.NE.AND P0, PT, R4, RZ, PT ;  /* 0x000000ff0400720c */ /* 0x010fda0003f05270 */
        /* <DEDUP_REMOVED lines=19> */
.L_x_444:
[----:B------:R-:W4:Y:S01]  /*0590*/  SHFL.IDX PT, R4, R0, RZ, 0x1f ;  /* 0x00001fff00047589 */ /* 0x000f2200000e0000 */
[----:B------:R-:W-:Y:S01]  /*05a0*/  NOP ;  /* 0x0000000000007918 */ /* 0x000fe20000000000 */
[----:B----4-:R-:W-:-:S13]  /*05b0*/  ISETP.NE.AND P0, PT, R4, RZ, PT ;  /* 0x000000ff0400720c */ /* 0x010fda0003f05270 */
[----:B------:R-:W-:Y:S05]  /*05c0*/  @P0 BRA `(.L_x_445) ;  /* 0x0000000000380947 */ /* 0x000fea0003800000 */
[----:B-1----:R-:W1:Y:S01]  /*05d0*/  S2UR UR5, SR_CgaCtaId ;  /* 0x00000000000579c3 */ /* 0x002e620000008800 */
[----:B------:R-:W-:Y:S01]  /*05e0*/  UMOV UR4, 0x400 ;  /* 0x0000040000047882 */ /* 0x000fe20000000000 */
[----:B------:R-:W-:Y:S01]  /*05f0*/  UMOV UR7, 0x1 ;  /* 0x0000000100077882 */ /* 0x000fe20000000000 */
[----:B------:R-:W-:Y:S01]  /*0600*/  ELECT P0, URZ, PT ;  /* 0x00000000003f782f */ /* 0x000fe20003800000 */
[----:B-1----:R-:W-:Y:S02]  /*0610*/  ULEA UR6, UR5, UR4, 0x18 ;  /* 0x0000000405067291 */ /* 0x002fe4000f8ec03f */
[----:B------:R-:W-:-:S04]  /*0620*/  UIADD3 UR4, -UR7, 0x100000, URZ ;  /* 0x0010000007047890 */ /* 0x000fc8000fffe13f */
[----:B------:R-:W-:Y:S02]  /*0630*/  USHF.L.U32 UR5, UR4, 0xb, URZ ;  /* 0x0000000b04057899 */ /* 0x000fe4000800063f */
[----:B------:R-:W-:Y:S01]  /*0640*/  USHF.L.U32 UR4, UR4, 0x1, URZ ;  /* 0x0000000104047899 */ /* 0x000fe2000800063f */
[----:B------:R-:W1:Y:S11]  /*0650*/  FENCE.VIEW.ASYNC.S ;  /* 0x00000000000073c6 */ /* 0x000e760000000000 */
[----:B-1----:R4:W1:Y:S01]  /*0660*/  SYNCS.EXCH.64 URZ, [UR6+0x38870], UR4 ;  /* 0x03887004063f75b2 */ /* 0x0028620008000100 */
[----:B------:R4:W0:Y:S01]  /*0670*/  SYNCS.EXCH.64 URZ, [UR6+0x38880], UR4 ;  /* 0x03888004063f75b2 */ /* 0x0008220008000100 */
[----:B------:R4:W0:Y:S01]  /*0680*/  SYNCS.EXCH.64 URZ, [UR6+0x38878], UR4 ;  /* 0x03887804063f75b2 */ /* 0x0008220008000100 */
[----:B------:R4:W0:Y:S02]  /*0690*/  SYNCS.EXCH.64 URZ, [UR6+0x38888], UR4 ;  /* 0x03888804063f75b2 */ /* 0x0008240008000100 */
[----:B----4-:R-:W-:Y:S01]  /*06a0*/  NOP ;  /* 0x0000000000007918 */ /* 0x010fe20000000000 */
.L_x_445:
        /* <DEDUP_REMOVED lines=22> */
.L_x_446:
        /* <DEDUP_REMOVED lines=22> */
.L_x_447:
[----:B0-----:R-:W-:Y:S01]  /*0970*/  ISETP.NE.AND P0, PT, R2, RZ, PT ;  /* 0x000000ff0200720c */ /* 0x001fe20003f05270 */
[----:B------:R-:W-:Y:S01]  /*0980*/  IMAD.MOV.U32 R2, RZ, RZ, 0x1 ;  /* 0x00000001ff027424 */ /* 0x000fe200078e00ff */
[----:B------:R-:W-:Y:S01]  /*0990*/  NOP ;  /* 0x0000000000007918 */ /* 0x000fe20000000000 */
[----:B------:R-:W-:Y:S03]  /*09a0*/  BSSY B7, `(.L_x_448) ;  /* 0x0002586000077945 */ /* 0x000fe60003800000 */
[----:B------:R-:W-:-:S05]  /*09b0*/  SEL R2, R2, 0x2, !P0 ;  /* 0x0000000202027807 */ /* 0x000fca0004000000 */
[----:B------:R0:W-:Y:S01]  /*09c0*/  STL [R1+0x3c], R2 ;  /* 0x00003c0201007387 */ /* 0x0001e20000100800 */
[----:B-123--:R-:W-:Y:S06]  /*09d0*/  BAR.SYNC.DEFER_BLOCKING 0x0 ;  /* 0x0000000000007b1d */ /* 0x00efec0000010000 */
[----:B------:R-:W-:Y:S05]  /*09e0*/  @!P0 BRA `(.L_x_449) ;  /* 0x000001f4003c8947 */ /* 0x000fea0003800000 */
.L_x_450:
        /* <DEDUP_REMOVED lines=8> */
[----:B-1----:R-:W-:-:S06]  /*0a70*/  ULEA UR4, UR5, UR4, 0x18 ;  /* 0x0000000405047291 */ /* 0x002fcc000f8ec03f */
[----:B------:R-:W-:Y:S01]  /*0a80*/  IMAD.U32 R16, RZ, RZ, UR4 ;  /* 0x00000004ff107e24 */ /* 0x000fe2000f8e00ff */
[----:B------:R-:W-:-:S04]  /*0a90*/  ULDC UR4, c[0x0][0xc14] ;  /* 0x0003050000047ab9 */ /* 0x000fc80000000800 */
[----:B------:R-:W1:Y:S01]  /*0aa0*/  LDS.128 R148, [R16+0x388d0] ;  /* 0x0388d00010947984 */ /* 0x000e620000000c00 */
[----:B------:R-:W-:Y:S06]  /*0ab0*/  BAR.ARV 0x4, 0x120 ;  /* 0x0104800000007b1d */ /* 0x000fec0000002000 */
[----:B-1----:R-:W-:-:S13]  /*0ac0*/  ISETP.GE.AND P0, PT, R151, UR4, PT ;  /* 0x0000000497007c0c */ /* 0x002fda000bf06270 */
[----:B------:R-:W-:Y:S05]  /*0ad0*/  @P0 BRA `(.L_x_451) ;  /* 0x0000025400c80947 */ /* 0x000fea0003800000 */
[----:B------:R-:W-:-:S05]  /*0ae0*/  VIADD R0, R3, 0xffffff80 ;  /* 0xffffff8003007836 */ /* 0x000fca0000000000 */
[----:B------:R-:W-:-:S04]  /*0af0*/  SHF.R.S32.HI R3, RZ, 0x1f, R0 ;  /* 0x0000001fff037819 */ /* 0x000fc80000011400 */
[CC--:B0-----:R-:W-:Y:S02]  /*0b00*/  LEA.HI R2, R3.reuse, R0.reuse, RZ, 0x7 ;  /* 0x0000000003027211 */ /* 0x0c1fe400078f38ff */
[CC--:B------:R-:W-:Y:S02]  /*0b10*/  LEA.HI R18, R3.reuse, R0.reuse, RZ, 0x3 ;  /* 0x0000000003127211 */ /* 0x0c0fe400078f18ff */
[----:B------:R-:W-:Y:S02]  /*0b20*/  LOP3.LUT R5, R2, 0xffffff80, RZ, 0xc0, !PT ;  /* 0xffffff8002057812 */ /* 0x000fe400078ec0ff */
[----:B------:R-:W-:-:S03]  /*0b30*/  LEA.HI R4, R3, R0, RZ, 0x4 ;  /* 0x0000000003047211 */ /* 0x000fc600078f20ff */
[----:B------:R-:W-:Y:S01]  /*0b40*/  IMAD.IADD R12, R0, 0x1, -R5 ;  /* 0x00000001000c7824 */ /* 0x000fe200078e0a05 */
[----:B------:R-:W-:Y:S02]  /*0b50*/  LEA.HI R5, R3, R0, RZ, 0x5 ;  /* 0x0000000003057211 */ /* 0x000fe400078f28ff */
[----:B------:R-:W-:Y:S02]  /*0b60*/  SHF.R.S32.HI R7, RZ, 0x4, R4 ;  /* 0x00000004ff077819 */ /* 0x000fe40000011404 */
[----:B------:R-:W-:Y:S01]  /*0b70*/  SHF.R.S32.HI R8, RZ, 0x1f, R12 ;  /* 0x0000001fff087819 */ /* 0x000fe2000001140c */
[----:B------:R0:W-:Y:S01]  /*0b80*/  STL [R1+0x70], R12 ;  /* 0x0000700c01007387 */ /* 0x0001e20000100800 */
[----:B------:R-:W-:Y:S01]  /*0b90*/  IMAD.SHL.U32 R6, R5, 0x20, RZ ;  /* 0x0000002005067824 */ /* 0x000fe200078e00ff */
[----:B------:R-:W-:Y:S02]  /*0ba0*/  LOP3.LUT R5, R4, 0x3fffff0, RZ, 0xc0, !PT ;  /* 0x03fffff004057812 */ /* 0x000fe400078ec0ff */
[----:B------:R-:W-:-:S02]  /*0bb0*/  LEA.HI R9, R8, R12, RZ, 0x2 ;  /* 0x0000000c08097211 */ /* 0x000fc400078f10ff */
[----:B------:R-:W-:Y:S01]  /*0bc0*/  LEA.HI R8, R8, R12, RZ, 0x5 ;  /* 0x0000000c08087211 */ /* 0x000fe200078f28ff */
[----:B------:R-:W-:Y:S01]  /*0bd0*/  IMAD.IADD R5, R0, 0x1, -R5 ;  /* 0x0000000100057824 */ /* 0x000fe200078e0a05 */
[--C-:B------:R-:W-:Y:S02]  /*0be0*/  SHF.R.S32.HI R10, RZ, 0x2, R9.reuse ;  /* 0x00000002ff0a7819 */ /* 0x100fe40000011409 */
[----:B------:R-:W-:Y:S02]  /*0bf0*/  SHF.R.S32.HI R11, RZ, 0x1f, R9 ;  /* 0x0000001fff0b7819 */ /* 0x000fe40000011409 */
[----:B------:R-:W-:Y:S02]  /*0c00*/  LOP3.LUT R9, R18, 0xfffffff8, RZ, 0xc0, !PT ;  /* 0xfffffff812097812 */ /* 0x000fe400078ec0ff */
[----:B------:R-:W-:Y:S02]  /*0c10*/  LEA.HI R11, R11, R10, RZ, 0x3 ;  /* 0x0000000a0b0b7211 */ /* 0x000fe400078f18ff */
[----:B------:R-:W-:Y:S01]  /*0c20*/  LEA.HI R4, R4, R7, RZ, 0x1 ;  /* 0x0000000704047211 */ /* 0x000fe200078f08ff */
[----:B------:R-:W-:Y:S01]  /*0c30*/  IMAD.IADD R220, R0, 0x1, -R9 ;  /* 0x0000000100dc7824 */ /* 0x000fe200078e0a09 */
[----:B------:R-:W-:Y:S01]  /*0c40*/  LOP3.LUT R11, R11, 0xfffffff8, RZ, 0xc0, !PT ;  /* 0xfffffff80b0b7812 */ /* 0x000fe200078ec0ff */
[----:B------:R-:W2:Y:S01]  /*0c50*/  LDL.LU R9, [R1+0x3c] ;  /* 0x00003c0001097983 */ /* 0x000ea20000300800 */
[----:B------:R-:W-:Y:S01]  /*0c60*/  SHF.R.S32.HI R18, RZ, 0x3, R18 ;  /* 0x00000003ff127819 */ /* 0x000fe20000011412 */
[----:B------:R-:W-:Y:S01]  /*0c70*/  IMAD.SHL.U32 R22, R220, 0x4, RZ ;  /* 0x00000004dc167824 */ /* 0x000fe200078e00ff */
[----:B------:R-:W-:Y:S01]  /*0c80*/  SHF.R.S32.HI R8, RZ, 0x5, R8 ;  /* 0x00000005ff087819 */ /* 0x000fe20000011408 */
[----:B------:R-:W-:Y:S01]  /*0c90*/  IMAD.IADD R11, R10, 0x1, -R11 ;  /* 0x000000010a0b7824 */ /* 0x000fe200078e0a0b */
[----:B------:R-:W-:Y:S01]  /*0ca0*/  LOP3.LUT R4, R4, 0x1ffffffe, RZ, 0xc0, !PT ;  /* 0x1ffffffe04047812 */ /* 0x000fe200078ec0ff */
[----:B------:R-:W-:Y:S01]  /*0cb0*/  VIADD R13, R18, 0x60 ;  /* 0x00000060120d7836 */ /* 0x000fe20000000000 */
[----:B------:R-:W-:Y:S01]  /*0cc0*/  IADD3 R214, R22, 0x40, RZ ;  /* 0x0000004016d67810 */ /* 0x000fe20007ffe0ff */
[----:B------:R-:W-:Y:S01]  /*0cd0*/  IMAD R11, R8, 0x10, R11 ;  /* 0x00000010080b7824 */ /* 0x000fe200078e020b */
[----:B------:R-:W-:Y:S01]  /*0ce0*/  LOP3.LUT R6, R6, 0xfffffc00, RZ, 0xc0, !PT ;  /* 0xfffffc0006067812 */ /* 0x000fe200078ec0ff */
[----:B------:R-:W-:Y:S01]  /*0cf0*/  IMAD.IADD R4, R7, 0x1, -R4 ;  /* 0x0000000107047824 */ /* 0x000fe200078e0a04 */
[----:B0-----:R-:W-:Y:S01]  /*0d00*/  SHF.R.S32.HI R12, RZ, 0x7, R2 ;  /* 0x00000007ff0c7819 */ /* 0x001fe20000011402 */
[----:B------:R-:W-:Y:S01]  /*0d10*/  IMAD.IADD R213, R22, 0x1, R214 ;  /* 0x0000000116d57824 */ /* 0x000fe200078e02d6 */
[----:B------:R-:W-:Y:S01]  /*0d20*/  SHF.R.S32.HI R8, RZ, 0x1f, R13 ;  /* 0x0000001fff087819 */ /* 0x000fe2000001140d */
[----:B------:R-:W-:Y:S01]  /*0d30*/  IMAD.SHL.U32 R7, R13, 0x40, RZ ;  /* 0x000000400d077824 */ /* 0x000fe200078e00ff */
[----:B------:R-:W-:Y:S01]  /*0d40*/  LEA.HI R2, R2, R12, RZ, 0x1 ;  /* 0x0000000c02027211 */ /* 0x000fe200078f08ff */
[----:B------:R-:W-:Y:S01]  /*0d50*/  IMAD R5, R5, 0x40, R6 ;  /* 0x0000004005057824 */ /* 0x000fe200078e0206 */
[----:B------:R-:W-:-:S02]  /*0d60*/  LEA.HI R0, R3, R0, RZ, 0x6 ;  /* 0x0000000003007211 */ /* 0x000fc400078f30ff */
[----:B------:R-:W-:Y:S01]  /*0d70*/  LEA.HI R8, R8, R13, RZ, 0x3 ;  /* 0x0000000d08087211 */ /* 0x000fe200078f18ff */
[----:B------:R-:W-:Y:S01]  /*0d80*/  STL [R1+0x88], R12 ;  /* 0x0000880c01007387 */ /* 0x000fe20000100800 */
[----:B------:R-:W-:Y:S01]  /*0d90*/  SHF.R.S32.HI R6, RZ, 0x1f, R213 ;  /* 0x0000001fff067819 */ /* 0x000fe200000114d5 */
[----:B------:R-:W-:Y:S01]  /*0da0*/  VIADD R217, R18, 0x20 ;  /* 0x0000002012d97836 */ /* 0x000fe20000000000 */
[----:B------:R-:W-:Y:S01]  /*0db0*/  LOP3.LUT R2, R2, 0x3fffffe, RZ, 0xc0, !PT ;  /* 0x03fffffe02027812 */ /* 0x000fe200078ec0ff */
[----:B------:R0:W-:Y:S01]  /*0dc0*/  STL [R1+0x74], R13 ;  /* 0x0000740d01007387 */ /* 0x0001e20000100800 */
[----:B------:R-:W-:Y:S01]  /*0dd0*/  SHF.L.U32 R0, R0, 0x3, RZ ;  /* 0x0000000300007819 */ /* 0x000fe200000006ff */
[----:B------:R-:W-:Y:S02]  /*0de0*/  IMAD.SHL.U32 R8, R8, 0x40, RZ ;  /* 0x0000004008087824 */ /* 0x000fe400078e00ff */
[----:B------:R-:W-:Y:S01]  /*0df0*/  IMAD.IADD R2, R12, 0x1, -R2 ;  /* 0x000000010c027824 */ /* 0x000fe200078e0a02 */
[----:B------:R-:W-:-:S02]  /*0e00*/  LOP3.LUT R234, R0, 0xfffffe00, RZ, 0xc0, !PT ;  /* 0xfffffe0000ea7812 */ /* 0x000fc400078ec0ff */
[----:B0-----:R-:W-:Y:S02]  /*0e10*/  LOP3.LUT R13, R7, 0x1c0, RZ, 0xc0, !PT ;  /* 0x000001c0070d7812 */ /* 0x001fe400078ec0ff */
[CC--:B------:R-:W-:Y:S02]  /*0e20*/  LEA.HI R7, R6.reuse, R213.reuse, RZ, 0x6 ;  /* 0x000000d506077211 */ /* 0x0c0fe400078f30ff */
[----:B------:R-:W-:Y:S02]  /*0e30*/  LEA.HI R6, R6, R213, RZ, 0x3 ;  /* 0x000000d506067211 */ /* 0x000fe400078f18ff */
[----:B------:R-:W-:Y:S01]  /*0e40*/  SHF.R.S32.HI R0, RZ, 0x1f, R217 ;  /* 0x0000001fff007819 */ /* 0x000fe200000114d9 */
[----:B------:R-:W-:Y:S01]  /*0e50*/  IMAD.SHL.U32 R7, R7, 0x80, RZ ;  /* 0x0000008007077824 */ /* 0x000fe200078e00ff */
[----:B------:R-:W-:Y:S01]  /*0e60*/  SHF.R.U32.HI R10, RZ, 0x3, R13 ;  /* 0x00000003ff0a7819 */ /* 0x000fe2000001160d */
[----:B------:R-:W-:Y:S01]  /*0e70*/  IMAD R3, R4, 0x8, R5 ;  /* 0x0000000804037824 */ /* 0x000fe200078e0205 */
[----:B------:R-:W-:Y:S01]  /*0e80*/  LOP3.LUT R8, R8, 0xfffffe00, RZ, 0xc0, !PT ;  /* 0xfffffe0008087812 */ /* 0x000fe200078ec0ff */
[----:B------:R-:W-:Y:S01]  /*0e90*/  IMAD R2, R2, 0x40, R11 ;  /* 0x0000004002027824 */ /* 0x000fe200078e020b */
[----:B------:R-:W-:Y:S01]  /*0ea0*/  LOP3.LUT R6, R13, 0x38, R6, 0xf8, !PT ;  /* 0x000000380d067812 */ /* 0x000fe200078ef806 */
[----:B------:R-:W-:Y:S01]  /*0eb0*/  STL [R1+0x78], R13 ;  /* 0x0000780d01007387 */ /* 0x000fe20000100800 */
[----:B------:R-:W-:-:S02]  /*0ec0*/  LEA.HI R0, R0, R217, RZ, 0x3 ;  /* 0x000000d900007211 */ /* 0x000fc400078f18ff */
[----:B------:R-:W-:Y:S01]  /*0ed0*/  LOP3.LUT R7, R7, 0xffffe000, RZ, 0xc0, !PT ;  /* 0xffffe00007077812 */ /* 0x000fe200078ec0ff */
[----:B------:R-:W-:Y:S01]  /*0ee0*/  STL [R1+0x7c], R10 ;  /* 0x00007c0a01007387 */ /* 0x000fe20000100800 */
[----:B------:R-:W-:Y:S01]  /*0ef0*/  LOP3.LUT R6, R6, R10, RZ, 0x3c, !PT ;  /* 0x0000000a06067212 */ /* 0x000fe200078e3cff */
[----:B------:R-:W-:Y:S02]  /*0f00*/  IMAD.SHL.U32 R0, R0, 0x40, RZ ;  /* 0x0000004000007824 */ /* 0x000fe400078e00ff */
[----:B------:R-:W-:Y:S01]  /*0f10*/  STL [R1+0x80], R8 ;  /* 0x0000800801007387 */ /* 0x000fe20000100800 */
[----:B------:R-:W-:-:S03]  /*0f20*/  IADD3 R6, R6, R7, R8 ;  /* 0x0000000706067210 */ /* 0x000fc60007ffe008 */
[----:B------:R-:W-:Y:S04]  /*0f30*/  STL [R1+0x90], R3 ;  /* 0x0000900301007387 */ /* 0x000fe80000100800 */
[----:B------:R0:W-:Y:S01]  /*0f40*/  STL [R1+0x8c], R2 ;  /* 0x00008c0201007387 */ /* 0x0001e20000100800 */
[----:B------:R-:W-:Y:S02]  /*0f50*/  SHF.R.S32.HI R4, RZ, 0x1f, R217 ;  /* 0x0000001fff047819 */ /* 0x000fe400000114d9 */
[----:B------:R-:W-:Y:S01]  /*0f60*/  LOP3.LUT R231, R0, 0xfffffe00, RZ, 0xc0, !PT ;  /* 0xfffffe0000e77812 */ /* 0x000fe200078ec0ff */
[----:B0-----:R-:W-:Y:S01]  /*0f70*/  VIADD R2, R16, 0x14400 ;  /* 0x0001440010027836 */ /* 0x001fe20000000000 */
[----:B------:R0:W-:Y:S04]  /*0f80*/  STL [R1+0x68], RZ ;  /* 0x000068ff01007387 */ /* 0x0001e80000100800 */
[----:B------:R-:W-:Y:S01]  /*0f90*/  LEA R0, R6, R2, 0x1 ;  /* 0x0000000206007211 */ /* 0x000fe200078e08ff */
[----:B------:R0:W-:Y:S01]  /*0fa0*/  STL [R1+0x64], R2 ;  /* 0x0000640201007387 */ /* 0x0001e20000100800 */
[----:B------:R-:W-:-:S03]  /*0fb0*/  VIADD R218, R18, 0x40 ;  /* 0x0000004012da7836 */ /* 0x000fc60000000000 */
[----:B------:R0:W-:Y:S04]  /*0fc0*/  STL [R1+0x58], R4 ;  /* 0x0000580401007387 */ /* 0x0001e80000100800 */
[----:B------:R0:W-:Y:S01]  /*0fd0*/  STL [R1+0x84], R0 ;  /* 0x0000840001007387 */ /* 0x0001e20000100800 */
[----:B------:R-:W-:Y:S01]  /*0fe0*/  SHF.R.S32.HI R3, RZ, 0x1f, R218 ;  /* 0x0000001fff037819 */ /* 0x000fe200000114da */
[----:B------:R-:W-:Y:S02]  /*0ff0*/  IMAD.SHL.U32 R232, R18, 0x40, RZ ;  /* 0x0000004012e87824 */ /* 0x000fe400078e00ff */
[----:B------:R-:W-:Y:S01]  /*1000*/  IMAD.SHL.U32 R212, R220, 0x8, RZ ;  /* 0x00000008dcd47824 */ /* 0x000fe200078e00ff */
[----:B------:R-:W-:Y:S01]  /*1010*/  LEA.HI R3, R3, R218, RZ, 0x3 ;  /* 0x000000da03037211 */ /* 0x000fe200078f18ff */
[----:B------:R-:W-:Y:S01]  /*1020*/  IMAD.SHL.U32 R227, R217, 0x40, RZ ;  /* 0x00000040d9e37824 */ /* 0x000fe200078e00ff */
[----:B------:R-:W-:Y:S01]  /*1030*/  LOP3.LUT R232, R232, 0x1c0, RZ, 0xc0, !PT ;  /* 0x000001c0e8e87812 */ /* 0x000fe200078ec0ff */
[----:B------:R-:W-:-:S02]  /*1040*/  IMAD.SHL.U32 R226, R218, 0x40, RZ ;  /* 0x00000040dae27824 */ /* 0x000fc400078e00ff */
[----:B------:R-:W-:Y:S01]  /*1050*/  IMAD.SHL.U32 R3, R3, 0x40, RZ ;  /* 0x0000004003037824 */ /* 0x000fe200078e00ff */
[----:B------:R-:W-:Y:S02]  /*1060*/  LOP3.LUT R227, R227, 0x1c0, RZ, 0xc0, !PT ;  /* 0x000001c0e3e37812 */ /* 0x000fe400078ec0ff */
[----:B------:R-:W-:Y:S02]  /*1070*/  LOP3.LUT R226, R226, 0x1c0, RZ, 0xc0, !PT ;  /* 0x000001c0e2e27812 */ /* 0x000fe400078ec0ff */
[----:B------:R-:W-:Y:S02]  /*1080*/  LOP3.LUT R236, R232, 0x38, R212, 0xf8, !PT ;  /* 0x00000038e8ec7812 */ /* 0x000fe400078ef8d4 */
[----:B------:R-:W-:Y:S01]  /*1090*/  SHF.R.U32.HI R233, RZ, 0x3, R232 ;  /* 0x00000003ffe97819 */ /* 0x000fe200000116e8 */
[----:B------:R-:W-:Y:S01]  /*10a0*/  IMAD.MOV.U32 R219, RZ, RZ, RZ ;  /* 0x000000ffffdb7224 */ /* 0x000fe200078e00ff */
[----:B------:R-:W-:Y:S01]  /*10b0*/  CS2R R222, SRZ ;  /* 0x0000000000de7805 */ /* 0x000fe2000001ff00 */
[----:B------:R-:W-:Y:S01]  /*10c0*/  IMAD.MOV.U32 R17, RZ, RZ, RZ ;  /* 0x000000ffff117224 */ /* 0x000fe200078e00ff */
[----:B------:R-:W-:Y:S01]  /*10d0*/  SHF.R.S32.HI R237, RZ, 0x1f, R218 ;  /* 0x0000001fffed7819 */ /* 0x000fe200000114da */
[----:B------:R-:W-:Y:S01]  /*10e0*/  VIADD R215, R22, 0x20 ;  /* 0x0000002016d77836 */ /* 0x000fe20000000000 */
[----:B------:R-:W-:Y:S01]  /*10f0*/  LOP3.LUT R236, R234, R236, R233, 0xf6, !PT ;  /* 0x000000eceaec7212 */ /* 0x000fe200078ef6e9 */
[----:B------:R-:W-:Y:S01]  /*1100*/  VIADD R216, R22, 0x60 ;  /* 0x0000006016d87836 */ /* 0x000fe20000000000 */
[----:B------:R-:W-:Y:S01]  /*1110*/  SHF.R.U32.HI R230, RZ, 0x3, R227 ;  /* 0x00000003ffe67819 */ /* 0x000fe200000116e3 */
[C---:B------:R-:W-:Y:S01]  /*1120*/  VIADD R225, R212.reuse, 0x80 ;  /* 0x00000080d4e17836 */ /* 0x040fe20000000000 */
[----:B------:R-:W-:Y:S01]  /*1130*/  SHF.R.U32.HI R228, RZ, 0x3, R226 ;  /* 0x00000003ffe47819 */ /* 0x000fe200000116e2 */
[----:B------:R-:W-:Y:S01]  /*1140*/  VIADD R224, R212, 0xc0 ;  /* 0x000000c0d4e07836 */ /* 0x000fe20000000000 */
[----:B------:R-:W-:-:S02]  /*1150*/  LOP3.LUT R229, R3, 0xfffffe00, RZ, 0xc0, !PT ;  /* 0xfffffe0003e57812 */ /* 0x000fc400078ec0ff */
[----:B0-2---:R-:W-:-:S07]  /*1160*/  LOP3.LUT R221, R9, 0x1, RZ, 0xfc, !PT ;  /* 0x0000000109dd7812 */ /* 0x005fce00078efcff */
.L_x_682:
[----:B0-----:R-:W0:Y:S01]  /*1170*/  LDC.64 R2, c[0x0][0xc60] ;  /* 0x00031800ff027b82 */ /* 0x001e220000000a00 */
[----:B------:R-:W-:Y:S01]  /*1180*/  ULDC.64 UR10, c[0x0][0x208] ;  /* 0x00008200000a7ab9 */ /* 0x000fe20000000a00 */
[----:B------:R-:W-:Y:S01]  /*1190*/  ULDC.64 UR4, c[0x0][0xa28] ;  /* 0x00028a0000047ab9 */ /* 0x000fe20000000a00 */
[----:B------:R-:W-:Y:S01]  /*11a0*/  ULDC.64 UR8, c[0x0][0xa18] ;  /* 0x0002860000087ab9 */ /* 0x000fe20000000a00 */
[----:B------:R-:W-:Y:S01]  /*11b0*/  ULDC.64 UR6, c[0x0][0xa08] ;  /* 0x0002820000067ab9 */ /* 0x000fe20000000a00 */
[----:B0-----:R-:W-:-:S05]  /*11c0*/  IMAD.WIDE R2, R151, 0x4, R2 ;  /* 0x0000000497027825 */ /* 0x001fca00078e0202 */
[----:B--2345:R-:W2:Y:S01]  /*11d0*/  LDG.E R8, desc[UR10][R2.64] ;  /* 0x0000000a02087981 */ /* 0x03cea2000c1e1900 */
[----:B------:R-:W-:Y:S01]  /*11e0*/  ISETP.NE.U32.AND P2, PT, RZ, UR4, PT ;  /* 0x00000004ff007c0c */ /* 0x000fe2000bf45070 */
[----:B------:R-:W-:Y:S01]  /*11f0*/  IMAD.MOV.U32 R26, RZ, RZ, RZ ;  /* 0x000000ffff1a7224 */ /* 0x000fe200078e00ff */
[----:B------:R-:W-:Y:S02]  /*1200*/  ISETP.NE.U32.AND P1, PT, RZ, UR8, PT ;  /* 0x00000008ff007c0c */ /* 0x000fe4000bf25070 */
[----:B------:R-:W-:Y:S02]  /*1210*/  ISETP.NE.AND.EX P2, PT, RZ, UR5, PT, P2 ;  /* 0x00000005ff007c0c */ /* 0x000fe4000bf45320 */
[----:B------:R-:W-:Y:S02]  /*1220*/  ISETP.NE.AND.EX P1, PT, RZ, UR9, PT, P1 ;  /* 0x00000009ff007c0c */ /* 0x000fe4000bf25310 */
[----:B------:R-:W-:-:S04]  /*1230*/  ISETP.NE.U32.AND P0, PT, RZ, UR6, PT ;  /* 0x00000006ff007c0c */ /* 0x000fc8000bf05070 */
[----:B------:R-:W-:Y:S02]  /*1240*/  ISETP.NE.AND.EX P0, PT, RZ, UR7, PT, P0 ;  /* 0x00000007ff007c0c */ /* 0x000fe4000bf05300 */
[----:B--2---:R-:W-:Y:S01]  /*1250*/  SHF.R.S32.HI R0, RZ, 0x1f, R8 ;  /* 0x0000001fff007819 */ /* 0x004fe20000011408 */
[----:B------:R0:W-:Y:S02]  /*1260*/  STL [R1+0x5c], R8 ;  /* 0x00005c0801007387 */ /* 0x0001e40000100800 */
[C---:B------:R-:W-:Y:S01]  /*1270*/  @P2 LEA R2, P3, R8.reuse, UR4, 0x2 ;  /* 0x0000000408022c11 */ /* 0x040fe2000f8610ff */
[----:B------:R-:W-:Y:S01]  /*1280*/  ULDC UR4, c[0x0][0x288] ;  /* 0x0000a20000047ab9 */ /* 0x000fe20000000800 */
[C-C-:B------:R-:W-:Y:S01]  /*1290*/  SHF.L.U64.HI R29, R8.reuse, 0x2, R0.reuse ;  /* 0x00000002081d7819 */ /* 0x140fe20000010200 */
[----:B------:R0:W-:Y:S01]  /*12a0*/  STL [R1+0x6c], R149 ;  /* 0x00006c9501007387 */ /* 0x0001e20000100800 */
[----:B------:R-:W-:Y:S01]  /*12b0*/  @P2 LEA.HI.X R3, R8, UR5, R0, 0x2, P3 ;  /* 0x0000000508032c11 */ /* 0x000fe200098f1400 */
[----:B------:R-:W-:-:S02]  /*12c0*/  IMAD.MOV.U32 R0, RZ, RZ, RZ ;  /* 0x000000ffff007224 */ /* 0x000fc400078e00ff */
[----:B------:R0:W-:Y:S01]  /*12d0*/  STL [R1+0x60], R150 ;  /* 0x0000609601007387 */ /* 0x0001e20000100800 */
[----:B------:R-:W-:Y:S02]  /*12e0*/  IMAD.SHL.U32 R28, R8, 0x4, RZ ;  /* 0x00000004081c7824 */ /* 0x000fe400078e00ff */
[----:B------:R-:W-:Y:S01]  /*12f0*/  IMAD.U32 R151, RZ, RZ, UR4 ;  /* 0x00000004ff977e24 */ /* 0x000fe2000f8e00ff */
[----:B------:R-:W-:Y:S01]  /*1300*/  ULDC.64 UR4, c[0x0][0x3f8] ;  /* 0x0000fe0000047ab9 */ /* 0x000fe20000000a00 */
[----:B------:R0:W5:Y:S01]  /*1310*/  @P2 LDG.E R0, desc[UR10][R2.64] ;  /* 0x0000000a02002981 */ /* 0x000162000c1e1900 */
[----:B------:R-:W-:Y:S01]  /*1320*/  UISETP.NE.U32.AND UP0, UPT, UR4, URZ, UPT ;  /* 0x0000003f0400728c */ /* 0x000fe2000bf05070 */
[C---:B------:R-:W-:Y:S02]  /*1330*/  @P1 IADD3 R4, P2, R28.reuse, UR8, RZ ;  /* 0x000000081c041c10 */ /* 0x040fe4000ff5e0ff */
[----:B------:R-:W-:Y:S01]  /*1340*/  IADD3 R6, P4, R28, UR6, RZ ;  /* 0x000000061c067c10 */ /* 0x000fe2000ff9e0ff */
[----:B------:R-:W-:Y:S01]  /*1350*/  UISETP.NE.AND.EX UP0, UPT, UR5, URZ, UPT, UP0 ;  /* 0x0000003f0500728c */ /* 0x000fe2000bf05300 */
[C---:B------:R-:W-:Y:S01]  /*1360*/  @P1 IADD3.X R5, R29.reuse, UR9, RZ, P2, !PT ;  /* 0x000000091d051c10 */ /* 0x040fe200097fe4ff */
[----:B------:R-:W-:Y:S01]  /*1370*/  ULDC UR4, c[0x0][0x404] ;  /* 0x0001010000047ab9 */ /* 0x000fe20000000800 */
[----:B------:R-:W-:Y:S01]  /*1380*/  ULDC.64 UR8, c[0x0][0xa20] ;  /* 0x0002880000087ab9 */ /* 0x000fe20000000a00 */
[----:B------:R-:W-:Y:S01]  /*1390*/  IADD3.X R7, R29, UR7, RZ, P4, !PT ;  /* 0x000000071d077c10 */ /* 0x000fe2000a7fe4ff */
[----:B------:R-:W-:Y:S01]  /*13a0*/  USEL UR4, UR4, 0x1, UP0 ;  /* 0x0000000104047887 */ /* 0x000fe20008000000 */
[----:B------:R-:W-:Y:S01]  /*13b0*/  ISETP.NE.U32.AND P2, PT, RZ, UR8, PT ;  /* 0x00000008ff007c0c */ /* 0x000fe2000bf45070 */
[----:B------:R-:W-:Y:S01]  /*13c0*/  ULDC UR5, c[0x0][0x2e0] ;  /* 0x0000b80000057ab9 */ /* 0x000fe20000000800 */
[----:B------:R0:W5:Y:S01]  /*13d0*/  @P1 LDG.E R151, desc[UR10][R4.64] ;  /* 0x0000000a04971981 */ /* 0x000162000c1e1900 */
[----:B------:R-:W-:Y:S01]  /*13e0*/  UIMAD UR4, UR4, UR5, URZ ;  /* 0x00000005040472a4 */ /* 0x000fe2000f8e023f */
[----:B------:R-:W-:-:S02]  /*13f0*/  ISETP.NE.AND.EX P2, PT, RZ, UR9, PT, P2 ;  /* 0x00000009ff007c0c */ /* 0x000fc4000bf45320 */
[----:B------:R0:W5:Y:S01]  /*1400*/  @P0 LDG.E R26, desc[UR10][R6.64] ;  /* 0x0000000a061a0981 */ /* 0x000162000c1e1900 */
[----:B------:R-:W-:Y:S01]  /*1410*/  ULDC UR5, c[0x0][0x338] ;  /* 0x0000ce0000057ab9 */ /* 0x000fe20000000800 */
[----:B------:R-:W-:Y:S01]  /*1420*/  IMAD.MOV.U32 R25, RZ, RZ, R8 ;  /* 0x000000ffff197224 */ /* 0x000fe200078e0008 */
[----:B------:R-:W-:Y:S08]  /*1430*/  @P1 BRA `(.L_x_452) ;  /* 0x0000000000281947 */ /* 0x000ff00003800000 */
[----:B------:R-:W-:Y:S02]  /*1440*/  ULDC.64 UR6, c[0x0][0xa00] ;  /* 0x0002800000067ab9 */ /* 0x000fe40000000a00 */
[----:B------:R-:W-:-:S04]  /*1450*/  ISETP.NE.U32.AND P1, PT, RZ, UR6, PT ;  /* 0x00000006ff007c0c */ /* 0x000fc8000bf25070 */
[----:B------:R-:W-:-:S13]  /*1460*/  ISETP.NE.AND.EX P1, PT, RZ, UR7, PT, P1 ;  /* 0x00000007ff007c0c */ /* 0x000fda000bf25310 */
[----:B------:R-:W-:Y:S05]  /*1470*/  @!P1 BRA `(.L_x_452) ;  /* 0x0000000000189947 */ /* 0x000fea0003800000 */
[----:B0-----:R-:W0:Y:S01]  /*1480*/  LDC.64 R2, c[0x0][0xa00] ;  /* 0x00028000ff027b82 */ /* 0x001e220000000a00 */
[----:B------:R-:W-:Y:S01]  /*1490*/  ULDC.64 UR6, c[0x0][0x208] ;  /* 0x0000820000067ab9 */ /* 0x000fe20000000a00 */
[----:B0-----:R-:W-:-:S05]  /*14a0*/  IMAD.WIDE R2, R25, 0x4, R2 ;  /* 0x0000000419027825 */ /* 0x001fca00078e0202 */
[----:B-----5:R-:W2:Y:S04]  /*14b0*/  LDG.E R151, desc[UR6][R2.64] ;  /* 0x0000000602977981 */ /* 0x020ea8000c1e1900 */
[----:B------:R-:W2:Y:S02]  /*14c0*/  LDG.E R4, desc[UR6][R2.64+0x4] ;  /* 0x0000040602047981 */ /* 0x000ea4000c1e1900 */
[----:B--2---:R-:W-:-:S07]  /*14d0*/  IMAD.IADD R151, R4, 0x1, -R151 ;  /* 0x0000000104977824 */ /* 0x004fce00078e0a97 */
.L_x_452:
[----:B0-----:R-:W-:Y:S02]  /*14e0*/  IMAD.U32 R2, RZ, RZ, UR5 ;  /* 0x00000005ff027e24 */ /* 0x001fe4000f8e00ff */
[----:B------:R-:W-:Y:S01]  /*14f0*/  IMAD.U32 R27, RZ, RZ, UR4 ;  /* 0x00000004ff1b7e24 */ /* 0x000fe2000f8e00ff */
[----:B------:R-:W-:Y:S06]  /*1500*/  @!P2 BRA `(.L_x_453) ;  /* 0x000000000014a947 */ /* 0x000fec0003800000 */
[----:B------:R-:W-:Y:S01]  /*1510*/  IADD3 R4, P0, R28, UR8, RZ ;  /* 0x000000081c047c10 */ /* 0x000fe2000ff1e0ff */
[----:B------:R-:W-:-:S03]  /*1520*/  ULDC.64 UR4, c[0x0][0x208] ;  /* 0x0000820000047ab9 */ /* 0x000fc60000000a00 */
[----:B------:R-:W-:-:S05]  /*1530*/  IADD3.X R5, R29, UR9, RZ, P0, !PT ;  /* 0x000000091d057c10 */ /* 0x000fca00087fe4ff */
[----:B------:R0:W5:Y:S01]  /*1540*/  LDG.E R27, desc[UR4][R4.64] ;  /* 0x00000004041b7981 */ /* 0x000162000c1e1900 */
[----:B------:R-:W-:Y:S05]  /*1550*/  BRA `(.L_x_454) ;  /* 0x0000000000147947 */ /* 0x000fea0003800000 */
.L_x_453:
[----:B------:R-:W-:Y:S05]  /*1560*/  @!P0 BRA `(.L_x_454) ;  /* 0x0000000000108947 */ /* 0x000fea0003800000 */
[----:B------:R-:W-:Y:S02]  /*1570*/  ULDC.64 UR4, c[0x0][0x208] ;  /* 0x0000820000047ab9 */ /* 0x000fe40000000a00 */
[----:B------:R-:W2:Y:S04]  /*1580*/  LDG.E R4, desc[UR4][R6.64] ;  /* 0x0000000406047981 */ /* 0x000ea8000c1e1900 */
[----:B------:R-:W2:Y:S02]  /*1590*/  LDG.E R27, desc[UR4][R6.64+0x4] ;  /* 0x00000404061b7981 */ /* 0x000ea4000c1e1900 */
[----:B--2---:R-:W-:-:S07]  /*15a0*/  IMAD.IADD R27, R27, 0x1, -R4 ;  /* 0x000000011b1b7824 */ /* 0x004fce00078e0a04 */
.L_x_454:
[----:B------:R-:W-:Y:S01]  /*15b0*/  ULDC.64 UR4, c[0x0][0xa10] ;  /* 0x0002840000047ab9 */ /* 0x000fe20000000a00 */
[----:B------:R-:W-:Y:S01]  /*15c0*/  ULDC.64 UR6, c[0x0][0x208] ;  /* 0x0000820000067ab9 */ /* 0x000fe20000000a00 */
[----:B------:R-:W-:-:S04]  /*15d0*/  ISETP.NE.U32.AND P0, PT, RZ, UR4, PT ;  /* 0x00000004ff007c0c */ /* 0x000fc8000bf05070 */
[----:B------:R-:W-:Y:S01]  /*15e0*/  ISETP.NE.AND.EX P0, PT, RZ, UR5, PT, P0 ;  /* 0x00000005ff007c0c */ /* 0x000fe2000bf05300 */
[----:B-----5:R-:W-:Y:S01]  /*15f0*/  IMAD.IADD R9, R27, 0x1, -R0 ;  /* 0x000000011b097824 */ /* 0x020fe200078e0a00 */
[----:B------:R-:W-:-:S11]  /*1600*/  ULDC.64 UR4, c[0x0][0xa30] ;  /* 0x00028c0000047ab9 */ /* 0x000fd60000000a00 */
[----:B0-----:R-:W0:Y:S02]  /*1610*/  @P0 LDC.64 R4, c[0x0][0xa10] ;  /* 0x00028400ff040b82 */ /* 0x001e240000000a00 */
[----:B0-----:R-:W-:-:S05]  /*1620*/  @P0 IMAD.WIDE R4, R25, 0x4, R4 ;  /* 0x0000000419040825 */ /* 0x001fca00078e0204 */
[----:B------:R-:W2:Y:S04]  /*1630*/  @P0 LDG.E R3, desc[UR6][R4.64] ;  /* 0x0000000604030981 */ /* 0x000ea8000c1e1900 */
[----:B------:R0:W2:Y:S01]  /*1640*/  @P0 LDG.E R8, desc[UR6][R4.64+0x4] ;  /* 0x0000040604080981 */ /* 0x0000a2000c1e1900 */
[----:B------:R-:W-:Y:S01]  /*1650*/  ISETP.NE.U32.AND P1, PT, RZ, UR4, PT ;  /* 0x00000004ff007c0c */ /* 0x000fe2000bf25070 */
[----:B------:R-:W-:-:S03]  /*1660*/  IMAD.MOV.U32 R147, RZ, RZ, R27 ;  /* 0x000000ffff937224 */ /* 0x000fc600078e001b */
[----:B------:R-:W-:Y:S01]  /*1670*/  ISETP.NE.AND.EX P1, PT, RZ, UR5, PT, P1 ;  /* 0x00000005ff007c0c */ /* 0x000fe2000bf25310 */
[----:B0-----:R-:W-:-:S05]  /*1680*/  IMAD.MOV R4, RZ, RZ, -R9 ;  /* 0x000000ffff047224 */ /* 0x001fca00078e0a09 */
[----:B------:R-:W-:-:S07]  /*1690*/  VIMNMX R4, RZ, R4, !PT ;  /* 0x00000004ff047248 */ /* 0x000fce0007fe0100 */
[----:B------:R-:W-:-:S04]  /*16a0*/  @P1 IADD3 R6, P2, R28, UR4, RZ ;  /* 0x000000041c061c10 */ /* 0x000fc8000ff5e0ff */
[----:B------:R-:W-:Y:S02]  /*16b0*/  @P1 IADD3.X R7, R29, UR5, RZ, P2, !PT ;  /* 0x000000051d071c10 */ /* 0x000fe400097fe4ff */
[----:B------:R-:W-:-:S03]  /*16c0*/  PLOP3.LUT P2, PT, PT, PT, PT, 0x80, 0x0 ;  /* 0x000000000000781c */ /* 0x000fc60003f4f070 */
[----:B------:R0:W5:Y:S01]  /*16d0*/  @P1 LDG.E R147, desc[UR6][R6.64] ;  /* 0x0000000606931981 */ /* 0x000162000c1e1900 */
[----:B--2---:R-:W-:-:S05]  /*16e0*/  @P0 IMAD.IADD R2, R8, 0x1, -R3 ;  /* 0x0000000108020824 */ /* 0x004fca00078e0a03 */
[----:B------:R-:W-:-:S05]  /*16f0*/  IADD3 R148, R9, R2, RZ ;  /* 0x0000000209947210 */ /* 0x000fca0007ffe0ff */
[----:B------:R-:W-:-:S04]  /*1700*/  VIADD R0, R148, 0x4f ;  /* 0x0000004f94007836 */ /* 0x000fc80000000000 */
[----:B------:R-:W-:-:S05]  /*1710*/  IMAD.HI R0, R0, 0x66666667, RZ ;  /* 0x6666666700007827 */ /* 0x000fca00078e02ff */
[----:B------:R-:W-:-:S04]  /*1720*/  SHF.R.U32.HI R3, RZ, 0x1f, R0 ;  /* 0x0000001fff037819 */ /* 0x000fc80000011600 */
[----:B------:R-:W-:-:S05]  /*1730*/  LEA.HI.SX32 R180, R0, R3, 0x1b ;  /* 0x0000000300b47211 */ /* 0x000fca00078fdaff */
[----:B------:R-:W-:-:S05]  /*1740*/  IMAD R3, R180, 0x50, -R9 ;  /* 0x00000050b4037824 */ /* 0x000fca00078e0a09 */
[----:B------:R-:W-:-:S04]  /*1750*/  VIMNMX R3, R3, R2, PT ;  /* 0x0000000203037248 */ /* 0x000fc80003fe0100 */
[----:B------:R-:W-:Y:S01]  /*1760*/  ISETP.GT.AND P0, PT, R3, R4, PT ;  /* 0x000000040300720c */ /* 0x000fe20003f04270 */
[----:B------:R-:W-:-:S05]  /*1770*/  IMAD.WIDE.U32 R4, R4, -0x33333333, RZ ;  /* 0xcccccccd04047825 */ /* 0x000fca00078e00ff */
[----:B------:R-:W-:-:S05]  /*1780*/  SHF.R.U32.HI R121, RZ, 0x6, R5 ;  /* 0x00000006ff797819 */ /* 0x000fca0000011605 */
[----:B------:R-:W-:Y:S02]  /*1790*/  IMAD.MOV.U32 R24, RZ, RZ, R121 ;  /* 0x000000ffff187224 */ /* 0x000fe400078e0079 */
[----:B------:R-:W-:-:S04]  /*17a0*/  @P0 VIADD R0, R3, 0x4f ;  /* 0x0000004f03000836 */ /* 0x000fc80000000000 */
[----:B------:R-:W-:-:S05]  /*17b0*/  @P0 IMAD.HI R0, R0, 0x66666667, RZ ;  /* 0x6666666700000827 */ /* 0x000fca00078e02ff */
[----:B------:R-:W-:-:S04]  /*17c0*/  @P0 SHF.R.U32.HI R3, RZ, 0x1f, R0 ;  /* 0x0000001fff030819 */ /* 0x000fc80000011600 */
[----:B------:R-:W-:-:S04]  /*17d0*/  @P0 LEA.HI.SX32 R24, R0, R3, 0x1b ;  /* 0x0000000300180211 */ /* 0x000fc800078fdaff */
[----:B------:R-:W-:-:S13]  /*17e0*/  ISETP.GT.AND P0, PT, R24, R121, PT ;  /* 0x000000791800720c */ /* 0x000fda0003f04270 */
[----:B0-----:R-:W-:Y:S05]  /*17f0*/  @!P0 BRA `(.L_x_455) ;  /* 0x0000009000e48947 */ /* 0x001fea0003800000 */
[----:B------:R-:W-:Y:S01]  /*1800*/  VIADD R0, R16, 0x24400 ;  /* 0x0002440010007836 */ /* 0x000fe20000000000 */
[----:B------:R-:W-:Y:S04]  /*1810*/  BSSY B6, `(.L_x_456) ;  /* 0x0000013000067945 */ /* 0x000fe80003800000 */
[----:B------:R-:W-:-:S13]  /*1820*/  LOP3.LUT P0, RZ, R0, 0x3ff, RZ, 0xc0, !PT ;  /* 0x000003ff00ff7812 */ /* 0x000fda000780c0ff */
[----:B------:R-:W-:Y:S05]  /*1830*/  @!P0 BRA `(.L_x_457) ;  /* 0x0000000000408947 */ /* 0x000fea0003800000 */
[----:B------:R-:W-:Y:S01]  /*1840*/  MOV R0, 0x0 ;  /* 0x0000000000007802 */ /* 0x000fe20000000f00 */
[----:B------:R-:W-:Y:S01]  /*1850*/  ULDC.64 UR4, c[0x4][0xa8] ;  /* 0x01002a0000047ab9 */ /* 0x000fe20000000a00 */
[----:B------:R-:W-:Y:S01]  /*1860*/  ULDC.64 UR6, c[0x4][0x18] ;  /* 0x0100060000067ab9 */ /* 0x000fe20000000a00 */
[----:B------:R-:W-:Y:S01]  /*1870*/  IMAD.U32 R4, RZ, RZ, UR4 ;  /* 0x00000004ff047e24 */ /* 0x000fe2000f8e00ff */
[----:B------:R0:W1:Y:S01]  /*1880*/  LDC.64 R14, c[0x4][R0] ;  /* 0x01000000000e7b82 */ /* 0x0000620000000a00 */
[----:B------:R-:W-:Y:S01]  /*1890*/  IMAD.U32 R5, RZ, RZ, UR5 ;  /* 0x00000005ff057e24 */ /* 0x000fe2000f8e00ff */
[----:B------:R-:W-:Y:S01]  /*18a0*/  ULDC.64 UR4, c[0x4][0xb0] ;  /* 0x01002c0000047ab9 */ /* 0x000fe20000000a00 */
[----:B------:R-:W-:Y:S01]  /*18b0*/  IMAD.U32 R10, RZ, RZ, UR6 ;  /* 0x00000006ff0a7e24 */ /* 0x000fe2000f8e00ff */
[----:B------:R-:W-:Y:S01]  /*18c0*/  MOV R12, 0x1 ;  /* 0x00000001000c7802 */ /* 0x000fe20000000f00 */
[----:B------:R-:W-:Y:S02]  /*18d0*/  IMAD.U32 R6, RZ, RZ, UR4 ;  /* 0x00000004ff067e24 */ /* 0x000fe4000f8e00ff */
[----:B------:R-:W-:-:S02]  /*18e0*/  IMAD.U32 R7, RZ, RZ, UR5 ;  /* 0x00000005ff077e24 */ /* 0x000fc4000f8e00ff */
[----:B------:R-:W-:Y:S02]  /*18f0*/  IMAD.U32 R11, RZ, RZ, UR7 ;  /* 0x00000007ff0b7e24 */ /* 0x000fe4000f8e00ff */
[----:B------:R-:W-:Y:S02]  /*1900*/  IMAD.MOV.U32 R8, RZ, RZ, 0x70 ;  /* 0x00000070ff087424 */ /* 0x000fe400078e00ff */
[----:B0-----:R-:W-:-:S07]  /*1910*/  IMAD.MOV.U32 R13, RZ, RZ, RZ ;  /* 0x000000ffff0d7224 */ /* 0x001fce00078e00ff */
[----:B------:R-:W-:-:S07]  /*1920*/  LEPC R20, `(.L_x_457) ;  /* 0x000000001014794e */ /* 0x000fce0000000000 */
[----:B-1---5:R-:W-:Y:S05]  /*1930*/  CALL.ABS.NOINC R14 ;  /* 0x000000000e007343 */ /* 0x022fea0003c00000 */
.L_x_457:
[----:B------:R-:W-:Y:S05]  /*1940*/  BSYNC B6 ;  /* 0x0000000000067941 */ /* 0x000fea0003800000 */
.L_x_456:
        /* <DEDUP_REMOVED lines=19> */
[----:B-1---5:R-:W-:Y:S05]  /*1a80*/  CALL.ABS.NOINC R14 ;  /* 0x000000000e007343 */ /* 0x022fea0003c00000 */
.L_x_459:
[----:B------:R-:W-:Y:S05]  /*1a90*/  BSYNC B6 ;  /* 0x0000000000067941 */ /* 0x000fea0003800000 */
.L_x_458:
[----:B------:R-:W-:Y:S01]  /*1aa0*/  ULDC.64 UR4, c[0x0][0x9f8] ;  /* 0x00027e0000047ab9 */ /* 0x000fe20000000a00 */
[----:B------:R-:W-:Y:S01]  /*1ab0*/  ULDC.64 UR6, c[0x0][0x208] ;  /* 0x0000820000067ab9 */ /* 0x000fe20000000a00 */
[----:B------:R-:W-:Y:S01]  /*1ac0*/  ISETP.NE.U32.AND P0, PT, RZ, UR4, PT ;  /* 0x00000004ff007c0c */ /* 0x000fe2000bf05070 */
[----:B------:R-:W0:Y:S08]  /*1ad0*/  LDC R0, c[0x0][0x428] ;  /* 0x00010a00ff007b82 */ /* 0x000e300000000800 */
[----:B------:R-:W1:Y:S01]  /*1ae0*/  LDC.64 R98, c[0x0][0x2f0] ;  /* 0x0000bc00ff627b82 */ /* 0x000e620000000a00 */
[----:B------:R-:W-:Y:S01]  /*1af0*/  ISETP.NE.AND.EX P0, PT, RZ, UR5, PT, P0 ;  /* 0x00000005ff007c0c */ /* 0x000fe2000bf05300 */
[----:B------:R-:W-:Y:S01]  /*1b00*/  IMAD.IADD R113, R26, 0x1, R27 ;  /* 0x000000011a717824 */ /* 0x000fe200078e021b */
[----:B------:R-:W-:-:S05]  /*1b10*/  ULDC.64 UR8, c[0x0][0x320] ;  /* 0x0000c80000087ab9 */ /* 0x000fca0000000a00 */
[----:B------:R-:W2:Y:S06]  /*1b20*/  LDC.64 R104, c[0x0][0x3e8] ;  /* 0x0000fa00ff687b82 */ /* 0x000eac0000000a00 */
[----:B------:R-:W-:Y:S02]  /*1b30*/  @P0 IADD3 R4, P1, R28, UR4, RZ ;  /* 0x000000041c040c10 */ /* 0x000fe4000ff3e0ff */
[----:B------:R-:W3:Y:S02]  /*1b40*/  LDC R120, c[0x0][0x3d4] ;  /* 0x0000f500ff787b82 */ /* 0x000ee40000000800 */
[----:B------:R-:W-:Y:S01]  /*1b50*/  @P0 IADD3.X R5, R29, UR5, RZ, P1, !PT ;  /* 0x000000051d050c10 */ /* 0x000fe20008ffe4ff */
[----:B------:R-:W-:-:S04]  /*1b60*/  ULDC.64 UR4, c[0x0][0x2f8] ;  /* 0x0000be0000047ab9 */ /* 0x000fc80000000a00 */
[----:B------:R4:W3:Y:S01]  /*1b70*/  @P0 LDG.E R25, desc[UR6][R4.64] ;  /* 0x0000000604190981 */ /* 0x0008e2000c1e1900 */
[----:B0-----:R-:W-:Y:S01]  /*1b80*/  ISETP.NE.AND P0, PT, R0, 0x1, PT ;  /* 0x000000010000780c */ /* 0x001fe20003f05270 */
[----:B------:R-:W-:Y:S01]  /*1b90*/  ULDC UR6, c[0x0][0x2e4] ;  /* 0x0000b90000067ab9 */ /* 0x000fe20000000800 */
[----:B------:R-:W-:Y:S01]  /*1ba0*/  SHF.R.S32.HI R10, RZ, 0x1f, R113 ;  /* 0x0000001fff0a7819 */ /* 0x000fe20000011471 */
[----:B------:R-:W0:Y:S01]  /*1bb0*/  LDC.64 R110, c[0x0][0x3d8] ;  /* 0x0000f600ff6e7b82 */ /* 0x000e220000000a00 */
[----:B------:R-:W-:Y:S01]  /*1bc0*/  ISETP.GE.AND P1, PT, R213, UR6, PT ;  /* 0x00000006d5007c0c */ /* 0x000fe2000bf26270 */
[----:B-1----:R-:W-:Y:S01]  /*1bd0*/  IMAD.SHL.U32 R130, R98, 0x20, RZ ;  /* 0x0000002062827824 */ /* 0x002fe200078e00ff */
[----:B------:R-:W-:Y:S01]  /*1be0*/  SHF.R.S32.HI R117, RZ, 0x1f, R18 ;  /* 0x0000001fff757819 */ /* 0x000fe20000011412 */
[-C--:B------:R-:W-:Y:S01]  /*1bf0*/  IMAD R6, R10, R98.reuse, RZ ;  /* 0x000000620a067224 */ /* 0x080fe200078e02ff */
[----:B------:R-:W-:Y:S01]  /*1c00*/  SHF.R.S32.HI R23, RZ, 0x1f, R22 ;  /* 0x0000001fff177819 */ /* 0x000fe20000011416 */
[----:B----4-:R-:W-:Y:S01]  /*1c10*/  IMAD.WIDE.U32 R4, R113, R98, RZ ;  /* 0x0000006271047225 */ /* 0x010fe200078e00ff */
[----:B------:R-:W-:-:S02]  /*1c20*/  ISETP.GE.AND P2, PT, R224, UR6, PT ;  /* 0x00000006e0007c0c */ /* 0x000fc4000bf46270 */
[----:B--2---:R-:W-:Y:S01]  /*1c30*/  SHF.L.U64.HI R34, R104, 0x5, R105 ;  /* 0x0000000568227819 */ /* 0x004fe20000010269 */
[----:B------:R-:W1:Y:S01]  /*1c40*/  @P0 LDC R3, c[0x0][0x42c] ;  /* 0x00010b00ff030b82 */ /* 0x000e620000000800 */
[----:B------:R-:W-:Y:S01]  /*1c50*/  IMAD.WIDE.U32 R100, R18, R104, R22 ;  /* 0x0000006812647225 */ /* 0x000fe200078e0016 */
[----:B------:R-:W-:Y:S02]  /*1c60*/  SHF.L.U64.HI R33, R104, 0x6, R105 ;  /* 0x0000000668217819 */ /* 0x000fe40000010269 */
[--C-:B------:R-:W-:Y:S01]  /*1c70*/  SHF.L.U64.HI R129, R98, 0x5, R99.reuse ;  /* 0x0000000562817819 */ /* 0x100fe20000010263 */
[----:B------:R-:W-:Y:S01]  /*1c80*/  IMAD.SHL.U32 R32, R104, 0x20, RZ ;  /* 0x0000002068207824 */ /* 0x000fe200078e00ff */
[----:B------:R-:W-:Y:S01]  /*1c90*/  SHF.L.U64.HI R131, R98, 0x6, R99 ;  /* 0x0000000662837819 */ /* 0x000fe20000010263 */
[----:B------:R-:W-:Y:S01]  /*1ca0*/  IMAD.SHL.U32 R31, R104, 0x40, RZ ;  /* 0x00000040681f7824 */ /* 0x000fe200078e00ff */
[----:B------:R-:W2:Y:S01]  /*1cb0*/  @P0 LDC R7, c[0x0][0x430] ;  /* 0x00010c00ff070b82 */ /* 0x000ea20000000800 */
[----:B------:R-:W-:Y:S01]  /*1cc0*/  IMAD.SHL.U32 R132, R98, 0x40, RZ ;  /* 0x0000004062847824 */ /* 0x000fe200078e00ff */
[C---:B------:R-:W-:Y:S01]  /*1cd0*/  IADD3 R112, P3, R18.reuse, R113, RZ ;  /* 0x0000007112707210 */ /* 0x040fe20007f7e0ff */
[----:B0-----:R-:W-:Y:S01]  /*1ce0*/  IMAD.WIDE.U32 R106, R18, R110, R22 ;  /* 0x0000006e126a7225 */ /* 0x001fe200078e0016 */
[----:B------:R-:W-:-:S02]  /*1cf0*/  SHF.L.U64.HI R30, R110, 0x5, R111 ;  /* 0x000000056e1e7819 */ /* 0x000fc4000001026f */
[C---:B------:R-:W-:Y:S01]  /*1d00*/  SHF.L.U64.HI R29, R110.reuse, 0x6, R111 ;  /* 0x000000066e1d7819 */ /* 0x040fe2000001026f */
[----:B------:R-:W-:Y:S02]  /*1d10*/  IMAD R127, R111, 0x50, RZ ;  /* 0x000000506f7f7824 */ /* 0x000fe400078e02ff */
[C---:B------:R-:W-:Y:S02]  /*1d20*/  IMAD.SHL.U32 R28, R110.reuse, 0x20, RZ ;  /* 0x000000206e1c7824 */ /* 0x040fe400078e00ff */
[----:B------:R-:W-:Y:S02]  /*1d30*/  IMAD.SHL.U32 R27, R110, 0x40, RZ ;  /* 0x000000406e1b7824 */ /* 0x000fe400078e00ff */
[----:B-1----:R-:W-:-:S04]  /*1d40*/  @P0 IMAD.HI.U32 R0, R150, R3, RZ ;  /* 0x0000000396000227 */ /* 0x002fc800078e00ff */
[----:B------:R-:W-:Y:S01]  /*1d50*/  IMAD R3, R113, R99, R6 ;  /* 0x0000006371037224 */ /* 0x000fe200078e0206 */
[----:B------:R-:W-:Y:S02]  /*1d60*/  IADD3.X R113, R10, R117, RZ, P3, !PT ;  /* 0x000000750a717210 */ /* 0x000fe40001ffe4ff */
[----:B--2---:R-:W-:Y:S02]  /*1d70*/  @P0 SHF.R.U32.HI R150, RZ, R7, R0 ;  /* 0x00000007ff960219 */ /* 0x004fe40000011600 */
[----:B------:R-:W-:Y:S02]  /*1d80*/  IADD3 R5, R5, R3, RZ ;  /* 0x0000000305057210 */ /* 0x000fe40007ffe0ff */
[----:B------:R-:W-:Y:S02]  /*1d90*/  SHF.R.S32.HI R6, RZ, 0x1f, R150 ;  /* 0x0000001fff067819 */ /* 0x000fe40000011496 */
[----:B------:R-:W-:Y:S01]  /*1da0*/  SEL R3, RZ, 0xffffffff, P1 ;  /* 0xffffffffff037807 */ /* 0x000fe20000800000 */
[----:B------:R-:W-:Y:S01]  /*1db0*/  IMAD.WIDE.U32 R4, R150, UR4, R4 ;  /* 0x0000000496047c25 */ /* 0x000fe2000f8e0004 */
[----:B------:R-:W-:-:S02]  /*1dc0*/  ISETP.GE.AND P0, PT, R212, UR6, PT ;  /* 0x00000006d4007c0c */ /* 0x000fc4000bf06270 */
[----:B---3--:R-:W-:Y:S01]  /*1dd0*/  ISETP.GE.AND P1, PT, R213, R120, PT ;  /* 0x00000078d500720c */ /* 0x008fe20003f26270 */
[----:B------:R-:W-:Y:S01]  /*1de0*/  IMAD R7, R6, UR4, RZ ;  /* 0x0000000406077c24 */ /* 0x000fe2000f8e02ff */
[----:B------:R-:W-:Y:S01]  /*1df0*/  SEL R0, RZ, 0x1, P0 ;  /* 0x00000001ff007807 */ /* 0x000fe20000000000 */
[----:B------:R-:W-:Y:S01]  /*1e00*/  IMAD.SHL.U32 R3, R3, 0x2, RZ ;  /* 0x0000000203037824 */ /* 0x000fe200078e00ff */
[----:B------:R-:W-:Y:S01]  /*1e10*/  ISETP.GE.AND P0, PT, R225, UR6, PT ;  /* 0x00000006e1007c0c */ /* 0x000fe2000bf06270 */
[----:B------:R-:W-:Y:S01]  /*1e20*/  IMAD R7, R150, UR5, R7 ;  /* 0x0000000596077c24 */ /* 0x000fe2000f8e0207 */
[----:B------:R-:W-:Y:S01]  /*1e30*/  ULDC.64 UR4, c[0x0][0xa08] ;  /* 0x0002820000047ab9 */ /* 0x000fe20000000a00 */
[----:B------:R-:W-:Y:S01]  /*1e40*/  IMAD.MOV.U32 R38, RZ, RZ, R4 ;  /* 0x000000ffff267224 */ /* 0x000fe200078e0004 */
[----:B------:R-:W-:Y:S01]  /*1e50*/  LOP3.LUT R0, R3, 0x2, R0, 0xe2, !PT ;  /* 0x0000000203007812 */ /* 0x000fe200078ee200 */
[----:B------:R-:W-:Y:S01]  /*1e60*/  IMAD.IADD R39, R5, 0x1, R7 ;  /* 0x0000000105277824 */ /* 0x000fe200078e0207 */
[----:B------:R-:W-:Y:S01]  /*1e70*/  SEL R3, RZ, 0x4, P0 ;  /* 0x00000004ff037807 */ /* 0x000fe20000000000 */
[----:B------:R-:W-:Y:S01]  /*1e80*/  IMAD R7, R6, UR8, RZ ;  /* 0x0000000806077c24 */ /* 0x000fe2000f8e02ff */
[----:B------:R-:W-:Y:S01]  /*1e90*/  ISETP.NE.U32.AND P0, PT, RZ, UR4, PT ;  /* 0x00000004ff007c0c */ /* 0x000fe2000bf05070 */
[C---:B------:R-:W-:Y:S01]  /*1ea0*/  IMAD R6, R117.reuse, R104, RZ ;  /* 0x0000006875067224 */ /* 0x040fe200078e02ff */
[----:B------:R-:W-:Y:S01]  /*1eb0*/  LOP3.LUT R3, R0, R3, RZ, 0xfc, !PT ;  /* 0x0000000300037212 */ /* 0x000fe200078efcff */
[----:B------:R-:W-:Y:S01]  /*1ec0*/  IMAD R15, R150, UR9, R7 ;  /* 0x00000009960f7c24 */ /* 0x000fe2000f8e0207 */
[----:B------:R-:W-:Y:S01]  /*1ed0*/  ISETP.NE.AND.EX P0, PT, RZ, UR5, PT, P0 ;  /* 0x00000005ff007c0c */ /* 0x000fe2000bf05300 */
[----:B------:R-:W-:Y:S01]  /*1ee0*/  ULDC.64 UR4, c[0x0][0x300] ;  /* 0x0000c00000047ab9 */ /* 0x000fe20000000a00 */
[--C-:B------:R-:W-:Y:S01]  /*1ef0*/  SHF.R.S32.HI R5, RZ, 0x1f, R212.reuse ;  /* 0x0000001fff057819 */ /* 0x100fe200000114d4 */
[----:B------:R-:W-:Y:S01]  /*1f00*/  IMAD R7, R117, R98, RZ ;  /* 0x0000006275077224 */ /* 0x000fe200078e02ff */
[----:B------:R-:W-:Y:S01]  /*1f10*/  LOP3.LUT R26, R3, 0x1, RZ, 0xc0, !PT ;  /* 0x00000001031a7812 */ /* 0x000fe200078ec0ff */
[----:B------:R-:W-:-:S02]  /*1f20*/  IMAD.MOV.U32 R4, RZ, RZ, R212 ;  /* 0x000000ffff047224 */ /* 0x000fc400078e00d4 */
[C---:B------:R-:W-:Y:S02]  /*1f30*/  IMAD R13, R18.reuse, R105, R6 ;  /* 0x00000069120d7224 */ /* 0x040fe400078e0206 */
[C---:B------:R-:W-:Y:S02]  /*1f40*/  IMAD R35, R18.reuse, R99, R7 ;  /* 0x0000006312237224 */ /* 0x040fe400078e0207 */
[----:B------:R-:W-:-:S04]  /*1f50*/  IMAD.WIDE.U32 R6, R18, R98, R4 ;  /* 0x0000006212067225 */ /* 0x000fc800078e0004 */
[----:B------:R-:W-:Y:S02]  /*1f60*/  IMAD.WIDE.U32 R8, R150, UR8, R4 ;  /* 0x0000000896087c25 */ /* 0x000fe4000f8e0004 */
[----:B------:R-:W0:Y:S02]  /*1f70*/  S2R R150, SR_TID.X ;  /* 0x0000000000967919 */ /* 0x000e240000002100 */
[----:B------:R-:W-:Y:S02]  /*1f80*/  IMAD.IADD R9, R9, 0x1, R15 ;  /* 0x0000000109097824 */ /* 0x000fe400078e020f */
[----:B------:R-:W-:-:S04]  /*1f90*/  IMAD.WIDE.U32 R102, R18, R104, R4 ;  /* 0x0000006812667225 */ /* 0x000fc800078e0004 */
[----:B------:R-:W-:Y:S01]  /*1fa0*/  IMAD.WIDE.U32 R108, R18, R110, R4 ;  /* 0x0000006e126c7225 */ /* 0x000fe200078e0004 */
[----:B------:R-:W-:-:S03]  /*1fb0*/  SEL R4, R120, RZ, P1 ;  /* 0x000000ff78047207 */ /* 0x000fc60000800000 */
[----:B------:R-:W-:Y:S02]  /*1fc0*/  IMAD.IADD R101, R101, 0x1, R13 ;  /* 0x0000000165657824 */ /* 0x000fe400078e020d */
[----:B------:R-:W-:Y:S02]  /*1fd0*/  IMAD.IADD R5, R213, 0x1, R4 ;  /* 0x00000001d5057824 */ /* 0x000fe400078e0204 */
[----:B------:R-:W-:Y:S02]  /*1fe0*/  IMAD.IADD R103, R13, 0x1, R103 ;  /* 0x000000010d677824 */ /* 0x000fe400078e0267 */
[----:B-----5:R-:W-:-:S04]  /*1ff0*/  IMAD.WIDE.U32 R100, R147, R104, R100 ;  /* 0x0000006893647225 */ /* 0x020fc800078e0064 */
[----:B------:R-:W-:Y:S01]  /*2000*/  IMAD.WIDE.U32 R102, R147, R104, R102 ;  /* 0x0000006893667225 */ /* 0x000fe200078e0066 */
[----:B0-----:R-:W-:Y:S02]  /*2010*/  LEA.HI R150, R150, 0x8, RZ, 0x19 ;  /* 0x0000000896967811 */ /* 0x001fe400078fc8ff */
[----:B------:R-:W-:Y:S02]  /*2020*/  SHF.R.S32.HI R0, RZ, 0x1f, R25 ;  /* 0x0000001fff007819 */ /* 0x000fe40000011419 */
[----:B------:R-:W-:Y:S02]  /*2030*/  SEL R11, R25, RZ, !P0 ;  /* 0x000000ff190b7207 */ /* 0x000fe40004000000 */
[----:B------:R-:W-:-:S03]  /*2040*/  SEL R0, R0, RZ, !P0 ;  /* 0x000000ff00007207 */ /* 0x000fc60004000000 */
[----:B------:R-:W-:-:S04]  /*2050*/  IMAD.WIDE.U32 R38, R11, UR4, R38 ;  /* 0x000000040b267c25 */ /* 0x000fc8000f8e0026 */
[----:B------:R-:W-:Y:S01]  /*2060*/  IMAD R12, R0, UR4, RZ ;  /* 0x00000004000c7c24 */ /* 0x000fe2000f8e02ff */
[----:B------:R-:W-:Y:S02]  /*2070*/  IADD3 R36, P0, R38, R6, RZ ;  /* 0x0000000626247210 */ /* 0x000fe40007f1e0ff */
[----:B------:R-:W-:Y:S01]  /*2080*/  SHF.R.S32.HI R6, RZ, 0x1f, R5 ;  /* 0x0000001fff067819 */ /* 0x000fe20000011405 */
[----:B------:R-:W-:Y:S01]  /*2090*/  IMAD R37, R11, UR5, R12 ;  /* 0x000000050b257c24 */ /* 0x000fe2000f8e020c */
[----:B------:R-:W-:Y:S02]  /*20a0*/  ULDC.64 UR4, c[0x0][0x328] ;  /* 0x0000ca0000047ab9 */ /* 0x000fe40000000a00 */
[----:B------:R-:W-:Y:S02]  /*20b0*/  IMAD R0, R0, UR4, RZ ;  /* 0x0000000400007c24 */ /* 0x000fe4000f8e02ff */
[----:B------:R-:W-:Y:S02]  /*20c0*/  IMAD.IADD R37, R39, 0x1, R37 ;  /* 0x0000000127257824 */ /* 0x000fe400078e0225 */
[----:B------:R-:W-:-:S02]  /*20d0*/  IMAD R41, R11, UR5, R0 ;  /* 0x000000050b297c24 */ /* 0x000fc4000f8e0200 */
[----:B------:R-:W-:Y:S01]  /*20e0*/  IMAD R0, R117, R110, RZ ;  /* 0x0000006e75007224 */ /* 0x000fe200078e02ff */
[----:B------:R-:W-:Y:S01]  /*20f0*/  IADD3.X R35, R37, R7, R35, P0, !PT ;  /* 0x0000000725237210 */ /* 0x000fe200007fe423 */
[----:B------:R-:W-:Y:S01]  /*2100*/  IMAD.WIDE.U32 R96, R11, UR4, R8 ;  /* 0x000000040b607c25 */ /* 0x000fe2000f8e0008 */
[----:B------:R-:W-:Y:S02]  /*2110*/  ISETP.GE.AND P0, PT, R212, R120, PT ;  /* 0x00000078d400720c */ /* 0x000fe40003f06270 */
[----:B------:R-:W-:Y:S01]  /*2120*/  LEA.HI R11, R6, R5, RZ, 0x3 ;  /* 0x00000005060b7211 */ /* 0x000fe200078f18ff */
[----:B------:R-:W-:Y:S01]  /*2130*/  IMAD R9, R18, R111, R0 ;  /* 0x0000006f12097224 */ /* 0x000fe200078e0200 */
[C---:B------:R-:W-:Y:S01]  /*2140*/  SEL R7, R120.reuse, RZ, P0 ;  /* 0x000000ff78077207 */ /* 0x040fe20000000000 */
[----:B------:R-:W-:Y:S01]  /*2150*/  IMAD.SHL.U32 R120, R120, 0x2, RZ ;  /* 0x0000000278787824 */ /* 0x000fe200078e00ff */
[----:B------:R-:W-:Y:S01]  /*2160*/  LEA.HI R6, R6, R5, RZ, 0x6 ;  /* 0x0000000506067211 */ /* 0x000fe200078f30ff */
[----:B------:R-:W-:Y:S01]  /*2170*/  IMAD.IADD R107, R107, 0x1, R9 ;  /* 0x000000016b6b7824 */ /* 0x000fe200078e0209 */
[----:B------:R-:W-:Y:S01]  /*2180*/  SHF.R.S32.HI R12, RZ, 0x3, R11 ;  /* 0x00000003ff0c7819 */ /* 0x000fe2000001140b */
[----:B------:R-:W-:Y:S01]  /*2190*/  IMAD.IADD R7, R212, 0x1, R7 ;  /* 0x00000001d4077824 */ /* 0x000fe200078e0207 */
[----:B------:R-:W-:Y:S01]  /*21a0*/  SHF.R.S32.HI R6, RZ, 0x6, R6 ;  /* 0x00000006ff067819 */ /* 0x000fe20000011406 */
[----:B------:R-:W-:-:S02]  /*21b0*/  IMAD.IADD R109, R9, 0x1, R109 ;  /* 0x00000001096d7824 */ /* 0x000fc400078e026d */
[----:B------:R-:W-:Y:S01]  /*21c0*/  IMAD.WIDE.U32 R106, R147, R110, R106 ;  /* 0x0000006e936a7225 */ /* 0x000fe200078e006a */
[----:B------:R-:W-:-:S03]  /*21d0*/  SHF.R.S32.HI R0, RZ, 0x1f, R7 ;  /* 0x0000001fff007819 */ /* 0x000fc60000011407 */
[----:B------:R-:W-:Y:S01]  /*21e0*/  IMAD R143, R6, 0x1400, R234 ;  /* 0x00001400068f7824 */ /* 0x000fe200078e02ea */
[-C--:B------:R-:W-:Y:S01]  /*21f0*/  LEA.HI R4, R0, R7.reuse, RZ, 0x6 ;  /* 0x0000000700047211 */ /* 0x080fe200078f30ff */
[----:B------:R-:W-:Y:S01]  /*2200*/  IMAD R141, R6, 0x1400, R231 ;  /* 0x00001400068d7824 */ /* 0x000fe200078e02e7 */
[----:B------:R-:W-:Y:S01]  /*2210*/  LEA.HI R7, R0, R7, RZ, 0x3 ;  /* 0x0000000700077211 */ /* 0x000fe200078f18ff */
[----:B------:R-:W-:Y:S01]  /*2220*/  IMAD R133, R6, 0x1400, R229 ;  /* 0x0000140006857824 */ /* 0x000fe200078e02e5 */
[----:B------:R-:W-:Y:S01]  /*2230*/  SHF.R.S32.HI R4, RZ, 0x6, R4 ;  /* 0x00000006ff047819 */ /* 0x000fe20000011404 */
[----:B------:R-:W-:Y:S01]  /*2240*/  IMAD.WIDE.U32 R108, R147, R110, R108 ;  /* 0x0000006e936c7225 */ /* 0x000fe200078e006c */
[--C-:B------:R-:W-:Y:S02]  /*2250*/  LOP3.LUT R0, R232, 0x38, R7.reuse, 0xf8, !PT ;  /* 0x00000038e8007812 */ /* 0x100fe400078ef807 */
[----:B------:R-:W-:Y:S01]  /*2260*/  LOP3.LUT R9, R227, 0x38, R7, 0xf8, !PT ;  /* 0x00000038e3097812 */ /* 0x000fe200078ef807 */
[----:B------:R-:W-:Y:S01]  /*2270*/  IMAD R144, R4, 0x1400, R234 ;  /* 0x0000140004907824 */ /* 0x000fe200078e02ea */
[----:B------:R-:W-:Y:S01]  /*2280*/  LOP3.LUT R5, R0, R233, RZ, 0x3c, !PT ;  /* 0x000000e900057212 */ /* 0x000fe200078e3cff */
[----:B------:R-:W-:Y:S01]  /*2290*/  IMAD R142, R4, 0x1400, R231 ;  /* 0x00001400048e7824 */ /* 0x000fe200078e02e7 */
[----:B------:R-:W-:Y:S01]  /*22a0*/  LOP3.LUT R0, R232, 0x38, R11, 0xf8, !PT ;  /* 0x00000038e8007812 */ /* 0x000fe200078ef80b */
[----:B------:R-:W-:Y:S01]  /*22b0*/  IMAD R140, R4, 0x1400, R229 ;  /* 0x00001400048c7824 */ /* 0x000fe200078e02e5 */
[----:B------:R-:W-:-:S02]  /*22c0*/  IADD3 R144, R144, R5, RZ ;  /* 0x0000000590907210 */ /* 0x000fc40007ffe0ff */
[----:B------:R-:W-:Y:S02]  /*22d0*/  LOP3.LUT R5, R227, 0x38, R11, 0xf8, !PT ;  /* 0x00000038e3057812 */ /* 0x000fe400078ef80b */
[----:B------:R-:W-:Y:S02]  /*22e0*/  LOP3.LUT R0, R0, R233, RZ, 0x3c, !PT ;  /* 0x000000e900007212 */ /* 0x000fe400078e3cff */
[-C--:B------:R-:W-:Y:S02]  /*22f0*/  LOP3.LUT R4, R5, R230.reuse, RZ, 0x3c, !PT ;  /* 0x000000e605047212 */ /* 0x080fe400078e3cff */
[----:B------:R-:W-:Y:S01]  /*2300*/  SHF.R.S32.HI R5, RZ, 0x1f, R147 ;  /* 0x0000001fff057819 */ /* 0x000fe20000011493 */
[----:B------:R-:W-:Y:S01]  /*2310*/  IMAD.IADD R143, R143, 0x1, R0 ;  /* 0x000000018f8f7824 */ /* 0x000fe200078e0200 */
[----:B------:R-:W-:Y:S01]  /*2320*/  LOP3.LUT R13, R226, 0x38, R7, 0xf8, !PT ;  /* 0x00000038e20d7812 */ /* 0x000fe200078ef807 */
[----:B------:R-:W-:Y:S01]  /*2330*/  IMAD.IADD R141, R141, 0x1, R4 ;  /* 0x000000018d8d7824 */ /* 0x000fe200078e0204 */
[----:B------:R-:W-:Y:S01]  /*2340*/  LOP3.LUT R9, R9, R230, RZ, 0x3c, !PT ;  /* 0x000000e609097212 */ /* 0x000fe200078e3cff */
[----:B------:R-:W-:Y:S01]  /*2350*/  IMAD R0, R5, R104, RZ ;  /* 0x0000006805007224 */ /* 0x000fe200078e02ff */
[----:B------:R-:W-:-:S02]  /*2360*/  LOP3.LUT R13, R13, R228, RZ, 0x3c, !PT ;  /* 0x000000e40d0d7212 */ /* 0x000fc400078e3cff */
[----:B------:R-:W-:Y:S01]  /*2370*/  SHF.R.S32.HI R14, RZ, 0x3, R7 ;  /* 0x00000003ff0e7819 */ /* 0x000fe20000011407 */
[----:B------:R-:W-:Y:S02]  /*2380*/  IMAD R21, R147, R105, R0 ;  /* 0x0000006993157224 */ /* 0x000fe400078e0200 */
[----:B------:R-:W-:Y:S02]  /*2390*/  IMAD R0, R5, R110, RZ ;  /* 0x0000006e05007224 */ /* 0x000fe400078e02ff */
[----:B------:R-:W-:Y:S01]  /*23a0*/  IMAD.IADD R142, R142, 0x1, R9 ;  /* 0x000000018e8e7824 */ /* 0x000fe200078e0209 */
[----:B------:R-:W-:Y:S01]  /*23b0*/  LOP3.LUT R9, R226, 0x38, R11, 0xf8, !PT ;  /* 0x00000038e2097812 */ /* 0x000fe200078ef80b */
[----:B------:R-:W-:Y:S01]  /*23c0*/  IMAD.IADD R140, R140, 0x1, R13 ;  /* 0x000000018c8c7824 */ /* 0x000fe200078e020d */
[----:B------:R-:W-:Y:S01]  /*23d0*/  LOP3.LUT R11, R11, 0xfffffff8, RZ, 0xc0, !PT ;  /* 0xfffffff80b0b7812 */ /* 0x000fe200078ec0ff */
[----:B------:R-:W-:Y:S01]  /*23e0*/  IMAD R13, R105, 0x50, RZ ;  /* 0x00000050690d7824 */ /* 0x000fe200078e02ff */
[----:B------:R-:W-:Y:S01]  /*23f0*/  LOP3.LUT R6, R9, R228, RZ, 0x3c, !PT ;  /* 0x000000e409067212 */ /* 0x000fe200078e3cff */
[----:B------:R-:W-:-:S04]  /*2400*/  IMAD.WIDE.U32 R104, R104, 0x50, RZ ;  /* 0x0000005068687825 */ /* 0x000fc800078e00ff */
[----:B------:R-:W-:Y:S01]  /*2410*/  IMAD R15, R147, R111, R0 ;  /* 0x0000006f930f7224 */ /* 0x000fe200078e0200 */
[----:B------:R-:W-:Y:S01]  /*2420*/  SEL R0, RZ, 0x8, P2 ;  /* 0x00000008ff007807 */ /* 0x000fe20001000000 */
[----:B------:R-:W-:Y:S02]  /*2430*/  IMAD R9, R99, 0x50, RZ ;  /* 0x0000005063097824 */ /* 0x000fe400078e02ff */
[----:B------:R-:W-:Y:S01]  /*2440*/  IMAD.WIDE.U32 R98, R98, 0x50, RZ ;  /* 0x0000005062627825 */ /* 0x000fe200078e00ff */
[----:B------:R-:W-:-:S03]  /*2450*/  LOP3.LUT R0, R3, R0, RZ, 0xfc, !PT ;  /* 0x0000000003007212 */ /* 0x000fc600078efcff */
[----:B------:R-:W-:Y:S01]  /*2460*/  IMAD.IADD R128, R105, 0x1, R13 ;  /* 0x0000000169807824 */ /* 0x000fe200078e020d */
[----:B------:R-:W-:Y:S01]  /*2470*/  LOP3.LUT R13, R7, 0xfffffff8, RZ, 0xc0, !PT ;  /* 0xfffffff8070d7812 */ /* 0x000fe200078ec0ff */
[----:B------:R-:W-:Y:S01]  /*2480*/  IMAD.WIDE.U32 R110, R110, 0x50, RZ ;  /* 0x000000506e6e7825 */ /* 0x000fe200078e00ff */
[C---:B------:R-:W-:Y:S02]  /*2490*/  LOP3.LUT R10, R0.reuse, 0x2, RZ, 0xc0, !PT ;  /* 0x00000002000a7812 */ /* 0x040fe400078ec0ff */
[C---:B------:R-:W-:Y:S01]  /*24a0*/  LOP3.LUT R8, R0.reuse, 0x8, RZ, 0xc0, !PT ;  /* 0x0000000800087812 */ /* 0x040fe200078ec0ff */
[----:B------:R-:W-:Y:S01]  /*24b0*/  IMAD.IADD R133, R133, 0x1, R6 ;  /* 0x0000000185857824 */ /* 0x000fe200078e0206 */
[----:B------:R-:W-:Y:S01]  /*24c0*/  SHF.R.S32.HI R7, RZ, 0x1f, R13 ;  /* 0x0000001fff077819 */ /* 0x000fe2000001140d */
[----:B------:R-:W-:Y:S01]  /*24d0*/  IMAD.IADD R126, R99, 0x1, R9 ;  /* 0x00000001637e7824 */ /* 0x000fe200078e0209 */
[----:B------:R-:W-:Y:S01]  /*24e0*/  LOP3.LUT R9, R0, 0x4, RZ, 0xc0, !PT ;  /* 0x0000000400097812 */ /* 0x000fe200078ec0ff */
[----:B------:R-:W-:Y:S01]  /*24f0*/  IMAD.IADD R25, R101, 0x1, R21 ;  /* 0x0000000165197824 */ /* 0x000fe200078e0215 */
[----:B------:R-:W-:Y:S01]  /*2500*/  SHF.R.S32.HI R6, RZ, 0x1f, R11 ;  /* 0x0000001fff067819 */ /* 0x000fe2000001140b */
[----:B------:R-:W-:-:S02]  /*2510*/  IMAD.IADD R20, R107, 0x1, R15 ;  /* 0x000000016b147824 */ /* 0x000fc400078e020f */
[----:B------:R-:W-:Y:S02]  /*2520*/  IMAD.IADD R127, R111, 0x1, R127 ;  /* 0x000000016f7f7824 */ /* 0x000fe400078e027f */
[----:B------:R-:W-:Y:S02]  /*2530*/  IMAD.IADD R21, R21, 0x1, R103 ;  /* 0x0000000115157824 */ /* 0x000fe400078e0267 */
[----:B------:R-:W-:Y:S02]  /*2540*/  IMAD.IADD R15, R15, 0x1, R109 ;  /* 0x000000010f0f7824 */ /* 0x000fe400078e026d */
[----:B------:R-:W-:-:S07]  /*2550*/  IMAD.IADD R5, R97, 0x1, R41 ;  /* 0x0000000161057824 */ /* 0x000fce00078e0229 */
.L_x_567:
[----:B------:R-:W0:Y:S01]  /*2560*/  LDC.64 R118, c[0x0][0x2d8] ;  /* 0x0000b600ff767b82 */ /* 0x000e220000000a00 */
[----:B---3--:R-:W-:Y:S01]  /*2570*/  VIADD R45, R24, 0xffffffff ;  /* 0xffffffff182d7836 */ /* 0x008fe20000000000 */
[----:B------:R-:W-:Y:S05]  /*2580*/  YIELD ;  /* 0x0000000000007946 */ /* 0x000fea0003800000 */
[----:B------:R-:W-:Y:S01]  /*2590*/  SHF.R.S32.HI R42, RZ, 0x1f, R45 ;  /* 0x0000001fff2a7819 */ /* 0x000fe2000001142d */
[----:B-1----:R-:W1:Y:S01]  /*25a0*/  LDC R116, c[0x0][0x3d4] ;  /* 0x0000f500ff747b82 */ /* 0x002e620000000800 */
[-C--:B------:R-:W-:Y:S01]  /*25b0*/  IMAD R3, R126, R45.reuse, RZ ;  /* 0x0000002d7e037224 */ /* 0x080fe200078e02ff */
[----:B------:R-:W-:Y:S01]  /*25c0*/  BSSY B0, `(.L_x_460) ;  /* 0x00007e1000007945 */ /* 0x000fe20003800000 */
[----:B------:R-:W-:-:S04]  /*25d0*/  IMAD.WIDE.U32 R124, R98, R45, RZ ;  /* 0x0000002d627c7225 */ /* 0x000fc800078e00ff */
[----:B------:R-:W-:Y:S01]  /*25e0*/  IMAD R3, R42, R98, R3 ;  /* 0x000000622a037224 */ /* 0x000fe200078e0203 */
[CC--:B------:R-:W-:Y:S02]  /*25f0*/  IADD3 R40, P2, R36.reuse, R124.reuse, RZ ;  /* 0x0000007c24287210 */ /* 0x0c0fe40007f5e0ff */
[CC--:B------:R-:W-:Y:S01]  /*2600*/  IADD3 R0, P3, P4, R36.reuse, R124.reuse, R132 ;  /* 0x0000007c24007210 */ /* 0x0c0fe20007c7e084 */
[----:B------:R-:W-:Y:S01]  /*2610*/  IMAD.IADD R92, R125, 0x1, R3 ;  /* 0x000000017d5c7824 */ /* 0x000fe200078e0203 */
[----:B------:R-:W-:-:S03]  /*2620*/  IADD3 R4, P5, P6, R36, R124, R130 ;  /* 0x0000007c24047210 */ /* 0x000fc60007ebe082 */
[----:B------:R-:W-:Y:S01]  /*2630*/  IMAD.X R41, R92, 0x1, R35, P2 ;  /* 0x000000015c297824 */ /* 0x000fe200010e0623 */
[C---:B0-----:R-:W-:Y:S02]  /*2640*/  LEA R52, P2, R0.reuse, R118, 0x1 ;  /* 0x0000007600347211 */ /* 0x041fe400078408ff */
[CC--:B------:R-:W-:Y:S02]  /*2650*/  IADD3.X R3, R35.reuse, R92.reuse, R131, P3, P4 ;  /* 0x0000005c23037210 */ /* 0x0c0fe40001fe8483 */
[----:B------:R-:W-:Y:S02]  /*2660*/  IADD3.X R24, R35, R92, R129, P5, P6 ;  /* 0x0000005c23187210 */ /* 0x000fe40002fec481 */
[----:B------:R-:W-:Y:S01]  /*2670*/  LEA.HI.X R53, R0, R119, R3, 0x1, P2 ;  /* 0x0000007700357211 */ /* 0x000fe200010f0c03 */
[----:B------:R-:W-:Y:S01]  /*2680*/  IMAD R3, R17, 0x5000, R236 ;  /* 0x0000500011037824 */ /* 0x000fe200078e02ec */
[----:B-1----:R-:W-:Y:S02]  /*2690*/  ISETP.GE.AND P2, PT, R116, 0x1, PT ;  /* 0x000000017400780c */ /* 0x002fe40003f46270 */
[----:B------:R-:W-:-:S02]  /*26a0*/  LEA R54, P5, R4, R118, 0x1 ;  /* 0x0000007604367211 */ /* 0x000fc400078a08ff */
[----:B------:R-:W-:Y:S02]  /*26b0*/  LEA R60, P6, R40, R118, 0x1 ;  /* 0x00000076283c7211 */ /* 0x000fe400078c08ff */
[----:B------:R-:W-:Y:S02]  /*26c0*/  ISETP.GT.AND P3, PT, R45, R121, PT ;  /* 0x000000792d00720c */ /* 0x000fe40003f64270 */
[-C--:B------:R-:W-:Y:S01]  /*26d0*/  LEA.HI.X R55, R4, R119.reuse, R24, 0x1, P5 ;  /* 0x0000007704377211 */ /* 0x080fe200028f0c18 */
[----:B------:R-:W-:Y:S01]  /*26e0*/  IMAD R4, R3, 0x2, R16 ;  /* 0x0000000203047824 */ /* 0x000fe200078e0210 */
[----:B------:R-:W-:Y:S02]  /*26f0*/  LEA.HI.X R61, R40, R119, R41, 0x1, P6 ;  /* 0x00000077283d7211 */ /* 0x000fe400030f0c29 */
[----:B------:R-:W-:Y:S02]  /*2700*/  P2R R114, PR, RZ, 0x8 ;  /* 0x00000008ff727803 */ /* 0x000fe40000000000 */
[----:B------:R-:W-:Y:S01]  /*2710*/  MOV R24, R45 ;  /* 0x0000002d00187202 */ /* 0x000fe20000000f00 */
[----:B------:R-:W-:Y:S06]  /*2720*/  @!P2 BRA `(.L_x_461) ;  /* 0x000000780038a947 */ /* 0x000fec0003800000 */
[----:B------:R-:W-:Y:S01]  /*2730*/  ULDC.U8 UR4, c[0x0][0x3f0] ;  /* 0x0000fc0000047ab9 */ /* 0x000fe20000000000 */
[-C--:B------:R-:W-:Y:S01]  /*2740*/  IMAD R3, R127, R45.reuse, RZ ;  /* 0x0000002d7f037224 */ /* 0x080fe200078e02ff */
[----:B------:R-:W-:Y:S01]  /*2750*/  ISETP.NE.AND P2, PT, RZ, UR4, PT ;  /* 0x00000004ff007c0c */ /* 0x000fe2000bf45270 */
[-C--:B------:R-:W-:Y:S02]  /*2760*/  IMAD R43, R128, R45.reuse, RZ ;  /* 0x0000002d802b7224 */ /* 0x080fe400078e02ff */
[----:B------:R-:W-:Y:S02]  /*2770*/  IMAD R41, R42, R110, R3 ;  /* 0x0000006e2a297224 */ /* 0x000fe400078e0203 */
[----:B------:R-:W-:Y:S02]  /*2780*/  IMAD R3, R24, -0x50, R2 ;  /* 0xffffffb018037824 */ /* 0x000fe400078e0202 */
[----:B------:R-:W-:Y:S02]  /*2790*/  IMAD R43, R42, R104, R43 ;  /* 0x000000682a2b7224 */ /* 0x000fe400078e022b */
[----:B------:R-:W-:Y:S01]  /*27a0*/  IMAD.WIDE.U32 R90, R110, R45, RZ ;  /* 0x0000002d6e5a7225 */ /* 0x000fe200078e00ff */
[----:B------:R-:W-:-:S03]  /*27b0*/  VIMNMX R3, R3, 0x50, PT ;  /* 0x0000005003037848 */ /* 0x000fc60003fe0100 */
[----:B------:R-:W-:-:S04]  /*27c0*/  IMAD.WIDE.U32 R88, R104, R45, RZ ;  /* 0x0000002d68587225 */ /* 0x000fc800078e00ff */
[----:B------:R-:W-:Y:S02]  /*27d0*/  IMAD.IADD R0, R91, 0x1, R41 ;  /* 0x000000015b007824 */ /* 0x000fe400078e0229 */
[----:B------:R-:W-:Y:S01]  /*27e0*/  IMAD.IADD R115, R89, 0x1, R43 ;  /* 0x0000000159737824 */ /* 0x000fe200078e022b */
[----:B------:R-:W-:Y:S06]  /*27f0*/  @!P2 BRA `(.L_x_462) ;  /* 0x000000380048a947 */ /* 0x000fec0003800000 */
[----:B------:R-:W-:Y:S01]  /*2800*/  ISETP.GE.AND P3, PT, R18, R3, PT ;  /* 0x000000031200720c */ /* 0x000fe20003f66270 */
[----:B------:R-:W-:Y:S01]  /*2810*/  BSSY B1, `(.L_x_463) ;  /* 0x000002a000017945 */ /* 0x000fe20003800000 */
        /* <DEDUP_REMOVED lines=8> */
[----:B------:R-:W-:Y:S01]  /*28a0*/  CS2R R124, SRZ ;  /* 0x00000000007c7805 */ /* 0x000fe2000001ff00 */
[----:B------:R-:W-:Y:S06]  /*28b0*/  @P3 BRA `(.L_x_464) ;  /* 0x00000000007c3947 */ /* 0x000fec0003800000 */
[----:B------:R-:W-:Y:S01]  /*28c0*/  IADD3 R41, P2, R106, R90, RZ ;  /* 0x0000005a6a297210 */ /* 0x000fe20007f5e0ff */
[----:B------:R-:W-:Y:S01]  /*28d0*/  ULDC.64 UR4, c[0x0][0x3c8] ;  /* 0x0000f20000047ab9 */ /* 0x000fe20000000a00 */
[----:B------:R-:W-:Y:S02]  /*28e0*/  IADD3 R43, P4, R100, R88, RZ ;  /* 0x00000058642b7210 */ /* 0x000fe40007f9e0ff */
[----:B------:R-:W-:Y:S02]  /*28f0*/  CS2R R122, SRZ ;  /* 0x00000000007a7805 */ /* 0x000fe4000001ff00 */
[-C--:B------:R-:W-:Y:S01]  /*2900*/  ISETP.GE.AND P5, PT, R22, R116.reuse, PT ;  /* 0x000000741600720c */ /* 0x080fe20003fa6270 */
[----:B------:R-:W-:Y:S01]  /*2910*/  IMAD.X R42, R0, 0x1, R20, P2 ;  /* 0x00000001002a7824 */ /* 0x000fe200010e0614 */
[----:B------:R-:W-:Y:S01]  /*2920*/  LEA R40, P2, R41, UR4, 0x1 ;  /* 0x0000000429287c11 */ /* 0x000fe2000f8408ff */
[----:B------:R-:W-:Y:S01]  /*2930*/  IMAD.X R44, R115, 0x1, R25, P4 ;  /* 0x00000001732c7824 */ /* 0x000fe200020e0619 */
[----:B------:R-:W-:Y:S01]  /*2940*/  CS2R R124, SRZ ;  /* 0x00000000007c7805 */ /* 0x000fe2000001ff00 */
[----:B------:R-:W-:Y:S01]  /*2950*/  ULDC.64 UR6, c[0x0][0x208] ;  /* 0x0000820000067ab9 */ /* 0x000fe20000000a00 */
[----:B------:R-:W-:Y:S01]  /*2960*/  LEA.HI.X R41, R41, UR5, R42, 0x1, P2 ;  /* 0x0000000529297c11 */ /* 0x000fe200090f0c2a */
[----:B------:R-:W-:Y:S01]  /*2970*/  ULDC.64 UR4, c[0x0][0x3e0] ;  /* 0x0000f80000047ab9 */ /* 0x000fe20000000a00 */
[----:B------:R-:W-:-:S02]  /*2980*/  ISETP.GE.AND P4, PT, R215, R116, PT ;  /* 0x00000074d700720c */ /* 0x000fc40003f86270 */
[----:B------:R-:W-:-:S03]  /*2990*/  LEA R42, P2, R43, UR4, 0x1 ;  /* 0x000000042b2a7c11 */ /* 0x000fc6000f8408ff */
[----:B------:R0:W5:Y:S01]  /*29a0*/  @!P5 LDG.E.64 R122, desc[UR6][R40.64] ;  /* 0x00000006287ad981 */ /* 0x000162000c1e1b00 */
[----:B------:R-:W-:Y:S02]  /*29b0*/  LEA.HI.X R43, R43, UR5, R44, 0x1, P2 ;  /* 0x000000052b2b7c11 */ /* 0x000fe400090f0c2c */
[----:B------:R-:W-:-:S03]  /*29c0*/  ISETP.GE.AND P2, PT, R214, R116, PT ;  /* 0x00000074d600720c */ /* 0x000fc60003f46270 */
[----:B------:R0:W5:Y:S01]  /*29d0*/  @!P5 LDG.E.64 R124, desc[UR6][R42.64] ;  /* 0x000000062a7cd981 */ /* 0x000162000c1e1b00 */
[----:B------:R-:W-:Y:S02]  /*29e0*/  ISETP.GE.AND P5, PT, R216, R116, PT ;  /* 0x00000074d800720c */ /* 0x000fe40003fa6270 */
[----:B------:R-:W-:Y:S02]  /*29f0*/  CS2R R94, SRZ ;  /* 0x00000000005e7805 */ /* 0x000fe4000001ff00 */
[----:B------:R-:W-:Y:S02]  /*2a00*/  CS2R R86, SRZ ;  /* 0x0000000000567805 */ /* 0x000fe4000001ff00 */
[----:B------:R-:W-:Y:S02]  /*2a10*/  CS2R R82, SRZ ;  /* 0x0000000000527805 */ /* 0x000fe4000001ff00 */
[----:B------:R-:W-:Y:S02]  /*2a20*/  CS2R R118, SRZ ;  /* 0x0000000000767805 */ /* 0x000fe4000001ff00 */
[----:B------:R-:W-:-:S02]  /*2a30*/  CS2R R92, SRZ ;  /* 0x00000000005c7805 */ /* 0x000fc4000001ff00 */
[----:B------:R-:W-:Y:S01]  /*2a40*/  CS2R R84, SRZ ;  /* 0x0000000000547805 */ /* 0x000fe2000001ff00 */
[----:B------:R0:W5:Y:S04]  /*2a50*/  @!P4 LDG.E.64 R94, desc[UR6][R40.64+0x40] ;  /* 0x00004006285ec981 */ /* 0x000168000c1e1b00 */
[----:B------:R0:W5:Y:S04]  /*2a60*/  @!P2 LDG.E.64 R86, desc[UR6][R40.64+0x80] ;  /* 0x000080062856a981 */ /* 0x000168000c1e1b00 */
[----:B------:R0:W5:Y:S04]  /*2a70*/  @!P5 LDG.E.64 R82, desc[UR6][R40.64+0xc0] ;  /* 0x0000c0062852d981 */ /* 0x000168000c1e1b00 */
[----:B------:R0:W5:Y:S04]  /*2a80*/  @!P4 LDG.E.64 R118, desc[UR6][R42.64+0x40] ;  /* 0x000040062a76c981 */ /* 0x000168000c1e1b00 */
[----:B------:R0:W5:Y:S04]  /*2a90*/  @!P2 LDG.E.64 R92, desc[UR6][R42.64+0x80] ;  /* 0x000080062a5ca981 */ /* 0x000168000c1e1b00 */
[----:B------:R0:W5:Y:S02]  /*2aa0*/  @!P5 LDG.E.64 R84, desc[UR6][R42.64+0xc0] ;  /* 0x0000c0062a54d981 */ /* 0x000164000c1e1b00 */
.L_x_464:
[----:B------:R-:W-:Y:S05]  /*2ab0*/  BSYNC B1 ;  /* 0x0000000000017941 */ /* 0x000fea0003800000 */
.L_x_463:
[----:B0----5:R-:W-:Y:S01]  /*2ac0*/  IMAD.MOV.U32 R41, RZ, RZ, R83 ;  /* 0x000000ffff297224 */ /* 0x021fe200078e0053 */
[----:B------:R-:W-:Y:S01]  /*2ad0*/  ISETP.GE.AND P4, PT, R217, R3, PT ;  /* 0x00000003d900720c */ /* 0x000fe20003f86270 */
[----:B------:R-:W-:Y:S01]  /*2ae0*/  IMAD.MOV.U32 R40, RZ, RZ, R82 ;  /* 0x000000ffff287224 */ /* 0x000fe200078e0052 */
[----:B------:R-:W-:Y:S01]  /*2af0*/  BSSY B1, `(.L_x_465) ;  /* 0x0000046000017945 */ /* 0x000fe20003800000 */
[----:B------:R-:W-:Y:S01]  /*2b00*/  IMAD.MOV.U32 R42, RZ, RZ, R86 ;  /* 0x000000ffff2a7224 */ /* 0x000fe200078e0056 */
[----:B------:R-:W-:Y:S01]  /*2b10*/  PRMT R182, R41, 0x7610, R182 ;  /* 0x0000761029b67816 */ /* 0x000fe200000000b6 */
        /* <DEDUP_REMOVED lines=13> */
[----:B------:R-:W-:-:S02]  /*2bf0*/  PRMT R186, R40, 0x7610, R186 ;  /* 0x0000761028ba7816 */ /* 0x000fc400000000ba */
[----:B------:R-:W-:Y:S02]  /*2c00*/  CS2R R70, SRZ ;  /* 0x0000000000467805 */ /* 0x000fe4000001ff00 */
[----:B------:R-:W-:Y:S02]  /*2c10*/  MOV R40, R84 ;  /* 0x0000005400287202 */ /* 0x000fe40000000f00 */
[----:B------:R-:W-:Y:S02]  /*2c20*/  CS2R R74, SRZ ;  /* 0x00000000004a7805 */ /* 0x000fe4000001ff00 */
        /* <DEDUP_REMOVED lines=12> */
[----:B------:R-:W-:Y:S02]  /*2cf0*/  PRMT R161, R41, 0x7610, R161 ;  /* 0x0000761029a17816 */ /* 0x000fe400000000a1 */
[----:B------:R-:W-:Y:S02]  /*2d00*/  CS2R R68, SRZ ;  /* 0x0000000000447805 */ /* 0x000fe4000001ff00 */
[----:B------:R-:W-:Y:S02]  /*2d10*/  PRMT R190, R40, 0x7610, R190 ;  /* 0x0000761028be7816 */ /* 0x000fe400000000be */
[----:B------:R-:W-:Y:S02]  /*2d20*/  CS2R R72, SRZ ;  /* 0x0000000000487805 */ /* 0x000fe4000001ff00 */
[----:B------:R-:W-:-:S02]  /*2d30*/  CS2R R76, SRZ ;  /* 0x00000000004c7805 */ /* 0x000fc4000001ff00 */
[----:B------:R-:W-:Y:S01]  /*2d40*/  CS2R R80, SRZ ;  /* 0x0000000000507805 */ /* 0x000fe2000001ff00 */
[----:B------:R-:W-:Y:S06]  /*2d50*/  @P4 BRA `(.L_x_466) ;  /* 0x00000000007c4947 */ /* 0x000fec0003800000 */
[----:B------:R-:W-:Y:S01]  /*2d60*/  IADD3 R41, P2, P5, R106, R90, R28 ;  /* 0x0000005a6a297210 */ /* 0x000fe20007d5e01c */
[----:B------:R-:W-:Y:S01]  /*2d70*/  ULDC.64 UR4, c[0x0][0x3c8] ;  /* 0x0000f20000047ab9 */ /* 0x000fe20000000a00 */
[----:B------:R-:W-:Y:S01]  /*2d80*/  ULDC.64 UR6, c[0x0][0x3e0] ;  /* 0x0000f80000067ab9 */ /* 0x000fe20000000a00 */
[----:B------:R-:W-:Y:S02]  /*2d90*/  CS2R R78, SRZ ;  /* 0x00000000004e7805 */ /* 0x000fe4000001ff00 */
[----:B------:R-:W-:Y:S02]  /*2da0*/  IADD3.X R46, R20, R0, R30, P2, P5 ;  /* 0x00000000142e7210 */ /* 0x000fe400017ea41e */
[----:B------:R-:W-:Y:S02]  /*2db0*/  CS2R R74, SRZ ;  /* 0x00000000004a7805 */ /* 0x000fe4000001ff00 */
[----:B------:R-:W-:Y:S02]  /*2dc0*/  IADD3 R43, P2, P5, R100, R88, R32 ;  /* 0x00000058642b7210 */ /* 0x000fe40007d5e020 */
[----:B------:R-:W-:-:S02]  /*2dd0*/  CS2R R80, SRZ ;  /* 0x0000000000507805 */ /* 0x000fc4000001ff00 */
[----:B------:R-:W-:Y:S01]  /*2de0*/  CS2R R76, SRZ ;  /* 0x00000000004c7805 */ /* 0x000fe2000001ff00 */
[----:B------:R-:W-:Y:S01]  /*2df0*/  ULDC.64 UR8, c[0x0][0x208] ;  /* 0x0000820000087ab9 */ /* 0x000fe20000000a00 */
[----:B------:R-:W-:Y:S02]  /*2e00*/  IADD3.X R44, R25, R115, R34, P2, P5 ;  /* 0x00000073192c7210 */ /* 0x000fe400017ea422 */
[----:B------:R-:W-:Y:S02]  /*2e10*/  LEA R40, P2, R41, UR4, 0x1 ;  /* 0x0000000429287c11 */ /* 0x000fe4000f8408ff */
[----:B------:R-:W-:Y:S02]  /*2e20*/  LEA R42, P5, R43, UR6, 0x1 ;  /* 0x000000062b2a7c11 */ /* 0x000fe4000f8a08ff */
[----:B------:R-:W-:Y:S02]  /*2e30*/  LEA.HI.X R41, R41, UR5, R46, 0x1, P2 ;  /* 0x0000000529297c11 */ /* 0x000fe400090f0c2e */
[----:B------:R-:W-:-:S02]  /*2e40*/  LEA.HI.X R43, R43, UR7, R44, 0x1, P5 ;  /* 0x000000072b2b7c11 */ /* 0x000fc4000a8f0c2c */
[-C--:B------:R-:W-:Y:S02]  /*2e50*/  ISETP.GE.AND P2, PT, R22, R116.reuse, PT ;  /* 0x000000741600720c */ /* 0x080fe40003f46270 */
[----:B------:R-:W-:Y:S02]  /*2e60*/  ISETP.GE.AND P5, PT, R215, R116, PT ;  /* 0x00000074d700720c */ /* 0x000fe40003fa6270 */
[----:B------:R-:W-:Y:S02]  /*2e70*/  CS2R R70, SRZ ;  /* 0x0000000000467805 */ /* 0x000fe4000001ff00 */
[----:B------:R-:W-:Y:S02]  /*2e80*/  CS2R R66, SRZ ;  /* 0x0000000000427805 */ /* 0x000fe4000001ff00 */
[----:B------:R-:W-:-:S05]  /*2e90*/  CS2R R72, SRZ ;  /* 0x0000000000487805 */ /* 0x000fca000001ff00 */
[----:B------:R0:W5:Y:S04]  /*2ea0*/  @!P2 LDG.E.64 R78, desc[UR8][R40.64] ;  /* 0x00000008284ea981 */ /* 0x000168000c1e1b00 */
[----:B------:R0:W5:Y:S01]  /*2eb0*/  @!P2 LDG.E.64 R80, desc[UR8][R42.64] ;  /* 0x000000082a50a981 */ /* 0x000162000c1e1b00 */
[----:B------:R-:W-:-:S03]  /*2ec0*/  ISETP.GE.AND P2, PT, R214, R116, PT ;  /* 0x00000074d600720c */ /* 0x000fc60003f46270 */
[----:B------:R0:W5:Y:S04]  /*2ed0*/  @!P5 LDG.E.64 R74, desc[UR8][R40.64+0x40] ;  /* 0x00004008284ad981 */ /* 0x000168000c1e1b00 */
[----:B------:R0:W5:Y:S01]  /*2ee0*/  @!P5 LDG.E.64 R76, desc[UR8][R42.64+0x40] ;  /* 0x000040082a4cd981 */ /* 0x000162000c1e1b00 */
[----:B------:R-:W-:Y:S02]  /*2ef0*/  ISETP.GE.AND P5, PT, R216, R116, PT ;  /* 0x00000074d800720c */ /* 0x000fe40003fa6270 */
[----:B------:R-:W-:-:S03]  /*2f00*/  CS2R R68, SRZ ;  /* 0x0000000000447805 */ /* 0x000fc6000001ff00 */
[----:B------:R0:W5:Y:S04]  /*2f10*/  @!P2 LDG.E.64 R70, desc[UR8][R40.64+0x80] ;  /* 0x000080082846a981 */ /* 0x000168000c1e1b00 */
[----:B------:R0:W5:Y:S04]  /*2f20*/  @!P2 LDG.E.64 R72, desc[UR8][R42.64+0x80] ;  /* 0x000080082a48a981 */ /* 0x000168000c1e1b00 */
[----:B------:R0:W5:Y:S04]  /*2f30*/  @!P5 LDG.E.64 R66, desc[UR8][R40.64+0xc0] ;  /* 0x0000c0082842d981 */ /* 0x000168000c1e1b00 */
[----:B------:R0:W5:Y:S02]  /*2f40*/  @!P5 LDG.E.64 R68, desc[UR8][R42.64+0xc0] ;  /* 0x0000c0082a44d981 */ /* 0x000164000c1e1b00 */
.L_x_466:
[----:B------:R-:W-:Y:S05]  /*2f50*/  BSYNC B1 ;  /* 0x0000000000017941 */ /* 0x000fea0003800000 */
.L_x_465:
        /* <DEDUP_REMOVED lines=10> */
[----:B------:R-:W-:Y:S06]  /*3000*/  @P5 BRA `(.L_x_468) ;  /* 0x00000000007c5947 */ /* 0x000fec0003800000 */
[----:B------:R-:W-:Y:S01]  /*3010*/  IADD3 R90, P2, P6, R106, R27, R90 ;  /* 0x0000001b6a5a7210 */ /* 0x000fe20007e5e05a */
[----:B------:R-:W-:Y:S01]  /*3020*/  ULDC.64 UR4, c[0x0][0x3c8] ;  /* 0x0000f20000047ab9 */ /* 0x000fe20000000a00 */
[----:B------:R-:W-:Y:S01]  /*3030*/  ULDC.64 UR6, c[0x0][0x3e0] ;  /* 0x0000f80000067ab9 */ /* 0x000fe20000000a00 */
[----:B------:R-:W-:Y:S02]  /*3040*/  CS2R R62, SRZ ;  /* 0x00000000003e7805 */ /* 0x000fe4000001ff00 */
[----:B0-----:R-:W-:Y:S02]  /*3050*/  IADD3.X R41, R20, R29, R0, P2, P6 ;  /* 0x0000001d14297210 */ /* 0x001fe400017ec400 */
[----:B------:R-:W-:Y:S02]  /*3060*/  CS2R R64, SRZ ;  /* 0x0000000000407805 */ /* 0x000fe4000001ff00 */
[----:B------:R-:W-:Y:S01]  /*3070*/  IADD3 R88, P2, P6, R100, R31, R88 ;  /* 0x0000001f64587210 */ /* 0x000fe20007e5e058 */
[----:B------:R-:W-:-:S03]  /*3080*/  ULDC.64 UR8, c[0x0][0x208] ;  /* 0x0000820000087ab9 */ /* 0x000fc60000000a00 */
[----:B------:R-:W-:Y:S02]  /*3090*/  IADD3.X R115, R25, R33, R115, P2, P6 ;  /* 0x0000002119737210 */ /* 0x000fe400017ec473 */
[----:B------:R-:W-:-:S04]  /*30a0*/  LEA R40, P2, R90, UR4, 0x1 ;  /* 0x000000045a287c11 */ /* 0x000fc8000f8408ff */
[----:B------:R-:W-:Y:S02]  /*30b0*/  LEA.HI.X R41, R90, UR5, R41, 0x1, P2 ;  /* 0x000000055a297c11 */ /* 0x000fe400090f0c29 */
[----:B------:R-:W-:-:S04]  /*30c0*/  LEA R42, P2, R88, UR6, 0x1 ;  /* 0x00000006582a7c11 */ /* 0x000fc8000f8408ff */
[----:B------:R-:W-:Y:S02]  /*30d0*/  LEA.HI.X R43, R88, UR7, R115, 0x1, P2 ;  /* 0x00000007582b7c11 */ /* 0x000fe400090f0c73 */
[----:B------:R-:W-:Y:S02]  /*30e0*/  ISETP.GE.AND P2, PT, R22, R116, PT ;  /* 0x000000741600720c */ /* 0x000fe40003f46270 */
[----:B------:R-:W-:Y:S02]  /*30f0*/  CS2R R56, SRZ ;  /* 0x0000000000387805 */ /* 0x000fe4000001ff00 */
[----:B------:R-:W-:-:S09]  /*3100*/  CS2R R58, SRZ ;  /* 0x00000000003a7805 */ /* 0x000fd2000001ff00 */
[----:B------:R1:W5:Y:S04]  /*3110*/  @!P2 LDG.E.64 R62, desc[UR8][R40.64] ;  /* 0x00000008283ea981 */ /* 0x000368000c1e1b00 */
[----:B------:R1:W5:Y:S01]  /*3120*/  @!P2 LDG.E.64 R64, desc[UR8][R42.64] ;  /* 0x000000082a40a981 */ /* 0x000362000c1e1b00 */
        /* <DEDUP_REMOVED lines=10> */
[----:B------:R-:W-:-:S13]  /*31d0*/  ISETP.GE.AND P2, PT, R216, R116, PT ;  /* 0x00000074d800720c */ /* 0x000fda0003f46270 */
[----:B------:R1:W5:Y:S04]  /*31e0*/  @!P2 LDG.E.64 R44, desc[UR8][R40.64+0xc0] ;  /* 0x0000c008282ca981 */ /* 0x000368000c1e1b00 */
[----:B------:R1:W5:Y:S02]  /*31f0*/  @!P2 LDG.E.64 R46, desc[UR8][R42.64+0xc0] ;  /* 0x0000c0082a2ea981 */ /* 0x000364000c1e1b00 */
.L_x_468:
[----:B------:R-:W-:Y:S05]  /*3200*/  BSYNC B1 ;  /* 0x0000000000017941 */ /* 0x000fea0003800000 */
.L_x_467:
[----:B01---5:R-:W-:Y:S01]  /*3210*/  IMAD.MOV.U32 R42, RZ, RZ, R71 ;  /* 0x000000ffff2a7224 */ /* 0x023fe200078e0047 */
[----:B------:R-:W-:Y:S01]  /*3220*/  ISETP.NE.AND P2, PT, R221, 0x3, PT ;  /* 0x00000003dd00780c */ /* 0x000fe20003f45270 */
[----:B------:R-:W-:Y:S02]  /*3230*/  IMAD.MOV.U32 R0, RZ, RZ, R66 ;  /* 0x000000ffff007224 */ /* 0x000fe400078e0042 */
        /* <DEDUP_REMOVED lines=9> */
[----:B------:R-:W-:-:S02]  /*32d0*/  MOV R40, R75 ;  /* 0x0000004b00287202 */ /* 0x000fc40000000f00 */
        /* <DEDUP_REMOVED lines=23> */
[----:B------:R-:W-:Y:S02]  /*3450*/  MOV R41, R50 ;  /* 0x0000003200297202 */ /* 0x000fe40000000f00 */
        /* <DEDUP_REMOVED lines=24> */
[----:B------:R-:W-:Y:S02]  /*35e0*/  PRMT R145, R42, 0x7610, R145 ;  /* 0x000076102a917816 */ /* 0x000fe40000000091 */
[----:B------:R-:W-:Y:S02]  /*35f0*/  PRMT R146, R41, 0x7610, R146 ;  /* 0x0000761029927816 */ /* 0x000fe40000000092 */
[----:B------:R-:W-:Y:S02]  /*3600*/  PRMT R154, R40, 0x7610, R154 ;  /* 0x00007610289a7816 */ /* 0x000fe4000000009a */
[----:B------:R-:W-:Y:S01]  /*3610*/  PRMT R155, R0, 0x7610, R155 ;  /* 0x00007610009b7816 */ /* 0x000fe2000000009b */
[----:B------:R-:W-:Y:S06]  /*3620*/  @!P2 BRA `(.L_x_469) ;  /* 0x000000000004a947 */ /* 0x000fec0003800000 */
[----:B------:R-:W-:Y:S01]  /*3630*/  BPT.TRAP 0x1 ;  /* 0x000000040000795c */ /* 0x000fe20000300000 */
.L_x_469:
[----:B------:R-:W-:Y:S01]  /*3640*/  IMAD R0, R17, 0x8, R16 ;  /* 0x0000000811007824 */ /* 0x000fe200078e0210 */
[----:B------:R-:W-:Y:S01]  /*3650*/  SHF.L.U32 R115, R219, 0x1f, RZ ;  /* 0x0000001fdb737819 */ /* 0x000fe200000006ff */
[----:B------:R-:W-:Y:S03]  /*3660*/  BSSY B1, `(.L_x_470) ;  /* 0x0000003000017945 */ /* 0x000fe60003800000 */
[----:B------:R-:W0:Y:S02]  /*3670*/  SYNCS.PHASECHK.TRANS64.TRYWAIT P6, [R0+URZ+0x38890], R115 ;  /* 0x03889073000075a7 */ /* 0x000e2400080c017f */
[----:B0-----:R-:W-:Y:S05]  /*3680*/  @!P6 BRA `(.L_x_471) ;  /* 0x0000022800e4e947 */ /* 0x001fea0003800000 */
.L_x_786:
[----:B------:R-:W-:Y:S05]  /*3690*/  BSYNC B1 ;  /* 0x0000000000017941 */ /* 0x000fea0003800000 */
.L_x_470:
[----:B------:R-:W-:Y:S04]  /*36a0*/  BSSY B1, `(.L_x_472) ;  /* 0x00000df000017945 */ /* 0x000fe80003800000 */
[----:B------:R-:W-:Y:S05]  /*36b0*/  @P3 BRA `(.L_x_473) ;  /* 0x0000000c00743947 */ /* 0x000fea0003800000 */
[----:B------:R-:W-:Y:S01]  /*36c0*/  ISETP.NE.AND P3, PT, R26, RZ, PT ;  /* 0x000000ff1a00720c */ /* 0x000fe20003f65270 */
[----:B------:R-:W-:-:S12]  /*36d0*/  BSSY B2, `(.L_x_474) ;  /* 0x0000035000027945 */ /* 0x000fd80003800000 */
[----:B------:R-:W-:Y:S05]  /*36e0*/  @!P3 BRA `(.L_x_475) ;  /* 0x0000000000ccb947 */ /* 0x000fea0003800000 */
[----:B------:R1:W2:Y:S01]  /*36f0*/  LDS.128 R40, [R4+0x24400] ;  /* 0x0244000004287984 */ /* 0x0002a20000000c00 */
[----:B------:R-:W-:Y:S01]  /*3700*/  ISETP.GE.AND P3, PT, R22, R116, PT ;  /* 0x000000741600720c */ /* 0x000fe20003f66270 */
[----:B------:R-:W-:-:S12]  /*3710*/  BSSY B3, `(.L_x_476) ;  /* 0x000002e000037945 */ /* 0x000fd80003800000 */
[----:B-1----:R-:W-:Y:S05]  /*3720*/  @P3 BRA `(.L_x_477) ;  /* 0x0000000000b03947 */ /* 0x002fea0003800000 */
[----:B------:R-:W-:Y:S02]  /*3730*/  SHF.R.U64 R156, R122, 0x10, R123 ;  /* 0x000000107a9c7819 */ /* 0x000fe4000000127b */
[----:B------:R-:W-:Y:S02]  /*3740*/  SHF.R.U64 R157, R124, 0x10, R125 ;  /* 0x000000107c9d7819 */ /* 0x000fe4000000127d */
[----:B------:R-:W-:Y:S01]  /*3750*/  SHF.R.U32.HI R158, RZ, 0x10, R123 ;  /* 0x00000010ff9e7819 */ /* 0x000fe2000001167b */
[----:B--2---:R-:W-:Y:S01]  /*3760*/  IMAD.U32 R123, R42, 0x10000, RZ ;  /* 0x000100002a7b7824 */ /* 0x004fe200078e00ff */
[----:B------:R-:W-:Y:S02]  /*3770*/  SHF.R.U32.HI R159, RZ, 0x10, R125 ;  /* 0x00000010ff9f7819 */ /* 0x000fe4000001167d */
[----:B------:R-:W-:Y:S02]  /*3780*/  PRMT R124, R137, 0x5432, R156 ;  /* 0x00005432897c7816 */ /* 0x000fe4000000009c */
[----:B------:R-:W-:Y:S01]  /*3790*/  PRMT R156, R160, 0x5410, R157 ;  /* 0x00005410a09c7816 */ /* 0x000fe2000000009d */
[----:B------:R-:W-:Y:S01]  /*37a0*/  IMAD.U32 R160, R40, 0x10000, RZ ;  /* 0x0001000028a07824 */ /* 0x000fe200078e00ff */
[----:B------:R-:W-:Y:S01]  /*37b0*/  PRMT R125, R136, 0x5432, R158 ;  /* 0x00005432887d7816 */ /* 0x000fe2000000009e */
[----:B------:R-:W-:Y:S01]  /*37c0*/  IMAD.U32 R158, R41, 0x10000, RZ ;  /* 0x00010000299e7824 */ /* 0x000fe200078e00ff */
[----:B------:R-:W-:-:S02]  /*37d0*/  PRMT R157, R161, 0x5410, R159 ;  /* 0x00005410a19d7816 */ /* 0x000fc4000000009f */
[----:B------:R-:W-:Y:S01]  /*37e0*/  LOP3.LUT R168, R41, 0xffff0000, RZ, 0xc0, !PT ;  /* 0xffff000029a87812 */ /* 0x000fe200078ec0ff */
[----:B------:R-:W-:Y:S01]  /*37f0*/  IMAD.U32 R162, R125, 0x10000, RZ ;  /* 0x000100007da27824 */ /* 0x000fe200078e00ff */
[----:B------:R-:W-:Y:S01]  /*3800*/  LOP3.LUT R41, R156, 0xffff0000, RZ, 0xc0, !PT ;  /* 0xffff00009c297812 */ /* 0x000fe200078ec0ff */
[----:B------:R-:W-:Y:S01]  /*3810*/  IMAD.U32 R161, R157, 0x10000, RZ ;  /* 0x000100009da17824 */ /* 0x000fe200078e00ff */
[----:B------:R-:W-:Y:S02]  /*3820*/  LOP3.LUT R159, R124, 0xffff0000, RZ, 0xc0, !PT ;  /* 0xffff00007c9f7812 */ /* 0x000fe400078ec0ff */
[----:B------:R-:W-:Y:S01]  /*3830*/  LOP3.LUT R42, R42, 0xffff0000, RZ, 0xc0, !PT ;  /* 0xffff00002a2a7812 */ /* 0x000fe200078ec0ff */
[C---:B------:R-:W-:Y:S01]  /*3840*/  FMUL.FTZ R163, R168.reuse, R41 ;  /* 0x00000029a8a37220 */ /* 0x040fe20000410000 */
[----:B------:R-:W-:Y:S01]  /*3850*/  LOP3.LUT R122, R43, 0xffff0000, RZ, 0xc0, !PT ;  /* 0xffff00002b7a7812 */ /* 0x000fe200078ec0ff */
[----:B------:R-:W-:Y:S01]  /*3860*/  FMUL.FTZ R168, R168, R159 ;  /* 0x0000009fa8a87220 */ /* 0x000fe20000410000 */
[----:B------:R-:W-:Y:S01]  /*3870*/  LOP3.LUT R157, R157, 0xffff0000, RZ, 0xc0, !PT ;  /* 0xffff00009d9d7812 */ /* 0x000fe200078ec0ff */
[C---:B------:R-:W-:Y:S01]  /*3880*/  FMUL.FTZ R170, R42.reuse, R161 ;  /* 0x000000a12aaa7220 */ /* 0x040fe20000410000 */
[----:B------:R-:W-:Y:S01]  /*3890*/  FMUL.FTZ R42, R42, R162 ;  /* 0x000000a22a2a7220 */ /* 0x000fe20000410000 */
[----:B------:R-:W-:Y:S01]  /*38a0*/  LOP3.LUT R40, R40, 0xffff0000, RZ, 0xc0, !PT ;  /* 0xffff000028287812 */ /* 0x000fe200078ec0ff */
[C---:B------:R-:W-:Y:S01]  /*38b0*/  FFMA.FTZ R168, R158.reuse, R41, R168 ;  /* 0x000000299ea87223 */ /* 0x040fe200000100a8 */
[----:B------:R-:W-:Y:S01]  /*38c0*/  LOP3.LUT R125, R125, 0xffff0000, RZ, 0xc0, !PT ;  /* 0xffff00007d7d7812 */ /* 0x000fe200078ec0ff */
[----:B------:R-:W-:Y:S01]  /*38d0*/  FFMA.FTZ R163, R158, R159, -R163 ;  /* 0x0000009f9ea37223 */ /* 0x000fe200000108a3 */
[----:B------:R-:W-:-:S02]  /*38e0*/  IMAD.U32 R41, R156, 0x10000, RZ ;  /* 0x000100009c297824 */ /* 0x000fc400078e00ff */
[C---:B------:R-:W-:Y:S01]  /*38f0*/  FFMA.FTZ R170, R123.reuse, R162, -R170 ;  /* 0x000000a27baa7223 */ /* 0x040fe200000108aa */
[----:B------:R-:W-:Y:S02]  /*3900*/  IMAD.U32 R159, R124, 0x10000, RZ ;  /* 0x000100007c9f7824 */ /* 0x000fe400078e00ff */
[----:B------:R-:W-:Y:S01]  /*3910*/  FFMA.FTZ R123, R123, R161, R42 ;  /* 0x000000a17b7b7223 */ /* 0x000fe2000001002a */
[----:B------:R-:W-:Y:S02]  /*3920*/  IMAD.U32 R43, R43, 0x10000, RZ ;  /* 0x000100002b2b7824 */ /* 0x000fe400078e00ff */
[C---:B------:R-:W-:Y:S01]  /*3930*/  FMUL.FTZ R42, R122.reuse, R157 ;  /* 0x0000009d7a2a7220 */ /* 0x040fe20000410000 */
[----:B------:R-:W-:Y:S01]  /*3940*/  FMUL.FTZ R122, R122, R125 ;  /* 0x0000007d7a7a7220 */ /* 0x000fe20000410000 */
[C---:B------:R-:W-:Y:S01]  /*3950*/  FMUL.FTZ R161, R40.reuse, R41 ;  /* 0x0000002928a17220 */ /* 0x040fe20000410000 */
[----:B------:R-:W-:Y:S01]  /*3960*/  FMUL.FTZ R40, R40, R159 ;  /* 0x0000009f28287220 */ /* 0x000fe20000410000 */
[C---:B------:R-:W-:Y:S01]  /*3970*/  FFMA.FTZ R42, R43.reuse, R125, -R42 ;  /* 0x0000007d2b2a7223 */ /* 0x040fe2000001082a */
[----:B------:R-:W-:Y:S01]  /*3980*/  FFMA.FTZ R43, R43, R157, R122 ;  /* 0x0000009d2b2b7223 */ /* 0x000fe2000001007a */
[C---:B------:R-:W-:Y:S01]  /*3990*/  FFMA.FTZ R161, R160.reuse, R159, -R161 ;  /* 0x0000009fa0a17223 */ /* 0x040fe200000108a1 */
[----:B------:R-:W-:Y:S01]  /*39a0*/  FFMA.FTZ R40, R160, R41, R40 ;  /* 0x00000029a0287223 */ /* 0x000fe20000010028 */
[----:B------:R-:W-:-:S02]  /*39b0*/  F2FP.BF16.F32.PACK_AB R41, R168, R163 ;  /* 0x000000a3a829723e */ /* 0x000fc400000010ff */
[----:B------:R-:W-:Y:S02]  /*39c0*/  F2FP.BF16.F32.PACK_AB R43, R43, R42 ;  /* 0x0000002a2b2b723e */ /* 0x000fe400000010ff */
[----:B------:R-:W-:Y:S02]  /*39d0*/  F2FP.BF16.F32.PACK_AB R42, R123, R170 ;  /* 0x000000aa7b2a723e */ /* 0x000fe400000010ff */
[----:B------:R-:W-:-:S07]  /*39e0*/  F2FP.BF16.F32.PACK_AB R40, R40, R161 ;  /* 0x000000a12828723e */ /* 0x000fce00000010ff */
.L_x_477:
[----:B------:R-:W-:Y:S05]  /*39f0*/  BSYNC B3 ;  /* 0x0000000000037941 */ /* 0x000fea0003800000 */
.L_x_476:
[----:B------:R-:W-:Y:S02]  /*3a00*/  ULDC.64 UR4, c[0x0][0x208] ;  /* 0x0000820000047ab9 */ /* 0x000fe40000000a00 */
[----:B--2---:R1:W-:Y:S03]  /*3a10*/  STG.E.128 desc[UR4][R60.64], R40 ;  /* 0x000000283c007986 */ /* 0x0043e6000c101d04 */
.L_x_475:
[----:B------:R-:W-:Y:S05]  /*3a20*/  BSYNC B2 ;  /* 0x0000000000027941 */ /* 0x000fea0003800000 */
.L_x_474:
[----:B------:R-:W-:Y:S01]  /*3a30*/  ISETP.NE.AND P3, PT, R10, RZ, PT ;  /* 0x000000ff0a00720c */ /* 0x000fe20003f65270 */
[----:B------:R-:W-:-:S12]  /*3a40*/  BSSY B2, `(.L_x_478) ;  /* 0x0000036000027945 */ /* 0x000fd80003800000 */
[----:B------:R-:W-:Y:S05]  /*3a50*/  @!P3 BRA `(.L_x_479) ;  /* 0x0000000000d0b947 */ /* 0x000fea0003800000 */
[----:B-1----:R1:W2:Y:S01]  /*3a60*/  LDS.128 R40, [R4+0x26c00] ;  /* 0x026c000004287984 */ /* 0x0022a20000000c00 */
[----:B------:R-:W-:Y:S01]  /*3a70*/  ISETP.GE.AND P3, PT, R215, R116, PT ;  /* 0x00000074d700720c */ /* 0x000fe20003f66270 */
[----:B------:R-:W-:-:S12]  /*3a80*/  BSSY B3, `(.L_x_480) ;  /* 0x000002f000037945 */ /* 0x000fd80003800000 */
[----:B-1----:R-:W-:Y:S05]  /*3a90*/  @P3 BRA `(.L_x_481) ;  /* 0x0000000000b43947 */ /* 0x002fea0003800000 */
[----:B------:R-:W-:Y:S01]  /*3aa0*/  SHF.R.U64 R122, R118, 0x10, R119 ;  /* 0x00000010767a7819 */ /* 0x000fe20000001277 */
[----:B--2---:R-:W-:Y:S01]  /*3ab0*/  IMAD.U32 R124, R43, 0x10000, RZ ;  /* 0x000100002b7c7824 */ /* 0x004fe200078e00ff */
[----:B------:R-:W-:Y:S02]  /*3ac0*/  SHF.R.U64 R123, R94, 0x10, R95 ;  /* 0x000000105e7b7819 */ /* 0x000fe4000000125f */
[----:B------:R-:W-:Y:S02]  /*3ad0*/  SHF.R.U32.HI R119, RZ, 0x10, R119 ;  /* 0x00000010ff777819 */ /* 0x000fe40000011677 */
[----:B------:R-:W-:Y:S02]  /*3ae0*/  PRMT R122, R135, 0x5432, R122 ;  /* 0x00005432877a7816 */ /* 0x000fe4000000007a */
[----:B------:R-:W-:Y:S01]  /*3af0*/  SHF.R.U32.HI R125, RZ, 0x10, R95 ;  /* 0x00000010ff7d7819 */ /* 0x000fe2000001165f */
[----:B------:R-:W-:Y:S01]  /*3b00*/  IMAD.U32 R95, R42, 0x10000, RZ ;  /* 0x000100002a5f7824 */ /* 0x000fe200078e00ff */
[----:B------:R-:W-:-:S02]  /*3b10*/  PRMT R123, R185, 0x5410, R123 ;  /* 0x00005410b97b7816 */ /* 0x000fc4000000007b */
[----:B------:R-:W-:Y:S02]  /*3b20*/  PRMT R119, R190, 0x5410, R119 ;  /* 0x00005410be777816 */ /* 0x000fe40000000077 */
[----:B------:R-:W-:Y:S02]  /*3b30*/  LOP3.LUT R159, R41, 0xffff0000, RZ, 0xc0, !PT ;  /* 0xffff0000299f7812 */ /* 0x000fe400078ec0ff */
[C---:B------:R-:W-:Y:S01]  /*3b40*/  LOP3.LUT R156, R122.reuse, 0xffff0000, RZ, 0xc0, !PT ;  /* 0xffff00007a9c7812 */ /* 0x040fe200078ec0ff */
[----:B------:R-:W-:Y:S01]  /*3b50*/  IMAD.U32 R122, R122, 0x10000, RZ ;  /* 0x000100007a7a7824 */ /* 0x000fe200078e00ff */
[----:B------:R-:W-:Y:S01]  /*3b60*/  PRMT R118, R186, 0x5410, R125 ;  /* 0x00005410ba767816 */ /* 0x000fe2000000007d */
[----:B------:R-:W-:Y:S01]  /*3b70*/  IMAD.U32 R125, R119, 0x10000, RZ ;  /* 0x00010000777d7824 */ /* 0x000fe200078e00ff */
[----:B------:R-:W-:Y:S01]  /*3b80*/  LOP3.LUT R158, R123, 0xffff0000, RZ, 0xc0, !PT ;  /* 0xffff00007b9e7812 */ /* 0x000fe200078ec0ff */
[----:B------:R-:W-:Y:S01]  /*3b90*/  FMUL.FTZ R160, R159, R156 ;  /* 0x0000009c9fa07220 */ /* 0x000fe20000410000 */
[----:B------:R-:W-:Y:S01]  /*3ba0*/  LOP3.LUT R42, R42, 0xffff0000, RZ, 0xc0, !PT ;  /* 0xffff00002a2a7812 */ /* 0x000fe200078ec0ff */
[----:B------:R-:W-:Y:S01]  /*3bb0*/  IMAD.U32 R157, R118, 0x10000, RZ ;  /* 0x00010000769d7824 */ /* 0x000fe200078e00ff */
[----:B------:R-:W-:Y:S01]  /*3bc0*/  LOP3.LUT R94, R43, 0xffff0000, RZ, 0xc0, !PT ;  /* 0xffff00002b5e7812 */ /* 0x000fe200078ec0ff */
[----:B------:R-:W-:-:S02]  /*3bd0*/  IMAD.U32 R43, R41, 0x10000, RZ ;  /* 0x00010000292b7824 */ /* 0x000fc400078e00ff */
[-C--:B------:R-:W-:Y:S01]  /*3be0*/  FMUL.FTZ R159, R159, R158.reuse ;  /* 0x0000009e9f9f7220 */ /* 0x080fe20000410000 */
[----:B------:R-:W-:Y:S01]  /*3bf0*/  SHF.L.U32 R41, R40, 0x10, RZ ;  /* 0x0000001028297819 */ /* 0x000fe200000006ff */
[----:B------:R-:W-:Y:S01]  /*3c00*/  FMUL.FTZ R162, R42, R125 ;  /* 0x0000007d2aa27220 */ /* 0x000fe20000410000 */
[----:B------:R-:W-:Y:S01]  /*3c10*/  LOP3.LUT R40, R40, 0xffff0000, RZ, 0xc0, !PT ;  /* 0xffff000028287812 */ /* 0x000fe200078ec0ff */
[C---:B------:R-:W-:Y:S01]  /*3c20*/  FFMA.FTZ R160, R43.reuse, R158, -R160 ;  /* 0x0000009e2ba07223 */ /* 0x040fe200000108a0 */
[----:B------:R-:W-:Y:S01]  /*3c30*/  FFMA.FTZ R159, R43, R156, R159 ;  /* 0x0000009c2b9f7223 */ /* 0x000fe2000001009f */
[-C--:B------:R-:W-:Y:S01]  /*3c40*/  FMUL.FTZ R42, R42, R157.reuse ;  /* 0x0000009d2a2a7220 */ /* 0x080fe20000410000 */
[----:B------:R-:W-:Y:S01]  /*3c50*/  LOP3.LUT R119, R119, 0xffff0000, RZ, 0xc0, !PT ;  /* 0xffff000077777812 */ /* 0x000fe200078ec0ff */
[----:B------:R-:W-:Y:S01]  /*3c60*/  IMAD.U32 R123, R123, 0x10000, RZ ;  /* 0x000100007b7b7824 */ /* 0x000fe200078e00ff */
[----:B------:R-:W-:Y:S01]  /*3c70*/  LOP3.LUT R43, R118, 0xffff0000, RZ, 0xc0, !PT ;  /* 0xffff0000762b7812 */ /* 0x000fe200078ec0ff */
[C---:B------:R-:W-:Y:S01]  /*3c80*/  FFMA.FTZ R162, R95.reuse, R157, -R162 ;  /* 0x0000009d5fa27223 */ /* 0x040fe200000108a2 */
[----:B------:R-:W-:Y:S01]  /*3c90*/  FFMA.FTZ R95, R95, R125, R42 ;  /* 0x0000007d5f5f7223 */ /* 0x000fe2000001002a */
[----:B------:R-:W-:Y:S01]  /*3ca0*/  FMUL.FTZ R125, R94, R119 ;  /* 0x000000775e7d7220 */ /* 0x000fe20000410000 */
[CC--:B------:R-:W-:Y:S01]  /*3cb0*/  FMUL.FTZ R42, R40.reuse, R122.reuse ;  /* 0x0000007a282a7220 */ /* 0x0c0fe20000410000 */
[----:B------:R-:W-:Y:S01]  /*3cc0*/  FMUL.FTZ R157, R40, R123 ;  /* 0x0000007b289d7220 */ /* 0x000fe20000410000 */
[-C--:B------:R-:W-:Y:S01]  /*3cd0*/  FMUL.FTZ R94, R94, R43.reuse ;  /* 0x0000002b5e5e7220 */ /* 0x080fe20000410000 */
[C---:B------:R-:W-:Y:S01]  /*3ce0*/  FFMA.FTZ R125, R124.reuse, R43, -R125 ;  /* 0x0000002b7c7d7223 */ /* 0x040fe2000001087d */
[C---:B------:R-:W-:Y:S01]  /*3cf0*/  FFMA.FTZ R42, R41.reuse, R123, -R42 ;  /* 0x0000007b292a7223 */ /* 0x040fe2000001082a */
[----:B------:R-:W-:Y:S01]  /*3d00*/  FFMA.FTZ R157, R41, R122, R157 ;  /* 0x0000007a299d7223 */ /* 0x000fe2000001009d */
[----:B------:R-:W-:Y:S01]  /*3d10*/  FFMA.FTZ R94, R124, R119, R94 ;  /* 0x000000777c5e7223 */ /* 0x000fe2000001005e */
[----:B------:R-:W-:-:S02]  /*3d20*/  F2FP.BF16.F32.PACK_AB R162, R95, R162 ;  /* 0x000000a25fa2723e */ /* 0x000fc400000010ff */
[----:B------:R-:W-:Y:S02]  /*3d30*/  F2FP.BF16.F32.PACK_AB R41, R159, R160 ;  /* 0x000000a09f29723e */ /* 0x000fe400000010ff */
[----:B------:R-:W-:Y:S01]  /*3d40*/  F2FP.BF16.F32.PACK_AB R40, R157, R42 ;  /* 0x0000002a9d28723e */ /* 0x000fe200000010ff */
[----:B------:R-:W-:Y:S01]  /*3d50*/  IMAD.MOV.U32 R42, RZ, RZ, R162 ;  /* 0x000000ffff2a7224 */ /* 0x000fe200078e00a2 */
[----:B------:R-:W-:-:S07]  /*3d60*/  F2FP.BF16.F32.PACK_AB R43, R94, R125 ;  /* 0x0000007d5e2b723e */ /* 0x000fce00000010ff */
.L_x_481:
[----:B------:R-:W-:Y:S05]  /*3d70*/  BSYNC B3 ;  /* 0x0000000000037941 */ /* 0x000fea0003800000 */
.L_x_480:
[----:B------:R-:W-:Y:S02]  /*3d80*/  ULDC.64 UR4, c[0x0][0x208] ;  /* 0x0000820000047ab9 */ /* 0x000fe40000000a00 */
[----:B--2---:R2:W-:Y:S03]  /*3d90*/  STG.E.128 desc[UR4][R60.64+0x80], R40 ;  /* 0x000080283c007986 */ /* 0x0045e6000c101d04 */
.L_x_479:
[----:B------:R-:W-:Y:S05]  /*3da0*/  BSYNC B2 ;  /* 0x0000000000027941 */ /* 0x000fea0003800000 */
.L_x_478:
[----:B------:R-:W-:Y:S01]  /*3db0*/  ISETP.NE.AND P3, PT, R9, RZ, PT ;  /* 0x000000ff0900720c */ /* 0x000fe20003f65270 */
[----:B------:R-:W-:-:S12]  /*3dc0*/  BSSY B2, `(.L_x_482) ;  /* 0x0000035000027945 */ /* 0x000fd80003800000 */
[----:B------:R-:W-:Y:S05]  /*3dd0*/  @!P3 BRA `(.L_x_483) ;  /* 0x0000000000ccb947 */ /* 0x000fea0003800000 */
[----:B-12---:R1:W2:Y:S01]  /*3de0*/  LDS.128 R40, [R4+0x29400] ;  /* 0x0294000004287984 */ /* 0x0062a20000000c00 */
[----:B------:R-:W-:Y:S01]  /*3df0*/  ISETP.GE.AND P3, PT, R214, R116, PT ;  /* 0x00000074d600720c */ /* 0x000fe20003f66270 */
[----:B------:R-:W-:-:S12]  /*3e00*/  BSSY B3, `(.L_x_484) ;  /* 0x000002e000037945 */ /* 0x000fd80003800000 */
[----:B-1----:R-:W-:Y:S05]  /*3e10*/  @P3 BRA `(.L_x_485) ;  /* 0x0000000000b03947 */ /* 0x002fea0003800000 */
[----:B------:R-:W-:Y:S01]  /*3e20*/  SHF.R.U64 R94, R86, 0x10, R87 ;  /* 0x00000010565e7819 */ /* 0x000fe20000001257 */
[----:B--2---:R-:W-:Y:S01]  /*3e30*/  IMAD.U32 R118, R40, 0x10000, RZ ;  /* 0x0001000028767824 */ /* 0x004fe200078e00ff */
[--C-:B------:R-:W-:Y:S02]  /*3e40*/  SHF.R.U64 R92, R92, 0x10, R93.reuse ;  /* 0x000000105c5c7819 */ /* 0x100fe4000000125d */
[----:B------:R-:W-:Y:S02]  /*3e50*/  SHF.R.U32.HI R93, RZ, 0x10, R93 ;  /* 0x00000010ff5d7819 */ /* 0x000fe4000001165d */
[----:B------:R-:W-:Y:S02]  /*3e60*/  PRMT R183, R183, 0x5410, R94 ;  /* 0x00005410b7b77816 */ /* 0x000fe4000000005e */
[----:B------:R-:W-:Y:S01]  /*3e70*/  SHF.R.U32.HI R95, RZ, 0x10, R87 ;  /* 0x00000010ff5f7819 */ /* 0x000fe20000011657 */
[----:B------:R-:W-:Y:S01]  /*3e80*/  IMAD.U32 R87, R42, 0x10000, RZ ;  /* 0x000100002a577824 */ /* 0x000fe200078e00ff */
[----:B------:R-:W-:Y:S01]  /*3e90*/  PRMT R94, R134, 0x5432, R92 ;  /* 0x00005432865e7816 */ /* 0x000fe2000000005c */
[----:B------:R-:W-:Y:S01]  /*3ea0*/  IMAD.U32 R92, R41, 0x10000, RZ ;  /* 0x00010000295c7824 */ /* 0x000fe200078e00ff */
[----:B------:R-:W-:-:S02]  /*3eb0*/  PRMT R93, R189, 0x5410, R93 ;  /* 0x00005410bd5d7816 */ /* 0x000fc4000000005d */
[----:B------:R-:W-:Y:S02]  /*3ec0*/  LOP3.LUT R124, R41, 0xffff0000, RZ, 0xc0, !PT ;  /* 0xffff0000297c7812 */ /* 0x000fe400078ec0ff */
[----:B------:R-:W-:Y:S01]  /*3ed0*/  PRMT R184, R184, 0x5410, R95 ;  /* 0x00005410b8b87816 */ /* 0x000fe2000000005f */
[----:B------:R-:W-:Y:S01]  /*3ee0*/  IMAD.U32 R119, R93, 0x10000, RZ ;  /* 0x000100005d777824 */ /* 0x000fe200078e00ff */
[----:B------:R-:W-:Y:S02]  /*3ef0*/  LOP3.LUT R41, R94, 0xffff0000, RZ, 0xc0, !PT ;  /* 0xffff00005e297812 */ /* 0x000fe400078ec0ff */
[----:B------:R-:W-:Y:S01]  /*3f00*/  LOP3.LUT R95, R183, 0xffff0000, RZ, 0xc0, !PT ;  /* 0xffff0000b75f7812 */ /* 0x000fe200078ec0ff */
[----:B------:R-:W-:Y:S01]  /*3f10*/  IMAD.U32 R122, R184, 0x10000, RZ ;  /* 0x00010000b87a7824 */ /* 0x000fe200078e00ff */
[----:B------:R-:W-:Y:S01]  /*3f20*/  LOP3.LUT R42, R42, 0xffff0000, RZ, 0xc0, !PT ;  /* 0xffff00002a2a7812 */ /* 0x000fe200078ec0ff */
[C---:B------:R-:W-:Y:S01]  /*3f30*/  FMUL.FTZ R123, R124.reuse, R41 ;  /* 0x000000297c7b7220 */ /* 0x040fe20000410000 */
[----:B------:R-:W-:Y:S01]  /*3f40*/  LOP3.LUT R86, R43, 0xffff0000, RZ, 0xc0, !PT ;  /* 0xffff00002b567812 */ /* 0x000fe200078ec0ff */
[----:B------:R-:W-:Y:S01]  /*3f50*/  FMUL.FTZ R124, R124, R95 ;  /* 0x0000005f7c7c7220 */ /* 0x000fe20000410000 */
[----:B------:R-:W-:Y:S01]  /*3f60*/  LOP3.LUT R93, R93, 0xffff0000, RZ, 0xc0, !PT ;  /* 0xffff00005d5d7812 */ /* 0x000fe200078ec0ff */
[C---:B------:R-:W-:Y:S01]  /*3f70*/  FMUL.FTZ R156, R42.reuse, R119 ;  /* 0x000000772a9c7220 */ /* 0x040fe20000410000 */
[-C--:B------:R-:W-:Y:S01]  /*3f80*/  FMUL.FTZ R42, R42, R122.reuse ;  /* 0x0000007a2a2a7220 */ /* 0x080fe20000410000 */
[----:B------:R-:W-:Y:S01]  /*3f90*/  LOP3.LUT R40, R40, 0xffff0000, RZ, 0xc0, !PT ;  /* 0xffff000028287812 */ /* 0x000fe200078ec0ff */
[----:B------:R-:W-:Y:S01]  /*3fa0*/  FFMA.FTZ R124, R92, R41, R124 ;  /* 0x000000295c7c7223 */ /* 0x000fe2000001007c */
[----:B------:R-:W-:Y:S01]  /*3fb0*/  LOP3.LUT R184, R184, 0xffff0000, RZ, 0xc0, !PT ;  /* 0xffff0000b8b87812 */ /* 0x000fe200078ec0ff */
[----:B------:R-:W-:Y:S01]  /*3fc0*/  IMAD.U32 R41, R94, 0x10000, RZ ;  /* 0x000100005e297824 */ /* 0x000fe200078e00ff */
[----:B------:R-:W-:Y:S01]  /*3fd0*/  SHF.L.U32 R183, R183, 0x10, RZ ;  /* 0x00000010b7b77819 */ /* 0x000fe200000006ff */
[C---:B------:R-:W-:Y:S01]  /*3fe0*/  FFMA.FTZ R156, R87.reuse, R122, -R156 ;  /* 0x0000007a579c7223 */ /* 0x040fe2000001089c */
[----:B------:R-:W-:Y:S01]  /*3ff0*/  FFMA.FTZ R87, R87, R119, R42 ;  /* 0x0000007757577223 */ /* 0x000fe2000001002a */
[----:B------:R-:W-:-:S02]  /*4000*/  IMAD.U32 R43, R43, 0x10000, RZ ;  /* 0x000100002b2b7824 */ /* 0x000fc400078e00ff */
[----:B------:R-:W-:Y:S01]  /*4010*/  FFMA.FTZ R123, R92, R95, -R123 ;  /* 0x0000005f5c7b7223 */ /* 0x000fe2000001087b */
[C---:B------:R-:W-:Y:S01]  /*4020*/  FMUL.FTZ R42, R86.reuse, R93 ;  /* 0x0000005d562a7220 */ /* 0x040fe20000410000 */
[-C--:B------:R-:W-:Y:S01]  /*4030*/  FMUL.FTZ R86, R86, R184.reuse ;  /* 0x000000b856567220 */ /* 0x080fe20000410000 */
[C---:B------:R-:W-:Y:S01]  /*4040*/  FMUL.FTZ R95, R40.reuse, R41 ;  /* 0x00000029285f7220 */ /* 0x040fe20000410000 */
[----:B------:R-:W-:Y:S01]  /*4050*/  FMUL.FTZ R40, R40, R183 ;  /* 0x000000b728287220 */ /* 0x000fe20000410000 */
[C---:B------:R-:W-:Y:S01]  /*4060*/  FFMA.FTZ R42, R43.reuse, R184, -R42 ;  /* 0x000000b82b2a7223 */ /* 0x040fe2000001082a */
[----:B------:R-:W-:Y:S01]  /*4070*/  FFMA.FTZ R43, R43, R93, R86 ;  /* 0x0000005d2b2b7223 */ /* 0x000fe20000010056 */
[C---:B------:R-:W-:Y:S01]  /*4080*/  FFMA.FTZ R95, R118.reuse, R183, -R95 ;  /* 0x000000b7765f7223 */ /* 0x040fe2000001085f */
[----:B------:R-:W-:Y:S01]  /*4090*/  FFMA.FTZ R40, R118, R41, R40 ;  /* 0x0000002976287223 */ /* 0x000fe20000010028 */
[----:B------:R-:W-:Y:S02]  /*40a0*/  F2FP.BF16.F32.PACK_AB R41, R124, R123 ;  /* 0x0000007b7c29723e */ /* 0x000fe400000010ff */
[----:B------:R-:W-:-:S02]  /*40b0*/  F2FP.BF16.F32.PACK_AB R43, R43, R42 ;  /* 0x0000002a2b2b723e */ /* 0x000fc400000010ff */
[----:B------:R-:W-:Y:S02]  /*40c0*/  F2FP.BF16.F32.PACK_AB R42, R87, R156 ;  /* 0x0000009c572a723e */ /* 0x000fe400000010ff */
[----:B------:R-:W-:-:S07]  /*40d0*/  F2FP.BF16.F32.PACK_AB R40, R40, R95 ;  /* 0x0000005f2828723e */ /* 0x000fce00000010ff */
.L_x_485:
[----:B------:R-:W-:Y:S05]  /*40e0*/  BSYNC B3 ;  /* 0x0000000000037941 */ /* 0x000fea0003800000 */
.L_x_484:
[----:B------:R-:W-:Y:S02]  /*40f0*/  ULDC.64 UR4, c[0x0][0x208] ;  /* 0x0000820000047ab9 */ /* 0x000fe40000000a00 */
[----:B--2---:R3:W-:Y:S03]  /*4100*/  STG.E.128 desc[UR4][R60.64+0x100], R40 ;  /* 0x000100283c007986 */ /* 0x0047e6000c101d04 */
.L_x_483:
[----:B------:R-:W-:Y:S05]  /*4110*/  BSYNC B2 ;  /* 0x0000000000027941 */ /* 0x000fea0003800000 */
.L_x_482:
[----:B------:R-:W-:-:S13]  /*4120*/  ISETP.NE.AND P3, PT, R8, RZ, PT ;  /* 0x000000ff0800720c */ /* 0x000fda0003f65270 */
[----:B------:R-:W-:Y:S05]  /*4130*/  @!P3 BRA `(.L_x_473) ;  /* 0x0000000000d4b947 */ /* 0x000fea0003800000 */
[----:B-123--:R1:W2:Y:S01]  /*4140*/  LDS.128 R40, [R4+0x2bc00] ;  /* 0x02bc000004287984 */ /* 0x00e2a20000000c00 */
[----:B------:R-:W-:Y:S01]  /*4150*/  ISETP.GE.AND P3, PT, R216, R116, PT ;  /* 0x00000074d800720c */ /* 0x000fe20003f66270 */
[----:B------:R-:W-:-:S12]  /*4160*/  BSSY B2, `(.L_x_486) ;  /* 0x0000030000027945 */ /* 0x000fd80003800000 */
[----:B-1----:R-:W-:Y:S05]  /*4170*/  @P3 BRA `(.L_x_487) ;  /* 0x0000000000b83947 */ /* 0x002fea0003800000 */
[--C-:B------:R-:W-:Y:S02]  /*4180*/  SHF.R.U64 R84, R84, 0x10, R85.reuse ;  /* 0x0000001054547819 */ /* 0x100fe40000001255 */
[----:B------:R-:W-:Y:S02]  /*4190*/  SHF.R.U32.HI R85, RZ, 0x10, R85 ;  /* 0x00000010ff557819 */ /* 0x000fe40000011655 */
[--C-:B------:R-:W-:Y:S02]  /*41a0*/  SHF.R.U32.HI R87, RZ, 0x10, R83.reuse ;  /* 0x00000010ff577819 */ /* 0x100fe40000011653 */
[----:B------:R-:W-:Y:S01]  /*41b0*/  SHF.R.U64 R86, R82, 0x10, R83 ;  /* 0x0000001052567819 */ /* 0x000fe20000001253 */
[----:B--2---:R-:W-:Y:S01]  /*41c0*/  IMAD.U32 R82, R42, 0x10000, RZ ;  /* 0x000100002a527824 */ /* 0x004fe200078e00ff */
[----:B------:R-:W-:Y:S02]  /*41d0*/  PRMT R188, R188, 0x5410, R85 ;  /* 0x00005410bcbc7816 */ /* 0x000fe40000000055 */
[----:B------:R-:W-:-:S02]  /*41e0*/  PRMT R182, R182, 0x5410, R87 ;  /* 0x00005410b6b67816 */ /* 0x000fc40000000057 */
[----:B------:R-:W-:Y:S01]  /*41f0*/  PRMT R187, R187, 0x5410, R84 ;  /* 0x00005410bbbb7816 */ /* 0x000fe20000000054 */
[----:B------:R-:W-:Y:S01]  /*4200*/  IMAD.U32 R84, R188, 0x10000, RZ ;  /* 0x00010000bc547824 */ /* 0x000fe200078e00ff */
[----:B------:R-:W-:Y:S01]  /*4210*/  LOP3.LUT R83, R42, 0xffff0000, RZ, 0xc0, !PT ;  /* 0xffff00002a537812 */ /* 0x000fe200078ec0ff */
[----:B------:R-:W-:Y:S01]  /*4220*/  IMAD.U32 R87, R182, 0x10000, RZ ;  /* 0x00010000b6577824 */ /* 0x000fe200078e00ff */
[----:B------:R-:W-:Y:S01]  /*4230*/  PRMT R181, R181, 0x5410, R86 ;  /* 0x00005410b5b57816 */ /* 0x000fe20000000056 */
[C---:B------:R-:W-:Y:S01]  /*4240*/  IMAD.U32 R86, R41.reuse, 0x10000, RZ ;  /* 0x0001000029567824 */ /* 0x040fe200078e00ff */
[----:B------:R-:W-:Y:S01]  /*4250*/  LOP3.LUT R85, R41, 0xffff0000, RZ, 0xc0, !PT ;  /* 0xffff000029557812 */ /* 0x000fe200078ec0ff */
[----:B------:R-:W-:Y:S01]  /*4260*/  FMUL.FTZ R119, R83, R84 ;  /* 0x0000005453777220 */ /* 0x000fe20000410000 */
[----:B------:R-:W-:Y:S01]  /*4270*/  LOP3.LUT R93, R187, 0xffff0000, RZ, 0xc0, !PT ;  /* 0xffff0000bb5d7812 */ /* 0x000fe200078ec0ff */
[----:B------:R-:W-:Y:S01]  /*4280*/  IMAD.U32 R41, R40, 0x10000, RZ ;  /* 0x0001000028297824 */ /* 0x000fe200078e00ff */
[----:B------:R-:W-:Y:S01]  /*4290*/  LOP3.LUT R92, R181, 0xffff0000, RZ, 0xc0, !PT ;  /* 0xffff0000b55c7812 */ /* 0x000fe200078ec0ff */
[----:B------:R-:W-:Y:S01]  /*42a0*/  FMUL.FTZ R83, R83, R87 ;  /* 0x0000005753537220 */ /* 0x000fe20000410000 */
[----:B------:R-:W-:Y:S01]  /*42b0*/  LOP3.LUT R42, R43, 0xffff0000, RZ, 0xc0, !PT ;  /* 0xffff00002b2a7812 */ /* 0x000fe200078ec0ff */
[----:B------:R-:W-:Y:S01]  /*42c0*/  FMUL.FTZ R95, R85, R93 ;  /* 0x0000005d555f7220 */ /* 0x000fe20000410000 */
[----:B------:R-:W-:Y:S01]  /*42d0*/  LOP3.LUT R188, R188, 0xffff0000, RZ, 0xc0, !PT ;  /* 0xffff0000bcbc7812 */ /* 0x000fe200078ec0ff */
[----:B------:R-:W-:Y:S01]  /*42e0*/  IMAD.U32 R187, R187, 0x10000, RZ ;  /* 0x00010000bbbb7824 */ /* 0x000fe200078e00ff */
[----:B------:R-:W-:Y:S01]  /*42f0*/  LOP3.LUT R182, R182, 0xffff0000, RZ, 0xc0, !PT ;  /* 0xffff0000b6b67812 */ /* 0x000fe200078ec0ff */
[----:B------:R-:W-:Y:S01]  /*4300*/  FMUL.FTZ R94, R85, R92 ;  /* 0x0000005c555e7220 */ /* 0x000fe20000410000 */
[----:B------:R-:W-:Y:S01]  /*4310*/  LOP3.LUT R40, R40, 0xffff0000, RZ, 0xc0, !PT ;  /* 0xffff000028287812 */ /* 0x000fe200078ec0ff */
[----:B------:R-:W-:Y:S01]  /*4320*/  FFMA.FTZ R87, R82, R87, -R119 ;  /* 0x0000005752577223 */ /* 0x000fe20000010877 */
[----:B------:R-:W-:-:S02]  /*4330*/  IMAD.U32 R181, R181, 0x10000, RZ ;  /* 0x00010000b5b57824 */ /* 0x000fc400078e00ff */
[----:B------:R-:W-:Y:S01]  /*4340*/  FFMA.FTZ R82, R82, R84, R83 ;  /* 0x0000005452527223 */ /* 0x000fe20000010053 */
[C---:B------:R-:W-:Y:S01]  /*4350*/  FMUL.FTZ R84, R42.reuse, R188 ;  /* 0x000000bc2a547220 */ /* 0x040fe20000410000 */
[----:B------:R-:W-:Y:S01]  /*4360*/  FMUL.FTZ R83, R42, R182 ;  /* 0x000000b62a537220 */ /* 0x000fe20000410000 */
[----:B------:R-:W-:Y:S01]  /*4370*/  FFMA.FTZ R85, R86, R92, -R95 ;  /* 0x0000005c56557223 */ /* 0x000fe2000001085f */
[----:B------:R-:W-:Y:S01]  /*4380*/  FMUL.FTZ R42, R40, R187 ;  /* 0x000000bb282a7220 */ /* 0x000fe20000410000 */
[----:B------:R-:W-:Y:S01]  /*4390*/  FFMA.FTZ R86, R86, R93, R94 ;  /* 0x0000005d56567223 */ /* 0x000fe2000001005e */
[-C--:B------:R-:W-:Y:S01]  /*43a0*/  FMUL.FTZ R40, R40, R181.reuse ;  /* 0x000000b528287220 */ /* 0x080fe20000410000 */
[----:B------:R-:W-:Y:S02]  /*43b0*/  IMAD.U32 R43, R43, 0x10000, RZ ;  /* 0x000100002b2b7824 */ /* 0x000fe400078e00ff */
[C---:B------:R-:W-:Y:S01]  /*43c0*/  FFMA.FTZ R42, R41.reuse, R181, -R42 ;  /* 0x000000b5292a7223 */ /* 0x040fe2000001082a */
[----:B------:R-:W-:Y:S01]  /*43d0*/  F2FP.BF16.F32.PACK_AB R82, R82, R87 ;  /* 0x000000575252723e */ /* 0x000fe200000010ff */
[----:B------:R-:W-:Y:S01]  /*43e0*/  FFMA.FTZ R41, R41, R187, R40 ;  /* 0x000000bb29297223 */ /* 0x000fe20000010028 */
[C---:B------:R-:W-:Y:S01]  /*43f0*/  FFMA.FTZ R84, R43.reuse, R182, -R84 ;  /* 0x000000b62b547223 */ /* 0x040fe20000010854 */
[----:B------:R-:W-:Y:S01]  /*4400*/  FFMA.FTZ R83, R43, R188, R83 ;  /* 0x000000bc2b537223 */ /* 0x000fe20000010053 */
[----:B------:R-:W-:-:S02]  /*4410*/  F2FP.BF16.F32.PACK_AB R85, R86, R85 ;  /* 0x000000555655723e */ /* 0x000fc400000010ff */
[----:B------:R-:W-:Y:S01]  /*4420*/  F2FP.BF16.F32.PACK_AB R40, R41, R42 ;  /* 0x0000002a2928723e */ /* 0x000fe200000010ff */
[----:B------:R-:W-:Y:S01]  /*4430*/  IMAD.MOV.U32 R42, RZ, RZ, R82 ;  /* 0x000000ffff2a7224 */ /* 0x000fe200078e0052 */
[----:B------:R-:W-:Y:S01]  /*4440*/  F2FP.BF16.F32.PACK_AB R43, R83, R84 ;  /* 0x00000054532b723e */ /* 0x000fe200000010ff */
[----:B------:R-:W-:-:S07]  /*4450*/  IMAD.MOV.U32 R41, RZ, RZ, R85 ;  /* 0x000000ffff297224 */ /* 0x000fce00078e0055 */
.L_x_487:
[----:B------:R-:W-:Y:S05]  /*4460*/  BSYNC B2 ;  /* 0x0000000000027941 */ /* 0x000fea0003800000 */
.L_x_486:
[----:B------:R-:W-:Y:S02]  /*4470*/  ULDC.64 UR4, c[0x0][0x208] ;  /* 0x0000820000047ab9 */ /* 0x000fe40000000a00 */
[----:B--2---:R4:W-:Y:S03]  /*4480*/  STG.E.128 desc[UR4][R60.64+0x180], R40 ;  /* 0x000180283c007986 */ /* 0x0049e6000c101d04 */
.L_x_473:
[----:B------:R-:W-:Y:S05]  /*4490*/  BSYNC B1 ;  /* 0x0000000000017941 */ /* 0x000fea0003800000 */
.L_x_472:
[----:B------:R-:W-:Y:S04]  /*44a0*/  BSSY B1, `(.L_x_488) ;  /* 0x00000e3000017945 */ /* 0x000fe80003800000 */
[----:B------:R-:W-:Y:S05]  /*44b0*/  @P4 BRA `(.L_x_489) ;  /* 0x0000000c00844947 */ /* 0x000fea0003800000 */
[----:B------:R-:W-:Y:S01]  /*44c0*/  ISETP.NE.AND P3, PT, R26, RZ, PT ;  /* 0x000000ff1a00720c */ /* 0x000fe20003f65270 */
[----:B------:R-:W-:-:S12]  /*44d0*/  BSSY B2, `(.L_x_490) ;  /* 0x0000037000027945 */ /* 0x000fd80003800000 */
[----:B------:R-:W-:Y:S05]  /*44e0*/  @!P3 BRA `(.L_x_491) ;  /* 0x0000000000d4b947 */ /* 0x000fea0003800000 */
[----:B-1234-:R1:W2:Y:S01]  /*44f0*/  LDS.128 R40, [R4+0x25400] ;  /* 0x0254000004287984 */ /* 0x01e2a20000000c00 */
[----:B------:R-:W-:Y:S01]  /*4500*/  ISETP.GE.AND P3, PT, R22, R116, PT ;  /* 0x000000741600720c */ /* 0x000fe20003f66270 */
[----:B------:R-:W-:-:S12]  /*4510*/  BSSY B3, `(.L_x_492) ;  /* 0x0000030000037945 */ /* 0x000fd80003800000 */
[----:B-1----:R-:W-:Y:S05]  /*4520*/  @P3 BRA `(.L_x_493) ;  /* 0x0000000000b83947 */ /* 0x002fea0003800000 */
[----:B------:R-:W-:Y:S01]  /*4530*/  SHF.R.U64 R83, R78, 0x10, R79 ;  /* 0x000000104e537819 */ /* 0x000fe2000000124f */
[----:B--2---:R-:W-:Y:S01]  /*4540*/  IMAD.U32 R60, R42, 0x10000, RZ ;  /* 0x000100002a3c7824 */ /* 0x004fe200078e00ff */
[--C-:B------:R-:W-:Y:S02]  /*4550*/  SHF.R.U64 R78, R80, 0x10, R81.reuse ;  /* 0x00000010504e7819 */ /* 0x100fe40000001251 */
[----:B------:R-:W-:Y:S02]  /*4560*/  SHF.R.U32.HI R81, RZ, 0x10, R81 ;  /* 0x00000010ff517819 */ /* 0x000fe40000011651 */
[----:B------:R-:W-:Y:S02]  /*4570*/  SHF.R.U32.HI R82, RZ, 0x10, R79 ;  /* 0x00000010ff527819 */ /* 0x000fe4000001164f */
[----:B------:R-:W-:Y:S02]  /*4580*/  PRMT R192, R192, 0x5410, R81 ;  /* 0x00005410c0c07816 */ /* 0x000fe40000000051 */
[----:B------:R-:W-:-:S02]  /*4590*/  PRMT R178, R178, 0x5410, R83 ;  /* 0x00005410b2b27816 */ /* 0x000fc40000000053 */
[----:B------:R-:W-:Y:S01]  /*45a0*/  PRMT R179, R179, 0x5410, R82 ;  /* 0x00005410b3b37816 */ /* 0x000fe20000000052 */
[----:B------:R-:W-:Y:S01]  /*45b0*/  IMAD.U32 R83, R192, 0x10000, RZ ;  /* 0x00010000c0537824 */ /* 0x000fe200078e00ff */
[----:B------:R-:W-:Y:S02]  /*45c0*/  PRMT R191, R191, 0x5410, R78 ;  /* 0x00005410bfbf7816 */ /* 0x000fe4000000004e */
[----:B------:R-:W-:Y:S01]  /*45d0*/  LOP3.LUT R61, R42, 0xffff0000, RZ, 0xc0, !PT ;  /* 0xffff00002a3d7812 */ /* 0x000fe200078ec0ff */
[----:B------:R-:W-:Y:S01]  /*45e0*/  IMAD.U32 R81, R179, 0x10000, RZ ;  /* 0x00010000b3517824 */ /* 0x000fe200078e00ff */
[----:B------:R-:W-:Y:S02]  /*45f0*/  LOP3.LUT R78, R41, 0xffff0000, RZ, 0xc0, !PT ;  /* 0xffff0000294e7812 */ /* 0x000fe400078ec0ff */
[----:B------:R-:W-:Y:S01]  /*4600*/  LOP3.LUT R82, R191, 0xffff0000, RZ, 0xc0, !PT ;  /* 0xffff0000bf527812 */ /* 0x000fe200078ec0ff */
[C---:B------:R-:W-:Y:S01]  /*4610*/  FMUL.FTZ R87, R61.reuse, R83 ;  /* 0x000000533d577220 */ /* 0x040fe20000410000 */
[----:B------:R-:W-:Y:S01]  /*4620*/  LOP3.LUT R80, R178, 0xffff0000, RZ, 0xc0, !PT ;  /* 0xffff0000b2507812 */ /* 0x000fe200078ec0ff */
[-C--:B------:R-:W-:Y:S01]  /*4630*/  FMUL.FTZ R61, R61, R81.reuse ;  /* 0x000000513d3d7220 */ /* 0x080fe20000410000 */
[----:B------:R-:W-:Y:S01]  /*4640*/  SHF.L.U32 R79, R41, 0x10, RZ ;  /* 0x00000010294f7819 */ /* 0x000fe200000006ff */
[C---:B------:R-:W-:Y:S01]  /*4650*/  FMUL.FTZ R84, R78.reuse, R82 ;  /* 0x000000524e547220 */ /* 0x040fe20000410000 */
[----:B------:R-:W-:Y:S01]  /*4660*/  LOP3.LUT R42, R43, 0xffff0000, RZ, 0xc0, !PT ;  /* 0xffff00002b2a7812 */ /* 0x000fe200078ec0ff */
[----:B------:R-:W-:Y:S01]  /*4670*/  FMUL.FTZ R85, R78, R80 ;  /* 0x000000504e557220 */ /* 0x000fe20000410000 */
[----:B------:R-:W-:Y:S01]  /*4680*/  LOP3.LUT R192, R192, 0xffff0000, RZ, 0xc0, !PT ;  /* 0xffff0000c0c07812 */ /* 0x000fe200078ec0ff */
[----:B------:R-:W-:Y:S01]  /*4690*/  IMAD.U32 R191, R191, 0x10000, RZ ;  /* 0x00010000bfbf7824 */ /* 0x000fe200078e00ff */
[----:B------:R-:W-:Y:S01]  /*46a0*/  LOP3.LUT R179, R179, 0xffff0000, RZ, 0xc0, !PT ;  /* 0xffff0000b3b37812 */ /* 0x000fe200078ec0ff */
[C---:B------:R-:W-:Y:S01]  /*46b0*/  IMAD.U32 R41, R40.reuse, 0x10000, RZ ;  /* 0x0001000028297824 */ /* 0x040fe200078e00ff */
[----:B------:R-:W-:Y:S01]  /*46c0*/  LOP3.LUT R78, R40, 0xffff0000, RZ, 0xc0, !PT ;  /* 0xffff0000284e7812 */ /* 0x000fe200078ec0ff */
[----:B------:R-:W-:Y:S01]  /*46d0*/  FFMA.FTZ R87, R60, R81, -R87 ;  /* 0x000000513c577223 */ /* 0x000fe20000010857 */
[----:B------:R-:W-:-:S02]  /*46e0*/  IMAD.U32 R178, R178, 0x10000, RZ ;  /* 0x00010000b2b27824 */ /* 0x000fc400078e00ff */
[C---:B------:R-:W-:Y:S01]  /*46f0*/  FFMA.FTZ R40, R79.reuse, R80, -R84 ;  /* 0x000000504f287223 */ /* 0x040fe20000010854 */
[----:B------:R-:W-:Y:S01]  /*4700*/  FFMA.FTZ R60, R60, R83, R61 ;  /* 0x000000533c3c7223 */ /* 0x000fe2000001003d */
[C---:B------:R-:W-:Y:S01]  /*4710*/  FMUL.FTZ R80, R42.reuse, R192 ;  /* 0x000000c02a507220 */ /* 0x040fe20000410000 */
[----:B------:R-:W-:Y:S01]  /*4720*/  FMUL.FTZ R61, R42, R179 ;  /* 0x000000b32a3d7220 */ /* 0x000fe20000410000 */
[C---:B------:R-:W-:Y:S01]  /*4730*/  FMUL.FTZ R42, R78.reuse, R191 ;  /* 0x000000bf4e2a7220 */ /* 0x040fe20000410000 */
        /* <DEDUP_REMOVED lines=13> */
.L_x_493:
[----:B------:R-:W-:Y:S05]  /*4810*/  BSYNC B3 ;  /* 0x0000000000037941 */ /* 0x000fea0003800000 */
.L_x_492:
[----:B------:R-:W-:Y:S02]  /*4820*/  ULDC.64 UR4, c[0x0][0x208] ;  /* 0x0000820000047ab9 */ /* 0x000fe40000000a00 */
[----:B--2---:R1:W-:Y:S03]  /*4830*/  STG.E.128 desc[UR4][R54.64], R40 ;  /* 0x0000002836007986 */ /* 0x0043e6000c101d04 */
.L_x_491:
[----:B------:R-:W-:Y:S05]  /*4840*/  BSYNC B2 ;  /* 0x0000000000027941 */ /* 0x000fea0003800000 */
.L_x_490:
[----:B------:R-:W-:Y:S01]  /*4850*/  ISETP.NE.AND P3, PT, R10, RZ, PT ;  /* 0x000000ff0a00720c */ /* 0x000fe20003f65270 */
[----:B------:R-:W-:-:S12]  /*4860*/  BSSY B2, `(.L_x_494) ;  /* 0x0000036000027945 */ /* 0x000fd80003800000 */
[----:B------:R-:W-:Y:S05]  /*4870*/  @!P3 BRA `(.L_x_495) ;  /* 0x0000000000d0b947 */ /* 0x000fea0003800000 */
[----:B-1234-:R1:W2:Y:S01]  /*4880*/  LDS.128 R40, [R4+0x27c00] ;  /* 0x027c000004287984 */ /* 0x01e2a20000000c00 */
        /* <DEDUP_REMOVED lines=10> */
[----:B------:R-:W-:Y:S02]  /*4930*/  PRMT R176, R176, 0x5410, R61 ;  /* 0x00005410b0b07816 */ /* 0x000fe4000000003d */
[----:B------:R-:W-:Y:S01]  /*4940*/  LOP3.LUT R75, R42, 0xffff0000, RZ, 0xc0, !PT ;  /* 0xffff00002a4b7812 */ /* 0x000fe200078ec0ff */
[----:B------:R-:W-:Y:S01]  /*4950*/  IMAD.U32 R42, R43, 0x10000, RZ ;  /* 0x000100002b2a7824 */ /* 0x000fe200078e00ff */
[----:B------:R-:W-:Y:S01]  /*4960*/  PRMT R174, R174, 0x5410, R79 ;  /* 0x00005410aeae7816 */ /* 0x000fe2000000004f */
[----:B------:R-:W-:Y:S01]  /*4970*/  IMAD.U32 R79, R177, 0x10000, RZ ;  /* 0x00010000b14f7824 */ /* 0x000fe200078e00ff */
[----:B------:R-:W-:Y:S02]  /*4980*/  LOP3.LUT R61, R41, 0xffff0000, RZ, 0xc0, !PT ;  /* 0xffff0000293d7812 */ /* 0x000fe400078ec0ff */
[C---:B------:R-:W-:Y:S01]  /*4990*/  LOP3.LUT R78, R176.reuse, 0xffff0000, RZ, 0xc0, !PT ;  /* 0xffff0000b04e7812 */ /* 0x040fe200078ec0ff */
[----:B------:R-:W-:Y:S01]  /*49a0*/  FMUL.FTZ R81, R75, R79 ;  /* 0x0000004f4b517220 */ /* 0x000fe20000410000 */
[----:B------:R-:W-:Y:S01]  /*49b0*/  SHF.L.U32 R77, R175, 0x10, RZ ;  /* 0x00000010af4d7819 */ /* 0x000fe200000006ff */
[----:B------:R-:W-:Y:S01]  /*49c0*/  IMAD.U32 R176, R176, 0x10000, RZ ;  /* 0x00010000b0b07824 */ /* 0x000fe200078e00ff */
[----:B------:R-:W-:Y:S01]  /*49d0*/  LOP3.LUT R60, R43, 0xffff0000, RZ, 0xc0, !PT ;  /* 0xffff00002b3c7812 */ /* 0x000fe200078ec0ff */
[----:B------:R-:W-:Y:S01]  /*49e0*/  IMAD.U32 R43, R41, 0x10000, RZ ;  /* 0x00010000292b7824 */ /* 0x000fe200078e00ff */
[----:B------:R-:W-:Y:S01]  /*49f0*/  LOP3.LUT R76, R174, 0xffff0000, RZ, 0xc0, !PT ;  /* 0xffff0000ae4c7812 */ /* 0x000fe200078ec0ff */
[----:B------:R-:W-:Y:S01]  /*4a00*/  FMUL.FTZ R80, R61, R78 ;  /* 0x0000004e3d507220 */ /* 0x000fe20000410000 */
[-C--:B------:R-:W-:Y:S01]  /*4a10*/  FMUL.FTZ R75, R75, R77.reuse ;  /* 0x0000004d4b4b7220 */ /* 0x080fe20000410000 */
[----:B------:R-:W-:Y:S01]  /*4a20*/  LOP3.LUT R177, R177, 0xffff0000, RZ, 0xc0, !PT ;  /* 0xffff0000b1b17812 */ /* 0x000fe200078ec0ff */
[----:B------:R-:W-:Y:S01]  /*4a30*/  IMAD.U32 R41, R40, 0x10000, RZ ;  /* 0x0001000028297824 */ /* 0x000fe200078e00ff */
[----:B------:R-:W-:Y:S01]  /*4a40*/  LOP3.LUT R175, R175, 0xffff0000, RZ, 0xc0, !PT ;  /* 0xffff0000afaf7812 */ /* 0x000fe200078ec0ff */
[----:B------:R-:W-:Y:S01]  /*4a50*/  FFMA.FTZ R81, R74, R77, -R81 ;  /* 0x0000004d4a517223 */ /* 0x000fe20000010851 */
[-C--:B------:R-:W-:Y:S01]  /*4a60*/  FMUL.FTZ R61, R61, R76.reuse ;  /* 0x0000004c3d3d7220 */ /* 0x080fe20000410000 */
[----:B------:R-:W-:Y:S01]  /*4a70*/  LOP3.LUT R40, R40, 0xffff0000, RZ, 0xc0, !PT ;  /* 0xffff000028287812 */ /* 0x000fe200078ec0ff */
[----:B------:R-:W-:Y:S01]  /*4a80*/  FFMA.FTZ R80, R43, R76, -R80 ;  /* 0x0000004c2b507223 */ /* 0x000fe20000010850 */
[----:B------:R-:W-:Y:S01]  /*4a90*/  FFMA.FTZ R74, R74, R79, R75 ;  /* 0x0000004f4a4a7223 */ /* 0x000fe2000001004b */
[----:B------:R-:W-:-:S02]  /*4aa0*/  IMAD.U32 R174, R174, 0x10000, RZ ;  /* 0x00010000aeae7824 */ /* 0x000fc400078e00ff */
[C---:B------:R-:W-:Y:S01]  /*4ab0*/  FMUL.FTZ R75, R60.reuse, R177 ;  /* 0x000000b13c4b7220 */ /* 0x040fe20000410000 */
[-C--:B------:R-:W-:Y:S01]  /*4ac0*/  FMUL.FTZ R76, R60, R175.reuse ;  /* 0x000000af3c4c7220 */ /* 0x080fe20000410000 */
[----:B------:R-:W-:Y:S01]  /*4ad0*/  FFMA.FTZ R61, R43, R78, R61 ;  /* 0x0000004e2b3d7223 */ /* 0x000fe2000001003d */
[C---:B------:R-:W-:Y:S01]  /*4ae0*/  FMUL.FTZ R60, R40.reuse, R176 ;  /* 0x000000b0283c7220 */ /* 0x040fe20000410000 */
[-C--:B------:R-:W-:Y:S01]  /*4af0*/  FMUL.FTZ R43, R40, R174.reuse ;  /* 0x000000ae282b7220 */ /* 0x080fe20000410000 */
[C---:B------:R-:W-:Y:S01]  /*4b00*/  FFMA.FTZ R75, R42.reuse, R175, -R75 ;  /* 0x000000af2a4b7223 */ /* 0x040fe2000001084b */
[----:B------:R-:W-:Y:S01]  /*4b10*/  FFMA.FTZ R76, R42, R177, R76 ;  /* 0x000000b12a4c7223 */ /* 0x000fe2000001004c */
[C---:B------:R-:W-:Y:S01]  /*4b20*/  FFMA.FTZ R60, R41.reuse, R174, -R60 ;  /* 0x000000ae293c7223 */ /* 0x040fe2000001083c */
[----:B------:R-:W-:Y:S01]  /*4b30*/  FFMA.FTZ R43, R41, R176, R43 ;  /* 0x000000b0292b7223 */ /* 0x000fe2000001002b */
[----:B------:R-:W-:Y:S02]  /*4b40*/  F2FP.BF16.F32.PACK_AB R41, R61, R80 ;  /* 0x000000503d29723e */ /* 0x000fe400000010ff */
[----:B------:R-:W-:-:S02]  /*4b50*/  F2FP.BF16.F32.PACK_AB R75, R76, R75 ;  /* 0x0000004b4c4b723e */ /* 0x000fc400000010ff */
[----:B------:R-:W-:Y:S02]  /*4b60*/  F2FP.BF16.F32.PACK_AB R40, R43, R60 ;  /* 0x0000003c2b28723e */ /* 0x000fe400000010ff */
[----:B------:R-:W-:Y:S01]  /*4b70*/  F2FP.BF16.F32.PACK_AB R42, R74, R81 ;  /* 0x000000514a2a723e */ /* 0x000fe200000010ff */
[----:B------:R-:W-:-:S07]  /*4b80*/  IMAD.MOV.U32 R43, RZ, RZ, R75 ;  /* 0x000000ffff2b7224 */ /* 0x000fce00078e004b */
.L_x_497:
[----:B------:R-:W-:Y:S05]  /*4b90*/  BSYNC B3 ;  /* 0x0000000000037941 */ /* 0x000fea0003800000 */
.L_x_496:
[----:B------:R-:W-:Y:S02]  /*4ba0*/  ULDC.64 UR4, c[0x0][0x208] ;  /* 0x0000820000047ab9 */ /* 0x000fe40000000a00 */
[----:B--2---:R1:W-:Y:S03]  /*4bb0*/  STG.E.128 desc[UR4][R54.64+0x80], R40 ;  /* 0x0000802836007986 */ /* 0x0043e6000c101d04 */
.L_x_495:
[----:B------:R-:W-:Y:S05]  /*4bc0*/  BSYNC B2 ;  /* 0x0000000000027941 */ /* 0x000fea0003800000 */
.L_x_494:
[----:B------:R-:W-:Y:S01]  /*4bd0*/  ISETP.NE.AND P3, PT, R9, RZ, PT ;  /* 0x000000ff0900720c */ /* 0x000fe20003f65270 */
[----:B------:R-:W-:-:S12]  /*4be0*/  BSSY B2, `(.L_x_498) ;  /* 0x0000037000027945 */ /* 0x000fd80003800000 */
[----:B------:R-:W-:Y:S05]  /*4bf0*/  @!P3 BRA `(.L_x_499) ;  /* 0x0000000000d4b947 */ /* 0x000fea0003800000 */
[----:B-1234-:R1:W2:Y:S01]  /*4c00*/  LDS.128 R40, [R4+0x2a400] ;  /* 0x02a4000004287984 */ /* 0x01e2a20000000c00 */
[----:B------:R-:W-:Y:S01]  /*4c10*/  ISETP.GE.AND P3, PT, R214, R116, PT ;  /* 0x00000074d600720c */ /* 0x000fe20003f66270 */
[----:B------:R-:W-:-:S12]  /*4c20*/  BSSY B3, `(.L_x_500) ;  /* 0x0000030000037945 */ /* 0x000fd80003800000 */
[----:B-1----:R-:W-:Y:S05]  /*4c30*/  @P3 BRA `(.L_x_501) ;  /* 0x0000000000b83947 */ /* 0x002fea0003800000 */
[--C-:B------:R-:W-:Y:S01]  /*4c40*/  SHF.R.U64 R75, R72, 0x10, R73.reuse ;  /* 0x00000010484b7819 */ /* 0x100fe20000001249 */
[----:B--2---:R-:W-:Y:S01]  /*4c50*/  IMAD.U32 R60, R42, 0x10000, RZ ;  /* 0x000100002a3c7824 */ /* 0x004fe200078e00ff */
[----:B------:R-:W-:Y:S02]  /*4c60*/  SHF.R.U32.HI R72, RZ, 0x10, R73 ;  /* 0x00000010ff487819 */ /* 0x000fe40000011649 */
[--C-:B------:R-:W-:Y:S02]  /*4c70*/  SHF.R.U32.HI R74, RZ, 0x10, R71.reuse ;  /* 0x00000010ff4a7819 */ /* 0x100fe40000011647 */
[----:B------:R-:W-:Y:S01]  /*4c80*/  SHF.R.U64 R76, R70, 0x10, R71 ;  /* 0x00000010464c7819 */ /* 0x000fe20000001247 */
[----:B------:R-:W-:Y:S01]  /*4c90*/  IMAD.U32 R70, R43, 0x10000, RZ ;  /* 0x000100002b467824 */ /* 0x000fe200078e00ff */
[----:B------:R-:W-:Y:S02]  /*4ca0*/  PRMT R173, R173, 0x5410, R72 ;  /* 0x00005410adad7816 */ /* 0x000fe40000000048 */
[----:B------:R-:W-:-:S02]  /*4cb0*/  PRMT R169, R169, 0x5410, R74 ;  /* 0x00005410a9a97816 */ /* 0x000fc4000000004a */
[----:B------:R-:W-:Y:S01]  /*4cc0*/  PRMT R172, R172, 0x5410, R75 ;  /* 0x00005410acac7816 */ /* 0x000fe2000000004b */
[----:B------:R-:W-:Y:S01]  /*4cd0*/  IMAD.U32 R75, R173, 0x10000, RZ ;  /* 0x00010000ad4b7824 */ /* 0x000fe200078e00ff */
[----:B------:R-:W-:Y:S01]  /*4ce0*/  LOP3.LUT R61, R42, 0xffff0000, RZ, 0xc0, !PT ;  /* 0xffff00002a3d7812 */ /* 0x000fe200078ec0ff */
[----:B------:R-:W-:Y:S01]  /*4cf0*/  IMAD.U32 R73, R169, 0x10000, RZ ;  /* 0x00010000a9497824 */ /* 0x000fe200078e00ff */
[----:B------:R-:W-:Y:S01]  /*4d00*/  LOP3.LUT R71, R43, 0xffff0000, RZ, 0xc0, !PT ;  /* 0xffff00002b477812 */ /* 0x000fe200078ec0ff */
[----:B------:R-:W-:Y:S01]  /*4d10*/  IMAD.U32 R42, R41, 0x10000, RZ ;  /* 0x00010000292a7824 */ /* 0x000fe200078e00ff */
[----:B------:R-:W-:Y:S01]  /*4d20*/  PRMT R171, R171, 0x5410, R76 ;  /* 0x00005410abab7816 */ /* 0x000fe2000000004c */
[----:B------:R-:W-:Y:S01]  /*4d30*/  FMUL.FTZ R79, R61, R75 ;  /* 0x0000004b3d4f7220 */ /* 0x000fe20000410000 */
[----:B------:R-:W-:Y:S01]  /*4d40*/  LOP3.LUT R43, R41, 0xffff0000, RZ, 0xc0, !PT ;  /* 0xffff0000292b7812 */ /* 0x000fe200078ec0ff */
[-C--:B------:R-:W-:Y:S01]  /*4d50*/  FMUL.FTZ R61, R61, R73.reuse ;  /* 0x000000493d3d7220 */ /* 0x080fe20000410000 */
[----:B------:R-:W-:Y:S01]  /*4d60*/  LOP3.LUT R74, R172, 0xffff0000, RZ, 0xc0, !PT ;  /* 0xffff0000ac4a7812 */ /* 0x000fe200078ec0ff */
[----:B------:R-:W-:Y:S01]  /*4d70*/  IMAD.U32 R41, R40, 0x10000, RZ ;  /* 0x0001000028297824 */ /* 0x000fe200078e00ff */
[----:B------:R-:W-:Y:S01]  /*4d80*/  LOP3.LUT R72, R171, 0xffff0000, RZ, 0xc0, !PT ;  /* 0xffff0000ab487812 */ /* 0x000fe200078ec0ff */
[----:B------:R-:W-:Y:S01]  /*4d90*/  FFMA.FTZ R79, R60, R73, -R79 ;  /* 0x000000493c4f7223 */ /* 0x000fe2000001084f */
[----:B------:R-:W-:Y:S01]  /*4da0*/  LOP3.LUT R173, R173, 0xffff0000, RZ, 0xc0, !PT ;  /* 0xffff0000adad7812 */ /* 0x000fe200078ec0ff */
[----:B------:R-:W-:Y:S01]  /*4db0*/  FMUL.FTZ R77, R43, R74 ;  /* 0x0000004a2b4d7220 */ /* 0x000fe20000410000 */
[----:B------:R-:W-:Y:S01]  /*4dc0*/  LOP3.LUT R169, R169, 0xffff0000, RZ, 0xc0, !PT ;  /* 0xffff0000a9a97812 */ /* 0x000fe200078ec0ff */
[-C--:B------:R-:W-:Y:S01]  /*4dd0*/  FMUL.FTZ R43, R43, R72.reuse ;  /* 0x000000482b2b7220 */ /* 0x080fe20000410000 */
[----:B------:R-:W-:Y:S01]  /*4de0*/  LOP3.LUT R40, R40, 0xffff0000, RZ, 0xc0, !PT ;  /* 0xffff000028287812 */ /* 0x000fe200078ec0ff */
[----:B------:R-:W-:Y:S01]  /*4df0*/  FFMA.FTZ R77, R42, R72, -R77 ;  /* 0x000000482a4d7223 */ /* 0x000fe2000001084d */
[----:B------:R-:W-:-:S02]  /*4e00*/  IMAD.U32 R172, R172, 0x10000, RZ ;  /* 0x00010000acac7824 */ /* 0x000fc400078e00ff */
[----:B------:R-:W-:Y:S01]  /*4e10*/  FFMA.FTZ R60, R60, R75, R61 ;  /* 0x0000004b3c3c7223 */ /* 0x000fe2000001003d */
[----:B------:R-:W-:Y:S02]  /*4e20*/  IMAD.U32 R171, R171, 0x10000, RZ ;  /* 0x00010000abab7824 */ /* 0x000fe400078e00ff */
[C---:B------:R-:W-:Y:S01]  /*4e30*/  FMUL.FTZ R61, R71.reuse, R173 ;  /* 0x000000ad473d7220 */ /* 0x040fe20000410000 */
[----:B------:R-:W-:Y:S01]  /*4e40*/  FMUL.FTZ R72, R71, R169 ;  /* 0x000000a947487220 */ /* 0x000fe20000410000 */
[----:B------:R-:W-:Y:S01]  /*4e50*/  FFMA.FTZ R74, R42, R74, R43 ;  /* 0x0000004a2a4a7223 */ /* 0x000fe2000001002b */
[CC--:B------:R-:W-:Y:S01]  /*4e60*/  FMUL.FTZ R42, R40.reuse, R172.reuse ;  /* 0x000000ac282a7220 */ /* 0x0c0fe20000410000 */
[----:B------:R-:W-:Y:S01]  /*4e70*/  FMUL.FTZ R43, R40, R171 ;  /* 0x000000ab282b7220 */ /* 0x000fe20000410000 */
[C---:B------:R-:W-:Y:S01]  /*4e80*/  FFMA.FTZ R61, R70.reuse, R169, -R61 ;  /* 0x000000a9463d7223 */ /* 0x040fe2000001083d */
[----:B------:R-:W-:Y:S01]  /*4e90*/  FFMA.FTZ R72, R70, R173, R72 ;  /* 0x000000ad46487223 */ /* 0x000fe20000010048 */
[C---:B------:R-:W-:Y:S01]  /*4ea0*/  FFMA.FTZ R42, R41.reuse, R171, -R42 ;  /* 0x000000ab292a7223 */ /* 0x040fe2000001082a */
[----:B------:R-:W-:Y:S01]  /*4eb0*/  FFMA.FTZ R43, R41, R172, R43 ;  /* 0x000000ac292b7223 */ /* 0x000fe2000001002b */
[----:B------:R-:W-:-:S02]  /*4ec0*/  F2FP.BF16.F32.PACK_AB R60, R60, R79 ;  /* 0x0000004f3c3c723e */ /* 0x000fc400000010ff */
[----:B------:R-:W-:Y:S02]  /*4ed0*/  F2FP.BF16.F32.PACK_AB R61, R72, R61 ;  /* 0x0000003d483d723e */ /* 0x000fe400000010ff */
[----:B------:R-:W-:Y:S01]  /*4ee0*/  F2FP.BF16.F32.PACK_AB R40, R43, R42 ;  /* 0x0000002a2b28723e */ /* 0x000fe200000010ff */
[----:B------:R-:W-:Y:S01]  /*4ef0*/  IMAD.MOV.U32 R42, RZ, RZ, R60 ;  /* 0x000000ffff2a7224 */ /* 0x000fe200078e003c */
[----:B------:R-:W-:Y:S02]  /*4f00*/  F2FP.BF16.F32.PACK_AB R41, R74, R77 ;  /* 0x0000004d4a29723e */ /* 0x000fe400000010ff */
[----:B------:R-:W-:-:S07]  /*4f10*/  MOV R43, R61 ;  /* 0x0000003d002b7202 */ /* 0x000fce0000000f00 */
.L_x_501:
[----:B------:R-:W-:Y:S05]  /*4f20*/  BSYNC B3 ;  /* 0x0000000000037941 */ /* 0x000fea0003800000 */
.L_x_500:
[----:B------:R-:W-:Y:S02]  /*4f30*/  ULDC.64 UR4, c[0x0][0x208] ;  /* 0x0000820000047ab9 */ /* 0x000fe40000000a00 */
[----:B--2---:R1:W-:Y:S03]  /*4f40*/  STG.E.128 desc[UR4][R54.64+0x100], R40 ;  /* 0x0001002836007986 */ /* 0x0043e6000c101d04 */
.L_x_499:
[----:B------:R-:W-:Y:S05]  /*4f50*/  BSYNC B2 ;  /* 0x0000000000027941 */ /* 0x000fea0003800000 */
.L_x_498:
[----:B------:R-:W-:-:S13]  /*4f60*/  ISETP.NE.AND P3, PT, R8, RZ, PT ;  /* 0x000000ff0800720c */ /* 0x000fda0003f65270 */
[----:B------:R-:W-:Y:S05]  /*4f70*/  @!P3 BRA `(.L_x_489) ;  /* 0x0000000000d4b947 */ /* 0x000fea0003800000 */
[----:B-1234-:R1:W2:Y:S01]  /*4f80*/  LDS.128 R40, [R4+0x2cc00] ;  /* 0x02cc000004287984 */ /* 0x01e2a20000000c00 */
[----:B------:R-:W-:Y:S01]  /*4f90*/  ISETP.GE.AND P3, PT, R216, R116, PT ;  /* 0x00000074d800720c */ /* 0x000fe20003f66270 */
[----:B------:R-:W-:-:S12]  /*4fa0*/  BSSY B2, `(.L_x_502) ;  /* 0x0000030000027945 */ /* 0x000fd80003800000 */
[----:B-1----:R-:W-:Y:S05]  /*4fb0*/  @P3 BRA `(.L_x_503) ;  /* 0x0000000000b83947 */ /* 0x002fea0003800000 */
[----:B------:R-:W-:Y:S01]  /*4fc0*/  SHF.R.U64 R68, R68, 0x10, R69 ;  /* 0x0000001044447819 */ /* 0x000fe20000001245 */
[----:B--2---:R-:W-:Y:S01]  /*4fd0*/  IMAD.U32 R60, R42, 0x10000, RZ ;  /* 0x000100002a3c7824 */ /* 0x004fe200078e00ff */
[----:B------:R-:W-:Y:S01]  /*4fe0*/  SHF.R.U64 R70, R66, 0x10, R67 ;  /* 0x0000001042467819 */ /* 0x000fe20000001243 */
[----:B------:R-:W-:Y:S01]  /*4ff0*/  IMAD.U32 R66, R43, 0x10000, RZ ;  /* 0x000100002b427824 */ /* 0x000fe200078e00ff */
[----:B------:R-:W-:Y:S02]  /*5000*/  SHF.R.U32.HI R69, RZ, 0x10, R69 ;  /* 0x00000010ff457819 */ /* 0x000fe40000011645 */
[----:B------:R-:W-:Y:S02]  /*5010*/  SHF.R.U32.HI R71, RZ, 0x10, R67 ;  /* 0x00000010ff477819 */ /* 0x000fe40000011643 */
[----:B------:R-:W-:Y:S02]  /*5020*/  PRMT R165, R165, 0x5410, R68 ;  /* 0x00005410a5a57816 */ /* 0x000fe40000000044 */
[----:B------:R-:W-:-:S02]  /*5030*/  PRMT R167, R167, 0x5410, R70 ;  /* 0x00005410a7a77816 */ /* 0x000fc40000000046 */
[----:B------:R-:W-:Y:S02]  /*5040*/  PRMT R164, R164, 0x5410, R69 ;  /* 0x00005410a4a47816 */ /* 0x000fe40000000045 */
[----:B------:R-:W-:Y:S02]  /*5050*/  LOP3.LUT R67, R43, 0xffff0000, RZ, 0xc0, !PT ;  /* 0xffff00002b437812 */ /* 0x000fe400078ec0ff */
[----:B------:R-:W-:Y:S01]  /*5060*/  PRMT R166, R166, 0x5410, R71 ;  /* 0x00005410a6a67816 */ /* 0x000fe20000000047 */
[----:B------:R-:W-:Y:S01]  /*5070*/  IMAD.U32 R71, R164, 0x10000, RZ ;  /* 0x00010000a4477824 */ /* 0x000fe200078e00ff */
[----:B------:R-:W-:Y:S02]  /*5080*/  LOP3.LUT R43, R41, 0xffff0000, RZ, 0xc0, !PT ;  /* 0xffff0000292b7812 */ /* 0x000fe400078ec0ff */
[----:B------:R-:W-:Y:S01]  /*5090*/  LOP3.LUT R70, R165, 0xffff0000, RZ, 0xc0, !PT ;  /* 0xffff0000a5467812 */ /* 0x000fe200078ec0ff */
[----:B------:R-:W-:Y:S01]  /*50a0*/  IMAD.U32 R69, R166, 0x10000, RZ ;  /* 0x00010000a6457824 */ /* 0x000fe200078e00ff */
[----:B------:R-:W-:Y:S01]  /*50b0*/  LOP3.LUT R68, R167, 0xffff0000, RZ, 0xc0, !PT ;  /* 0xffff0000a7447812 */ /* 0x000fe200078ec0ff */
[----:B------:R-:W-:Y:S01]  /*50c0*/  IMAD.U32 R165, R165, 0x10000, RZ ;  /* 0x00010000a5a57824 */ /* 0x000fe200078e00ff */
[----:B------:R-:W-:Y:S01]  /*50d0*/  LOP3.LUT R61, R42, 0xffff0000, RZ, 0xc0, !PT ;  /* 0xffff00002a3d7812 */ /* 0x000fe200078ec0ff */
[----:B------:R-:W-:-:S02]  /*50e0*/  IMAD.U32 R42, R41, 0x10000, RZ ;  /* 0x00010000292a7824 */ /* 0x000fc400078e00ff */
[C---:B------:R-:W-:Y:S01]  /*50f0*/  FMUL.FTZ R73, R43.reuse, R70 ;  /* 0x000000462b497220 */ /* 0x040fe20000410000 */
[C---:B------:R-:W-:Y:S02]  /*5100*/  IMAD.U32 R41, R40.reuse, 0x10000, RZ ;  /* 0x0001000028297824 */ /* 0x040fe400078e00ff */
[-C--:B------:R-:W-:Y:S01]  /*5110*/  FMUL.FTZ R43, R43, R68.reuse ;  /* 0x000000442b2b7220 */ /* 0x080fe20000410000 */
[----:B------:R-:W-:Y:S01]  /*5120*/  LOP3.LUT R40, R40, 0xffff0000, RZ, 0xc0, !PT ;  /* 0xffff000028287812 */ /* 0x000fe200078ec0ff */
[C---:B------:R-:W-:Y:S01]  /*5130*/  FMUL.FTZ R75, R61.reuse, R71 ;  /* 0x000000473d4b7220 */ /* 0x040fe20000410000 */
[----:B------:R-:W-:Y:S01]  /*5140*/  LOP3.LUT R164, R164, 0xffff0000, RZ, 0xc0, !PT ;  /* 0xffff0000a4a47812 */ /* 0x000fe200078ec0ff */
[-C--:B------:R-:W-:Y:S01]  /*5150*/  FMUL.FTZ R61, R61, R69.reuse ;  /* 0x000000453d3d7220 */ /* 0x080fe20000410000 */
[----:B------:R-:W-:Y:S01]  /*5160*/  LOP3.LUT R166, R166, 0xffff0000, RZ, 0xc0, !PT ;  /* 0xffff0000a6a67812 */ /* 0x000fe200078ec0ff */
[----:B------:R-:W-:Y:S02]  /*5170*/  IMAD.U32 R167, R167, 0x10000, RZ ;  /* 0x00010000a7a77824 */ /* 0x000fe400078e00ff */
[C---:B------:R-:W-:Y:S01]  /*5180*/  FFMA.FTZ R73, R42.reuse, R68, -R73 ;  /* 0x000000442a497223 */ /* 0x040fe20000010849 */
[----:B------:R-:W-:Y:S01]  /*5190*/  FFMA.FTZ R70, R42, R70, R43 ;  /* 0x000000462a467223 */ /* 0x000fe2000001002b */
[----:B------:R-:W-:Y:S01]  /*51a0*/  FFMA.FTZ R75, R60, R69, -R75 ;  /* 0x000000453c4b7223 */ /* 0x000fe2000001084b */
[----:B------:R-:W-:Y:S01]  /*51b0*/  FMUL.FTZ R42, R40, R165 ;  /* 0x000000a5282a7220 */ /* 0x000fe20000410000 */
[----:B------:R-:W-:Y:S01]  /*51c0*/  FFMA.FTZ R60, R60, R71, R61 ;  /* 0x000000473c3c7223 */ /* 0x000fe2000001003d */
[C---:B------:R-:W-:Y:S01]  /*51d0*/  FMUL.FTZ R43, R67.reuse, R164 ;  /* 0x000000a4432b7220 */ /* 0x040fe20000410000 */
[-C--:B------:R-:W-:Y:S01]  /*51e0*/  FMUL.FTZ R40, R40, R167.reuse ;  /* 0x000000a728287220 */ /* 0x080fe20000410000 */
        /* <DEDUP_REMOVED lines=9> */
[----:B------:R-:W-:Y:S01]  /*5280*/  F2FP.BF16.F32.PACK_AB R43, R66, R43 ;  /* 0x0000002b422b723e */ /* 0x000fe200000010ff */
[----:B------:R-:W-:-:S07]  /*5290*/  IMAD.MOV.U32 R42, RZ, RZ, R60 ;  /* 0x000000ffff2a7224 */ /* 0x000fce00078e003c */
.L_x_503:
[----:B------:R-:W-:Y:S05]  /*52a0*/  BSYNC B2 ;  /* 0x0000000000027941 */ /* 0x000fea0003800000 */
.L_x_502:
[----:B------:R-:W-:Y:S02]  /*52b0*/  ULDC.64 UR4, c[0x0][0x208] ;  /* 0x0000820000047ab9 */ /* 0x000fe40000000a00 */
[----:B--2---:R1:W-:Y:S03]  /*52c0*/  STG.E.128 desc[UR4][R54.64+0x180], R40 ;  /* 0x0001802836007986 */ /* 0x0043e6000c101d04 */
.L_x_489:
[----:B------:R-:W-:Y:S05]  /*52d0*/  BSYNC B1 ;  /* 0x0000000000017941 */ /* 0x000fea0003800000 */
.L_x_488:
        /* <DEDUP_REMOVED lines=10> */
[----:B------:R-:W-:Y:S01]  /*5380*/  SHF.R.U32.HI R62, RZ, 0x10, R63 ;  /* 0x00000010ff3e7819 */ /* 0x000fe2000001163f */
[----:B------:R-:W-:Y:S01]  /*5390*/  IMAD.U32 R54, R42, 0x10000, RZ ;  /* 0x000100002a367824 */ /* 0x000fe200078e00ff */
[--C-:B------:R-:W-:Y:S02]  /*53a0*/  SHF.R.U64 R63, R64, 0x10, R65.reuse ;  /* 0x00000010403f7819 */ /* 0x100fe40000001241 */
[----:B------:R-:W-:Y:S02]  /*53b0*/  SHF.R.U32.HI R64, RZ, 0x10, R65 ;  /* 0x00000010ff407819 */ /* 0x000fe40000011641 */
[----:B------:R-:W-:Y:S02]  /*53c0*/  PRMT R153, R153, 0x5410, R62 ;  /* 0x0000541099997816 */ /* 0x000fe4000000003e */
[----:B------:R-:W-:-:S02]  /*53d0*/  PRMT R155, R155, 0x5410, R64 ;  /* 0x000054109b9b7816 */ /* 0x000fc40000000040 */
[----:B------:R-:W-:Y:S01]  /*53e0*/  PRMT R154, R154, 0x5410, R63 ;  /* 0x000054109a9a7816 */ /* 0x000fe2000000003f */
[----:B------:R-:W-:Y:S01]  /*53f0*/  IMAD.U32 R63, R153, 0x10000, RZ ;  /* 0x00010000993f7824 */ /* 0x000fe200078e00ff */
[----:B------:R-:W-:Y:S01]  /*5400*/  LOP3.LUT R55, R42, 0xffff0000, RZ, 0xc0, !PT ;  /* 0xffff00002a377812 */ /* 0x000fe200078ec0ff */
[----:B------:R-:W-:Y:S01]  /*5410*/  IMAD.U32 R65, R155, 0x10000, RZ ;  /* 0x000100009b417824 */ /* 0x000fe200078e00ff */
[----:B------:R-:W-:Y:S02]  /*5420*/  LOP3.LUT R61, R43, 0xffff0000, RZ, 0xc0, !PT ;  /* 0xffff00002b3d7812 */ /* 0x000fe400078ec0ff */
[----:B------:R-:W-:Y:S01]  /*5430*/  PRMT R152, R152, 0x5410, R67 ;  /* 0x0000541098987816 */ /* 0x000fe20000000043 */
[----:B------:R-:W-:Y:S01]  /*5440*/  FMUL.FTZ R69, R55, R65 ;  /* 0x0000004137457220 */ /* 0x000fe20000410000 */
[----:B------:R-:W-:Y:S01]  /*5450*/  LOP3.LUT R43, R41, 0xffff0000, RZ, 0xc0, !PT ;  /* 0xffff0000292b7812 */ /* 0x000fe200078ec0ff */
[-C--:B------:R-:W-:Y:S01]  /*5460*/  FMUL.FTZ R55, R55, R63.reuse ;  /* 0x0000003f37377220 */ /* 0x080fe20000410000 */
[----:B------:R-:W-:Y:S01]  /*5470*/  LOP3.LUT R64, R154, 0xffff0000, RZ, 0xc0, !PT ;  /* 0xffff00009a407812 */ /* 0x000fe200078ec0ff */
[----:B------:R-:W-:Y:S01]  /*5480*/  FFMA.FTZ R69, R54, R63, -R69 ;  /* 0x0000003f36457223 */ /* 0x000fe20000010845 */
[----:B------:R-:W-:Y:S01]  /*5490*/  SHF.L.U32 R42, R41, 0x10, RZ ;  /* 0x00000010292a7819 */ /* 0x000fe200000006ff */
[----:B------:R-:W-:Y:S01]  /*54a0*/  IMAD.U32 R41, R40, 0x10000, RZ ;  /* 0x0001000028297824 */ /* 0x000fe200078e00ff */
[----:B------:R-:W-:Y:S01]  /*54b0*/  LOP3.LUT R62, R152, 0xffff0000, RZ, 0xc0, !PT ;  /* 0xffff0000983e7812 */ /* 0x000fe200078ec0ff */
[----:B------:R-:W-:Y:S01]  /*54c0*/  FMUL.FTZ R67, R43, R64 ;  /* 0x000000402b437220 */ /* 0x000fe20000410000 */
[----:B------:R-:W-:Y:S01]  /*54d0*/  LOP3.LUT R155, R155, 0xffff0000, RZ, 0xc0, !PT ;  /* 0xffff00009b9b7812 */ /* 0x000fe200078ec0ff */
[----:B------:R-:W-:Y:S01]  /*54e0*/  FFMA.FTZ R54, R54, R65, R55 ;  /* 0x0000004136367223 */ /* 0x000fe20000010037 */
[----:B------:R-:W-:Y:S01]  /*54f0*/  LOP3.LUT R153, R153, 0xffff0000, RZ, 0xc0, !PT ;  /* 0xffff000099997812 */ /* 0x000fe200078ec0ff */
[-C--:B------:R-:W-:Y:S01]  /*5500*/  FMUL.FTZ R43, R43, R62.reuse ;  /* 0x0000003e2b2b7220 */ /* 0x080fe20000410000 */
[----:B------:R-:W-:Y:S01]  /*5510*/  LOP3.LUT R40, R40, 0xffff0000, RZ, 0xc0, !PT ;  /* 0xffff000028287812 */ /* 0x000fe200078ec0ff */
[----:B------:R-:W-:Y:S01]  /*5520*/  FFMA.FTZ R67, R42, R62, -R67 ;  /* 0x0000003e2a437223 */ /* 0x000fe20000010843 */
[----:B------:R-:W-:-:S02]  /*5530*/  IMAD.U32 R154, R154, 0x10000, RZ ;  /* 0x000100009a9a7824 */ /* 0x000fc400078e00ff */
[C---:B------:R-:W-:Y:S01]  /*5540*/  FMUL.FTZ R55, R61.reuse, R155 ;  /* 0x0000009b3d377220 */ /* 0x040fe20000410000 */
[----:B------:R-:W-:Y:S02]  /*5550*/  IMAD.U32 R152, R152, 0x10000, RZ ;  /* 0x0001000098987824 */ /* 0x000fe400078e00ff */
        /* <DEDUP_REMOVED lines=12> */
[----:B------:R-:W-:Y:S01]  /*5620*/  F2FP.BF16.F32.PACK_AB R41, R64, R67 ;  /* 0x000000434029723e */ /* 0x000fe200000010ff */
[----:B------:R-:W-:-:S07]  /*5630*/  IMAD.MOV.U32 R43, RZ, RZ, R55 ;  /* 0x000000ffff2b7224 */ /* 0x000fce00078e0037 */
.L_x_508:
[----:B------:R-:W-:Y:S05]  /*5640*/  BSYNC B2 ;  /* 0x0000000000027941 */ /* 0x000fea0003800000 */
.L_x_507:
[----:B------:R-:W-:Y:S02]  /*5650*/  ULDC.64 UR4, c[0x0][0x208] ;  /* 0x0000820000047ab9 */ /* 0x000fe40000000a00 */
[----:B--2---:R1:W-:Y:S03]  /*5660*/  STG.E.128 desc[UR4][R52.64], R40 ;  /* 0x0000002834007986 */ /* 0x0043e6000c101d04 */
.L_x_506:
[----:B------:R-:W-:Y:S05]  /*5670*/  BSYNC B1 ;  /* 0x0000000000017941 */ /* 0x000fea0003800000 */
.L_x_505:
        /* <DEDUP_REMOVED lines=20> */
[C---:B------:R-:W-:Y:S01]  /*57c0*/  LOP3.LUT R60, R145.reuse, 0xffff0000, RZ, 0xc0, !PT ;  /* 0xffff0000913c7812 */ /* 0x040fe200078ec0ff */
[----:B------:R-:W-:Y:S01]  /*57d0*/  IMAD.U32 R145, R145, 0x10000, RZ ;  /* 0x0001000091917824 */ /* 0x000fe200078e00ff */
[C---:B------:R-:W-:Y:S01]  /*57e0*/  LOP3.LUT R58, R138.reuse, 0xffff0000, RZ, 0xc0, !PT ;  /* 0xffff00008a3a7812 */ /* 0x040fe200078ec0ff */
[----:B------:R-:W-:Y:S01]  /*57f0*/  IMAD.U32 R138, R138, 0x10000, RZ ;  /* 0x000100008a8a7824 */ /* 0x000fe200078e00ff */
[----:B------:R-:W-:Y:S01]  /*5800*/  LOP3.LUT R55, R42, 0xffff0000, RZ, 0xc0, !PT ;  /* 0xffff00002a377812 */ /* 0x000fe200078ec0ff */
[----:B------:R-:W-:Y:S01]  /*5810*/  IMAD.U32 R42, R41, 0x10000, RZ ;  /* 0x00010000292a7824 */ /* 0x000fe200078e00ff */
[----:B------:R-:W-:Y:S01]  /*5820*/  SHF.L.U32 R59, R139, 0x10, RZ ;  /* 0x000000108b3b7819 */ /* 0x000fe200000006ff */
[----:B------:R-:W-:-:S02]  /*5830*/  IMAD.U32 R41, R40, 0x10000, RZ ;  /* 0x0001000028297824 */ /* 0x000fc400078e00ff */
[C---:B------:R-:W-:Y:S01]  /*5840*/  FMUL.FTZ R63, R43.reuse, R60 ;  /* 0x0000003c2b3f7220 */ /* 0x040fe20000410000 */
[-C--:B------:R-:W-:Y:S01]  /*5850*/  FMUL.FTZ R43, R43, R58.reuse ;  /* 0x0000003a2b2b7220 */ /* 0x080fe20000410000 */
[----:B------:R-:W-:Y:S01]  /*5860*/  LOP3.LUT R40, R40, 0xffff0000, RZ, 0xc0, !PT ;  /* 0xffff000028287812 */ /* 0x000fe200078ec0ff */
[C---:B------:R-:W-:Y:S01]  /*5870*/  FMUL.FTZ R65, R55.reuse, R61 ;  /* 0x0000003d37417220 */ /* 0x040fe20000410000 */
[----:B------:R-:W-:Y:S01]  /*5880*/  LOP3.LUT R146, R146, 0xffff0000, RZ, 0xc0, !PT ;  /* 0xffff000092927812 */ /* 0x000fe200078ec0ff */
[-C--:B------:R-:W-:Y:S01]  /*5890*/  FMUL.FTZ R55, R55, R59.reuse ;  /* 0x0000003b37377220 */ /* 0x080fe20000410000 */
[----:B------:R-:W-:Y:S01]  /*58a0*/  LOP3.LUT R139, R139, 0xffff0000, RZ, 0xc0, !PT ;  /* 0xffff00008b8b7812 */ /* 0x000fe200078ec0ff */
        /* <DEDUP_REMOVED lines=18> */
.L_x_512:
[----:B------:R-:W-:Y:S05]  /*59d0*/  BSYNC B2 ;  /* 0x0000000000027941 */ /* 0x000fea0003800000 */
.L_x_511:
[----:B------:R-:W-:Y:S02]  /*59e0*/  ULDC.64 UR4, c[0x0][0x208] ;  /* 0x0000820000047ab9 */ /* 0x000fe40000000a00 */
[----:B--2---:R1:W-:Y:S03]  /*59f0*/  STG.E.128 desc[UR4][R52.64+0x80], R40 ;  /* 0x0000802834007986 */ /* 0x0043e6000c101d04 */
.L_x_510:
[----:B------:R-:W-:Y:S05]  /*5a00*/  BSYNC B1 ;  /* 0x0000000000017941 */ /* 0x000fea0003800000 */
.L_x_509:
[----:B------:R-:W-:Y:S01]  /*5a10*/  ISETP.NE.AND P3, PT, R9, RZ, PT ;  /* 0x000000ff0900720c */ /* 0x000fe20003f65270 */
[----:B------:R-:W-:-:S12]  /*5a20*/  BSSY B1, `(.L_x_513) ;  /* 0x0000037000017945 */ /* 0x000fd80003800000 */
[----:B------:R-:W-:Y:S05]  /*5a30*/  @!P3 BRA `(.L_x_514) ;  /* 0x0000000000d4b947 */ /* 0x000fea0003800000 */
[----:B-1234-:R1:W2:Y:S01]  /*5a40*/  LDS.128 R40, [R4+0x2b400] ;  /* 0x02b4000004287984 */ /* 0x01e2a20000000c00 */
[----:B------:R-:W-:Y:S01]  /*5a50*/  ISETP.GE.AND P3, PT, R214, R116, PT ;  /* 0x00000074d600720c */ /* 0x000fe20003f66270 */
[----:B------:R-:W-:-:S12]  /*5a60*/  BSSY B2, `(.L_x_515) ;  /* 0x0000030000027945 */ /* 0x000fd80003800000 */
[----:B-1----:R-:W-:Y:S05]  /*5a70*/  @P3 BRA `(.L_x_516) ;  /* 0x0000000000b83947 */ /* 0x002fea0003800000 */
[----:B------:R-:W-:Y:S02]  /*5a80*/  SHF.R.U32.HI R54, RZ, 0x10, R49 ;  /* 0x00000010ff367819 */ /* 0x000fe40000011631 */
[----:B------:R-:W-:Y:S02]  /*5a90*/  SHF.R.U32.HI R56, RZ, 0x10, R51 ;  /* 0x00000010ff387819 */ /* 0x000fe40000011633 */
[----:B------:R-:W-:Y:S01]  /*5aa0*/  SHF.R.U64 R55, R48, 0x10, R49 ;  /* 0x0000001030377819 */ /* 0x000fe20000001231 */
[----:B--2---:R-:W-:Y:S01]  /*5ab0*/  IMAD.U32 R48, R42, 0x10000, RZ ;  /* 0x000100002a307824 */ /* 0x004fe200078e00ff */
[----:B------:R-:W-:Y:S01]  /*5ac0*/  SHF.R.U64 R57, R50, 0x10, R51 ;  /* 0x0000001032397819 */ /* 0x000fe20000001233 */
[----:B------:R-:W-:Y:S01]  /*5ad0*/  IMAD.U32 R50, R43, 0x10000, RZ ;  /* 0x000100002b327824 */ /* 0x000fe200078e00ff */
[----:B------:R-:W-:Y:S02]  /*5ae0*/  PRMT R137, R137, 0x5410, R54 ;  /* 0x0000541089897816 */ /* 0x000fe40000000036 */
[----:B------:R-:W-:-:S02]  /*5af0*/  PRMT R135, R135, 0x5410, R56 ;  /* 0x0000541087877816 */ /* 0x000fc40000000038 */
[----:B------:R-:W-:Y:S02]  /*5b00*/  PRMT R136, R136, 0x5410, R55 ;  /* 0x0000541088887816 */ /* 0x000fe40000000037 */
[----:B------:R-:W-:Y:S01]  /*5b10*/  LOP3.LUT R49, R42, 0xffff0000, RZ, 0xc0, !PT ;  /* 0xffff00002a317812 */ /* 0x000fe200078ec0ff */
[----:B------:R-:W-:Y:S01]  /*5b20*/  IMAD.U32 R55, R135, 0x10000, RZ ;  /* 0x0001000087377824 */ /* 0x000fe200078e00ff */
[----:B------:R-:W-:Y:S01]  /*5b30*/  LOP3.LUT R51, R43, 0xffff0000, RZ, 0xc0, !PT ;  /* 0xffff00002b337812 */ /* 0x000fe200078ec0ff */
[----:B------:R-:W-:Y:S01]  /*5b40*/  IMAD.U32 R42, R41, 0x10000, RZ ;  /* 0x00010000292a7824 */ /* 0x000fe200078e00ff */
[----:B------:R-:W-:Y:S01]  /*5b50*/  PRMT R134, R134, 0x5410, R57 ;  /* 0x0000541086867816 */ /* 0x000fe20000000039 */
[----:B------:R-:W-:Y:S01]  /*5b60*/  IMAD.U32 R57, R137, 0x10000, RZ ;  /* 0x0001000089397824 */ /* 0x000fe200078e00ff */
[----:B------:R-:W-:Y:S01]  /*5b70*/  LOP3.LUT R43, R41, 0xffff0000, RZ, 0xc0, !PT ;  /* 0xffff0000292b7812 */ /* 0x000fe200078ec0ff */
[----:B------:R-:W-:Y:S01]  /*5b80*/  IMAD.U32 R41, R40, 0x10000, RZ ;  /* 0x0001000028297824 */ /* 0x000fe200078e00ff */
[----:B------:R-:W-:Y:S01]  /*5b90*/  LOP3.LUT R56, R136, 0xffff0000, RZ, 0xc0, !PT ;  /* 0xffff000088387812 */ /* 0x000fe200078ec0ff */
[C---:B------:R-:W-:Y:S01]  /*5ba0*/  FMUL.FTZ R61, R49.reuse, R57 ;  /* 0x00000039313d7220 */ /* 0x040fe20000410000 */
[----:B------:R-:W-:Y:S01]  /*5bb0*/  LOP3.LUT R54, R134, 0xffff0000, RZ, 0xc0, !PT ;  /* 0xffff000086367812 */ /* 0x000fe200078ec0ff */
[-C--:B------:R-:W-:Y:S01]  /*5bc0*/  FMUL.FTZ R49, R49, R55.reuse ;  /* 0x0000003731317220 */ /* 0x080fe20000410000 */
[----:B------:R-:W-:Y:S01]  /*5bd0*/  LOP3.LUT R137, R137, 0xffff0000, RZ, 0xc0, !PT ;  /* 0xffff000089897812 */ /* 0x000fe200078ec0ff */
[----:B------:R-:W-:Y:S01]  /*5be0*/  FMUL.FTZ R59, R43, R56 ;  /* 0x000000382b3b7220 */ /* 0x000fe20000410000 */
        /* <DEDUP_REMOVED lines=19> */
[----:B------:R-:W-:Y:S02]  /*5d20*/  F2FP.BF16.F32.PACK_AB R40, R43, R42 ;  /* 0x0000002a2b28723e */ /* 0x000fe400000010ff */
[----:B------:R-:W-:Y:S01]  /*5d30*/  F2FP.BF16.F32.PACK_AB R41, R56, R59 ;  /* 0x0000003b3829723e */ /* 0x000fe200000010ff */
[----:B------:R-:W-:Y:S01]  /*5d40*/  IMAD.MOV.U32 R43, RZ, RZ, R49 ;  /* 0x000000ffff2b7224 */ /* 0x000fe200078e0031 */
[----:B------:R-:W-:-:S07]  /*5d50*/  MOV R42, R48 ;  /* 0x00000030002a7202 */ /* 0x000fce0000000f00 */
.L_x_516:
[----:B------:R-:W-:Y:S05]  /*5d60*/  BSYNC B2 ;  /* 0x0000000000027941 */ /* 0x000fea0003800000 */
.L_x_515:
[----:B------:R-:W-:Y:S02]  /*5d70*/  ULDC.64 UR4, c[0x0][0x208] ;  /* 0x0000820000047ab9 */ /* 0x000fe40000000a00 */
[----:B--2---:R1:W-:Y:S03]  /*5d80*/  STG.E.128 desc[UR4][R52.64+0x100], R40 ;  /* 0x0001002834007986 */ /* 0x0043e6000c101d04 */
.L_x_514:
[----:B------:R-:W-:Y:S05]  /*5d90*/  BSYNC B1 ;  /* 0x0000000000017941 */ /* 0x000fea0003800000 */
.L_x_513:
[----:B------:R-:W-:-:S13]  /*5da0*/  ISETP.NE.AND P3, PT, R8, RZ, PT ;  /* 0x000000ff0800720c */ /* 0x000fda0003f65270 */
        /* <DEDUP_REMOVED lines=51> */
.L_x_518:
[----:B------:R-:W-:Y:S05]  /*60e0*/  BSYNC B1 ;  /* 0x0000000000017941 */ /* 0x000fea0003800000 */
.L_x_517:
[----:B------:R-:W-:Y:S02]  /*60f0*/  ULDC.64 UR4, c[0x0][0x208] ;  /* 0x0000820000047ab9 */ /* 0x000fe40000000a00 */
[----:B--2---:R1:W-:Y:S01]  /*6100*/  STG.E.128 desc[UR4][R52.64+0x180], R40 ;  /* 0x0001802834007986 */ /* 0x0043e2000c101d04 */
[----:B------:R-:W-:Y:S05]  /*6110*/  BRA `(.L_x_504) ;  /* 0x0000004000ac7947 */ /* 0x000fea0003800000 */
.L_x_462:
        /* <DEDUP_REMOVED lines=14> */
[----:B------:R-:W-:Y:S01]  /*6200*/  IADD3 R40, P4, R102, R88, RZ ;  /* 0x0000005866287210 */ /* 0x000fe20007f9e0ff */
[----:B------:R-:W-:Y:S01]  /*6210*/  ULDC.64 UR6, c[0x0][0x3e0] ;  /* 0x0000f80000067ab9 */ /* 0x000fe20000000a00 */
[----:B------:R-:W-:Y:S01]  /*6220*/  LEA R56, P3, R42, UR4, 0x1 ;  /* 0x000000042a387c11 */ /* 0x000fe2000f8608ff */
[----:B------:R-:W-:Y:S01]  /*6230*/  IMAD.X R43, R0, 0x1, R15, P2 ;  /* 0x00000001002b7824 */ /* 0x000fe200010e060f */
[----:B------:R-:W-:Y:S02]  /*6240*/  IADD3.X R41, R115, R21, RZ, P4, !PT ;  /* 0x0000001573297210 */ /* 0x000fe400027fe4ff */
[----:B------:R-:W-:Y:S02]  /*6250*/  CS2R R46, SRZ ;  /* 0x00000000002e7805 */ /* 0x000fe4000001ff00 */
[----:B------:R-:W-:-:S02]  /*6260*/  ISETP.GE.AND P4, PT, R213, R116, PT ;  /* 0x00000074d500720c */ /* 0x000fc40003f86270 */
[----:B------:R-:W-:Y:S02]  /*6270*/  CS2R R44, SRZ ;  /* 0x00000000002c7805 */ /* 0x000fe4000001ff00 */
[----:B------:R-:W-:Y:S02]  /*6280*/  LEA.HI.X R57, R42, UR5, R43, 0x1, P3 ;  /* 0x000000052a397c11 */ /* 0x000fe400098f0c2b */
[----:B------:R-:W-:Y:S02]  /*6290*/  CS2R R42, SRZ ;  /* 0x00000000002a7805 */ /* 0x000fe4000001ff00 */
[----:B------:R-:W-:Y:S02]  /*62a0*/  ISETP.GE.AND P3, PT, R212, R116, PT ;  /* 0x00000074d400720c */ /* 0x000fe40003f66270 */
[----:B------:R-:W-:Y:S02]  /*62b0*/  CS2R R54, SRZ ;  /* 0x0000000000367805 */ /* 0x000fe4000001ff00 */
[----:B------:R-:W-:-:S02]  /*62c0*/  LEA R60, P2, R40, UR6, 0x1 ;  /* 0x00000006283c7c11 */ /* 0x000fc4000f8408ff */
[----:B------:R-:W-:Y:S02]  /*62d0*/  CS2R R52, SRZ ;  /* 0x0000000000347805 */ /* 0x000fe4000001ff00 */
[----:B------:R-:W-:Y:S02]  /*62e0*/  CS2R R50, SRZ ;  /* 0x0000000000327805 */ /* 0x000fe4000001ff00 */
[----:B------:R-:W-:Y:S02]  /*62f0*/  CS2R R48, SRZ ;  /* 0x0000000000307805 */ /* 0x000fe4000001ff00 */
[----:B------:R-:W-:Y:S02]  /*6300*/  LEA.HI.X R61, R40, UR7, R41, 0x1, P2 ;  /* 0x00000007283d7c11 */ /* 0x000fe400090f0c29 */
[----:B------:R-:W-:Y:S01]  /*6310*/  CS2R R40, SRZ ;  /* 0x0000000000287805 */ /* 0x000fe2000001ff00 */
[----:B------:R-:W-:Y:S02]  /*6320*/  ULDC.64 UR8, c[0x0][0x208] ;  /* 0x0000820000087ab9 */ /* 0x000fe40000000a00 */
[----:B------:R0:W5:Y:S04]  /*6330*/  @!P4 LDG.E.128 R48, desc[UR8][R60.64+0x80] ;  /* 0x000080083c30c981 */ /* 0x000168000c1e1d00 */
[----:B------:R0:W5:Y:S04]  /*6340*/  @!P3 LDG.E.128 R44, desc[UR8][R56.64] ;  /* 0x00000008382cb981 */ /* 0x000168000c1e1d00 */
[----:B------:R0:W5:Y:S04]  /*6350*/  @!P4 LDG.E.128 R40, desc[UR8][R56.64+0x80] ;  /* 0x000080083828c981 */ /* 0x000168000c1e1d00 */
[----:B------:R0:W5:Y:S02]  /*6360*/  @!P3 LDG.E.128 R52, desc[UR8][R60.64] ;  /* 0x000000083c34b981 */ /* 0x000164000c1e1d00 */
.L_x_520:
[----:B------:R-:W-:Y:S05]  /*6370*/  BSYNC B1 ;  /* 0x0000000000017941 */ /* 0x000fea0003800000 */
.L_x_519:
[----:B0----5:R-:W-:Y:S01]  /*6380*/  IMAD.MOV.U32 R56, RZ, RZ, R42 ;  /* 0x000000ffff387224 */ /* 0x021fe200078e002a */
[----:B------:R-:W-:Y:S01]  /*6390*/  ISETP.GE.AND P3, PT, R217, R3, PT ;  /* 0x00000003d900720c */ /* 0x000fe20003f66270 */
[----:B------:R-:W-:Y:S01]  /*63a0*/  IMAD.MOV.U32 R57, RZ, RZ, R43 ;  /* 0x000000ffff397224 */ /* 0x000fe200078e002b */
[----:B------:R-:W-:Y:S01]  /*63b0*/  BSSY B1, `(.L_x_521) ;  /* 0x000003d000017945 */ /* 0x000fe20003800000 */
[----:B------:R-:W-:Y:S01]  /*63c0*/  IMAD.MOV.U32 R60, RZ, RZ, R40 ;  /* 0x000000ffff3c7224 */ /* 0x000fe200078e0028 */
[----:B------:R-:W-:Y:S01]  /*63d0*/  PRMT R179, R179, 0x5410, R56 ;  /* 0x00005410b3b37816 */ /* 0x000fe20000000038 */
[----:B------:R-:W-:Y:S01]  /*63e0*/  IMAD.MOV.U32 R56, RZ, RZ, R41 ;  /* 0x000000ffff387224 */ /* 0x000fe200078e0029 */
[----:B------:R-:W-:Y:S02]  /*63f0*/  CS2R R62, SRZ ;  /* 0x00000000003e7805 */ /* 0x000fe4000001ff00 */
[----:B------:R-:W-:Y:S02]  /*6400*/  CS2R R66, SRZ ;  /* 0x0000000000427805 */ /* 0x000fe4000001ff00 */
[----:B------:R-:W-:Y:S01]  /*6410*/  PRMT R181, R181, 0x5410, R60 ;  /* 0x00005410b5b57816 */ /* 0x000fe2000000003c */
[----:B------:R-:W-:Y:S01]  /*6420*/  IMAD.MOV.U32 R60, RZ, RZ, R44 ;  /* 0x000000ffff3c7224 */ /* 0x000fe200078e002c */
[----:B------:R-:W-:Y:S01]  /*6430*/  PRMT R178, R56, 0x5410, R57 ;  /* 0x0000541038b27816 */ /* 0x000fe20000000039 */
[----:B------:R-:W-:Y:S01]  /*6440*/  IMAD.MOV.U32 R57, RZ, RZ, R46 ;  /* 0x000000ffff397224 */ /* 0x000fe200078e002e */
[----:B------:R-:W-:Y:S01]  /*6450*/  CS2R R64, SRZ ;  /* 0x0000000000407805 */ /* 0x000fe2000001ff00 */
[----:B------:R-:W-:Y:S01]  /*6460*/  IMAD.MOV.U32 R56, RZ, RZ, R47 ;  /* 0x000000ffff387224 */ /* 0x000fe200078e002f */
[----:B------:R-:W-:-:S02]  /*6470*/  CS2R R70, SRZ ;  /* 0x0000000000467805 */ /* 0x000fc4000001ff00 */
[----:B------:R-:W-:Y:S02]  /*6480*/  CS2R R68, SRZ ;  /* 0x0000000000447805 */ /* 0x000fe4000001ff00 */
[----:B------:R-:W-:Y:S01]  /*6490*/  PRMT R169, R57, 0x5410, R60 ;  /* 0x0000541039a97816 */ /* 0x000fe2000000003c */
[----:B------:R-:W-:Y:S01]  /*64a0*/  IMAD.MOV.U32 R57, RZ, RZ, R45 ;  /* 0x000000ffff397224 */ /* 0x000fe200078e002d */
[----:B------:R-:W-:Y:S01]  /*64b0*/  PRMT R168, R56, 0x7610, R168 ;  /* 0x0000761038a87816 */ /* 0x000fe200000000a8 */
[----:B------:R-:W-:Y:S02]  /*64c0*/  IMAD.MOV.U32 R56, RZ, RZ, R50 ;  /* 0x000000ffff387224 */ /* 0x000fe400078e0032 */
[----:B------:R-:W-:Y:S01]  /*64d0*/  IMAD.MOV.U32 R60, RZ, RZ, R48 ;  /* 0x000000ffff3c7224 */ /* 0x000fe200078e0030 */
[----:B------:R-:W-:Y:S01]  /*64e0*/  PRMT R163, R163, 0x5410, R57 ;  /* 0x00005410a3a37816 */ /* 0x000fe20000000039 */
[----:B------:R-:W-:-:S03]  /*64f0*/  IMAD.MOV.U32 R57, RZ, RZ, R51 ;  /* 0x000000ffff397224 */ /* 0x000fc600078e0033 */
[----:B------:R-:W-:Y:S01]  /*6500*/  PRMT R179, R60, 0x7610, R179 ;  /* 0x000076103cb37816 */ /* 0x000fe200000000b3 */
[----:B------:R-:W-:Y:S01]  /*6510*/  IMAD.MOV.U32 R60, RZ, RZ, R52 ;  /* 0x000000ffff3c7224 */ /* 0x000fe200078e0034 */
[----:B------:R-:W-:Y:S01]  /*6520*/  PRMT R177, R56, 0x5410, R57 ;  /* 0x0000541038b17816 */ /* 0x000fe20000000039 */
[----:B------:R-:W-:Y:S01]  /*6530*/  IMAD.MOV.U32 R56, RZ, RZ, R49 ;  /* 0x000000ffff387224 */ /* 0x000fe200078e0031 */
[----:B------:R-:W-:Y:S02]  /*6540*/  MOV R57, R54 ;  /* 0x0000003600397202 */ /* 0x000fe40000000f00 */
[----:B------:R-:W-:Y:S02]  /*6550*/  PRMT R184, R184, 0x5410, R60 ;  /* 0x00005410b8b87816 */ /* 0x000fe4000000003c */
[----:B------:R-:W-:Y:S02]  /*6560*/  CS2R R60, SRZ ;  /* 0x00000000003c7805 */ /* 0x000fe4000001ff00 */
[----:B------:R-:W-:Y:S01]  /*6570*/  PRMT R182, R182, 0x5410, R56 ;  /* 0x00005410b6b67816 */ /* 0x000fe20000000038 */
[----:B------:R-:W-:Y:S01]  /*6580*/  IMAD.MOV.U32 R56, RZ, RZ, R55 ;  /* 0x000000ffff387224 */ /* 0x000fe200078e0037 */
[----:B------:R-:W-:Y:S01]  /*6590*/  PRMT R183, R183, 0x5410, R57 ;  /* 0x00005410b7b77816 */ /* 0x000fe20000000039 */
[----:B------:R-:W-:-:S03]  /*65a0*/  IMAD.MOV.U32 R57, RZ, RZ, R53 ;  /* 0x000000ffff397224 */ /* 0x000fc600078e0035 */
[----:B------:R-:W-:Y:S02]  /*65b0*/  PRMT R181, R56, 0x7610, R181 ;  /* 0x0000761038b57816 */ /* 0x000fe400000000b5 */
[----:B------:R-:W-:Y:S02]  /*65c0*/  PRMT R165, R165, 0x5410, R57 ;  /* 0x00005410a5a57816 */ /* 0x000fe40000000039 */
        /* <DEDUP_REMOVED lines=10> */
[----:B------:R-:W-:Y:S02]  /*6670*/  CS2R R68, SRZ ;  /* 0x0000000000447805 */ /* 0x000fe4000001ff00 */
[----:B------:R-:W-:Y:S02]  /*6680*/  CS2R R66, SRZ ;  /* 0x0000000000427805 */ /* 0x000fe4000001ff00 */
[----:B------:R-:W-:Y:S02]  /*6690*/  IADD3.X R57, R21, R115, R34, P2, P4 ;  /* 0x0000007315397210 */ /* 0x000fe400017e8422 */
[----:B------:R-:W-:Y:S02]  /*66a0*/  CS2R R64, SRZ ;  /* 0x0000000000407805 */ /* 0x000fe4000001ff00 */
[----:B------:R-:W-:Y:S01]  /*66b0*/  LEA R72, P4, R58, UR4, 0x1 ;  /* 0x000000043a487c11 */ /* 0x000fe2000f8808ff */
[----:B------:R-:W-:Y:S01]  /*66c0*/  ULDC.64 UR8, c[0x0][0x208] ;  /* 0x0000820000087ab9 */ /* 0x000fe20000000a00 */
[----:B------:R-:W-:-:S02]  /*66d0*/  LEA R74, P2, R56, UR6, 0x1 ;  /* 0x00000006384a7c11 */ /* 0x000fc4000f8408ff */
[----:B------:R-:W-:Y:S02]  /*66e0*/  LEA.HI.X R73, R58, UR5, R59, 0x1, P4 ;  /* 0x000000053a497c11 */ /* 0x000fe4000a0f0c3b */
[----:B------:R-:W-:Y:S02]  /*66f0*/  CS2R R58, SRZ ;  /* 0x00000000003a7805 */ /* 0x000fe4000001ff00 */
[----:B------:R-:W-:Y:S02]  /*6700*/  LEA.HI.X R75, R56, UR7, R57, 0x1, P2 ;  /* 0x00000007384b7c11 */ /* 0x000fe400090f0c39 */
[----:B------:R-:W-:Y:S02]  /*6710*/  CS2R R56, SRZ ;  /* 0x0000000000387805 */ /* 0x000fe4000001ff00 */
[-C--:B------:R-:W-:Y:S02]  /*6720*/  ISETP.GE.AND P4, PT, R212, R116.reuse, PT ;  /* 0x00000074d400720c */ /* 0x080fe40003f86270 */
[----:B------:R-:W-:-:S11]  /*6730*/  ISETP.GE.AND P2, PT, R213, R116, PT ;  /* 0x00000074d500720c */ /* 0x000fd60003f46270 */
[----:B------:R0:W5:Y:S04]  /*6740*/  @!P4 LDG.E.128 R60, desc[UR8][R72.64] ;  /* 0x00000008483cc981 */ /* 0x000168000c1e1d00 */
[----:B------:R0:W5:Y:S04]  /*6750*/  @!P2 LDG.E.128 R56, desc[UR8][R72.64+0x80] ;  /* 0x000080084838a981 */ /* 0x000168000c1e1d00 */
[----:B------:R0:W5:Y:S04]  /*6760*/  @!P4 LDG.E.128 R68, desc[UR8][R74.64] ;  /* 0x000000084a44c981 */ /* 0x000168000c1e1d00 */
[----:B------:R0:W5:Y:S02]  /*6770*/  @!P2 LDG.E.128 R64, desc[UR8][R74.64+0x80] ;  /* 0x000080084a40a981 */ /* 0x000164000c1e1d00 */
.L_x_522:
[----:B------:R-:W-:Y:S05]  /*6780*/  BSYNC B1 ;  /* 0x0000000000017941 */ /* 0x000fea0003800000 */
.L_x_521:
[----:B------:R-:W-:Y:S01]  /*6790*/  ISETP.GE.AND P4, PT, R218, R3, PT ;  /* 0x00000003da00720c */ /* 0x000fe20003f86270 */
[----:B------:R-:W-:Y:S01]  /*67a0*/  BSSY B1, `(.L_x_523) ;  /* 0x000001f000017945 */ /* 0x000fe20003800000 */
[----:B0-----:R-:W-:Y:S02]  /*67b0*/  CS2R R74, SRZ ;  /* 0x00000000004a7805 */ /* 0x001fe4000001ff00 */
        /* <DEDUP_REMOVED lines=11> */
[----:B------:R-:W-:Y:S01]  /*6870*/  ULDC.64 UR8, c[0x0][0x208] ;  /* 0x0000820000087ab9 */ /* 0x000fe20000000a00 */
[----:B------:R-:W-:Y:S02]  /*6880*/  IADD3.X R73, R15, R29, R0, P2, P6 ;  /* 0x0000001d0f497210 */ /* 0x000fe400017ec400 */
[----:B------:R-:W-:-:S04]  /*6890*/  IADD3 R0, P2, P6, R102, R31, R88 ;  /* 0x0000001f66007210 */ /* 0x000fc80007e5e058 */
[----:B------:R-:W-:Y:S02]  /*68a0*/  IADD3.X R115, R21, R33, R115, P2, P6 ;  /* 0x0000002115737210 */ /* 0x000fe400017ec473 */
[----:B------:R-:W-:-:S04]  /*68b0*/  LEA R88, P2, R90, UR4, 0x1 ;  /* 0x000000045a587c11 */ /* 0x000fc8000f8408ff */
[----:B------:R-:W-:Y:S02]  /*68c0*/  LEA.HI.X R89, R90, UR5, R73, 0x1, P2 ;  /* 0x000000055a597c11 */ /* 0x000fe400090f0c49 */
[----:B------:R-:W-:-:S04]  /*68d0*/  LEA R90, P2, R0, UR6, 0x1 ;  /* 0x00000006005a7c11 */ /* 0x000fc8000f8408ff */
[----:B------:R-:W-:Y:S02]  /*68e0*/  LEA.HI.X R91, R0, UR7, R115, 0x1, P2 ;  /* 0x00000007005b7c11 */ /* 0x000fe400090f0c73 */
[----:B------:R-:W-:Y:S02]  /*68f0*/  ISETP.GE.AND P2, PT, R212, R116, PT ;  /* 0x00000074d400720c */ /* 0x000fe40003f46270 */
[----:B------:R-:W-:Y:S02]  /*6900*/  CS2R R74, SRZ ;  /* 0x00000000004a7805 */ /* 0x000fe4000001ff00 */
[----:B------:R-:W-:Y:S02]  /*6910*/  CS2R R72, SRZ ;  /* 0x0000000000487805 */ /* 0x000fe4000001ff00 */
[----:B------:R-:W-:Y:S02]  /*6920*/  CS2R R82, SRZ ;  /* 0x0000000000527805 */ /* 0x000fe4000001ff00 */
[----:B------:R-:W-:-:S05]  /*6930*/  CS2R R80, SRZ ;  /* 0x0000000000507805 */ /* 0x000fca000001ff00 */
[----:B------:R0:W5:Y:S04]  /*6940*/  @!P2 LDG.E.128 R76, desc[UR8][R88.64] ;  /* 0x00000008584ca981 */ /* 0x000168000c1e1d00 */
[----:B------:R0:W5:Y:S01]  /*6950*/  @!P2 LDG.E.128 R84, desc[UR8][R90.64] ;  /* 0x000000085a54a981 */ /* 0x000162000c1e1d00 */
[----:B------:R-:W-:-:S13]  /*6960*/  ISETP.GE.AND P2, PT, R213, R116, PT ;  /* 0x00000074d500720c */ /* 0x000fda0003f46270 */
[----:B------:R0:W5:Y:S04]  /*6970*/  @!P2 LDG.E.128 R72, desc[UR8][R88.64+0x80] ;  /* 0x000080085848a981 */ /* 0x000168000c1e1d00 */
[----:B------:R0:W5:Y:S02]  /*6980*/  @!P2 LDG.E.128 R80, desc[UR8][R90.64+0x80] ;  /* 0x000080085a50a981 */ /* 0x000164000c1e1d00 */
.L_x_524:
[----:B------:R-:W-:Y:S05]  /*6990*/  BSYNC B1 ;  /* 0x0000000000017941 */ /* 0x000fea0003800000 */
.L_x_523:
[----:B-----5:R-:W-:Y:S01]  /*69a0*/  IMAD.MOV.U32 R0, RZ, RZ, R58 ;  /* 0x000000ffff007224 */ /* 0x020fe200078e003a */
[----:B------:R-:W-:Y:S01]  /*69b0*/  ISETP.NE.AND P2, PT, R221, 0x3, PT ;  /* 0x00000003dd00780c */ /* 0x000fe20003f45270 */
[----:B0-----:R-:W-:Y:S02]  /*69c0*/  IMAD.MOV.U32 R88, RZ, RZ, R59 ;  /* 0x000000ffff587224 */ /* 0x001fe400078e003b */
[----:B------:R-:W-:Y:S02]  /*69d0*/  IMAD.MOV.U32 R89, RZ, RZ, R56 ;  /* 0x000000ffff597224 */ /* 0x000fe400078e0038 */
[----:B------:R-:W-:Y:S01]  /*69e0*/  IMAD.MOV.U32 R90, RZ, RZ, R57 ;  /* 0x000000ffff5a7224 */ /* 0x000fe200078e0039 */
[----:B------:R-:W-:Y:S01]  /*69f0*/  PRMT R160, R0, 0x5410, R88 ;  /* 0x0000541000a07816 */ /* 0x000fe20000000058 */
[----:B------:R-:W-:Y:S02]  /*6a00*/  IMAD.MOV.U32 R0, RZ, RZ, R62 ;  /* 0x000000ffff007224 */ /* 0x000fe400078e003e */
[----:B------:R-:W-:Y:S01]  /*6a10*/  IMAD.MOV.U32 R88, RZ, RZ, R63 ;  /* 0x000000ffff587224 */ /* 0x000fe200078e003f */
[----:B------:R-:W-:Y:S01]  /*6a20*/  PRMT R170, R89, 0x5410, R90 ;  /* 0x0000541059aa7816 */ /* 0x000fe2000000005a */
[----:B------:R-:W-:-:S02]  /*6a30*/  IMAD.MOV.U32 R89, RZ, RZ, R60 ;  /* 0x000000ffff597224 */ /* 0x000fc400078e003c */
[----:B------:R-:W-:Y:S01]  /*6a40*/  IMAD.MOV.U32 R90, RZ, RZ, R61 ;  /* 0x000000ffff5a7224 */ /* 0x000fe200078e003d */
[----:B------:R-:W-:Y:S02]  /*6a50*/  PRMT R173, R88, 0x7610, R173 ;  /* 0x0000761058ad7816 */ /* 0x000fe400000000ad */
[----:B------:R-:W-:Y:S01]  /*6a60*/  PRMT R175, R89, 0x5410, R0 ;  /* 0x0000541059af7816 */ /* 0x000fe20000000000 */
[----:B------:R-:W-:Y:S01]  /*6a70*/  IMAD.MOV.U32 R0, RZ, RZ, R66 ;  /* 0x000000ffff007224 */ /* 0x000fe200078e0042 */
[----:B------:R-:W-:Y:S01]  /*6a80*/  PRMT R176, R90, 0x7610, R176 ;  /* 0x000076105ab07816 */ /* 0x000fe200000000b0 */
[----:B------:R-:W-:Y:S01]  /*6a90*/  IMAD.MOV.U32 R89, RZ, RZ, R64 ;  /* 0x000000ffff597224 */ /* 0x000fe200078e0040 */
[----:B------:R-:W-:Y:S01]  /*6aa0*/  MOV R88, R67 ;  /* 0x0000004300587202 */ /* 0x000fe20000000f00 */
[----:B------:R-:W-:-:S03]  /*6ab0*/  IMAD.MOV.U32 R90, RZ, RZ, R65 ;  /* 0x000000ffff5a7224 */ /* 0x000fc600078e0041 */
[----:B------:R-:W-:Y:S01]  /*6ac0*/  PRMT R171, R0, 0x5410, R88 ;  /* 0x0000541000ab7816 */ /* 0x000fe20000000058 */
[----:B------:R-:W-:Y:S01]  /*6ad0*/  IMAD.MOV.U32 R0, RZ, RZ, R70 ;  /* 0x000000ffff007224 */ /* 0x000fe200078e0046 */
[----:B------:R-:W-:Y:S01]  /*6ae0*/  PRMT R172, R89, 0x5410, R90 ;  /* 0x0000541059ac7816 */ /* 0x000fe2000000005a */
[----:B------:R-:W-:Y:S02]  /*6af0*/  IMAD.MOV.U32 R88, RZ, RZ, R71 ;  /* 0x000000ffff587224 */ /* 0x000fe400078e0047 */
[----:B------:R-:W-:Y:S01]  /*6b00*/  IMAD.MOV.U32 R89, RZ, RZ, R68 ;  /* 0x000000ffff597224 */ /* 0x000fe200078e0044 */
[----:B------:R-:W-:Y:S01]  /*6b10*/  PRMT R173, R173, 0x5410, R0 ;  /* 0x00005410adad7816 */ /* 0x000fe20000000000 */
[----:B------:R-:W-:Y:S02]  /*6b20*/  IMAD.MOV.U32 R90, RZ, RZ, R69 ;  /* 0x000000ffff5a7224 */ /* 0x000fe400078e0045 */
[----:B------:R-:W-:Y:S01]  /*6b30*/  IMAD.MOV.U32 R0, RZ, RZ, R74 ;  /* 0x000000ffff007224 */ /* 0x000fe200078e004a */
[----:B------:R-:W-:Y:S01]  /*6b40*/  PRMT R176, R176, 0x5410, R89 ;  /* 0x00005410b0b07816 */ /* 0x000fe20000000059 */
[----:B------:R-:W-:Y:S01]  /*6b50*/  IMAD.MOV.U32 R89, RZ, RZ, R72 ;  /* 0x000000ffff597224 */ /* 0x000fe200078e0048 */
[----:B------:R-:W-:Y:S01]  /*6b60*/  PRMT R174, R88, 0x5410, R90 ;  /* 0x0000541058ae7816 */ /* 0x000fe2000000005a */
[----:B------:R-:W-:-:S02]  /*6b70*/  IMAD.MOV.U32 R88, RZ, RZ, R75 ;  /* 0x000000ffff587224 */ /* 0x000fc400078e004b */
[----:B------:R-:W-:-:S03]  /*6b80*/  IMAD.MOV.U32 R90, RZ, RZ, R73 ;  /* 0x000000ffff5a7224 */ /* 0x000fc600078e0049 */
        /* <DEDUP_REMOVED lines=10> */
[----:B------:R-:W-:Y:S02]  /*6c30*/  IMAD.MOV.U32 R89, RZ, RZ, R83 ;  /* 0x000000ffff597224 */ /* 0x000fe400078e0053 */
[----:B------:R-:W-:-:S03]  /*6c40*/  IMAD.MOV.U32 R0, RZ, RZ, R81 ;  /* 0x000000ffff007224 */ /* 0x000fc600078e0051 */
[----:B------:R-:W-:Y:S01]  /*6c50*/  PRMT R154, R90, 0x5410, R89 ;  /* 0x000054105a9a7816 */ /* 0x000fe20000000059 */
[----:B------:R-:W-:Y:S01]  /*6c60*/  IMAD.MOV.U32 R90, RZ, RZ, R86 ;  /* 0x000000ffff5a7224 */ /* 0x000fe200078e0056 */
[----:B------:R-:W-:Y:S01]  /*6c70*/  PRMT R155, R88, 0x5410, R0 ;  /* 0x00005410589b7816 */ /* 0x000fe20000000000 */
[----:B------:R-:W-:Y:S02]  /*6c80*/  IMAD.MOV.U32 R89, RZ, RZ, R87 ;  /* 0x000000ffff597224 */ /* 0x000fe400078e0057 */
[----:B------:R-:W-:Y:S02]  /*6c90*/  IMAD.MOV.U32 R88, RZ, RZ, R84 ;  /* 0x000000ffff587224 */ /* 0x000fe400078e0054 */
[----:B------:R-:W-:Y:S01]  /*6ca0*/  IMAD.MOV.U32 R0, RZ, RZ, R85 ;  /* 0x000000ffff007224 */ /* 0x000fe200078e0055 */
[----:B------:R-:W-:-:S04]  /*6cb0*/  PRMT R158, R90, 0x5410, R89 ;  /* 0x000054105a9e7816 */ /* 0x000fc80000000059 */
[----:B------:R-:W-:Y:S01]  /*6cc0*/  PRMT R159, R88, 0x5410, R0 ;  /* 0x00005410589f7816 */ /* 0x000fe20000000000 */
[----:B------:R-:W-:Y:S06]  /*6cd0*/  @!P2 BRA `(.L_x_525) ;  /* 0x000000000004a947 */ /* 0x000fec0003800000 */
[----:B------:R-:W-:Y:S01]  /*6ce0*/  BPT.TRAP 0x1 ;  /* 0x000000040000795c */ /* 0x000fe20000300000 */
.L_x_525:
[----:B------:R-:W-:Y:S01]  /*6cf0*/  IMAD R0, R17, 0x8, R16 ;  /* 0x0000000811007824 */ /* 0x000fe200078e0210 */
[----:B------:R-:W-:Y:S01]  /*6d00*/  SHF.L.U32 R115, R219, 0x1f, RZ ;  /* 0x0000001fdb737819 */ /* 0x000fe200000006ff */
[----:B------:R-:W0:Y:S01]  /*6d10*/  LDC R145, c[0x0][0x2e4] ;  /* 0x0000b900ff917b82 */ /* 0x000e220000000800 */
[----:B------:R-:W-:Y:S02]  /*6d20*/  BSSY B1, `(.L_x_526) ;  /* 0x0000004000017945 */ /* 0x000fe40003800000 */
[----:B------:R-:W1:Y:S05]  /*6d30*/  SYNCS.PHASECHK.TRANS64.TRYWAIT P6, [R0+URZ+0x38890], R115 ;  /* 0x03889073000075a7 */ /* 0x000e6a00080c017f */
[----:B------:R-:W2:Y:S01]  /*6d40*/  LDC.64 R122, c[0x0][0x2f0] ;  /* 0x0000bc00ff7a7b82 */ /* 0x000ea20000000a00 */
[----:B-1----:R-:W-:Y:S05]  /*6d50*/  @!P6 BRA `(.L_x_527) ;  /* 0x000001f40044e947 */ /* 0x002fea0003800000 */
.L_x_787:
[----:B------:R-:W-:Y:S05]  /*6d60*/  BSYNC B1 ;  /* 0x0000000000017941 */ /* 0x000fea0003800000 */
.L_x_526:
[----:B------:R-:W-:Y:S01]  /*6d70*/  BSSY B1, `(.L_x_528) ;  /* 0x0000111000017945 */ /* 0x000fe20003800000 */
[----:B0-----:R-:W-:Y:S02]  /*6d80*/  IMAD.IADD R146, R145, 0x1, -R120 ;  /* 0x0000000191927824 */ /* 0x001fe400078e0a78 */
[----:B------:R-:W-:Y:S01]  /*6d90*/  IMAD.MOV.U32 R125, RZ, RZ, R92 ;  /* 0x000000ffff7d7224 */ /* 0x000fe200078e005c */
[----:B------:R-:W-:Y:S06]  /*6da0*/  @P5 BRA `(.L_x_529) ;  /* 0x0000001000345947 */ /* 0x000fec0003800000 */
[----:B------:R-:W-:Y:S01]  /*6db0*/  ISETP.NE.AND P5, PT, R26, RZ, PT ;  /* 0x000000ff1a00720c */ /* 0x000fe20003fa5270 */
[-C--:B--2---:R-:W-:Y:S01]  /*6dc0*/  IMAD R88, R117, R122.reuse, RZ ;  /* 0x0000007a75587224 */ /* 0x084fe200078e02ff */
[----:B------:R-:W-:Y:S01]  /*6dd0*/  BSSY B2, `(.L_x_530) ;  /* 0x0000086000027945 */ /* 0x000fe20003800000 */
[----:B------:R-:W-:-:S04]  /*6de0*/  IMAD.WIDE.U32 R134, R18, R122, R124 ;  /* 0x0000007a12867225 */ /* 0x000fc800078e007c */
[----:B------:R-:W-:-:S05]  /*6df0*/  IMAD R161, R18, R123, R88 ;  /* 0x0000007b12a17224 */ /* 0x000fca00078e0258 */
[----:B------:R-:W-:Y:S01]  /*6e00*/  IADD3 R161, R161, R135, RZ ;  /* 0x00000087a1a17210 */ /* 0x000fe20007ffe0ff */
[----:B------:R-:W-:Y:S06]  /*6e10*/  @!P5 BRA `(.L_x_531) ;  /* 0x000000080004d947 */ /* 0x000fec0003800000 */
[----:B------:R-:W-:Y:S01]  /*6e20*/  SEL R88, R120, R146, !P0 ;  /* 0x0000009278587207 */ /* 0x000fe20004000000 */
[----:B------:R-:W-:Y:S01]  /*6e30*/  BSSY B3, `(.L_x_532) ;  /* 0x000007c000037945 */ /* 0x000fe20003800000 */
[----:B------:R-:W-:Y:S02]  /*6e40*/  IADD3 R92, P5, P6, R38, R134, R13 ;  /* 0x00000086265c7210 */ /* 0x000fe40007ebe00d */
[----:B------:R-:W-:Y:S02]  /*6e50*/  SHF.R.S32.HI R89, RZ, 0x1f, R88 ;  /* 0x0000001fff597819 */ /* 0x000fe40000011458 */
[----:B------:R-:W-:Y:S02]  /*6e60*/  IADD3.X R93, R37, R161, R7, P5, P6 ;  /* 0x000000a1255d7210 */ /* 0x000fe40002fec407 */
[----:B------:R-:W-:Y:S02]  /*6e70*/  LEA.HI R88, R89, R88, RZ, 0x4 ;  /* 0x0000005859587211 */ /* 0x000fe400078f20ff */
[----:B------:R-:W-:-:S02]  /*6e80*/  P2R R94, PR, RZ, 0x2 ;  /* 0x00000002ff5e7803 */ /* 0x000fc40000000000 */
[----:B------:R-:W-:-:S05]  /*6e90*/  LEA.HI.SX32 R88, R88, R14, 0x1c ;  /* 0x0000000e58587211 */ /* 0x000fca00078fe2ff */
[----:B------:R-:W-:-:S05]  /*6ea0*/  IMAD.SHL.U32 R89, R88, 0x8, RZ ;  /* 0x0000000858597824 */ /* 0x000fca00078e00ff */
[----:B------:R-:W-:-:S13]  /*6eb0*/  ISETP.GE.AND P5, PT, R89, R145, PT ;  /* 0x000000915900720c */ /* 0x000fda0003fa6270 */
[--C-:B------:R-:W-:Y:S02]  /*6ec0*/  @!P5 SHF.R.S32.HI R91, RZ, 0x1f, R89.reuse ;  /* 0x0000001fff5bd819 */ /* 0x100fe40000011459 */
[--C-:B------:R-:W-:Y:S02]  /*6ed0*/  @!P5 IADD3 R90, P1, P6, R38, R134, R89.reuse ;  /* 0x00000086265ad210 */ /* 0x100fe40007e3e059 */
[----:B------:R-:W-:Y:S02]  /*6ee0*/  LOP3.LUT R89, R232, 0x38, R89, 0xf8, !PT ;  /* 0x00000038e8597812 */ /* 0x000fe400078ef859 */
[----:B------:R-:W-:Y:S02]  /*6ef0*/  @!P5 IADD3.X R91, R37, R161, R91, P1, P6 ;  /* 0x000000a1255bd210 */ /* 0x000fe40000fec45b */
[----:B------:R-:W-:Y:S02]  /*6f00*/  LEA R136, P6, R92, R118, 0x1 ;  /* 0x000000765c887211 */ /* 0x000fe400078c08ff */
[----:B------:R-:W-:-:S02]  /*6f10*/  LOP3.LUT R89, R89, R233, RZ, 0x3c, !PT ;  /* 0x000000e959597212 */ /* 0x000fc400078e3cff */
[-C--:B------:R-:W-:Y:S02]  /*6f20*/  LEA.HI.X R137, R92, R119.reuse, R93, 0x1, P6 ;  /* 0x000000775c897211 */ /* 0x080fe400030f0c5d */
[----:B------:R-:W-:Y:S02]  /*6f30*/  @!P5 LEA R138, P6, R90, R118, 0x1 ;  /* 0x000000765a8ad211 */ /* 0x000fe400078c08ff */
[----:B------:R-:W-:Y:S02]  /*6f40*/  ISETP.NE.AND P1, PT, R94, RZ, PT ;  /* 0x000000ff5e00720c */ /* 0x000fe40003f25270 */
[----:B------:R-:W-:Y:S02]  /*6f50*/  @!P5 LEA.HI.X R139, R90, R119, R91, 0x1, P6 ;  /* 0x000000775a8bd211 */ /* 0x000fe400030f0c5b */
[----:B------:R-:W-:Y:S02]  /*6f60*/  SHF.R.S32.HI R90, RZ, 0x1f, R88 ;  /* 0x0000001fff5a7819 */ /* 0x000fe40000011458 */
[----:B------:R-:W-:-:S02]  /*6f70*/  ISETP.GE.AND P6, PT, R212, R116, PT ;  /* 0x00000074d400720c */ /* 0x000fc40003fc6270 */
[----:B------:R-:W-:-:S04]  /*6f80*/  LEA.HI R88, R90, R88, RZ, 0x3 ;  /* 0x000000585a587211 */ /* 0x000fc800078f18ff */
[----:B------:R-:W-:-:S05]  /*6f90*/  SHF.R.S32.HI R88, RZ, 0x3, R88 ;  /* 0x00000003ff587819 */ /* 0x000fca0000011458 */
[----:B------:R-:W-:-:S04]  /*6fa0*/  IMAD R88, R88, 0x1400, R234 ;  /* 0x0000140058587824 */ /* 0x000fc800078e02ea */
[----:B------:R-:W-:Y:S02]  /*6fb0*/  IMAD.IADD R89, R88, 0x1, R89 ;  /* 0x0000000158597824 */ /* 0x000fe400078e0259 */
[C---:B------:R-:W-:Y:S02]  /*6fc0*/  IMAD R88, R17.reuse, 0x5000, R144 ;  /* 0x0000500011587824 */ /* 0x040fe400078e0290 */
[----:B------:R-:W-:Y:S02]  /*6fd0*/  IMAD R92, R17, 0x5000, R89 ;  /* 0x00005000115c7824 */ /* 0x000fe400078e0259 */
[--C-:B------:R-:W-:Y:S02]  /*6fe0*/  IMAD R88, R88, 0x2, R16.reuse ;  /* 0x0000000258587824 */ /* 0x100fe400078e0210 */
[----:B------:R-:W-:-:S04]  /*6ff0*/  IMAD R92, R92, 0x2, R16 ;  /* 0x000000025c5c7824 */ /* 0x000fc800078e0210 */
[----:B------:R-:W0:Y:S04]  /*7000*/  LDS.128 R88, [R88+0x24400] ;  /* 0x0244000058587984 */ /* 0x000e280000000c00 */
[----:B------:R-:W2:Y:S01]  /*7010*/  LDS.128 R92, [R92+0x24400] ;  /* 0x024400005c5c7984 */ /* 0x000ea20000000c00 */
[----:B------:R-:W-:Y:S05]  /*7020*/  @P6 BRA `(.L_x_533) ;  /* 0x0000000400706947 */ /* 0x000fea0003800000 */
[----:B------:R-:W-:Y:S02]  /*7030*/  SHF.R.U32.HI R164, RZ, 0x10, R53 ;  /* 0x00000010ffa47819 */ /* 0x000fe40000011635 */
[--C-:B------:R-:W-:Y:S02]  /*7040*/  SHF.R.U32.HI R162, RZ, 0x10, R45.reuse ;  /* 0x00000010ffa27819 */ /* 0x100fe4000001162d */
[----:B------:R-:W-:Y:S02]  /*7050*/  PRMT R164, R165, 0x5432, R164 ;  /* 0x00005432a5a47816 */ /* 0x000fe400000000a4 */
[----:B------:R-:W-:Y:S02]  /*7060*/  PRMT R162, R163, 0x5432, R162 ;  /* 0x00005432a3a27816 */ /* 0x000fe400000000a2 */
[----:B------:R-:W-:Y:S01]  /*7070*/  SHF.R.U64 R44, R44, 0x10, R45 ;  /* 0x000000102c2c7819 */ /* 0x000fe2000000122d */
[----:B------:R-:W-:Y:S01]  /*7080*/  IMAD.U32 R165, R164, 0x10000, RZ ;  /* 0x00010000a4a57824 */ /* 0x000fe200078e00ff */
[--C-:B------:R-:W-:Y:S01]  /*7090*/  SHF.R.U64 R45, R46, 0x10, R47.reuse ;  /* 0x000000102e2d7819 */ /* 0x100fe2000000122f */
[----:B--2---:R-:W-:Y:S01]  /*70a0*/  IMAD.U32 R46, R93, 0x10000, RZ ;  /* 0x000100005d2e7824 */ /* 0x004fe200078e00ff */
[----:B------:R-:W-:Y:S01]  /*70b0*/  SHF.R.U32.HI R163, RZ, 0x10, R47 ;  /* 0x00000010ffa37819 */ /* 0x000fe2000001162f */
[----:B------:R-:W-:Y:S01]  /*70c0*/  IMAD.U32 R166, R162, 0x10000, RZ ;  /* 0x00010000a2a67824 */ /* 0x000fe200078e00ff */
[----:B------:R-:W-:Y:S01]  /*70d0*/  SHF.R.U64 R52, R52, 0x10, R53 ;  /* 0x0000001034347819 */ /* 0x000fe20000001235 */
[----:B0-----:R-:W-:-:S02]  /*70e0*/  IMAD.U32 R47, R89, 0x10000, RZ ;  /* 0x00010000592f7824 */ /* 0x001fc400078e00ff */
[CC--:B------:R-:W-:Y:S01]  /*70f0*/  FMUL.FTZ R53, R46.reuse, R165.reuse ;  /* 0x000000a52e357220 */ /* 0x0c0fe20000410000 */
[-C--:B------:R-:W-:Y:S01]  /*7100*/  FMUL.FTZ R167, R46, R166.reuse ;  /* 0x000000a62ea77220 */ /* 0x080fe20000410000 */
[----:B------:R-:W-:Y:S02]  /*7110*/  LOP3.LUT R93, R93, 0xffff0000, RZ, 0xc0, !PT ;  /* 0xffff00005d5d7812 */ /* 0x000fe400078ec0ff */
[C---:B------:R-:W-:Y:S01]  /*7120*/  FFMA.FTZ R53, R47.reuse, R166, -R53 ;  /* 0x000000a62f357223 */ /* 0x040fe20000010835 */
[----:B------:R-:W-:Y:S01]  /*7130*/  FFMA.FTZ R47, R47, R165, R167 ;  /* 0x000000a52f2f7223 */ /* 0x000fe200000100a7 */
[----:B------:R-:W-:Y:S01]  /*7140*/  LOP3.LUT R164, R164, 0xffff0000, RZ, 0xc0, !PT ;  /* 0xffff0000a4a47812 */ /* 0x000fe200078ec0ff */
[----:B------:R-:W-:Y:S01]  /*7150*/  IMAD.U32 R167, R91, 0x10000, RZ ;  /* 0x000100005ba77824 */ /* 0x000fe200078e00ff */
[----:B------:R-:W-:Y:S02]  /*7160*/  LOP3.LUT R165, R162, 0xffff0000, RZ, 0xc0, !PT ;  /* 0xffff0000a2a57812 */ /* 0x000fe400078ec0ff */
[--C-:B------:R-:W-:Y:S01]  /*7170*/  SHF.R.U64 R46, R54, 0x10, R55.reuse ;  /* 0x00000010362e7819 */ /* 0x100fe20000001237 */
[----:B------:R-:W-:Y:S01]  /*7180*/  IMAD.U32 R54, R88, 0x10000, RZ ;  /* 0x0001000058367824 */ /* 0x000fe200078e00ff */
[----:B------:R-:W-:Y:S01]  /*7190*/  SHF.R.U32.HI R55, RZ, 0x10, R55 ;  /* 0x00000010ff377819 */ /* 0x000fe20000011637 */
[----:B------:R-:W-:Y:S01]  /*71a0*/  FMUL.FTZ R166, R93, R165 ;  /* 0x000000a55da67220 */ /* 0x000fe20000410000 */
[----:B------:R-:W-:Y:S01]  /*71b0*/  LOP3.LUT R162, R89, 0xffff0000, RZ, 0xc0, !PT ;  /* 0xffff000059a27812 */ /* 0x000fe200078ec0ff */
[----:B------:R-:W-:Y:S01]  /*71c0*/  FMUL.FTZ R89, R93, R164 ;  /* 0x000000a45d597220 */ /* 0x000fe20000410000 */
[----:B------:R-:W-:-:S02]  /*71d0*/  PRMT R93, R181, 0x5410, R55 ;  /* 0x00005410b55d7816 */ /* 0x000fc40000000037 */
[----:B------:R-:W-:Y:S01]  /*71e0*/  PRMT R163, R168, 0x5410, R163 ;  /* 0x00005410a8a37816 */ /* 0x000fe200000000a3 */
[C---:B------:R-:W-:Y:S01]  /*71f0*/  FFMA.FTZ R55, R162.reuse, R164, R166 ;  /* 0x000000a4a2377223 */ /* 0x040fe200000100a6 */
[----:B------:R-:W-:Y:S01]  /*7200*/  FFMA.FTZ R89, R162, R165, -R89 ;  /* 0x000000a5a2597223 */ /* 0x000fe20000010859 */
[C---:B------:R-:W-:Y:S01]  /*7210*/  IMAD.U32 R166, R95.reuse, 0x10000, RZ ;  /* 0x000100005fa67824 */ /* 0x040fe200078e00ff */
[----:B------:R-:W-:Y:S01]  /*7220*/  LOP3.LUT R95, R95, 0xffff0000, RZ, 0xc0, !PT ;  /* 0xffff00005f5f7812 */ /* 0x000fe200078ec0ff */
[C---:B------:R-:W-:Y:S01]  /*7230*/  IMAD.U32 R164, R93.reuse, 0x10000, RZ ;  /* 0x000100005da47824 */ /* 0x040fe200078e00ff */
[----:B------:R-:W-:Y:S01]  /*7240*/  LOP3.LUT R93, R93, 0xffff0000, RZ, 0xc0, !PT ;  /* 0xffff00005d5d7812 */ /* 0x000fe200078ec0ff */
[----:B------:R-:W-:Y:S01]  /*7250*/  IMAD.U32 R165, R163, 0x10000, RZ ;  /* 0x00010000a3a57824 */ /* 0x000fe200078e00ff */
[----:B------:R-:W-:Y:S01]  /*7260*/  PRMT R52, R184, 0x5432, R52 ;  /* 0x00005432b8347816 */ /* 0x000fe20000000034 */
[CC--:B------:R-:W-:Y:S01]  /*7270*/  FMUL.FTZ R168, R166.reuse, R164.reuse ;  /* 0x000000a4a6a87220 */ /* 0x0c0fe20000410000 */
[----:B------:R-:W-:Y:S01]  /*7280*/  PRMT R44, R169, 0x5432, R44 ;  /* 0x00005432a92c7816 */ /* 0x000fe2000000002c */
[-C--:B------:R-:W-:Y:S01]  /*7290*/  FMUL.FTZ R166, R166, R165.reuse ;  /* 0x000000a5a6a67220 */ /* 0x080fe20000410000 */
[----:B------:R-:W-:Y:S01]  /*72a0*/  SHF.L.U32 R162, R92, 0x10, RZ ;  /* 0x000000105ca27819 */ /* 0x000fe200000006ff */
[----:B------:R-:W-:Y:S01]  /*72b0*/  FFMA.FTZ R165, R167, R165, -R168 ;  /* 0x000000a5a7a57223 */ /* 0x000fe200000108a8 */
[----:B------:R-:W-:Y:S01]  /*72c0*/  FMUL.FTZ R168, R95, R93 ;  /* 0x0000005d5fa87220 */ /* 0x000fe20000410000 */
[----:B------:R-:W-:Y:S01]  /*72d0*/  FFMA.FTZ R164, R167, R164, R166 ;  /* 0x000000a4a7a47223 */ /* 0x000fe200000100a6 */
[----:B------:R-:W-:Y:S01]  /*72e0*/  LOP3.LUT R167, R163, 0xffff0000, RZ, 0xc0, !PT ;  /* 0xffff0000a3a77812 */ /* 0x000fe200078ec0ff */
[----:B------:R-:W-:Y:S01]  /*72f0*/  IMAD.U32 R163, R94, 0x10000, RZ ;  /* 0x000100005ea37824 */ /* 0x000fe200078e00ff */
[----:B------:R-:W-:Y:S01]  /*7300*/  LOP3.LUT R166, R91, 0xffff0000, RZ, 0xc0, !PT ;  /* 0xffff00005ba67812 */ /* 0x000fe200078ec0ff */
[----:B------:R-:W-:Y:S01]  /*7310*/  IMAD.U32 R91, R90, 0x10000, RZ ;  /* 0x000100005a5b7824 */ /* 0x000fe200078e00ff */
[----:B------:R-:W-:Y:S01]  /*7320*/  LOP3.LUT R92, R92, 0xffff0000, RZ, 0xc0, !PT ;  /* 0xffff00005c5c7812 */ /* 0x000fe200078ec0ff */
[-C--:B------:R-:W-:Y:S01]  /*7330*/  FMUL.FTZ R95, R95, R167.reuse ;  /* 0x000000a75f5f7220 */ /* 0x080fe20000410000 */
[----:B------:R-:W-:Y:S01]  /*7340*/  PRMT R46, R183, 0x5432, R46 ;  /* 0x00005432b72e7816 */ /* 0x000fe2000000002e */
[----:B------:R-:W-:Y:S01]  /*7350*/  FFMA.FTZ R168, R166, R167, -R168 ;  /* 0x000000a7a6a87223 */ /* 0x000fe200000108a8 */
[----:B------:R-:W-:Y:S01]  /*7360*/  LOP3.LUT R167, R44, 0xffff0000, RZ, 0xc0, !PT ;  /* 0xffff00002ca77812 */ /* 0x000fe200078ec0ff */
[----:B------:R-:W-:Y:S01]  /*7370*/  FFMA.FTZ R95, R166, R93, R95 ;  /* 0x0000005da65f7223 */ /* 0x000fe2000001005f */
[C---:B------:R-:W-:Y:S01]  /*7380*/  IMAD.U32 R166, R52.reuse, 0x10000, RZ ;  /* 0x0001000034a67824 */ /* 0x040fe200078e00ff */
[----:B------:R-:W-:Y:S01]  /*7390*/  LOP3.LUT R52, R52, 0xffff0000, RZ, 0xc0, !PT ;  /* 0xffff000034347812 */ /* 0x000fe200078ec0ff */
[----:B------:R-:W-:Y:S01]  /*73a0*/  IMAD.U32 R93, R44, 0x10000, RZ ;  /* 0x000100002c5d7824 */ /* 0x000fe200078e00ff */
[----:B------:R-:W-:Y:S01]  /*73b0*/  PRMT R45, R169, 0x5410, R45 ;  /* 0x00005410a92d7816 */ /* 0x000fe2000000002d */
[----:B------:R-:W-:Y:S01]  /*73c0*/  FMUL.FTZ R44, R162, R166 ;  /* 0x000000a6a22c7220 */ /* 0x000fe20000410000 */
[----:B------:R-:W-:Y:S01]  /*73d0*/  LOP3.LUT R88, R88, 0xffff0000, RZ, 0xc0, !PT ;  /* 0xffff000058587812 */ /* 0x000fe200078ec0ff */
[-C--:B------:R-:W-:Y:S01]  /*73e0*/  FMUL.FTZ R162, R162, R93.reuse ;  /* 0x0000005da2a27220 */ /* 0x080fe20000410000 */
[----:B------:R-:W-:Y:S01]  /*73f0*/  FMUL.FTZ R169, R92, R52 ;  /* 0x000000345ca97220 */ /* 0x000fe20000410000 */
[----:B------:R-:W-:Y:S01]  /*7400*/  FFMA.FTZ R44, R54, R93, -R44 ;  /* 0x0000005d362c7223 */ /* 0x000fe2000001082c */
[----:B------:R-:W-:Y:S01]  /*7410*/  LOP3.LUT R94, R94, 0xffff0000, RZ, 0xc0, !PT ;  /* 0xffff00005e5e7812 */ /* 0x000fe200078ec0ff */
[----:B------:R-:W-:Y:S01]  /*7420*/  FFMA.FTZ R162, R54, R166, R162 ;  /* 0x000000a636a27223 */ /* 0x000fe200000100a2 */
[----:B------:R-:W-:-:S02]  /*7430*/  IMAD.U32 R54, R46, 0x10000, RZ ;  /* 0x000100002e367824 */ /* 0x000fc400078e00ff */
[-C--:B------:R-:W-:Y:S01]  /*7440*/  FMUL.FTZ R92, R92, R167.reuse ;  /* 0x000000a75c5c7220 */ /* 0x080fe20000410000 */
[----:B------:R-:W-:Y:S01]  /*7450*/  LOP3.LUT R46, R46, 0xffff0000, RZ, 0xc0, !PT ;  /* 0xffff00002e2e7812 */ /* 0x000fe200078ec0ff */
[C---:B------:R-:W-:Y:S01]  /*7460*/  IMAD.U32 R93, R45.reuse, 0x10000, RZ ;  /* 0x000100002d5d7824 */ /* 0x040fe200078e00ff */
[----:B------:R-:W-:Y:S01]  /*7470*/  LOP3.LUT R90, R90, 0xffff0000, RZ, 0xc0, !PT ;  /* 0xffff00005a5a7812 */ /* 0x000fe200078ec0ff */
[C---:B------:R-:W-:Y:S01]  /*7480*/  FFMA.FTZ R169, R88.reuse, R167, -R169 ;  /* 0x000000a758a97223 */ /* 0x040fe200000108a9 */
[----:B------:R-:W-:Y:S01]  /*7490*/  LOP3.LUT R45, R45, 0xffff0000, RZ, 0xc0, !PT ;  /* 0xffff00002d2d7812 */ /* 0x000fe200078ec0ff */
[----:B------:R-:W-:Y:S01]  /*74a0*/  FFMA.FTZ R92, R88, R52, R92 ;  /* 0x00000034585c7223 */ /* 0x000fe2000001005c */
[C---:B------:R-:W-:Y:S01]  /*74b0*/  FMUL.FTZ R52, R163.reuse, R54 ;  /* 0x00000036a3347220 */ /* 0x040fe20000410000 */
[C---:B------:R-:W-:Y:S01]  /*74c0*/  FMUL.FTZ R88, R94.reuse, R46 ;  /* 0x0000002e5e587220 */ /* 0x040fe20000410000 */
[----:B------:R-:W-:Y:S01]  /*74d0*/  FMUL.FTZ R163, R163, R93 ;  /* 0x0000005da3a37220 */ /* 0x000fe20000410000 */
[----:B------:R-:W-:Y:S01]  /*74e0*/  FMUL.FTZ R94, R94, R45 ;  /* 0x0000002d5e5e7220 */ /* 0x000fe20000410000 */
        /* <DEDUP_REMOVED lines=9> */
[----:B------:R-:W-:Y:S01]  /*7580*/  IMAD.MOV.U32 R93, RZ, RZ, R47 ;  /* 0x000000ffff5d7224 */ /* 0x000fe200078e002f */
[----:B------:R-:W-:Y:S01]  /*7590*/  F2FP.BF16.F32.PACK_AB R89, R89, R53 ;  /* 0x000000355959723e */ /* 0x000fe200000010ff */
[----:B------:R-:W-:Y:S01]  /*75a0*/  IMAD.MOV.U32 R88, RZ, RZ, R44 ;  /* 0x000000ffff587224 */ /* 0x000fe200078e002c */
[----:B------:R-:W-:Y:S01]  /*75b0*/  F2FP.BF16.F32.PACK_AB R95, R95, R164 ;  /* 0x000000a45f5f723e */ /* 0x000fe200000010ff */
[----:B------:R-:W-:Y:S01]  /*75c0*/  IMAD.MOV.U32 R90, RZ, RZ, R52 ;  /* 0x000000ffff5a7224 */ /* 0x000fe200078e0034 */
[----:B------:R-:W-:-:S02]  /*75d0*/  F2FP.BF16.F32.PACK_AB R92, R92, R162 ;  /* 0x000000a25c5c723e */ /* 0x000fc400000010ff */
[----:B------:R-:W-:-:S07]  /*75e0*/  F2FP.BF16.F32.PACK_AB R94, R94, R163 ;  /* 0x000000a35e5e723e */ /* 0x000fce00000010ff */
.L_x_533:
[----:B------:R-:W-:Y:S05]  /*75f0*/  BSYNC B3 ;  /* 0x0000000000037941 */ /* 0x000fea0003800000 */
.L_x_532:
[----:B------:R-:W-:Y:S02]  /*7600*/  ULDC.64 UR4, c[0x0][0x208] ;  /* 0x0000820000047ab9 */ /* 0x000fe40000000a00 */
[----:B0-----:R0:W-:Y:S04]  /*7610*/  STG.E.128 desc[UR4][R136.64], R88 ;  /* 0x0000005888007986 */ /* 0x0011e8000c101d04 */
[----:B--2---:R0:W-:Y:S02]  /*7620*/  @!P5 STG.E.128 desc[UR4][R138.64], R92 ;  /* 0x0000005c8a00d986 */ /* 0x0041e4000c101d04 */
.L_x_531:
[----:B------:R-:W-:Y:S05]  /*7630*/  BSYNC B2 ;  /* 0x0000000000027941 */ /* 0x000fea0003800000 */
.L_x_530:
[----:B------:R-:W-:-:S13]  /*7640*/  ISETP.NE.AND P5, PT, R10, RZ, PT ;  /* 0x000000ff0a00720c */ /* 0x000fda0003fa5270 */
[----:B------:R-:W-:Y:S05]  /*7650*/  @!P5 BRA `(.L_x_529) ;  /* 0x000000080008d947 */ /* 0x000fea0003800000 */
        /* <DEDUP_REMOVED lines=11> */
[----:B------:R-:W-:-:S04]  /*7710*/  @!P5 IADD3 R134, P0, P6, R38, R134, R45 ;  /* 0x000000862686d210 */ /* 0x000fc80007e1e02d */
[----:B------:R-:W-:Y:S02]  /*7720*/  @!P5 IADD3.X R161, R37, R161, R54, P0, P6 ;  /* 0x000000a125a1d210 */ /* 0x000fe400007ec436 */
[CC--:B0-----:R-:W-:Y:S02]  /*7730*/  LEA R88, P6, R47.reuse, R118.reuse, 0x1 ;  /* 0x000000762f587211 */ /* 0x0c1fe400078c08ff */
[----:B------:R-:W-:Y:S02]  /*7740*/  ISETP.NE.AND P0, PT, R52, RZ, PT ;  /* 0x000000ff3400720c */ /* 0x000fe40003f05270 */
[----:B------:R-:W-:Y:S02]  /*7750*/  LEA.HI.X R89, R47, R119, R46, 0x1, P6 ;  /* 0x000000772f597211 */ /* 0x000fe400030f0c2e */
[----:B------:R-:W-:Y:S02]  /*7760*/  SHF.R.S32.HI R47, RZ, 0x1f, R44 ;  /* 0x0000001fff2f7819 */ /* 0x000fe4000001142c */
[----:B------:R-:W-:-:S02]  /*7770*/  @!P5 LEA R90, P6, R134, R118, 0x1 ;  /* 0x00000076865ad211 */ /* 0x000fc400078c08ff */
[----:B------:R-:W-:Y:S02]  /*7780*/  LEA.HI R47, R47, R44, RZ, 0x3 ;  /* 0x0000002c2f2f7211 */ /* 0x000fe400078f18ff */
[----:B------:R-:W-:Y:S02]  /*7790*/  LOP3.LUT R44, R232, 0x38, R45, 0xf8, !PT ;  /* 0x00000038e82c7812 */ /* 0x000fe400078ef82d */
[----:B------:R-:W-:Y:S02]  /*77a0*/  SHF.R.S32.HI R47, RZ, 0x3, R47 ;  /* 0x00000003ff2f7819 */ /* 0x000fe4000001142f */
[----:B------:R-:W-:Y:S02]  /*77b0*/  LOP3.LUT R44, R44, R233, RZ, 0x3c, !PT ;  /* 0x000000e92c2c7212 */ /* 0x000fe400078e3cff */
[----:B------:R-:W-:Y:S01]  /*77c0*/  @!P5 LEA.HI.X R91, R134, R119, R161, 0x1, P6 ;  /* 0x00000077865bd211 */ /* 0x000fe200030f0ca1 */
[----:B------:R-:W-:Y:S01]  /*77d0*/  IMAD R47, R47, 0x1400, R234 ;  /* 0x000014002f2f7824 */ /* 0x000fe200078e02ea */
[----:B------:R-:W-:-:S04]  /*77e0*/  ISETP.GE.AND P6, PT, R213, R116, PT ;  /* 0x00000074d500720c */ /* 0x000fc80003fc6270 */
[----:B------:R-:W-:Y:S01]  /*77f0*/  IADD3 R44, R47, R44, RZ ;  /* 0x0000002c2f2c7210 */ /* 0x000fe20007ffe0ff */
[----:B------:R-:W-:-:S04]  /*7800*/  IMAD R47, R17, 0x5000, R143 ;  /* 0x00005000112f7824 */ /* 0x000fc800078e028f */
[----:B------:R-:W-:Y:S02]  /*7810*/  IMAD R45, R17, 0x5000, R44 ;  /* 0x00005000112d7824 */ /* 0x000fe400078e022c */
[--C-:B------:R-:W-:Y:S02]  /*7820*/  IMAD R44, R47, 0x2, R16.reuse ;  /* 0x000000022f2c7824 */ /* 0x100fe400078e0210 */
[----:B------:R-:W-:-:S04]  /*7830*/  IMAD R52, R45, 0x2, R16 ;  /* 0x000000022d347824 */ /* 0x000fc800078e0210 */
[----:B------:R-:W0:Y:S04]  /*7840*/  LDS.128 R44, [R44+0x24400] ;  /* 0x024400002c2c7984 */ /* 0x000e280000000c00 */
[----:B------:R-:W2:Y:S01]  /*7850*/  LDS.128 R52, [R52+0x24400] ;  /* 0x0244000034347984 */ /* 0x000ea20000000c00 */
[----:B------:R-:W-:Y:S05]  /*7860*/  @P6 BRA `(.L_x_535) ;  /* 0x0000000400746947 */ /* 0x000fea0003800000 */
[--C-:B------:R-:W-:Y:S01]  /*7870*/  SHF.R.U64 R42, R42, 0x10, R43.reuse ;  /* 0x000000102a2a7819 */ /* 0x100fe2000000122b */
[----:B--2---:R-:W-:Y:S01]  /*7880*/  IMAD.U32 R94, R53, 0x10000, RZ ;  /* 0x00010000355e7824 */ /* 0x004fe200078e00ff */
[----:B------:R-:W-:Y:S01]  /*7890*/  SHF.R.U32.HI R92, RZ, 0x10, R43 ;  /* 0x00000010ff5c7819 */ /* 0x000fe2000001162b */
[----:B------:R-:W-:Y:S01]  /*78a0*/  IMAD.U32 R137, R55, 0x10000, RZ ;  /* 0x0001000037897824 */ /* 0x000fe200078e00ff */
[--C-:B------:R-:W-:Y:S01]  /*78b0*/  SHF.R.U64 R43, R48, 0x10, R49.reuse ;  /* 0x00000010302b7819 */ /* 0x100fe20000001231 */
[----:B0-----:R-:W-:Y:S01]  /*78c0*/  IMAD.U32 R135, R47, 0x10000, RZ ;  /* 0x000100002f877824 */ /* 0x001fe200078e00ff */
[----:B------:R-:W-:Y:S01]  /*78d0*/  SHF.R.U32.HI R48, RZ, 0x10, R49 ;  /* 0x00000010ff307819 */ /* 0x000fe20000011631 */
[----:B------:R-:W-:Y:S01]  /*78e0*/  IMAD.U32 R134, R46, 0x10000, RZ ;  /* 0x000100002e867824 */ /* 0x000fe200078e00ff */
[--C-:B------:R-:W-:Y:S02]  /*78f0*/  SHF.R.U64 R40, R40, 0x10, R41.reuse ;  /* 0x0000001028287819 */ /* 0x100fe40000001229 */
[----:B------:R-:W-:-:S02]  /*7900*/  SHF.R.U32.HI R41, RZ, 0x10, R41 ;  /* 0x00000010ff297819 */ /* 0x000fc40000011629 */
[----:B------:R-:W-:Y:S02]  /*7910*/  PRMT R48, R182, 0x5432, R48 ;  /* 0x00005432b6307816 */ /* 0x000fe40000000030 */
[----:B------:R-:W-:Y:S02]  /*7920*/  SHF.R.U64 R49, R50, 0x10, R51 ;  /* 0x0000001032317819 */ /* 0x000fe40000001233 */
[----:B------:R-:W-:Y:S01]  /*7930*/  PRMT R41, R178, 0x5410, R41 ;  /* 0x00005410b2297816 */ /* 0x000fe20000000029 */
[----:B------:R-:W-:Y:S01]  /*7940*/  IMAD.U32 R138, R48, 0x10000, RZ ;  /* 0x00010000308a7824 */ /* 0x000fe200078e00ff */
[----:B------:R-:W-:Y:S01]  /*7950*/  SHF.R.U32.HI R50, RZ, 0x10, R51 ;  /* 0x00000010ff327819 */ /* 0x000fe20000011633 */
[----:B------:R-:W-:Y:S01]  /*7960*/  IMAD.U32 R51, R45, 0x10000, RZ ;  /* 0x000100002d337824 */ /* 0x000fe200078e00ff */
[----:B------:R-:W-:Y:S01]  /*7970*/  PRMT R161, R177, 0x5410, R49 ;  /* 0x00005410b1a17816 */ /* 0x000fe20000000031 */
[----:B------:R-:W-:Y:S01]  /*7980*/  IMAD.U32 R139, R41, 0x10000, RZ ;  /* 0x00010000298b7824 */ /* 0x000fe200078e00ff */
[----:B------:R-:W-:Y:S01]  /*7990*/  LOP3.LUT R95, R53, 0xffff0000, RZ, 0xc0, !PT ;  /* 0xffff0000355f7812 */ /* 0x000fe200078ec0ff */
[----:B------:R-:W-:Y:S01]  /*79a0*/  FMUL.FTZ R49, R94, R138 ;  /* 0x0000008a5e317220 */ /* 0x000fe20000410000 */
[----:B------:R-:W-:Y:S01]  /*79b0*/  LOP3.LUT R48, R48, 0xffff0000, RZ, 0xc0, !PT ;  /* 0xffff000030307812 */ /* 0x000fe200078ec0ff */
[-C--:B------:R-:W-:Y:S01]  /*79c0*/  FMUL.FTZ R94, R94, R139.reuse ;  /* 0x0000008b5e5e7220 */ /* 0x080fe20000410000 */
[----:B------:R-:W-:Y:S01]  /*79d0*/  PRMT R50, R177, 0x5432, R50 ;  /* 0x00005432b1327816 */ /* 0x000fe20000000032 */
[----:B------:R-:W-:Y:S01]  /*79e0*/  FFMA.FTZ R49, R51, R139, -R49 ;  /* 0x0000008b33317223 */ /* 0x000fe20000010831 */
[----:B------:R-:W-:Y:S01]  /*79f0*/  LOP3.LUT R41, R41, 0xffff0000, RZ, 0xc0, !PT ;  /* 0xffff000029297812 */ /* 0x000fe200078ec0ff */
[----:B------:R-:W-:Y:S01]  /*7a00*/  FMUL.FTZ R162, R95, R48 ;  /* 0x000000305fa27220 */ /* 0x000fe20000410000 */
[----:B------:R-:W-:Y:S01]  /*7a10*/  LOP3.LUT R93, R45, 0xffff0000, RZ, 0xc0, !PT ;  /* 0xffff00002d5d7812 */ /* 0x000fe200078ec0ff */
[----:B------:R-:W-:Y:S01]  /*7a20*/  FFMA.FTZ R94, R51, R138, R94 ;  /* 0x0000008a335e7223 */ /* 0x000fe2000001005e */
[----:B------:R-:W-:Y:S01]  /*7a30*/  PRMT R92, R178, 0x5432, R92 ;  /* 0x00005432b25c7816 */ /* 0x000fe2000000005c */
[-C--:B------:R-:W-:Y:S01]  /*7a40*/  FMUL.FTZ R95, R95, R41.reuse ;  /* 0x000000295f5f7220 */ /* 0x080fe20000410000 */
[----:B------:R-:W-:Y:S01]  /*7a50*/  SHF.L.U32 R139, R50, 0x10, RZ ;  /* 0x00000010328b7819 */ /* 0x000fe200000006ff */
[----:B------:R-:W-:Y:S01]  /*7a60*/  FFMA.FTZ R162, R93, R41, -R162 ;  /* 0x000000295da27223 */ /* 0x000fe200000108a2 */
[----:B------:R-:W-:Y:S01]  /*7a70*/  LOP3.LUT R55, R55, 0xffff0000, RZ, 0xc0, !PT ;  /* 0xffff000037377812 */ /* 0x000fe200078ec0ff */
[----:B------:R-:W-:Y:S01]  /*7a80*/  IMAD.U32 R51, R92, 0x10000, RZ ;  /* 0x000100005c337824 */ /* 0x000fe200078e00ff */
[----:B------:R-:W-:Y:S01]  /*7a90*/  LOP3.LUT R50, R50, 0xffff0000, RZ, 0xc0, !PT ;  /* 0xffff000032327812 */ /* 0x000fe200078ec0ff */
[----:B------:R-:W-:Y:S01]  /*7aa0*/  FMUL.FTZ R41, R137, R139 ;  /* 0x0000008b89297220 */ /* 0x000fe20000410000 */
[----:B------:R-:W-:Y:S01]  /*7ab0*/  PRMT R43, R179, 0x5410, R43 ;  /* 0x00005410b32b7816 */ /* 0x000fe2000000002b */
[----:B------:R-:W-:Y:S01]  /*7ac0*/  FFMA.FTZ R95, R93, R48, R95 ;  /* 0x000000305d5f7223 */ /* 0x000fe2000001005f */
[----:B------:R-:W-:Y:S01]  /*7ad0*/  PRMT R40, R181, 0x5432, R40 ;  /* 0x00005432b5287816 */ /* 0x000fe20000000028 */
[----:B------:R-:W-:Y:S01]  /*7ae0*/  FMUL.FTZ R93, R55, R50 ;  /* 0x00000032375d7220 */ /* 0x000fe20000410000 */
[----:B------:R-:W-:Y:S01]  /*7af0*/  LOP3.LUT R47, R47, 0xffff0000, RZ, 0xc0, !PT ;  /* 0xffff00002f2f7812 */ /* 0x000fe200078ec0ff */
[-C--:B------:R-:W-:Y:S01]  /*7b00*/  FMUL.FTZ R137, R137, R51.reuse ;  /* 0x0000003389897220 */ /* 0x080fe20000410000 */
[----:B------:R-:W-:Y:S01]  /*7b10*/  LOP3.LUT R92, R92, 0xffff0000, RZ, 0xc0, !PT ;  /* 0xffff00005c5c7812 */ /* 0x000fe200078ec0ff */
[----:B------:R-:W-:Y:S01]  /*7b20*/  FFMA.FTZ R41, R135, R51, -R41 ;  /* 0x0000003387297223 */ /* 0x000fe20000010829 */
[C---:B------:R-:W-:Y:S01]  /*7b30*/  IMAD.U32 R53, R52.reuse, 0x10000, RZ ;  /* 0x0001000034357824 */ /* 0x040fe200078e00ff */
[----:B------:R-:W-:Y:S01]  /*7b40*/  LOP3.LUT R52, R52, 0xffff0000, RZ, 0xc0, !PT ;  /* 0xffff000034347812 */ /* 0x000fe200078ec0ff */
[----:B------:R-:W-:-:S02]  /*7b50*/  IMAD.U32 R51, R43, 0x10000, RZ ;  /* 0x000100002b337824 */ /* 0x000fc400078e00ff */
[-C--:B------:R-:W-:Y:S01]  /*7b60*/  FMUL.FTZ R55, R55, R92.reuse ;  /* 0x0000005c37377220 */ /* 0x080fe20000410000 */
[C---:B------:R-:W-:Y:S02]  /*7b70*/  IMAD.U32 R48, R40.reuse, 0x10000, RZ ;  /* 0x0001000028307824 */ /* 0x040fe400078e00ff */
[----:B------:R-:W-:Y:S01]  /*7b80*/  FFMA.FTZ R93, R47, R92, -R93 ;  /* 0x0000005c2f5d7223 */ /* 0x000fe2000001085d */
[----:B------:R-:W-:Y:S01]  /*7b90*/  LOP3.LUT R92, R40, 0xffff0000, RZ, 0xc0, !PT ;  /* 0xffff0000285c7812 */ /* 0x000fe200078ec0ff */
[-C--:B------:R-:W-:Y:S01]  /*7ba0*/  FMUL.FTZ R40, R53, R51.reuse ;  /* 0x0000003335287220 */ /* 0x080fe20000410000 */
[----:B------:R-:W-:Y:S01]  /*7bb0*/  IMAD.U32 R45, R44, 0x10000, RZ ;  /* 0x000100002c2d7824 */ /* 0x000fe200078e00ff */
[----:B------:R-:W-:Y:S01]  /*7bc0*/  LOP3.LUT R43, R43, 0xffff0000, RZ, 0xc0, !PT ;  /* 0xffff00002b2b7812 */ /* 0x000fe200078ec0ff */
[----:B------:R-:W-:Y:S01]  /*7bd0*/  FMUL.FTZ R53, R53, R48 ;  /* 0x0000003035357220 */ /* 0x000fe20000410000 */
[----:B------:R-:W-:Y:S01]  /*7be0*/  LOP3.LUT R136, R46, 0xffff0000, RZ, 0xc0, !PT ;  /* 0xffff00002e887812 */ /* 0x000fe200078ec0ff */
[----:B------:R-:W-:Y:S01]  /*7bf0*/  FFMA.FTZ R55, R47, R50, R55 ;  /* 0x000000322f377223 */ /* 0x000fe20000010037 */
[----:B------:R-:W-:Y:S01]  /*7c00*/  PRMT R42, R179, 0x5432, R42 ;  /* 0x00005432b32a7816 */ /* 0x000fe2000000002a */
[C---:B------:R-:W-:Y:S01]  /*7c10*/  FFMA.FTZ R40, R45.reuse, R48, -R40 ;  /* 0x000000302d287223 */ /* 0x040fe20000010828 */
[----:B------:R-:W-:Y:S01]  /*7c20*/  FFMA.FTZ R53, R45, R51, R53 ;  /* 0x000000332d357223 */ /* 0x000fe20000010035 */
[----:B------:R-:W-:Y:S01]  /*7c30*/  LOP3.LUT R44, R44, 0xffff0000, RZ, 0xc0, !PT ;  /* 0xffff00002c2c7812 */ /* 0x000fe200078ec0ff */
[----:B------:R-:W-:-:S02]  /*7c40*/  IMAD.U32 R46, R54, 0x10000, RZ ;  /* 0x00010000362e7824 */ /* 0x000fc400078e00ff */
[-C--:B------:R-:W-:Y:S01]  /*7c50*/  FMUL.FTZ R47, R52, R43.reuse ;  /* 0x0000002b342f7220 */ /* 0x080fe20000410000 */
[C---:B------:R-:W-:Y:S01]  /*7c60*/  IMAD.U32 R45, R161.reuse, 0x10000, RZ ;  /* 0x00010000a12d7824 */ /* 0x040fe200078e00ff */
[----:B------:R-:W-:Y:S01]  /*7c70*/  LOP3.LUT R54, R54, 0xffff0000, RZ, 0xc0, !PT ;  /* 0xffff000036367812 */ /* 0x000fe200078ec0ff */
[-C--:B------:R-:W-:Y:S01]  /*7c80*/  FMUL.FTZ R52, R52, R92.reuse ;  /* 0x0000005c34347220 */ /* 0x080fe20000410000 */
[----:B------:R-:W-:Y:S01]  /*7c90*/  LOP3.LUT R161, R161, 0xffff0000, RZ, 0xc0, !PT ;  /* 0xffff0000a1a17812 */ /* 0x000fe200078ec0ff */
[----:B------:R-:W-:Y:S02]  /*7ca0*/  IMAD.U32 R48, R42, 0x10000, RZ ;  /* 0x000100002a307824 */ /* 0x000fe400078e00ff */
[----:B------:R-:W-:Y:S01]  /*7cb0*/  FFMA.FTZ R47, R44, R92, -R47 ;  /* 0x0000005c2c2f7223 */ /* 0x000fe2000001082f */
[----:B------:R-:W-:Y:S01]  /*7cc0*/  LOP3.LUT R42, R42, 0xffff0000, RZ, 0xc0, !PT ;  /* 0xffff00002a2a7812 */ /* 0x000fe200078ec0ff */
[----:B------:R-:W-:Y:S01]  /*7cd0*/  FFMA.FTZ R52, R44, R43, R52 ;  /* 0x0000002b2c347223 */ /* 0x000fe20000010034 */
[----:B------:R-:W-:Y:S01]  /*7ce0*/  FMUL.FTZ R43, R46, R45 ;  /* 0x0000002d2e2b7220 */ /* 0x000fe20000410000 */
[----:B------:R-:W-:Y:S01]  /*7cf0*/  FMUL.FTZ R44, R54, R161 ;  /* 0x000000a1362c7220 */ /* 0x000fe20000410000 */
[----:B------:R-:W-:Y:S01]  /*7d00*/  FMUL.FTZ R46, R46, R48 ;  /* 0x000000302e2e7220 */ /* 0x000fe20000410000 */
[----:B------:R-:W-:Y:S01]  /*7d10*/  FMUL.FTZ R54, R54, R42 ;  /* 0x0000002a36367220 */ /* 0x000fe20000410000 */
[----:B------:R-:W-:Y:S01]  /*7d20*/  FFMA.FTZ R43, R134, R48, -R43 ;  /* 0x00000030862b7223 */ /* 0x000fe2000001082b */
[----:B------:R-:W-:Y:S01]  /*7d30*/  FFMA.FTZ R44, R136, R42, -R44 ;  /* 0x0000002a882c7223 */ /* 0x000fe2000001082c */
[----:B------:R-:W-:Y:S01]  /*7d40*/  FFMA.FTZ R46, R134, R45, R46 ;  /* 0x0000002d862e7223 */ /* 0x000fe2000001002e */
[----:B------:R-:W-:Y:S01]  /*7d50*/  FFMA.FTZ R54, R136, R161, R54 ;  /* 0x000000a188367223 */ /* 0x000fe20000010036 */
[----:B------:R-:W-:Y:S01]  /*7d60*/  F2FP.BF16.F32.PACK_AB R48, R47, R40 ;  /* 0x000000282f30723e */ /* 0x000fe200000010ff */
        /* <DEDUP_REMOVED lines=11> */
[----:B------:R-:W-:Y:S01]  /*7e20*/  F2FP.BF16.F32.PACK_AB R55, R55, R137 ;  /* 0x000000893737723e */ /* 0x000fe200000010ff */
[----:B------:R-:W-:-:S07]  /*7e30*/  IMAD.MOV.U32 R47, RZ, RZ, R41 ;  /* 0x000000ffff2f7224 */ /* 0x000fce00078e0029 */
.L_x_535:
[----:B------:R-:W-:Y:S05]  /*7e40*/  BSYNC B2 ;  /* 0x0000000000027941 */ /* 0x000fea0003800000 */
.L_x_534:
[----:B------:R-:W-:Y:S02]  /*7e50*/  ULDC.64 UR4, c[0x0][0x208] ;  /* 0x0000820000047ab9 */ /* 0x000fe40000000a00 */
[----:B0-----:R3:W-:Y:S04]  /*7e60*/  STG.E.128 desc[UR4][R88.64], R44 ;  /* 0x0000002c58007986 */ /* 0x0017e8000c101d04 */
[----:B--2---:R3:W-:Y:S02]  /*7e70*/  @!P5 STG.E.128 desc[UR4][R90.64], R52 ;  /* 0x000000345a00d986 */ /* 0x0047e4000c101d04 */
.L_x_529:
[----:B------:R-:W-:Y:S05]  /*7e80*/  BSYNC B1 ;  /* 0x0000000000017941 */ /* 0x000fea0003800000 */
.L_x_528:
[----:B------:R-:W-:Y:S04]  /*7e90*/  BSSY B1, `(.L_x_536) ;  /* 0x000010c000017945 */ /* 0x000fe80003800000 */
[----:B------:R-:W-:Y:S05]  /*7ea0*/  @P3 BRA `(.L_x_537) ;  /* 0x0000001000283947 */ /* 0x000fea0003800000 */
[----:B------:R-:W4:Y:S01]  /*7eb0*/  LDL R40, [R1+0x58] ;  /* 0x0000580001287983 */ /* 0x000f220000100800 */
[----:B------:R-:W-:Y:S01]  /*7ec0*/  ISETP.NE.AND P3, PT, R26, RZ, PT ;  /* 0x000000ff1a00720c */ /* 0x000fe20003f65270 */
[-C--:B--2---:R-:W-:Y:S01]  /*7ed0*/  IMAD.WIDE.U32 R48, R217, R122.reuse, R124 ;  /* 0x0000007ad9307225 */ /* 0x084fe200078e007c */
[----:B------:R-:W-:Y:S03]  /*7ee0*/  BSSY B2, `(.L_x_538) ;  /* 0x0000086000027945 */ /* 0x000fe60003800000 */
[----:B----4-:R-:W-:-:S04]  /*7ef0*/  IMAD R40, R40, R122, RZ ;  /* 0x0000007a28287224 */ /* 0x010fc800078e02ff */
[----:B------:R-:W-:-:S04]  /*7f00*/  IMAD R41, R217, R123, R40 ;  /* 0x0000007bd9297224 */ /* 0x000fc800078e0228 */
[----:B---3--:R-:W-:Y:S01]  /*7f10*/  IMAD.IADD R54, R49, 0x1, R41 ;  /* 0x0000000131367824 */ /* 0x008fe200078e0229 */
[----:B------:R-:W-:Y:S06]  /*7f20*/  @!P3 BRA `(.L_x_539) ;  /* 0x000000080004b947 */ /* 0x000fec0003800000 */
[----:B------:R-:W-:Y:S01]  /*7f30*/  SEL R40, R120, R146, !P0 ;  /* 0x0000009278287207 */ /* 0x000fe20004000000 */
[----:B------:R-:W-:Y:S01]  /*7f40*/  BSSY B3, `(.L_x_540) ;  /* 0x000007c000037945 */ /* 0x000fe20003800000 */
[----:B------:R-:W-:Y:S02]  /*7f50*/  IADD3 R42, P3, P5, R38, R48, R13 ;  /* 0x00000030262a7210 */ /* 0x000fe40007d7e00d */
[----:B------:R-:W-:Y:S02]  /*7f60*/  SHF.R.S32.HI R41, RZ, 0x1f, R40 ;  /* 0x0000001fff297819 */ /* 0x000fe40000011428 */
[----:B------:R-:W-:Y:S02]  /*7f70*/  IADD3.X R43, R37, R54, R7, P3, P5 ;  /* 0x00000036252b7210 */ /* 0x000fe40001fea407 */
[----:B------:R-:W-:-:S04]  /*7f80*/  LEA.HI R41, R41, R40, RZ, 0x4 ;  /* 0x0000002829297211 */ /* 0x000fc800078f20ff */
[----:B------:R-:W-:-:S04]  /*7f90*/  LEA.HI.SX32 R44, R41, R14, 0x1c ;  /* 0x0000000e292c7211 */ /* 0x000fc800078fe2ff */
[----:B------:R-:W-:Y:S01]  /*7fa0*/  SHF.R.S32.HI R47, RZ, 0x1f, R44 ;  /* 0x0000001fff2f7819 */ /* 0x000fe2000001142c */
[----:B------:R-:W-:-:S03]  /*7fb0*/  IMAD.SHL.U32 R45, R44, 0x8, RZ ;  /* 0x000000082c2d7824 */ /* 0x000fc600078e00ff */
[----:B------:R-:W-:Y:S02]  /*7fc0*/  LEA.HI R47, R47, R44, RZ, 0x3 ;  /* 0x0000002c2f2f7211 */ /* 0x000fe400078f18ff */
[----:B------:R-:W-:Y:S02]  /*7fd0*/  ISETP.GE.AND P3, PT, R45, R145, PT ;  /* 0x000000912d00720c */ /* 0x000fe40003f66270 */
[----:B------:R-:W-:-:S05]  /*7fe0*/  SHF.R.S32.HI R44, RZ, 0x3, R47 ;  /* 0x00000003ff2c7819 */ /* 0x000fca000001142f */
[----:B------:R-:W-:-:S06]  /*7ff0*/  IMAD R44, R44, 0x1400, R231 ;  /* 0x000014002c2c7824 */ /* 0x000fcc00078e02e7 */
[--C-:B------:R-:W-:Y:S02]  /*8000*/  @!P3 SHF.R.S32.HI R41, RZ, 0x1f, R45.reuse ;  /* 0x0000001fff29b819 */ /* 0x100fe4000001142d */
[--C-:B------:R-:W-:Y:S02]  /*8010*/  @!P3 IADD3 R40, P5, P6, R38, R48, R45.reuse ;  /* 0x000000302628b210 */ /* 0x100fe40007ebe02d */
[----:B------:R-:W-:Y:S02]  /*8020*/  LOP3.LUT R45, R227, 0x38, R45, 0xf8, !PT ;  /* 0x00000038e32d7812 */ /* 0x000fe400078ef82d */
[----:B------:R-:W-:Y:S02]  /*8030*/  @!P3 IADD3.X R41, R37, R54, R41, P5, P6 ;  /* 0x000000362529b210 */ /* 0x000fe40002fec429 */
[----:B------:R-:W-:Y:S02]  /*8040*/  LOP3.LUT R45, R45, R230, RZ, 0x3c, !PT ;  /* 0x000000e62d2d7212 */ /* 0x000fe400078e3cff */
[----:B------:R-:W-:-:S02]  /*8050*/  LEA R50, P5, R42, R118, 0x1 ;  /* 0x000000762a327211 */ /* 0x000fc400078a08ff */
[----:B------:R-:W-:Y:S01]  /*8060*/  IADD3 R44, R44, R45, RZ ;  /* 0x0000002d2c2c7210 */ /* 0x000fe20007ffe0ff */
[C---:B------:R-:W-:Y:S01]  /*8070*/  IMAD R45, R17.reuse, 0x5000, R142 ;  /* 0x00005000112d7824 */ /* 0x040fe200078e028e */
[-C--:B------:R-:W-:Y:S02]  /*8080*/  LEA.HI.X R51, R42, R119.reuse, R43, 0x1, P5 ;  /* 0x000000772a337211 */ /* 0x080fe400028f0c2b */
[C---:B------:R-:W-:Y:S01]  /*8090*/  @!P3 LEA R52, P5, R40.reuse, R118, 0x1 ;  /* 0x000000762834b211 */ /* 0x040fe200078a08ff */
[----:B------:R-:W-:Y:S02]  /*80a0*/  IMAD R47, R17, 0x5000, R44 ;  /* 0x00005000112f7824 */ /* 0x000fe400078e022c */
[--C-:B------:R-:W-:Y:S01]  /*80b0*/  IMAD R42, R45, 0x2, R16.reuse ;  /* 0x000000022d2a7824 */ /* 0x100fe200078e0210 */
[----:B------:R-:W-:Y:S01]  /*80c0*/  @!P3 LEA.HI.X R53, R40, R119, R41, 0x1, P5 ;  /* 0x000000772835b211 */ /* 0x000fe200028f0c29 */
[----:B------:R-:W-:Y:S01]  /*80d0*/  IMAD R47, R47, 0x2, R16 ;  /* 0x000000022f2f7824 */ /* 0x000fe200078e0210 */
[----:B------:R-:W-:-:S03]  /*80e0*/  ISETP.GE.AND P5, PT, R212, R116, PT ;  /* 0x00000074d400720c */ /* 0x000fc60003fa6270 */
[----:B------:R-:W2:Y:S04]  /*80f0*/  LDS.128 R40, [R42+0x24400] ;  /* 0x024400002a287984 */ /* 0x000ea80000000c00 */
[----:B------:R-:W3:Y:S06]  /*8100*/  LDS.128 R44, [R47+0x24400] ;  /* 0x024400002f2c7984 */ /* 0x000eec0000000c00 */
[----:B------:R-:W-:Y:S05]  /*8110*/  @P5 BRA `(.L_x_541) ;  /* 0x0000000400785947 */ /* 0x000fea0003800000 */
[--C-:B------:R-:W-:Y:S01]  /*8120*/  SHF.R.U64 R55, R60, 0x10, R61.reuse ;  /* 0x000000103c377819 */ /* 0x100fe2000000123d */
[----:B0--3--:R-:W-:Y:S01]  /*8130*/  IMAD.U32 R89, R45, 0x10000, RZ ;  /* 0x000100002d597824 */ /* 0x009fe200078e00ff */
[----:B------:R-:W-:Y:S01]  /*8140*/  SHF.R.U32.HI R60, RZ, 0x10, R61 ;  /* 0x00000010ff3c7819 */ /* 0x000fe2000001163d */
[----:B------:R-:W-:Y:S01]  /*8150*/  IMAD.U32 R93, R47, 0x10000, RZ ;  /* 0x000100002f5d7824 */ /* 0x000fe200078e00ff */
[----:B------:R-:W-:Y:S01]  /*8160*/  SHF.R.U64 R61, R62, 0x10, R63 ;  /* 0x000000103e3d7819 */ /* 0x000fe2000000123f */
[----:B--2---:R-:W-:Y:S01]  /*8170*/  IMAD.U32 R92, R43, 0x10000, RZ ;  /* 0x000100002b5c7824 */ /* 0x004fe200078e00ff */
[--C-:B------:R-:W-:Y:S01]  /*8180*/  SHF.R.U64 R62, R68, 0x10, R69.reuse ;  /* 0x00000010443e7819 */ /* 0x100fe20000001245 */
[----:B------:R-:W-:Y:S01]  /*8190*/  IMAD.U32 R94, R46, 0x10000, RZ ;  /* 0x000100002e5e7824 */ /* 0x000fe200078e00ff */
[----:B------:R-:W-:Y:S01]  /*81a0*/  SHF.R.U32.HI R68, RZ, 0x10, R69 ;  /* 0x00000010ff447819 */ /* 0x000fe20000011645 */
[----:B------:R-:W-:Y:S01]  /*81b0*/  IMAD.U32 R91, R42, 0x10000, RZ ;  /* 0x000100002a5b7824 */ /* 0x000fe200078e00ff */
[----:B------:R-:W-:-:S02]  /*81c0*/  PRMT R60, R176, 0x5410, R60 ;  /* 0x00005410b03c7816 */ /* 0x000fc4000000003c */
[----:B------:R-:W-:Y:S02]  /*81d0*/  PRMT R68, R174, 0x5432, R68 ;  /* 0x00005432ae447816 */ /* 0x000fe40000000044 */
[--C-:B------:R-:W-:Y:S01]  /*81e0*/  SHF.R.U64 R69, R70, 0x10, R71.reuse ;  /* 0x0000001046457819 */ /* 0x100fe20000001247 */
[----:B------:R-:W-:Y:S01]  /*81f0*/  IMAD.U32 R136, R60, 0x10000, RZ ;  /* 0x000100003c887824 */ /* 0x000fe200078e00ff */
[----:B------:R-:W-:Y:S01]  /*8200*/  SHF.R.U32.HI R70, RZ, 0x10, R71 ;  /* 0x00000010ff467819 */ /* 0x000fe20000011647 */
[C---:B------:R-:W-:Y:S01]  /*8210*/  IMAD.U32 R134, R68.reuse, 0x10000, RZ ;  /* 0x0001000044867824 */ /* 0x040fe200078e00ff */
[----:B------:R-:W-:Y:S01]  /*8220*/  LOP3.LUT R90, R45, 0xffff0000, RZ, 0xc0, !PT ;  /* 0xffff00002d5a7812 */ /* 0x000fe200078ec0ff */
[----:B------:R-:W-:Y:S01]  /*8230*/  IMAD.U32 R71, R41, 0x10000, RZ ;  /* 0x0001000029477824 */ /* 0x000fe200078e00ff */
[----:B------:R-:W-:Y:S01]  /*8240*/  LOP3.LUT R95, R68, 0xffff0000, RZ, 0xc0, !PT ;  /* 0xffff0000445f7812 */ /* 0x000fe200078ec0ff */
[C---:B------:R-:W-:Y:S01]  /*8250*/  FMUL.FTZ R138, R89.reuse, R134 ;  /* 0x00000086598a7220 */ /* 0x040fe20000410000 */
[----:B------:R-:W-:Y:S01]  /*8260*/  SHF.R.U32.HI R63, RZ, 0x10, R63 ;  /* 0x00000010ff3f7819 */ /* 0x000fe2000001163f */
[-C--:B------:R-:W-:Y:S01]  /*8270*/  FMUL.FTZ R68, R89, R136.reuse ;  /* 0x0000008859447220 */ /* 0x080fe20000410000 */
[----:B------:R-:W-:Y:S01]  /*8280*/  PRMT R174, R174, 0x5410, R70 ;  /* 0x00005410aeae7816 */ /* 0x000fe20000000046 */
[----:B------:R-:W-:Y:S01]  /*8290*/  FMUL.FTZ R89, R90, R95 ;  /* 0x0000005f5a597220 */ /* 0x000fe20000410000 */
[----:B------:R-:W-:Y:S01]  /*82a0*/  LOP3.LUT R88, R41, 0xffff0000, RZ, 0xc0, !PT ;  /* 0xffff000029587812 */ /* 0x000fe200078ec0ff */
[C---:B------:R-:W-:Y:S01]  /*82b0*/  FFMA.FTZ R138, R71.reuse, R136, -R138 ;  /* 0x00000088478a7223 */ /* 0x040fe2000001088a */
[----:B------:R-:W-:Y:S01]  /*82c0*/  LOP3.LUT R135, R60, 0xffff0000, RZ, 0xc0, !PT ;  /* 0xffff00003c877812 */ /* 0x000fe200078ec0ff */
[----:B------:R-:W-:Y:S01]  /*82d0*/  FFMA.FTZ R68, R71, R134, R68 ;  /* 0x0000008647447223 */ /* 0x000fe20000010044 */
[----:B------:R-:W-:Y:S01]  /*82e0*/  PRMT R63, R173, 0x5410, R63 ;  /* 0x00005410ad3f7816 */ /* 0x000fe2000000003f */
[----:B------:R-:W-:Y:S01]  /*82f0*/  IMAD.U32 R45, R44, 0x10000, RZ ;  /* 0x000100002c2d7824 */ /* 0x000fe200078e00ff */
[----:B------:R-:W-:Y:S01]  /*8300*/  SHF.L.U32 R60, R174, 0x10, RZ ;  /* 0x00000010ae3c7819 */ /* 0x000fe200000006ff */
[-C--:B------:R-:W-:Y:S01]  /*8310*/  FMUL.FTZ R71, R90, R135.reuse ;  /* 0x000000875a477220 */ /* 0x080fe20000410000 */
[----:B------:R-:W-:Y:S01]  /*8320*/  FFMA.FTZ R89, R88, R135, -R89 ;  /* 0x0000008758597223 */ /* 0x000fe20000010859 */
[----:B------:R-:W-:Y:S01]  /*8330*/  IMAD.U32 R70, R63, 0x10000, RZ ;  /* 0x000100003f467824 */ /* 0x000fe200078e00ff */
[----:B------:R-:W-:Y:S01]  /*8340*/  PRMT R62, R176, 0x5432, R62 ;  /* 0x00005432b03e7816 */ /* 0x000fe2000000003e */
[----:B------:R-:W-:Y:S01]  /*8350*/  FMUL.FTZ R135, R93, R60 ;  /* 0x0000003c5d877220 */ /* 0x000fe20000410000 */
[----:B------:R-:W-:Y:S01]  /*8360*/  PRMT R55, R175, 0x5410, R55 ;  /* 0x00005410af377816 */ /* 0x000fe20000000037 */
[-C--:B------:R-:W-:Y:S01]  /*8370*/  FMUL.FTZ R93, R93, R70.reuse ;  /* 0x000000465d5d7220 */ /* 0x080fe20000410000 */
[----:B------:R-:W-:Y:S01]  /*8380*/  LOP3.LUT R47, R47, 0xffff0000, RZ, 0xc0, !PT ;  /* 0xffff00002f2f7812 */ /* 0x000fe200078ec0ff */
[----:B------:R-:W-:Y:S01]  /*8390*/  FFMA.FTZ R135, R92, R70, -R135 ;  /* 0x000000465c877223 */ /* 0x000fe20000010887 */
[----:B------:R-:W-:Y:S01]  /*83a0*/  LOP3.LUT R174, R174, 0xffff0000, RZ, 0xc0, !PT ;  /* 0xffff0000aeae7812 */ /* 0x000fe200078ec0ff */
[----:B------:R-:W-:Y:S01]  /*83b0*/  FFMA.FTZ R71, R88, R95, R71 ;  /* 0x0000005f58477223 */ /* 0x000fe20000010047 */
[----:B------:R-:W-:Y:S01]  /*83c0*/  LOP3.LUT R70, R63, 0xffff0000, RZ, 0xc0, !PT ;  /* 0xffff00003f467812 */ /* 0x000fe200078ec0ff */
[----:B------:R-:W-:-:S02]  /*83d0*/  IMAD.U32 R88, R62, 0x10000, RZ ;  /* 0x000100003e587824 */ /* 0x000fc400078e00ff */
[----:B------:R-:W-:Y:S01]  /*83e0*/  FFMA.FTZ R60, R92, R60, R93 ;  /* 0x0000003c5c3c7223 */ /* 0x000fe2000001005d */
[----:B------:R-:W-:Y:S02]  /*83f0*/  IMAD.U32 R90, R55, 0x10000, RZ ;  /* 0x00010000375a7824 */ /* 0x000fe400078e00ff */
[C---:B------:R-:W-:Y:S01]  /*8400*/  FMUL.FTZ R134, R47.reuse, R174 ;  /* 0x000000ae2f867220 */ /* 0x040fe20000410000 */
[----:B------:R-:W-:Y:S01]  /*8410*/  FMUL.FTZ R92, R47, R70 ;  /* 0x000000462f5c7220 */ /* 0x000fe20000410000 */
[----:B------:R-:W-:Y:S01]  /*8420*/  LOP3.LUT R44, R44, 0xffff0000, RZ, 0xc0, !PT ;  /* 0xffff00002c2c7812 */ /* 0x000fe200078ec0ff */
[----:B------:R-:W-:Y:S01]  /*8430*/  IMAD.U32 R41, R40, 0x10000, RZ ;  /* 0x0001000028297824 */ /* 0x000fe200078e00ff */
[----:B------:R-:W-:Y:S01]  /*8440*/  LOP3.LUT R47, R62, 0xffff0000, RZ, 0xc0, !PT ;  /* 0xffff00003e2f7812 */ /* 0x000fe200078ec0ff */
[----:B------:R-:W-:Y:S01]  /*8450*/  FMUL.FTZ R62, R45, R88 ;  /* 0x000000582d3e7220 */ /* 0x000fe20000410000 */
[----:B------:R-:W-:Y:S01]  /*8460*/  LOP3.LUT R55, R55, 0xffff0000, RZ, 0xc0, !PT ;  /* 0xffff000037377812 */ /* 0x000fe200078ec0ff */
[-C--:B------:R-:W-:Y:S01]  /*8470*/  FMUL.FTZ R45, R45, R90.reuse ;  /* 0x0000005a2d2d7220 */ /* 0x080fe20000410000 */
[----:B------:R-:W-:Y:S01]  /*8480*/  PRMT R69, R173, 0x5432, R69 ;  /* 0x00005432ad457816 */ /* 0x000fe20000000045 */
[----:B------:R-:W-:Y:S01]  /*8490*/  FMUL.FTZ R63, R44, R47 ;  /* 0x0000002f2c3f7220 */ /* 0x000fe20000410000 */
[----:B------:R-:W-:Y:S01]  /*84a0*/  PRMT R61, R175, 0x5432, R61 ;  /* 0x00005432af3d7816 */ /* 0x000fe2000000003d */
[----:B------:R-:W-:Y:S01]  /*84b0*/  FFMA.FTZ R90, R41, R90, -R62 ;  /* 0x0000005a295a7223 */ /* 0x000fe2000001083e */
[----:B------:R-:W-:Y:S01]  /*84c0*/  LOP3.LUT R40, R40, 0xffff0000, RZ, 0xc0, !PT ;  /* 0xffff000028287812 */ /* 0x000fe200078ec0ff */
[-C--:B------:R-:W-:Y:S01]  /*84d0*/  FMUL.FTZ R93, R44, R55.reuse ;  /* 0x000000372c5d7220 */ /* 0x080fe20000410000 */
[----:B------:R-:W-:Y:S01]  /*84e0*/  LOP3.LUT R43, R43, 0xffff0000, RZ, 0xc0, !PT ;  /* 0xffff00002b2b7812 */ /* 0x000fe200078ec0ff */
[----:B------:R-:W-:Y:S01]  /*84f0*/  FFMA.FTZ R41, R41, R88, R45 ;  /* 0x0000005829297223 */ /* 0x000fe2000001002d */
[----:B------:R-:W-:Y:S01]  /*8500*/  IMAD.U32 R44, R69, 0x10000, RZ ;  /* 0x00010000452c7824 */ /* 0x000fe200078e00ff */
[----:B------:R-:W-:Y:S01]  /*8510*/  LOP3.LUT R46, R46, 0xffff0000, RZ, 0xc0, !PT ;  /* 0xffff00002e2e7812 */ /* 0x000fe200078ec0ff */
[----:B------:R-:W-:Y:S01]  /*8520*/  IMAD.U32 R45, R61, 0x10000, RZ ;  /* 0x000100003d2d7824 */ /* 0x000fe200078e00ff */
[----:B------:R-:W-:Y:S01]  /*8530*/  LOP3.LUT R69, R69, 0xffff0000, RZ, 0xc0, !PT ;  /* 0xffff000045457812 */ /* 0x000fe200078ec0ff */
[C---:B------:R-:W-:Y:S01]  /*8540*/  FFMA.FTZ R55, R40.reuse, R55, -R63 ;  /* 0x0000003728377223 */ /* 0x040fe2000001083f */
[----:B------:R-:W-:Y:S01]  /*8550*/  LOP3.LUT R61, R61, 0xffff0000, RZ, 0xc0, !PT ;  /* 0xffff00003d3d7812 */ /* 0x000fe200078ec0ff */
[C---:B------:R-:W-:Y:S01]  /*8560*/  FFMA.FTZ R70, R43.reuse, R70, -R134 ;  /* 0x000000462b467223 */ /* 0x040fe20000010886 */
[----:B------:R-:W-:Y:S01]  /*8570*/  FFMA.FTZ R40, R40, R47, R93 ;  /* 0x0000002f28287223 */ /* 0x000fe2000001005d */
[----:B------:R-:W-:Y:S01]  /*8580*/  LOP3.LUT R42, R42, 0xffff0000, RZ, 0xc0, !PT ;  /* 0xffff00002a2a7812 */ /* 0x000fe200078ec0ff */
[----:B------:R-:W-:Y:S01]  /*8590*/  FFMA.FTZ R43, R43, R174, R92 ;  /* 0x000000ae2b2b7223 */ /* 0x000fe2000001005c */
[C---:B------:R-:W-:Y:S01]  /*85a0*/  FMUL.FTZ R47, R94.reuse, R45 ;  /* 0x0000002d5e2f7220 */ /* 0x040fe20000410000 */
[-C--:B------:R-:W-:Y:S01]  /*85b0*/  FMUL.FTZ R62, R94, R44.reuse ;  /* 0x0000002c5e3e7220 */ /* 0x080fe20000410000 */
[C---:B------:R-:W-:Y:S01]  /*85c0*/  FMUL.FTZ R63, R46.reuse, R69 ;  /* 0x000000452e3f7220 */ /* 0x040fe20000410000 */
[----:B------:R-:W-:Y:S01]  /*85d0*/  FMUL.FTZ R46, R46, R61 ;  /* 0x0000003d2e2e7220 */ /* 0x000fe20000410000 */
[C---:B------:R-:W-:Y:S01]  /*85e0*/  FFMA.FTZ R47, R91.reuse, R44, R47 ;  /* 0x0000002c5b2f7223 */ /* 0x040fe2000001002f */
[----:B------:R-:W-:Y:S01]  /*85f0*/  FFMA.FTZ R45, R91, R45, -R62 ;  /* 0x0000002d5b2d7223 */ /* 0x000fe2000001083e */
[C---:B------:R-:W-:Y:S01]  /*8600*/  FFMA.FTZ R44, R42.reuse, R61, -R63 ;  /* 0x0000003d2a2c7223 */ /* 0x040fe2000001083f */
[----:B------:R-:W-:Y:S01]  /*8610*/  F2FP.BF16.F32.PACK_AB R60, R43, R60 ;  /* 0x0000003c2b3c723e */ /* 0x000fe200000010ff */
[----:B------:R-:W-:Y:S01]  /*8620*/  FFMA.FTZ R46, R42, R69, R46 ;  /* 0x000000452a2e7223 */ /* 0x000fe2000001002e */
[----:B------:R-:W-:-:S02]  /*8630*/  F2FP.BF16.F32.PACK_AB R43, R40, R41 ;  /* 0x00000029282b723e */ /* 0x000fc400000010ff */
[----:B------:R-:W-:Y:S02]  /*8640*/  F2FP.BF16.F32.PACK_AB R89, R89, R138 ;  /* 0x0000008a5959723e */ /* 0x000fe400000010ff */
[----:B------:R-:W-:Y:S02]  /*8650*/  F2FP.BF16.F32.PACK_AB R70, R70, R135 ;  /* 0x000000874646723e */ /* 0x000fe400000010ff */
[----:B------:R-:W-:Y:S01]  /*8660*/  F2FP.BF16.F32.PACK_AB R68, R71, R68 ;  /* 0x000000444744723e */ /* 0x000fe200000010ff */
[----:B------:R-:W-:Y:S01]  /*8670*/  IMAD.MOV.U32 R41, RZ, RZ, R89 ;  /* 0x000000ffff297224 */ /* 0x000fe200078e0059 */
[----:B------:R-:W-:Y:S02]  /*8680*/  F2FP.BF16.F32.PACK_AB R88, R55, R90 ;  /* 0x0000005a3758723e */ /* 0x000fe400000010ff */
[----:B------:R-:W-:Y:S01]  /*8690*/  F2FP.BF16.F32.PACK_AB R42, R44, R45 ;  /* 0x0000002d2c2a723e */ /* 0x000fe200000010ff */
[----:B------:R-:W-:Y:S01]  /*86a0*/  IMAD.MOV.U32 R44, RZ, RZ, R43 ;  /* 0x000000ffff2c7224 */ /* 0x000fe200078e002b */
[----:B------:R-:W-:Y:S01]  /*86b0*/  F2FP.BF16.F32.PACK_AB R46, R46, R47 ;  /* 0x0000002f2e2e723e */ /* 0x000fe200000010ff */
[----:B------:R-:W-:-:S02]  /*86c0*/  IMAD.MOV.U32 R40, RZ, RZ, R88 ;  /* 0x000000ffff287224 */ /* 0x000fc400078e0058 */
[----:B------:R-:W-:Y:S02]  /*86d0*/  IMAD.MOV.U32 R45, RZ, RZ, R68 ;  /* 0x000000ffff2d7224 */ /* 0x000fe400078e0044 */
[----:B------:R-:W-:Y:S02]  /*86e0*/  IMAD.MOV.U32 R43, RZ, RZ, R70 ;  /* 0x000000ffff2b7224 */ /* 0x000fe400078e0046 */
[----:B------:R-:W-:-:S07]  /*86f0*/  IMAD.MOV.U32 R47, RZ, RZ, R60 ;  /* 0x000000ffff2f7224 */ /* 0x000fce00078e003c */
.L_x_541:
[----:B------:R-:W-:Y:S05]  /*8700*/  BSYNC B3 ;  /* 0x0000000000037941 */ /* 0x000fea0003800000 */
.L_x_540:
[----:B------:R-:W-:Y:S02]  /*8710*/  ULDC.64 UR4, c[0x0][0x208] ;  /* 0x0000820000047ab9 */ /* 0x000fe40000000a00 */
[----:B--2---:R2:W-:Y:S04]  /*8720*/  STG.E.128 desc[UR4][R50.64], R40 ;  /* 0x0000002832007986 */ /* 0x0045e8000c101d04 */
[----:B---3--:R2:W-:Y:S02]  /*8730*/  @!P3 STG.E.128 desc[UR4][R52.64], R44 ;  /* 0x0000002c3400b986 */ /* 0x0085e4000c101d04 */
.L_x_539:
[----:B------:R-:W-:Y:S05]  /*8740*/  BSYNC B2 ;  /* 0x0000000000027941 */ /* 0x000fea0003800000 */
.L_x_538:
[----:B------:R-:W-:-:S13]  /*8750*/  ISETP.NE.AND P3, PT, R10, RZ, PT ;  /* 0x000000ff0a00720c */ /* 0x000fda0003f65270 */
[----:B------:R-:W-:Y:S05]  /*8760*/  @!P3 BRA `(.L_x_537) ;  /* 0x0000000400f8b947 */ /* 0x000fea0003800000 */
[----:B--2---:R-:W-:Y:S01]  /*8770*/  SEL R40, R120, R146, !P1 ;  /* 0x0000009278287207 */ /* 0x004fe20004800000 */
        /* <DEDUP_REMOVED lines=10> */
[----:B------:R-:W-:Y:S02]  /*8820*/  SHF.R.S32.HI R46, RZ, 0x3, R46 ;  /* 0x00000003ff2e7819 */ /* 0x000fe4000001142e */
[----:B------:R-:W-:-:S04]  /*8830*/  LOP3.LUT R41, R227, 0x38, R40, 0xf8, !PT ;  /* 0x00000038e3297812 */ /* 0x000fc800078ef828 */
[----:B------:R-:W-:-:S05]  /*8840*/  LOP3.LUT R41, R41, R230, RZ, 0x3c, !PT ;  /* 0x000000e629297212 */ /* 0x000fca00078e3cff */
[--C-:B------:R-:W-:Y:S02]  /*8850*/  @!P3 SHF.R.S32.HI R43, RZ, 0x1f, R40.reuse ;  /* 0x0000001fff2bb819 */ /* 0x100fe40000011428 */
[----:B------:R-:W-:Y:S01]  /*8860*/  @!P3 IADD3 R42, P5, P6, R38, R48, R40 ;  /* 0x00000030262ab210 */ /* 0x000fe20007ebe028 */
[----:B------:R-:W-:-:S03]  /*8870*/  IMAD R40, R46, 0x1400, R231 ;  /* 0x000014002e287824 */ /* 0x000fc600078e02e7 */
[----:B------:R-:W-:Y:S02]  /*8880*/  @!P3 IADD3.X R54, R37, R54, R43, P5, P6 ;  /* 0x000000362536b210 */ /* 0x000fe40002fec42b */
[----:B------:R-:W-:Y:S01]  /*8890*/  IADD3 R40, R40, R41, RZ ;  /* 0x0000002928287210 */ /* 0x000fe20007ffe0ff */
[----:B------:R-:W-:Y:S01]  /*88a0*/  IMAD R41, R17, 0x5000, R141 ;  /* 0x0000500011297824 */ /* 0x000fe200078e028d */
[----:B------:R-:W-:-:S03]  /*88b0*/  LEA R48, P5, R44, R118, 0x1 ;  /* 0x000000762c307211 */ /* 0x000fc600078a08ff */
[----:B------:R-:W-:Y:S01]  /*88c0*/  IMAD R43, R17, 0x5000, R40 ;  /* 0x00005000112b7824 */ /* 0x000fe200078e0228 */
[----:B------:R-:W-:Y:S01]  /*88d0*/  LEA.HI.X R49, R44, R119, R45, 0x1, P5 ;  /* 0x000000772c317211 */ /* 0x000fe200028f0c2d */
[--C-:B------:R-:W-:Y:S01]  /*88e0*/  IMAD R41, R41, 0x2, R16.reuse ;  /* 0x0000000229297824 */ /* 0x100fe200078e0210 */
[----:B------:R-:W-:Y:S01]  /*88f0*/  @!P3 LEA R50, P5, R42, R118, 0x1 ;  /* 0x000000762a32b211 */ /* 0x000fe200078a08ff */
[----:B------:R-:W-:-:S03]  /*8900*/  IMAD R44, R43, 0x2, R16 ;  /* 0x000000022b2c7824 */ /* 0x000fc600078e0210 */
[----:B------:R-:W-:Y:S02]  /*8910*/  @!P3 LEA.HI.X R51, R42, R119, R54, 0x1, P5 ;  /* 0x000000772a33b211 */ /* 0x000fe400028f0c36 */
[----:B------:R-:W2:Y:S01]  /*8920*/  LDS.128 R40, [R41+0x24400] ;  /* 0x0244000029287984 */ /* 0x000ea20000000c00 */
[----:B------:R-:W-:-:S03]  /*8930*/  ISETP.GE.AND P5, PT, R213, R116, PT ;  /* 0x00000074d500720c */ /* 0x000fc60003fa6270 */
[----:B------:R-:W3:Y:S10]  /*8940*/  LDS.128 R44, [R44+0x24400] ;  /* 0x024400002c2c7984 */ /* 0x000ef40000000c00 */
[----:B------:R-:W-:Y:S05]  /*8950*/  @P5 BRA `(.L_x_543) ;  /* 0x00000004006c5947 */ /* 0x000fea0003800000 */
[--C-:B------:R-:W-:Y:S01]  /*8960*/  SHF.R.U64 R61, R64, 0x10, R65.reuse ;  /* 0x00000010403d7819 */ /* 0x100fe20000001241 */
[----:B---3--:R-:W-:Y:S01]  /*8970*/  IMAD.U32 R63, R45, 0x10000, RZ ;  /* 0x000100002d3f7824 */ /* 0x008fe200078e00ff */
[----:B------:R-:W-:Y:S01]  /*8980*/  SHF.R.U32.HI R65, RZ, 0x10, R65 ;  /* 0x00000010ff417819 */ /* 0x000fe20000011641 */
[----:B------:R-:W-:Y:S01]  /*8990*/  IMAD.U32 R62, R47, 0x10000, RZ ;  /* 0x000100002f3e7824 */ /* 0x000fe200078e00ff */
[--C-:B0-----:R-:W-:Y:S01]  /*89a0*/  SHF.R.U64 R89, R56, 0x10, R57.reuse ;  /* 0x0000001038597819 */ /* 0x101fe20000001239 */
[----:B--2---:R-:W-:Y:S01]  /*89b0*/  IMAD.U32 R55, R43, 0x10000, RZ ;  /* 0x000100002b377824 */ /* 0x004fe200078e00ff */
[----:B------:R-:W-:Y:S02]  /*89c0*/  SHF.R.U32.HI R71, RZ, 0x10, R57 ;  /* 0x00000010ff477819 */ /* 0x000fe40000011639 */
[----:B------:R-:W-:Y:S02]  /*89d0*/  PRMT R64, R172, 0x5432, R65 ;  /* 0x00005432ac407816 */ /* 0x000fe40000000041 */
[----:B------:R-:W-:-:S02]  /*89e0*/  PRMT R56, R170, 0x5410, R89 ;  /* 0x00005410aa387816 */ /* 0x000fc40000000059 */
[----:B------:R-:W-:Y:S01]  /*89f0*/  PRMT R170, R170, 0x5432, R71 ;  /* 0x00005432aaaa7816 */ /* 0x000fe20000000047 */
[----:B------:R-:W-:Y:S01]  /*8a00*/  IMAD.U32 R65, R64, 0x10000, RZ ;  /* 0x0001000040417824 */ /* 0x000fe200078e00ff */
[--C-:B------:R-:W-:Y:S02]  /*8a10*/  SHF.R.U64 R60, R66, 0x10, R67.reuse ;  /* 0x00000010423c7819 */ /* 0x100fe40000001243 */
[----:B------:R-:W-:Y:S01]  /*8a20*/  SHF.R.U32.HI R66, RZ, 0x10, R67 ;  /* 0x00000010ff427819 */ /* 0x000fe20000011643 */
[----:B------:R-:W-:Y:S01]  /*8a30*/  FMUL.FTZ R67, R63, R65 ;  /* 0x000000413f437220 */ /* 0x000fe20000410000 */
[----:B------:R-:W-:Y:S01]  /*8a40*/  PRMT R172, R172, 0x5410, R61 ;  /* 0x00005410acac7816 */ /* 0x000fe2000000003d */
[----:B------:R-:W-:Y:S01]  /*8a50*/  IMAD.U32 R61, R170, 0x10000, RZ ;  /* 0x00010000aa3d7824 */ /* 0x000fe200078e00ff */
[--C-:B------:R-:W-:Y:S02]  /*8a60*/  SHF.R.U32.HI R69, RZ, 0x10, R59.reuse ;  /* 0x00000010ff457819 */ /* 0x100fe4000001163b */
[----:B------:R-:W-:Y:S01]  /*8a70*/  SHF.R.U64 R57, R58, 0x10, R59 ;  /* 0x000000103a397819 */ /* 0x000fe2000000123b */
[----:B------:R-:W-:Y:S01]  /*8a80*/  IMAD.U32 R58, R41, 0x10000, RZ ;  /* 0x00010000293a7824 */ /* 0x000fe200078e00ff */
[----:B------:R-:W-:Y:S01]  /*8a90*/  PRMT R60, R171, 0x5410, R60 ;  /* 0x00005410ab3c7816 */ /* 0x000fe2000000003c */
[-C--:B------:R-:W-:Y:S01]  /*8aa0*/  FMUL.FTZ R63, R63, R61.reuse ;  /* 0x0000003d3f3f7220 */ /* 0x080fe20000410000 */
[----:B------:R-:W-:Y:S01]  /*8ab0*/  PRMT R171, R171, 0x5432, R66 ;  /* 0x00005432abab7816 */ /* 0x000fe20000000042 */
[----:B------:R-:W-:Y:S01]  /*8ac0*/  FFMA.FTZ R61, R58, R61, -R67 ;  /* 0x0000003d3a3d7223 */ /* 0x000fe20000010843 */
[----:B------:R-:W-:Y:S01]  /*8ad0*/  PRMT R69, R160, 0x5432, R69 ;  /* 0x00005432a0457816 */ /* 0x000fe20000000045 */
[----:B------:R-:W-:Y:S01]  /*8ae0*/  FFMA.FTZ R58, R58, R65, R63 ;  /* 0x000000413a3a7223 */ /* 0x000fe2000001003f */
[----:B------:R-:W-:Y:S01]  /*8af0*/  LOP3.LUT R59, R45, 0xffff0000, RZ, 0xc0, !PT ;  /* 0xffff00002d3b7812 */ /* 0x000fe200078ec0ff */
[----:B------:R-:W-:Y:S01]  /*8b00*/  IMAD.U32 R45, R44, 0x10000, RZ ;  /* 0x000100002c2d7824 */ /* 0x000fe200078e00ff */
[----:B------:R-:W-:Y:S01]  /*8b10*/  LOP3.LUT R66, R64, 0xffff0000, RZ, 0xc0, !PT ;  /* 0xffff000040427812 */ /* 0x000fe200078ec0ff */
[----:B------:R-:W-:Y:S01]  /*8b20*/  IMAD.U32 R63, R69, 0x10000, RZ ;  /* 0x00010000453f7824 */ /* 0x000fe200078e00ff */
[----:B------:R-:W-:-:S02]  /*8b30*/  LOP3.LUT R64, R170, 0xffff0000, RZ, 0xc0, !PT ;  /* 0xffff0000aa407812 */ /* 0x000fc400078ec0ff */
[----:B------:R-:W-:Y:S01]  /*8b40*/  SHF.L.U32 R67, R171, 0x10, RZ ;  /* 0x00000010ab437819 */ /* 0x000fe200000006ff */
[----:B------:R-:W-:Y:S01]  /*8b50*/  FMUL.FTZ R71, R59, R66 ;  /* 0x000000423b477220 */ /* 0x000fe20000410000 */
[----:B------:R-:W-:Y:S01]  /*8b60*/  LOP3.LUT R54, R41, 0xffff0000, RZ, 0xc0, !PT ;  /* 0xffff000029367812 */ /* 0x000fe200078ec0ff */
        /* <DEDUP_REMOVED lines=8> */
[----:B------:R-:W-:Y:S01]  /*8bf0*/  LOP3.LUT R52, R43, 0xffff0000, RZ, 0xc0, !PT ;  /* 0xffff00002b347812 */ /* 0x000fe200078ec0ff */
[C---:B------:R-:W-:Y:S01]  /*8c00*/  FFMA.FTZ R54, R55.reuse, R63, -R68 ;  /* 0x0000003f37367223 */ /* 0x040fe20000010844 */
[----:B------:R-:W-:Y:S01]  /*8c10*/  FFMA.FTZ R55, R55, R67, R62 ;  /* 0x0000004337377223 */ /* 0x000fe2000001003e */
[----:B------:R-:W-:Y:S01]  /*8c20*/  FMUL.FTZ R63, R47, R171 ;  /* 0x000000ab2f3f7220 */ /* 0x000fe20000410000 */
[----:B------:R-:W-:-:S02]  /*8c30*/  IMAD.U32 R66, R172, 0x10000, RZ ;  /* 0x00010000ac427824 */ /* 0x000fc400078e00ff */
[-C--:B------:R-:W-:Y:S01]  /*8c40*/  FMUL.FTZ R65, R47, R69.reuse ;  /* 0x000000452f417220 */ /* 0x080fe20000410000 */
[C---:B------:R-:W-:Y:S01]  /*8c50*/  IMAD.U32 R62, R56.reuse, 0x10000, RZ ;  /* 0x00010000383e7824 */ /* 0x040fe200078e00ff */
[----:B------:R-:W-:Y:S01]  /*8c60*/  LOP3.LUT R47, R56, 0xffff0000, RZ, 0xc0, !PT ;  /* 0xffff0000382f7812 */ /* 0x000fe200078ec0ff */
[----:B------:R-:W-:Y:S01]  /*8c70*/  FFMA.FTZ R69, R52, R69, -R63 ;  /* 0x0000004534457223 */ /* 0x000fe2000001083f */
[C---:B------:R-:W-:Y:S01]  /*8c80*/  FMUL.FTZ R56, R45.reuse, R66 ;  /* 0x000000422d387220 */ /* 0x040fe20000410000 */
[----:B------:R-:W-:Y:S01]  /*8c90*/  IMAD.U32 R41, R40, 0x10000, RZ ;  /* 0x0001000028297824 */ /* 0x000fe200078e00ff */
[----:B------:R-:W-:Y:S01]  /*8ca0*/  LOP3.LUT R44, R44, 0xffff0000, RZ, 0xc0, !PT ;  /* 0xffff00002c2c7812 */ /* 0x000fe200078ec0ff */
[-C--:B------:R-:W-:Y:S01]  /*8cb0*/  FMUL.FTZ R45, R45, R62.reuse ;  /* 0x0000003e2d2d7220 */ /* 0x080fe20000410000 */
[----:B------:R-:W-:Y:S01]  /*8cc0*/  PRMT R57, R160, 0x5410, R57 ;  /* 0x00005410a0397816 */ /* 0x000fe20000000039 */
[----:B------:R-:W-:Y:S01]  /*8cd0*/  IMAD.U32 R43, R42, 0x10000, RZ ;  /* 0x000100002a2b7824 */ /* 0x000fe200078e00ff */
[----:B------:R-:W-:Y:S01]  /*8ce0*/  LOP3.LUT R63, R172, 0xffff0000, RZ, 0xc0, !PT ;  /* 0xffff0000ac3f7812 */ /* 0x000fe200078ec0ff */
[----:B------:R-:W-:Y:S01]  /*8cf0*/  FFMA.FTZ R68, R52, R171, R65 ;  /* 0x000000ab34447223 */ /* 0x000fe20000010041 */
[----:B------:R-:W-:Y:S01]  /*8d00*/  LOP3.LUT R40, R40, 0xffff0000, RZ, 0xc0, !PT ;  /* 0xffff000028287812 */ /* 0x000fe200078ec0ff */
[C---:B------:R-:W-:Y:S01]  /*8d10*/  FFMA.FTZ R56, R41.reuse, R62, -R56 ;  /* 0x0000003e29387223 */ /* 0x040fe20000010838 */
[----:B------:R-:W-:Y:S01]  /*8d20*/  LOP3.LUT R53, R42, 0xffff0000, RZ, 0xc0, !PT ;  /* 0xffff00002a357812 */ /* 0x000fe200078ec0ff */
[----:B------:R-:W-:Y:S01]  /*8d30*/  FFMA.FTZ R45, R41, R66, R45 ;  /* 0x00000042292d7223 */ /* 0x000fe2000001002d */
[----:B------:R-:W-:-:S02]  /*8d40*/  IMAD.U32 R42, R46, 0x10000, RZ ;  /* 0x000100002e2a7824 */ /* 0x000fc400078e00ff */
[C---:B------:R-:W-:Y:S01]  /*8d50*/  FMUL.FTZ R65, R44.reuse, R63 ;  /* 0x0000003f2c417220 */ /* 0x040fe20000410000 */
[-C--:B------:R-:W-:Y:S01]  /*8d60*/  FMUL.FTZ R67, R44, R47.reuse ;  /* 0x0000002f2c437220 */ /* 0x080fe20000410000 */
[C---:B------:R-:W-:Y:S01]  /*8d70*/  IMAD.U32 R41, R57.reuse, 0x10000, RZ ;  /* 0x0001000039297824 */ /* 0x040fe200078e00ff */
[----:B------:R-:W-:Y:S01]  /*8d80*/  LOP3.LUT R46, R46, 0xffff0000, RZ, 0xc0, !PT ;  /* 0xffff00002e2e7812 */ /* 0x000fe200078ec0ff */
[----:B------:R-:W-:Y:S01]  /*8d90*/  IMAD.U32 R44, R60, 0x10000, RZ ;  /* 0x000100003c2c7824 */ /* 0x000fe200078e00ff */
[----:B------:R-:W-:Y:S01]  /*8da0*/  LOP3.LUT R57, R57, 0xffff0000, RZ, 0xc0, !PT ;  /* 0xffff000039397812 */ /* 0x000fe200078ec0ff */
[----:B------:R-:W-:Y:S01]  /*8db0*/  FFMA.FTZ R65, R40, R47, -R65 ;  /* 0x0000002f28417223 */ /* 0x000fe20000010841 */
[----:B------:R-:W-:Y:S01]  /*8dc0*/  LOP3.LUT R60, R60, 0xffff0000, RZ, 0xc0, !PT ;  /* 0xffff00003c3c7812 */ /* 0x000fe200078ec0ff */
[----:B------:R-:W-:Y:S01]  /*8dd0*/  FFMA.FTZ R40, R40, R63, R67 ;  /* 0x0000003f28287223 */ /* 0x000fe20000010043 */
[C---:B------:R-:W-:Y:S01]  /*8de0*/  FMUL.FTZ R52, R42.reuse, R44 ;  /* 0x0000002c2a347220 */ /* 0x040fe20000410000 */
[----:B------:R-:W-:Y:S01]  /*8df0*/  FMUL.FTZ R47, R42, R41 ;  /* 0x000000292a2f7220 */ /* 0x000fe20000410000 */
[C---:B------:R-:W-:Y:S01]  /*8e00*/  FMUL.FTZ R63, R46.reuse, R57 ;  /* 0x000000392e3f7220 */ /* 0x040fe20000410000 */
[----:B------:R-:W-:Y:S01]  /*8e10*/  FMUL.FTZ R42, R46, R60 ;  /* 0x0000003c2e2a7220 */ /* 0x000fe20000410000 */
[C---:B------:R-:W-:Y:S01]  /*8e20*/  FFMA.FTZ R52, R43.reuse, R41, -R52 ;  /* 0x000000292b347223 */ /* 0x040fe20000010834 */
[----:B------:R-:W-:Y:S01]  /*8e30*/  FFMA.FTZ R47, R43, R44, R47 ;  /* 0x0000002c2b2f7223 */ /* 0x000fe2000001002f */
[C---:B------:R-:W-:Y:S01]  /*8e40*/  FFMA.FTZ R60, R53.reuse, R60, R63 ;  /* 0x0000003c353c7223 */ /* 0x040fe2000001003f */
[----:B------:R-:W-:Y:S01]  /*8e50*/  FFMA.FTZ R57, R53, R57, -R42 ;  /* 0x0000003935397223 */ /* 0x000fe2000001082a */
[----:B------:R-:W-:-:S02]  /*8e60*/  F2FP.BF16.F32.PACK_AB R58, R59, R58 ;  /* 0x0000003a3b3a723e */ /* 0x000fc400000010ff */
[----:B------:R-:W-:Y:S02]  /*8e70*/  F2FP.BF16.F32.PACK_AB R55, R68, R55 ;  /* 0x000000374437723e */ /* 0x000fe400000010ff */
[----:B------:R-:W-:Y:S02]  /*8e80*/  F2FP.BF16.F32.PACK_AB R56, R65, R56 ;  /* 0x000000384138723e */ /* 0x000fe400000010ff */
        /* <DEDUP_REMOVED lines=8> */
.L_x_543:
[----:B------:R-:W-:Y:S05]  /*8f10*/  BSYNC B2 ;  /* 0x0000000000027941 */ /* 0x000fea0003800000 */
.L_x_542:
[----:B------:R-:W-:Y:S02]  /*8f20*/  ULDC.64 UR4, c[0x0][0x208] ;  /* 0x0000820000047ab9 */ /* 0x000fe40000000a00 */
[----:B--2---:R4:W-:Y:S04]  /*8f30*/  STG.E.128 desc[UR4][R48.64], R40 ;  /* 0x0000002830007986 */ /* 0x0049e8000c101d04 */
[----:B---3--:R4:W-:Y:S02]  /*8f40*/  @!P3 STG.E.128 desc[UR4][R50.64], R44 ;  /* 0x0000002c3200b986 */ /* 0x0089e4000c101d04 */
.L_x_537:
[----:B------:R-:W-:Y:S05]  /*8f50*/  BSYNC B1 ;  /* 0x0000000000017941 */ /* 0x000fea0003800000 */
.L_x_536:
[-C--:B--2-4-:R-:W-:Y:S02]  /*8f60*/  IMAD R40, R237, R122.reuse, RZ ;  /* 0x0000007aed287224 */ /* 0x094fe400078e02ff */
[----:B------:R-:W-:-:S04]  /*8f70*/  IMAD.WIDE.U32 R124, R218, R122, R124 ;  /* 0x0000007ada7c7225 */ /* 0x000fc800078e007c */
[----:B------:R-:W-:Y:S01]  /*8f80*/  IMAD R123, R218, R123, R40 ;  /* 0x0000007bda7b7224 */ /* 0x000fe200078e0228 */
[----:B------:R-:W-:Y:S06]  /*8f90*/  @P4 BRA `(.L_x_504) ;  /* 0x00000014000c4947 */ /* 0x000fec0003800000 */
[----:B------:R-:W-:Y:S01]  /*8fa0*/  ISETP.NE.AND P3, PT, R26, RZ, PT ;  /* 0x000000ff1a00720c */ /* 0x000fe20003f65270 */
[----:B------:R-:W-:Y:S01]  /*8fb0*/  BSSY B1, `(.L_x_544) ;  /* 0x0000082000017945 */ /* 0x000fe20003800000 */
[----:B---3--:R-:W-:-:S11]  /*8fc0*/  IMAD.IADD R52, R125, 0x1, R123 ;  /* 0x000000017d347824 */ /* 0x008fd600078e027b */
[----:B------:R-:W-:Y:S05]  /*8fd0*/  @!P3 BRA `(.L_x_545) ;  /* 0x0000000400fcb947 */ /* 0x000fea0003800000 */
[----:B------:R-:W-:Y:S01]  /*8fe0*/  SEL R40, R120, R146, !P0 ;  /* 0x0000009278287207 */ /* 0x000fe20004000000 */
[----:B------:R-:W-:Y:S01]  /*8ff0*/  BSSY B2, `(.L_x_546) ;  /* 0x000007a000027945 */ /* 0x000fe20003800000 */
[----:B------:R-:W-:Y:S02]  /*9000*/  IADD3 R42, P4, P5, R38, R124, R13 ;  /* 0x0000007c262a7210 */ /* 0x000fe40007d9e00d */
[----:B------:R-:W-:Y:S02]  /*9010*/  SHF.R.S32.HI R41, RZ, 0x1f, R40 ;  /* 0x0000001fff297819 */ /* 0x000fe40000011428 */
[----:B------:R-:W-:Y:S02]  /*9020*/  IADD3.X R43, R37, R52, R7, P4, P5 ;  /* 0x00000034252b7210 */ /* 0x000fe400027ea407 */
[----:B------:R-:W-:Y:S02]  /*9030*/  LEA.HI R41, R41, R40, RZ, 0x4 ;  /* 0x0000002829297211 */ /* 0x000fe400078f20ff */
[----:B------:R-:W-:-:S02]  /*9040*/  LEA R48, P4, R42, R118, 0x1 ;  /* 0x000000762a307211 */ /* 0x000fc400078808ff */
[----:B------:R-:W-:Y:S02]  /*9050*/  LEA.HI.SX32 R41, R41, R14, 0x1c ;  /* 0x0000000e29297211 */ /* 0x000fe400078fe2ff */
[----:B------:R-:W-:Y:S02]  /*9060*/  LEA.HI.X R49, R42, R119, R43, 0x1, P4 ;  /* 0x000000772a317211 */ /* 0x000fe400020f0c2b */
[----:B------:R-:W-:Y:S01]  /*9070*/  SHF.R.S32.HI R40, RZ, 0x1f, R41 ;  /* 0x0000001fff287819 */ /* 0x000fe20000011429 */
[----:B------:R-:W-:-:S03]  /*9080*/  IMAD.SHL.U32 R51, R41, 0x8, RZ ;  /* 0x0000000829337824 */ /* 0x000fc600078e00ff */
[----:B------:R-:W-:Y:S02]  /*9090*/  LEA.HI R40, R40, R41, RZ, 0x3 ;  /* 0x0000002928287211 */ /* 0x000fe400078f18ff */
[----:B------:R-:W-:Y:S02]  /*90a0*/  LOP3.LUT R41, R226, 0x38, R51, 0xf8, !PT ;  /* 0x00000038e2297812 */ /* 0x000fe400078ef833 */
[----:B------:R-:W-:Y:S02]  /*90b0*/  SHF.R.S32.HI R40, RZ, 0x3, R40 ;  /* 0x00000003ff287819 */ /* 0x000fe40000011428 */
[----:B------:R-:W-:Y:S02]  /*90c0*/  LOP3.LUT R41, R41, R228, RZ, 0x3c, !PT ;  /* 0x000000e429297212 */ /* 0x000fe400078e3cff */
[----:B------:R-:W-:Y:S01]  /*90d0*/  ISETP.GE.AND P3, PT, R51, R145, PT ;  /* 0x000000913300720c */ /* 0x000fe20003f66270 */
[----:B------:R-:W-:-:S04]  /*90e0*/  IMAD R40, R40, 0x1400, R229 ;  /* 0x0000140028287824 */ /* 0x000fc800078e02e5 */
[----:B------:R-:W-:Y:S02]  /*90f0*/  IMAD.IADD R40, R40, 0x1, R41 ;  /* 0x0000000128287824 */ /* 0x000fe400078e0229 */
[C---:B------:R-:W-:Y:S02]  /*9100*/  IMAD R41, R17.reuse, 0x5000, R140 ;  /* 0x0000500011297824 */ /* 0x040fe400078e028c */
[----:B------:R-:W-:Y:S02]  /*9110*/  IMAD R43, R17, 0x5000, R40 ;  /* 0x00005000112b7824 */ /* 0x000fe400078e0228 */
[----:B------:R-:W-:Y:S02]  /*9120*/  IMAD R41, R41, 0x2, R16 ;  /* 0x0000000229297824 */ /* 0x000fe400078e0210 */
[----:B------:R-:W-:Y:S02]  /*9130*/  @!P3 SHF.R.S32.HI R54, RZ, 0x1f, R51 ;  /* 0x0000001fff36b819 */ /* 0x000fe40000011433 */
[----:B------:R-:W-:-:S02]  /*9140*/  LEA R44, R43, R16, 0x1 ;  /* 0x000000102b2c7211 */ /* 0x000fc400078e08ff */
[----:B------:R-:W2:Y:S01]  /*9150*/  LDS.128 R40, [R41+0x24400] ;  /* 0x0244000029287984 */ /* 0x000ea20000000c00 */
[----:B------:R-:W-:-:S03]  /*9160*/  @!P3 IADD3 R51, P4, P5, R38, R124, R51 ;  /* 0x0000007c2633b210 */ /* 0x000fc60007d9e033 */
[----:B------:R-:W3:Y:S01]  /*9170*/  LDS.128 R44, [R44+0x24400] ;  /* 0x024400002c2c7984 */ /* 0x000ee20000000c00 */
[----:B------:R-:W-:Y:S02]  /*9180*/  @!P3 IADD3.X R54, R37, R52, R54, P4, P5 ;  /* 0x000000342536b210 */ /* 0x000fe400027ea436 */
[----:B------:R-:W-:Y:S02]  /*9190*/  ISETP.GE.AND P5, PT, R212, R116, PT ;  /* 0x00000074d400720c */ /* 0x000fe40003fa6270 */
[----:B------:R-:W-:-:S04]  /*91a0*/  @!P3 LEA R50, P4, R51, R118, 0x1 ;  /* 0x000000763332b211 */ /* 0x000fc800078808ff */
[----:B------:R-:W-:-:S07]  /*91b0*/  @!P3 LEA.HI.X R51, R51, R119, R54, 0x1, P4 ;  /* 0x000000773333b211 */ /* 0x000fce00020f0c36 */
[----:B------:R-:W-:Y:S05]  /*91c0*/  @P5 BRA `(.L_x_547) ;  /* 0x0000000400705947 */ /* 0x000fea0003800000 */
[--C-:B------:R-:W-:Y:S01]  /*91d0*/  SHF.R.U64 R64, R84, 0x10, R85.reuse ;  /* 0x0000001054407819 */ /* 0x100fe20000001255 */
[----:B---3--:R-:W-:Y:S01]  /*91e0*/  IMAD.U32 R59, R45, 0x10000, RZ ;  /* 0x000100002d3b7824 */ /* 0x008fe200078e00ff */
[----:B------:R-:W-:Y:S01]  /*91f0*/  SHF.R.U32.HI R84, RZ, 0x10, R85 ;  /* 0x00000010ff547819 */ /* 0x000fe20000011655 */
[----:B--2---:R-:W-:Y:S01]  /*9200*/  IMAD.U32 R55, R41, 0x10000, RZ ;  /* 0x0001000029377824 */ /* 0x004fe200078e00ff */
[--C-:B------:R-:W-:Y:S01]  /*9210*/  SHF.R.U64 R66, R76, 0x10, R77.reuse ;  /* 0x000000104c427819 */ /* 0x100fe2000000124d */
[----:B------:R-:W-:Y:S01]  /*9220*/  IMAD.U32 R61, R47, 0x10000, RZ ;  /* 0x000100002f3d7824 */ /* 0x000fe200078e00ff */
[----:B------:R-:W-:Y:S01]  /*9230*/  LOP3.LUT R60, R45, 0xffff0000, RZ, 0xc0, !PT ;  /* 0xffff00002d3c7812 */ /* 0x000fe200078ec0ff */
[----:B------:R-:W-:Y:S01]  /*9240*/  IMAD.U32 R58, R43, 0x10000, RZ ;  /* 0x000100002b3a7824 */ /* 0x000fe200078e00ff */
[----:B------:R-:W-:Y:S01]  /*9250*/  SHF.R.U32.HI R76, RZ, 0x10, R77 ;  /* 0x00000010ff4c7819 */ /* 0x000fe2000001164d */
[----:B------:R-:W-:Y:S01]  /*9260*/  IMAD.U32 R54, R44, 0x10000, RZ ;  /* 0x000100002c367824 */ /* 0x000fe200078e00ff */
[----:B------:R-:W-:Y:S01]  /*9270*/  PRMT R45, R159, 0x5432, R84 ;  /* 0x000054329f2d7816 */ /* 0x000fe20000000054 */
[----:B------:R-:W-:Y:S01]  /*9280*/  IMAD.U32 R53, R40, 0x10000, RZ ;  /* 0x0001000028357824 */ /* 0x000fe200078e00ff */
[----:B------:R-:W-:-:S02]  /*9290*/  PRMT R63, R157, 0x5410, R66 ;  /* 0x000054109d3f7816 */ /* 0x000fc40000000042 */
[--C-:B------:R-:W-:Y:S01]  /*92a0*/  SHF.R.U64 R67, R86, 0x10, R87.reuse ;  /* 0x0000001056437819 */ /* 0x100fe20000001257 */
[----:B------:R-:W-:Y:S01]  /*92b0*/  IMAD.U32 R66, R45, 0x10000, RZ ;  /* 0x000100002d427824 */ /* 0x000fe200078e00ff */
[----:B------:R-:W-:Y:S02]  /*92c0*/  PRMT R157, R157, 0x5432, R76 ;  /* 0x000054329d9d7816 */ /* 0x000fe4000000004c */
[----:B------:R-:W-:Y:S01]  /*92d0*/  SHF.R.U32.HI R87, RZ, 0x10, R87 ;  /* 0x00000010ff577819 */ /* 0x000fe20000011657 */
[----:B------:R-:W-:Y:S01]  /*92e0*/  FMUL.FTZ R68, R59, R66 ;  /* 0x000000423b447220 */ /* 0x000fe20000410000 */
[--C-:B------:R-:W-:Y:S02]  /*92f0*/  SHF.R.U64 R65, R78, 0x10, R79.reuse ;  /* 0x000000104e417819 */ /* 0x100fe4000000124f */
[----:B------:R-:W-:Y:S02]  /*9300*/  SHF.R.U32.HI R79, RZ, 0x10, R79 ;  /* 0x00000010ff4f7819 */ /* 0x000fe4000001164f */
[----:B------:R-:W-:Y:S01]  /*9310*/  PRMT R159, R159, 0x5410, R64 ;  /* 0x000054109f9f7816 */ /* 0x000fe20000000040 */
[----:B------:R-:W-:Y:S01]  /*9320*/  IMAD.U32 R64, R157, 0x10000, RZ ;  /* 0x000100009d407824 */ /* 0x000fe200078e00ff */
[----:B------:R-:W-:-:S02]  /*9330*/  PRMT R67, R158, 0x5410, R67 ;  /* 0x000054109e437816 */ /* 0x000fc40000000043 */
[----:B------:R-:W-:Y:S01]  /*9340*/  LOP3.LUT R62, R47, 0xffff0000, RZ, 0xc0, !PT ;  /* 0xffff00002f3e7812 */ /* 0x000fe200078ec0ff */
[-C--:B------:R-:W-:Y:S01]  /*9350*/  FMUL.FTZ R70, R59, R64.reuse ;  /* 0x000000403b467220 */ /* 0x080fe20000410000 */
[----:B------:R-:W-:Y:S02]  /*9360*/  PRMT R158, R158, 0x5432, R87 ;  /* 0x000054329e9e7816 */ /* 0x000fe40000000057 */
[C---:B------:R-:W-:Y:S02]  /*9370*/  PRMT R47, R156.reuse, 0x5410, R65 ;  /* 0x000054109c2f7816 */ /* 0x040fe40000000041 */
[----:B------:R-:W-:Y:S02]  /*9380*/  PRMT R156, R156, 0x5432, R79 ;  /* 0x000054329c9c7816 */ /* 0x000fe4000000004f */
[----:B------:R-:W-:Y:S01]  /*9390*/  LOP3.LUT R65, R45, 0xffff0000, RZ, 0xc0, !PT ;  /* 0xffff00002d417812 */ /* 0x000fe200078ec0ff */
[----:B------:R-:W-:Y:S01]  /*93a0*/  FFMA.FTZ R45, R55, R64, -R68 ;  /* 0x00000040372d7223 */ /* 0x000fe20000010844 */
[----:B------:R-:W-:Y:S01]  /*93b0*/  IMAD.U32 R64, R158, 0x10000, RZ ;  /* 0x000100009e407824 */ /* 0x000fe200078e00ff */
[----:B------:R-:W-:Y:S01]  /*93c0*/  LOP3.LUT R157, R157, 0xffff0000, RZ, 0xc0, !PT ;  /* 0xffff00009d9d7812 */ /* 0x000fe200078ec0ff */
[----:B------:R-:W-:Y:S01]  /*93d0*/  IMAD.U32 R59, R156, 0x10000, RZ ;  /* 0x000100009c3b7824 */ /* 0x000fe200078e00ff */
[----:B------:R-:W-:Y:S01]  /*93e0*/  LOP3.LUT R57, R41, 0xffff0000, RZ, 0xc0, !PT ;  /* 0xffff000029397812 */ /* 0x000fe200078ec0ff */
[C---:B------:R-:W-:Y:S01]  /*93f0*/  FMUL.FTZ R71, R61.reuse, R64 ;  /* 0x000000403d477220 */ /* 0x040fe20000410000 */
[C---:B------:R-:W-:Y:S01]  /*9400*/  FMUL.FTZ R68, R60.reuse, R65 ;  /* 0x000000413c447220 */ /* 0x040fe20000410000 */
[----:B------:R-:W-:Y:S01]  /*9410*/  FMUL.FTZ R60, R60, R157 ;  /* 0x0000009d3c3c7220 */ /* 0x000fe20000410000 */
[----:B------:R-:W-:Y:S01]  /*9420*/  LOP3.LUT R69, R158, 0xffff0000, RZ, 0xc0, !PT ;  /* 0xffff00009e457812 */ /* 0x000fe200078ec0ff */
[-C--:B------:R-:W-:Y:S01]  /*9430*/  FMUL.FTZ R61, R61, R59.reuse ;  /* 0x0000003b3d3d7220 */ /* 0x080fe20000410000 */
[----:B------:R-:W-:Y:S01]  /*9440*/  FFMA.FTZ R71, R58, R59, -R71 ;  /* 0x0000003b3a477223 */ /* 0x000fe20000010847 */
[----:B------:R-:W-:Y:S01]  /*9450*/  FFMA.FTZ R55, R55, R66, R70 ;  /* 0x0000004237377223 */ /* 0x000fe20000010046 */
[----:B------:R-:W-:Y:S01]  /*9460*/  LOP3.LUT R59, R156, 0xffff0000, RZ, 0xc0, !PT ;  /* 0xffff00009c3b7812 */ /* 0x000fe200078ec0ff */
[----:B------:R-:W-:Y:S01]  /*9470*/  FFMA.FTZ R68, R57, R157, -R68 ;  /* 0x0000009d39447223 */ /* 0x000fe20000010844 */
[----:B------:R-:W-:Y:S01]  /*9480*/  LOP3.LUT R56, R43, 0xffff0000, RZ, 0xc0, !PT ;  /* 0xffff00002b387812 */ /* 0x000fe200078ec0ff */
[----:B------:R-:W-:Y:S01]  /*9490*/  FFMA.FTZ R66, R57, R65, R60 ;  /* 0x0000004139427223 */ /* 0x000fe2000001003c */
[----:B------:R-:W-:Y:S01]  /*94a0*/  FFMA.FTZ R64, R58, R64, R61 ;  /* 0x000000403a407223 */ /* 0x000fe2000001003d */
[----:B------:R-:W-:Y:S01]  /*94b0*/  FMUL.FTZ R61, R62, R69 ;  /* 0x000000453e3d7220 */ /* 0x000fe20000410000 */
[----:B------:R-:W-:Y:S01]  /*94c0*/  SHF.L.U32 R57, R63, 0x10, RZ ;  /* 0x000000103f397819 */ /* 0x000fe200000006ff */
[----:B------:R-:W-:-:S02]  /*94d0*/  IMAD.U32 R58, R159, 0x10000, RZ ;  /* 0x000100009f3a7824 */ /* 0x000fc400078e00ff */
[-C--:B------:R-:W-:Y:S01]  /*94e0*/  FMUL.FTZ R65, R62, R59.reuse ;  /* 0x0000003b3e417220 */ /* 0x080fe20000410000 */
[----:B------:R-:W-:Y:S01]  /*94f0*/  FFMA.FTZ R62, R56, R59, -R61 ;  /* 0x0000003b383e7223 */ /* 0x000fe2000001083d */
[----:B------:R-:W-:Y:S01]  /*9500*/  LOP3.LUT R44, R44, 0xffff0000, RZ, 0xc0, !PT ;  /* 0xffff00002c2c7812 */ /* 0x000fe200078ec0ff */
[CC--:B------:R-:W-:Y:S01]  /*9510*/  FMUL.FTZ R60, R54.reuse, R58.reuse ;  /* 0x0000003a363c7220 */ /* 0x0c0fe20000410000 */
[-C--:B------:R-:W-:Y:S01]  /*9520*/  FMUL.FTZ R59, R54, R57.reuse ;  /* 0x00000039363b7220 */ /* 0x080fe20000410000 */
[----:B------:R-:W-:Y:S01]  /*9530*/  LOP3.LUT R159, R159, 0xffff0000, RZ, 0xc0, !PT ;  /* 0xffff00009f9f7812 */ /* 0x000fe200078ec0ff */
[C---:B------:R-:W-:Y:S01]  /*9540*/  IMAD.U32 R41, R42.reuse, 0x10000, RZ ;  /* 0x000100002a297824 */ /* 0x040fe200078e00ff */
[----:B------:R-:W-:Y:S01]  /*9550*/  LOP3.LUT R63, R63, 0xffff0000, RZ, 0xc0, !PT ;  /* 0xffff00003f3f7812 */ /* 0x000fe200078ec0ff */
[C---:B------:R-:W-:Y:S01]  /*9560*/  FFMA.FTZ R60, R53.reuse, R57, -R60 ;  /* 0x00000039353c7223 */ /* 0x040fe2000001083c */
[----:B------:R-:W-:Y:S01]  /*9570*/  LOP3.LUT R43, R42, 0xffff0000, RZ, 0xc0, !PT ;  /* 0xffff00002a2b7812 */ /* 0x000fe200078ec0ff */
[----:B------:R-:W-:Y:S01]  /*9580*/  FFMA.FTZ R59, R53, R58, R59 ;  /* 0x0000003a353b7223 */ /* 0x000fe2000001003b */
[C---:B------:R-:W-:Y:S01]  /*9590*/  IMAD.U32 R42, R46.reuse, 0x10000, RZ ;  /* 0x000100002e2a7824 */ /* 0x040fe200078e00ff */
[----:B------:R-:W-:Y:S01]  /*95a0*/  LOP3.LUT R46, R46, 0xffff0000, RZ, 0xc0, !PT ;  /* 0xffff00002e2e7812 */ /* 0x000fe200078ec0ff */
[C---:B------:R-:W-:Y:S01]  /*95b0*/  IMAD.U32 R53, R67.reuse, 0x10000, RZ ;  /* 0x0001000043357824 */ /* 0x040fe200078e00ff */
[----:B------:R-:W-:Y:S01]  /*95c0*/  LOP3.LUT R67, R67, 0xffff0000, RZ, 0xc0, !PT ;  /* 0xffff000043437812 */ /* 0x000fe200078ec0ff */
[C---:B------:R-:W-:Y:S01]  /*95d0*/  FMUL.FTZ R61, R44.reuse, R159 ;  /* 0x0000009f2c3d7220 */ /* 0x040fe20000410000 */
[----:B------:R-:W-:Y:S01]  /*95e0*/  FMUL.FTZ R57, R44, R63 ;  /* 0x0000003f2c397220 */ /* 0x000fe20000410000 */
[C---:B------:R-:W-:Y:S01]  /*95f0*/  IMAD.U32 R44, R47.reuse, 0x10000, RZ ;  /* 0x000100002f2c7824 */ /* 0x040fe200078e00ff */
[----:B------:R-:W-:Y:S01]  /*9600*/  LOP3.LUT R47, R47, 0xffff0000, RZ, 0xc0, !PT ;  /* 0xffff00002f2f7812 */ /* 0x000fe200078ec0ff */
[----:B------:R-:W-:Y:S01]  /*9610*/  FFMA.FTZ R65, R56, R69, R65 ;  /* 0x0000004538417223 */ /* 0x000fe20000010041 */
[----:B------:R-:W-:Y:S01]  /*9620*/  LOP3.LUT R40, R40, 0xffff0000, RZ, 0xc0, !PT ;  /* 0xffff000028287812 */ /* 0x000fe200078ec0ff */
[----:B------:R-:W-:Y:S01]  /*9630*/  FMUL.FTZ R54, R42, R53 ;  /* 0x000000352a367220 */ /* 0x000fe20000410000 */
[C---:B------:R-:W-:Y:S01]  /*9640*/  FMUL.FTZ R56, R46.reuse, R67 ;  /* 0x000000432e387220 */ /* 0x040fe20000410000 */
[-C--:B------:R-:W-:Y:S01]  /*9650*/  FMUL.FTZ R46, R46, R47.reuse ;  /* 0x0000002f2e2e7220 */ /* 0x080fe20000410000 */
[-C--:B------:R-:W-:Y:S01]  /*9660*/  FMUL.FTZ R42, R42, R44.reuse ;  /* 0x0000002c2a2a7220 */ /* 0x080fe20000410000 */
[----:B------:R-:W-:Y:S01]  /*9670*/  FFMA.FTZ R54, R41, R44, -R54 ;  /* 0x0000002c29367223 */ /* 0x000fe20000010836 */
[----:B------:R-:W-:Y:S01]  /*9680*/  FFMA.FTZ R47, R43, R47, -R56 ;  /* 0x0000002f2b2f7223 */ /* 0x000fe20000010838 */
[C---:B------:R-:W-:Y:S01]  /*9690*/  FFMA.FTZ R61, R40.reuse, R63, -R61 ;  /* 0x0000003f283d7223 */ /* 0x040fe2000001083d */
[----:B------:R-:W-:Y:S01]  /*96a0*/  FFMA.FTZ R42, R41, R53, R42 ;  /* 0x00000035292a7223 */ /* 0x000fe2000001002a */
[----:B------:R-:W-:Y:S01]  /*96b0*/  FFMA.FTZ R43, R43, R67, R46 ;  /* 0x000000432b2b7223 */ /* 0x000fe2000001002e */
[----:B------:R-:W-:Y:S01]  /*96c0*/  FFMA.FTZ R40, R40, R159, R57 ;  /* 0x0000009f28287223 */ /* 0x000fe20000010039 */
[----:B------:R-:W-:-:S02]  /*96d0*/  F2FP.BF16.F32.PACK_AB R47, R47, R54 ;  /* 0x000000362f2f723e */ /* 0x000fc400000010ff */
[----:B------:R-:W-:Y:S02]  /*96e0*/  F2FP.BF16.F32.PACK_AB R62, R62, R71 ;  /* 0x000000473e3e723e */ /* 0x000fe400000010ff */
        /* <DEDUP_REMOVED lines=10> */
.L_x_547:
[----:B------:R-:W-:Y:S05]  /*9790*/  BSYNC B2 ;  /* 0x0000000000027941 */ /* 0x000fea0003800000 */
.L_x_546:
[----:B------:R-:W-:Y:S02]  /*97a0*/  ULDC.64 UR4, c[0x0][0x208] ;  /* 0x0000820000047ab9 */ /* 0x000fe40000000a00 */
[----:B--2---:R2:W-:Y:S04]  /*97b0*/  STG.E.128 desc[UR4][R48.64], R40 ;  /* 0x0000002830007986 */ /* 0x0045e8000c101d04 */
[----:B---3--:R2:W-:Y:S02]  /*97c0*/  @!P3 STG.E.128 desc[UR4][R50.64], R44 ;  /* 0x0000002c3200b986 */ /* 0x0085e4000c101d04 */
.L_x_545:
[----:B------:R-:W-:Y:S05]  /*97d0*/  BSYNC B1 ;  /* 0x0000000000017941 */ /* 0x000fea0003800000 */
.L_x_544:
[----:B------:R-:W-:-:S13]  /*97e0*/  ISETP.NE.AND P3, PT, R10, RZ, PT ;  /* 0x000000ff0a00720c */ /* 0x000fda0003f65270 */
[----:B------:R-:W-:Y:S05]  /*97f0*/  @!P3 BRA `(.L_x_504) ;  /* 0x0000000800f4b947 */ /* 0x000fea0003800000 */
[----:B------:R-:W-:Y:S01]  /*9800*/  SEL R146, R120, R146, !P1 ;  /* 0x0000009278927207 */ /* 0x000fe20004800000 */
[----:B------:R-:W-:Y:S01]  /*9810*/  BSSY B1, `(.L_x_548) ;  /* 0x0000073000017945 */ /* 0x000fe20003800000 */
[----:B--2---:R-:W-:Y:S02]  /*9820*/  IADD3 R49, P3, P4, R38, R124, R11 ;  /* 0x0000007c26317210 */ /* 0x004fe40007c7e00b */
[----:B------:R-:W-:Y:S02]  /*9830*/  SHF.R.S32.HI R41, RZ, 0x1f, R146 ;  /* 0x0000001fff297819 */ /* 0x000fe40000011492 */
[----:B------:R-:W-:Y:S02]  /*9840*/  IADD3.X R50, R37, R52, R6, P3, P4 ;  /* 0x0000003425327210 */ /* 0x000fe40001fe8406 */
[----:B------:R-:W-:Y:S02]  /*9850*/  LEA.HI R41, R41, R146, RZ, 0x4 ;  /* 0x0000009229297211 */ /* 0x000fe400078f20ff */
[----:B------:R-:W-:-:S02]  /*9860*/  ISETP.GE.AND P4, PT, R213, R116, PT ;  /* 0x00000074d500720c */ /* 0x000fc40003f86270 */
[----:B------:R-:W-:Y:S02]  /*9870*/  LEA.HI.SX32 R41, R41, R12, 0x1c ;  /* 0x0000000c29297211 */ /* 0x000fe400078fe2ff */
[----:B------:R-:W-:Y:S02]  /*9880*/  LEA R48, P3, R49, R118, 0x1 ;  /* 0x0000007631307211 */ /* 0x000fe400078608ff */
[----:B------:R-:W-:Y:S01]  /*9890*/  SHF.R.S32.HI R40, RZ, 0x1f, R41 ;  /* 0x0000001fff287819 */ /* 0x000fe20000011429 */
[----:B------:R-:W-:Y:S01]  /*98a0*/  IMAD.SHL.U32 R51, R41, 0x8, RZ ;  /* 0x0000000829337824 */ /* 0x000fe200078e00ff */
[----:B------:R-:W-:Y:S02]  /*98b0*/  LEA.HI.X R49, R49, R119, R50, 0x1, P3 ;  /* 0x0000007731317211 */ /* 0x000fe400018f0c32 */
[----:B------:R-:W-:Y:S02]  /*98c0*/  LEA.HI R40, R40, R41, RZ, 0x3 ;  /* 0x0000002928287211 */ /* 0x000fe400078f18ff */
[----:B------:R-:W-:-:S02]  /*98d0*/  LOP3.LUT R41, R226, 0x38, R51, 0xf8, !PT ;  /* 0x00000038e2297812 */ /* 0x000fc400078ef833 */
[----:B------:R-:W-:Y:S02]  /*98e0*/  SHF.R.S32.HI R40, RZ, 0x3, R40 ;  /* 0x00000003ff287819 */ /* 0x000fe40000011428 */
[----:B------:R-:W-:-:S03]  /*98f0*/  LOP3.LUT R41, R41, R228, RZ, 0x3c, !PT ;  /* 0x000000e429297212 */ /* 0x000fc600078e3cff */
[----:B------:R-:W-:-:S04]  /*9900*/  IMAD R40, R40, 0x1400, R229 ;  /* 0x0000140028287824 */ /* 0x000fc800078e02e5 */
[----:B------:R-:W-:Y:S02]  /*9910*/  IMAD.IADD R40, R40, 0x1, R41 ;  /* 0x0000000128287824 */ /* 0x000fe400078e0229 */
[C---:B------:R-:W-:Y:S02]  /*9920*/  IMAD R41, R17.reuse, 0x5000, R133 ;  /* 0x0000500011297824 */ /* 0x040fe400078e0285 */
[----:B------:R-:W-:Y:S02]  /*9930*/  IMAD R43, R17, 0x5000, R40 ;  /* 0x00005000112b7824 */ /* 0x000fe400078e0228 */
[--C-:B------:R-:W-:Y:S02]  /*9940*/  IMAD R41, R41, 0x2, R16.reuse ;  /* 0x0000000229297824 */ /* 0x100fe400078e0210 */
[----:B------:R-:W-:-:S04]  /*9950*/  IMAD R44, R43, 0x2, R16 ;  /* 0x000000022b2c7824 */ /* 0x000fc800078e0210 */
[----:B------:R-:W2:Y:S04]  /*9960*/  LDS.128 R40, [R41+0x24400] ;  /* 0x0244000029287984 */ /* 0x000ea80000000c00 */
[----:B------:R-:W3:Y:S01]  /*9970*/  LDS.128 R44, [R44+0x24400] ;  /* 0x024400002c2c7984 */ /* 0x000ee20000000c00 */
[----:B------:R-:W-:Y:S05]  /*9980*/  @P4 BRA `(.L_x_549) ;  /* 0x00000004006c4947 */ /* 0x000fea0003800000 */
[--C-:B------:R-:W-:Y:S01]  /*9990*/  SHF.R.U64 R66, R80, 0x10, R81.reuse ;  /* 0x0000001050427819 */ /* 0x100fe20000001251 */
[----:B---3--:R-:W-:Y:S01]  /*99a0*/  IMAD.U32 R56, R45, 0x10000, RZ ;  /* 0x000100002d387824 */ /* 0x008fe200078e00ff */
[----:B------:R-:W-:Y:S01]  /*99b0*/  SHF.R.U32.HI R80, RZ, 0x10, R81 ;  /* 0x00000010ff507819 */ /* 0x000fe20000011651 */
[----:B--2---:R-:W-:Y:S01]  /*99c0*/  IMAD.U32 R53, R41, 0x10000, RZ ;  /* 0x0001000029357824 */ /* 0x004fe200078e00ff */
[--C-:B------:R-:W-:Y:S01]  /*99d0*/  SHF.R.U64 R60, R72, 0x10, R73.reuse ;  /* 0x00000010483c7819 */ /* 0x100fe20000001249 */
[----:B------:R-:W-:Y:S01]  /*99e0*/  IMAD.U32 R58, R47, 0x10000, RZ ;  /* 0x000100002f3a7824 */ /* 0x000fe200078e00ff */
[----:B------:R-:W-:Y:S02]  /*99f0*/  SHF.R.U32.HI R72, RZ, 0x10, R73 ;  /* 0x00000010ff487819 */ /* 0x000fe40000011649 */
[----:B------:R-:W-:Y:S02]  /*9a00*/  PRMT R63, R155, 0x5432, R80 ;  /* 0x000054329b3f7816 */ /* 0x000fe40000000050 */
[----:B------:R-:W-:-:S02]  /*9a10*/  PRMT R60, R153, 0x5410, R60 ;  /* 0x00005410993c7816 */ /* 0x000fc4000000003c */
[----:B------:R-:W-:Y:S01]  /*9a20*/  SHF.R.U64 R61, R74, 0x10, R75 ;  /* 0x000000104a3d7819 */ /* 0x000fe2000000124b */
[----:B------:R-:W-:Y:S01]  /*9a30*/  IMAD.U32 R64, R63, 0x10000, RZ ;  /* 0x000100003f407824 */ /* 0x000fe200078e00ff */
[--C-:B------:R-:W-:Y:S02]  /*9a40*/  SHF.R.U64 R65, R82, 0x10, R83.reuse ;  /* 0x0000001052417819 */ /* 0x100fe40000001253 */
[----:B------:R-:W-:Y:S02]  /*9a50*/  PRMT R153, R153, 0x5432, R72 ;  /* 0x0000543299997816 */ /* 0x000fe40000000048 */
[----:B------:R-:W-:Y:S02]  /*9a60*/  SHF.R.U32.HI R83, RZ, 0x10, R83 ;  /* 0x00000010ff537819 */ /* 0x000fe40000011653 */
[----:B------:R-:W-:Y:S01]  /*9a70*/  PRMT R62, R152, 0x5410, R61 ;  /* 0x00005410983e7816 */ /* 0x000fe2000000003d */
[----:B------:R-:W-:Y:S01]  /*9a80*/  IMAD.U32 R61, R153, 0x10000, RZ ;  /* 0x00010000993d7824 */ /* 0x000fe200078e00ff */
[----:B------:R-:W-:Y:S01]  /*9a90*/  PRMT R155, R155, 0x5410, R66 ;  /* 0x000054109b9b7816 */ /* 0x000fe20000000042 */
[-C--:B------:R-:W-:Y:S01]  /*9aa0*/  FMUL.FTZ R66, R56, R64.reuse ;  /* 0x0000004038427220 */ /* 0x080fe20000410000 */
[----:B------:R-:W-:Y:S01]  /*9ab0*/  PRMT R65, R154, 0x5410, R65 ;  /* 0x000054109a417816 */ /* 0x000fe20000000041 */
[-C--:B------:R-:W-:Y:S01]  /*9ac0*/  FMUL.FTZ R56, R56, R61.reuse ;  /* 0x0000003d38387220 */ /* 0x080fe20000410000 */
[----:B------:R-:W-:Y:S01]  /*9ad0*/  SHF.R.U32.HI R75, RZ, 0x10, R75 ;  /* 0x00000010ff4b7819 */ /* 0x000fe2000001164b */
[C---:B------:R-:W-:Y:S01]  /*9ae0*/  FFMA.FTZ R66, R53.reuse, R61, -R66 ;  /* 0x0000003d35427223 */ /* 0x040fe20000010842 */
[----:B------:R-:W-:Y:S01]  /*9af0*/  PRMT R154, R154, 0x5432, R83 ;  /* 0x000054329a9a7816 */ /* 0x000fe20000000053 */
[----:B------:R-:W-:Y:S01]  /*9b00*/  FFMA.FTZ R64, R53, R64, R56 ;  /* 0x0000004035407223 */ /* 0x000fe20000010038 */
[----:B------:R-:W-:-:S02]  /*9b10*/  PRMT R152, R152, 0x5432, R75 ;  /* 0x0000543298987816 */ /* 0x000fc4000000004b */
[----:B------:R-:W-:Y:S01]  /*9b20*/  LOP3.LUT R57, R45, 0xffff0000, RZ, 0xc0, !PT ;  /* 0xffff00002d397812 */ /* 0x000fe200078ec0ff */
[----:B------:R-:W-:Y:S01]  /*9b30*/  IMAD.U32 R61, R154, 0x10000, RZ ;  /* 0x000100009a3d7824 */ /* 0x000fe200078e00ff */
[----:B------:R-:W-:Y:S01]  /*9b40*/  LOP3.LUT R63, R63, 0xffff0000, RZ, 0xc0, !PT ;  /* 0xffff00003f3f7812 */ /* 0x000fe200078ec0ff */
[----:B------:R-:W-:Y:S01]  /*9b50*/  IMAD.U32 R45, R44, 0x10000, RZ ;  /* 0x000100002c2d7824 */ /* 0x000fe200078e00ff */
[----:B------:R-:W-:Y:S01]  /*9b60*/  LOP3.LUT R153, R153, 0xffff0000, RZ, 0xc0, !PT ;  /* 0xffff000099997812 */ /* 0x000fe200078ec0ff */
[----:B------:R-:W-:Y:S01]  /*9b70*/  IMAD.U32 R53, R152, 0x10000, RZ ;  /* 0x0001000098357824 */ /* 0x000fe200078e00ff */
[----:B------:R-:W-:Y:S01]  /*9b80*/  LOP3.LUT R55, R44, 0xffff0000, RZ, 0xc0, !PT ;  /* 0xffff00002c377812 */ /* 0x000fe200078ec0ff */
[----:B------:R-:W-:Y:S02]  /*9b90*/  IMAD.U32 R44, R43, 0x10000, RZ ;  /* 0x000100002b2c7824 */ /* 0x000fe400078e00ff */
[----:B------:R-:W-:Y:S01]  /*9ba0*/  FMUL.FTZ R69, R58, R61 ;  /* 0x0000003d3a457220 */ /* 0x000fe20000410000 */
[----:B------:R-:W-:Y:S01]  /*9bb0*/  LOP3.LUT R54, R41, 0xffff0000, RZ, 0xc0, !PT ;  /* 0xffff000029367812 */ /* 0x000fe200078ec0ff */
[----:B------:R-:W-:Y:S01]  /*9bc0*/  FMUL.FTZ R67, R57, R63 ;  /* 0x0000003f39437220 */ /* 0x000fe20000410000 */
[----:B------:R-:W-:Y:S01]  /*9bd0*/  LOP3.LUT R59, R47, 0xffff0000, RZ, 0xc0, !PT ;  /* 0xffff00002f3b7812 */ /* 0x000fe200078ec0ff */
[----:B------:R-:W-:Y:S01]  /*9be0*/  FMUL.FTZ R57, R57, R153 ;  /* 0x0000009939397220 */ /* 0x000fe20000410000 */
[----:B------:R-:W-:Y:S01]  /*9bf0*/  LOP3.LUT R154, R154, 0xffff0000, RZ, 0xc0, !PT ;  /* 0xffff00009a9a7812 */ /* 0x000fe200078ec0ff */
[-C--:B------:R-:W-:Y:S01]  /*9c00*/  FMUL.FTZ R58, R58, R53.reuse ;  /* 0x000000353a3a7220 */ /* 0x080fe20000410000 */
[----:B------:R-:W-:Y:S01]  /*9c10*/  FFMA.FTZ R69, R44, R53, -R69 ;  /* 0x000000352c457223 */ /* 0x000fe20000010845 */
[----:B------:R-:W-:Y:S01]  /*9c20*/  LOP3.LUT R152, R152, 0xffff0000, RZ, 0xc0, !PT ;  /* 0xffff000098987812 */ /* 0x000fe200078ec0ff */
[----:B------:R-:W-:Y:S01]  /*9c30*/  IMAD.U32 R53, R155, 0x10000, RZ ;  /* 0x000100009b357824 */ /* 0x000fe200078e00ff */
[----:B------:R-:W-:Y:S01]  /*9c40*/  LOP3.LUT R43, R43, 0xffff0000, RZ, 0xc0, !PT ;  /* 0xffff00002b2b7812 */ /* 0x000fe200078ec0ff */
[C---:B------:R-:W-:Y:S01]  /*9c50*/  FFMA.FTZ R67, R54.reuse, R153, -R67 ;  /* 0x0000009936437223 */ /* 0x040fe20000010843 */
[----:B------:R-:W-:Y:S01]  /*9c60*/  FFMA.FTZ R63, R54, R63, R57 ;  /* 0x0000003f363f7223 */ /* 0x000fe20000010039 */
[----:B------:R-:W-:Y:S01]  /*9c70*/  FMUL.FTZ R54, R59, R154 ;  /* 0x0000009a3b367220 */ /* 0x000fe20000410000 */
[----:B------:R-:W-:Y:S01]  /*9c80*/  SHF.L.U32 R50, R40, 0x10, RZ ;  /* 0x0000001028327819 */ /* 0x000fe200000006ff */
[----:B------:R-:W-:Y:S01]  /*9c90*/  FFMA.FTZ R61, R44, R61, R58 ;  /* 0x0000003d2c3d7223 */ /* 0x000fe2000001003a */
[----:B------:R-:W-:-:S02]  /*9ca0*/  IMAD.U32 R44, R60, 0x10000, RZ ;  /* 0x000100003c2c7824 */ /* 0x000fc400078e00ff */
[-C--:B------:R-:W-:Y:S01]  /*9cb0*/  FMUL.FTZ R57, R45, R53.reuse ;  /* 0x000000352d397220 */ /* 0x080fe20000410000 */
[-C--:B------:R-:W-:Y:S01]  /*9cc0*/  FMUL.FTZ R58, R59, R152.reuse ;  /* 0x000000983b3a7220 */ /* 0x080fe20000410000 */
[----:B------:R-:W-:Y:S01]  /*9cd0*/  FFMA.FTZ R152, R43, R152, -R54 ;  /* 0x000000982b987223 */ /* 0x000fe20000010836 */
[----:B------:R-:W-:Y:S01]  /*9ce0*/  LOP3.LUT R54, R155, 0xffff0000, RZ, 0xc0, !PT ;  /* 0xffff00009b367812 */ /* 0x000fe200078ec0ff */
[-C--:B------:R-:W-:Y:S01]  /*9cf0*/  FMUL.FTZ R56, R45, R44.reuse ;  /* 0x0000002c2d387220 */ /* 0x080fe20000410000 */
[----:B------:R-:W-:Y:S01]  /*9d00*/  FFMA.FTZ R57, R50, R44, -R57 ;  /* 0x0000002c32397223 */ /* 0x000fe20000010839 */
[----:B------:R-:W-:Y:S01]  /*9d10*/  IMAD.U32 R47, R46, 0x10000, RZ ;  /* 0x000100002e2f7824 */ /* 0x000fe200078e00ff */
[----:B------:R-:W-:Y:S01]  /*9d20*/  LOP3.LUT R60, R60, 0xffff0000, RZ, 0xc0, !PT ;  /* 0xffff00003c3c7812 */ /* 0x000fe200078ec0ff */
[----:B------:R-:W-:Y:S01]  /*9d30*/  FFMA.FTZ R154, R43, R154, R58 ;  /* 0x0000009a2b9a7223 */ /* 0x000fe2000001003a */
[----:B------:R-:W-:Y:S01]  /*9d40*/  SHF.L.U32 R44, R65, 0x10, RZ ;  /* 0x00000010412c7819 */ /* 0x000fe200000006ff */
[----:B------:R-:W-:Y:S01]  /*9d50*/  IMAD.U32 R43, R62, 0x10000, RZ ;  /* 0x000100003e2b7824 */ /* 0x000fe200078e00ff */
[----:B------:R-:W-:Y:S01]  /*9d60*/  LOP3.LUT R46, R46, 0xffff0000, RZ, 0xc0, !PT ;  /* 0xffff00002e2e7812 */ /* 0x000fe200078ec0ff */
[----:B------:R-:W-:Y:S01]  /*9d70*/  FMUL.FTZ R58, R55, R54 ;  /* 0x00000036373a7220 */ /* 0x000fe20000410000 */
[----:B------:R-:W-:Y:S01]  /*9d80*/  LOP3.LUT R65, R65, 0xffff0000, RZ, 0xc0, !PT ;  /* 0xffff000041417812 */ /* 0x000fe200078ec0ff */
[----:B------:R-:W-:Y:S01]  /*9d90*/  FFMA.FTZ R56, R50, R53, R56 ;  /* 0x0000003532387223 */ /* 0x000fe20000010038 */
[----:B------:R-:W-:Y:S01]  /*9da0*/  LOP3.LUT R41, R40, 0xffff0000, RZ, 0xc0, !PT ;  /* 0xffff000028297812 */ /* 0x000fe200078ec0ff */
[----:B------:R-:W-:Y:S01]  /*9db0*/  IMAD.U32 R40, R42, 0x10000, RZ ;  /* 0x000100002a287824 */ /* 0x000fe200078e00ff */
[----:B------:R-:W-:Y:S01]  /*9dc0*/  LOP3.LUT R45, R62, 0xffff0000, RZ, 0xc0, !PT ;  /* 0xffff00003e2d7812 */ /* 0x000fe200078ec0ff */
[----:B------:R-:W-:Y:S01]  /*9dd0*/  FMUL.FTZ R50, R55, R60 ;  /* 0x0000003c37327220 */ /* 0x000fe20000410000 */
[C---:B------:R-:W-:Y:S01]  /*9de0*/  FMUL.FTZ R53, R47.reuse, R44 ;  /* 0x0000002c2f357220 */ /* 0x040fe20000410000 */
[----:B------:R-:W-:Y:S01]  /*9df0*/  LOP3.LUT R42, R42, 0xffff0000, RZ, 0xc0, !PT ;  /* 0xffff00002a2a7812 */ /* 0x000fe200078ec0ff */
[----:B------:R-:W-:Y:S01]  /*9e00*/  FMUL.FTZ R47, R47, R43 ;  /* 0x0000002b2f2f7220 */ /* 0x000fe20000410000 */
[C---:B------:R-:W-:Y:S01]  /*9e10*/  FMUL.FTZ R55, R46.reuse, R65 ;  /* 0x000000412e377220 */ /* 0x040fe20000410000 */
[C---:B------:R-:W-:Y:S01]  /*9e20*/  FFMA.FTZ R58, R41.reuse, R60, -R58 ;  /* 0x0000003c293a7223 */ /* 0x040fe2000001083a */
[----:B------:R-:W-:Y:S01]  /*9e30*/  FMUL.FTZ R46, R46, R45 ;  /* 0x0000002d2e2e7220 */ /* 0x000fe20000410000 */
[C---:B------:R-:W-:Y:S01]  /*9e40*/  FFMA.FTZ R53, R40.reuse, R43, -R53 ;  /* 0x0000002b28357223 */ /* 0x040fe20000010835 */
[----:B------:R-:W-:Y:S01]  /*9e50*/  FFMA.FTZ R47, R40, R44, R47 ;  /* 0x0000002c282f7223 */ /* 0x000fe2000001002f */
        /* <DEDUP_REMOVED lines=14> */
.L_x_549:
[----:B------:R-:W-:Y:S05]  /*9f40*/  BSYNC B1 ;  /* 0x0000000000017941 */ /* 0x000fea0003800000 */
.L_x_548:
[----:B------:R-:W-:Y:S01]  /*9f50*/  ISETP.GE.AND P3, PT, R51, R145, PT ;  /* 0x000000913300720c */ /* 0x000fe20003f66270 */
[----:B------:R-:W-:Y:S02]  /*9f60*/  ULDC.64 UR4, c[0x0][0x208] ;  /* 0x0000820000047ab9 */ /* 0x000fe40000000a00 */
[----:B--2---:R2:W-:Y:S10]  /*9f70*/  STG.E.128 desc[UR4][R48.64], R40 ;  /* 0x0000002830007986 */ /* 0x0045f4000c101d04 */
[----:B------:R-:W-:Y:S05]  /*9f80*/  @P3 BRA `(.L_x_504) ;  /* 0x0000000400103947 */ /* 0x000fea0003800000 */
[--C-:B------:R-:W-:Y:S01]  /*9f90*/  IADD3 R124, P3, P4, R38, R124, R51.reuse ;  /* 0x0000007c267c7210 */ /* 0x100fe20007c7e033 */
[----:B------:R-:W-:Y:S01]  /*9fa0*/  ULDC.64 UR4, c[0x0][0x208] ;  /* 0x0000820000047ab9 */ /* 0x000fe20000000a00 */
[----:B------:R-:W-:-:S04]  /*9fb0*/  SHF.R.S32.HI R51, RZ, 0x1f, R51 ;  /* 0x0000001fff337819 */ /* 0x000fc80000011433 */
[----:B------:R-:W-:Y:S02]  /*9fc0*/  IADD3.X R52, R37, R52, R51, P3, P4 ;  /* 0x0000003425347210 */ /* 0x000fe40001fe8433 */
[----:B------:R-:W-:-:S04]  /*9fd0*/  LEA R118, P3, R124, R118, 0x1 ;  /* 0x000000767c767211 */ /* 0x000fc800078608ff */
[----:B------:R-:W-:-:S05]  /*9fe0*/  LEA.HI.X R119, R124, R119, R52, 0x1, P3 ;  /* 0x000000777c777211 */ /* 0x000fca00018f0c34 */
[----:B---3--:R3:W-:Y:S01]  /*9ff0*/  STG.E.128 desc[UR4][R118.64], R44 ;  /* 0x0000002c76007986 */ /* 0x0087e2000c101d04 */
[----:B------:R-:W-:Y:S05]  /*a000*/  BRA `(.L_x_504) ;  /* 0x0000000000f07947 */ /* 0x000fea0003800000 */
.L_x_461:
[----:B------:R-:W-:-:S13]  /*a010*/  ISETP.NE.AND P2, PT, R221, 0x3, PT ;  /* 0x00000003dd00780c */ /* 0x000fda0003f45270 */
[----:B------:R-:W-:Y:S05]  /*a020*/  @!P2 BRA `(.L_x_550) ;  /* 0x000000000004a947 */ /* 0x000fea0003800000 */
[----:B------:R-:W-:Y:S01]  /*a030*/  BPT.TRAP 0x1 ;  /* 0x000000040000795c */ /* 0x000fe20000300000 */
.L_x_550:
[----:B------:R-:W-:Y:S01]  /*a040*/  IMAD R0, R17, 0x8, R16 ;  /* 0x0000000811007824 */ /* 0x000fe200078e0210 */
[----:B------:R-:W-:Y:S01]  /*a050*/  SHF.L.U32 R115, R219, 0x1f, RZ ;  /* 0x0000001fdb737819 */ /* 0x000fe200000006ff */
[----:B------:R-:W-:Y:S01]  /*a060*/  IMAD R3, R24, -0x50, R2 ;  /* 0xffffffb018037824 */ /* 0x000fe200078e0202 */
[----:B------:R-:W-:Y:S02]  /*a070*/  BSSY B1, `(.L_x_551) ;  /* 0x0000005000017945 */ /* 0x000fe40003800000 */
[----:B------:R-:W0:Y:S02]  /*a080*/  SYNCS.PHASECHK.TRANS64.TRYWAIT P3, [R0+URZ+0x38890], R115 ;  /* 0x03889073000075a7 */ /* 0x000e24000806017f */
[----:B------:R-:W-:-:S04]  /*a090*/  VIMNMX R3, R3, 0x50, PT ;  /* 0x0000005003037848 */ /* 0x000fc80003fe0100 */
[----:B------:R-:W-:Y:S01]  /*a0a0*/  ISETP.GE.AND P4, PT, R18, R3, PT ;  /* 0x000000031200720c */ /* 0x000fe20003f86270 */
[----:B0-----:R-:W-:-:S12]  /*a0b0*/  @!P3 BRA `(.L_x_552) ;  /* 0x000001c00080b947 */ /* 0x001fd80003800000 */
.L_x_788:
[----:B------:R-:W-:Y:S05]  /*a0c0*/  BSYNC B1 ;  /* 0x0000000000017941 */ /* 0x000fea0003800000 */
.L_x_551:
[----:B------:R-:W-:Y:S04]  /*a0d0*/  BSSY B1, `(.L_x_553) ;  /* 0x000000f000017945 */ /* 0x000fe80003800000 */
[----:B------:R-:W-:Y:S05]  /*a0e0*/  @P4 BRA `(.L_x_554) ;  /* 0x0000000000344947 */ /* 0x000fea0003800000 */
[----:B------:R-:W-:Y:S01]  /*a0f0*/  ISETP.NE.AND P5, PT, R26, RZ, PT ;  /* 0x000000ff1a00720c */ /* 0x000fe20003fa5270 */
[----:B------:R-:W-:Y:S01]  /*a100*/  ULDC.64 UR4, c[0x0][0x208] ;  /* 0x0000820000047ab9 */ /* 0x000fe20000000a00 */
[----:B------:R-:W-:Y:S02]  /*a110*/  ISETP.NE.AND P4, PT, R10, RZ, PT ;  /* 0x000000ff0a00720c */ /* 0x000fe40003f85270 */
[----:B------:R-:W-:-:S09]  /*a120*/  ISETP.NE.AND P3, PT, R9, RZ, PT ;  /* 0x000000ff0900720c */ /* 0x000fd20003f65270 */
[----:B------:R-:W1:Y:S04]  /*a130*/  @P5 LDS.128 R40, [R4+0x24400] ;  /* 0x0244000004285984 */ /* 0x000e680000000c00 */
[----:B------:R-:W2:Y:S04]  /*a140*/  @P3 LDS.128 R44, [R4+0x29400] ;  /* 0x02940000042c3984 */ /* 0x000ea80000000c00 */
[----:B-1----:R-:W-:Y:S01]  /*a150*/  @P5 STG.E.128 desc[UR4][R60.64], R40 ;  /* 0x000000283c005986 */ /* 0x002fe2000c101d04 */
[----:B------:R-:W-:-:S03]  /*a160*/  ISETP.NE.AND P5, PT, R8, RZ, PT ;  /* 0x000000ff0800720c */ /* 0x000fc60003fa5270 */
[----:B------:R-:W1:Y:S04]  /*a170*/  @P4 LDS.128 R40, [R4+0x26c00] ;  /* 0x026c000004284984 */ /* 0x000e680000000c00 */
[----:B--2---:R-:W-:Y:S06]  /*a180*/  @P3 STG.E.128 desc[UR4][R60.64+0x100], R44 ;  /* 0x0001002c3c003986 */ /* 0x004fec000c101d04 */
[----:B------:R-:W2:Y:S04]  /*a190*/  @P5 LDS.128 R48, [R4+0x2bc00] ;  /* 0x02bc000004305984 */ /* 0x000ea80000000c00 */
[----:B-1----:R1:W-:Y:S04]  /*a1a0*/  @P4 STG.E.128 desc[UR4][R60.64+0x80], R40 ;  /* 0x000080283c004986 */ /* 0x0023e8000c101d04 */
[----:B--2---:R1:W-:Y:S02]  /*a1b0*/  @P5 STG.E.128 desc[UR4][R60.64+0x180], R48 ;  /* 0x000180303c005986 */ /* 0x0043e4000c101d04 */
.L_x_554:
[----:B------:R-:W-:Y:S05]  /*a1c0*/  BSYNC B1 ;  /* 0x0000000000017941 */ /* 0x000fea0003800000 */
.L_x_553:
[----:B------:R-:W-:Y:S01]  /*a1d0*/  ISETP.GE.AND P3, PT, R217, R3, PT ;  /* 0x00000003d900720c */ /* 0x000fe20003f66270 */
[----:B------:R-:W-:-:S12]  /*a1e0*/  BSSY B1, `(.L_x_555) ;  /* 0x000000f000017945 */ /* 0x000fd80003800000 */
[----:B------:R-:W-:Y:S05]  /*a1f0*/  @P3 BRA `(.L_x_556) ;  /* 0x0000000000343947 */ /* 0x000fea0003800000 */
[----:B------:R-:W-:Y:S01]  /*a200*/  ISETP.NE.AND P5, PT, R26, RZ, PT ;  /* 0x000000ff1a00720c */ /* 0x000fe20003fa5270 */
[----:B------:R-:W-:Y:S01]  /*a210*/  ULDC.64 UR4, c[0x0][0x208] ;  /* 0x0000820000047ab9 */ /* 0x000fe20000000a00 */
[----:B------:R-:W-:Y:S02]  /*a220*/  ISETP.NE.AND P4, PT, R10, RZ, PT ;  /* 0x000000ff0a00720c */ /* 0x000fe40003f85270 */
[----:B------:R-:W-:-:S09]  /*a230*/  ISETP.NE.AND P3, PT, R9, RZ, PT ;  /* 0x000000ff0900720c */ /* 0x000fd20003f65270 */
[----:B-1----:R-:W1:Y:S04]  /*a240*/  @P5 LDS.128 R40, [R4+0x25400] ;  /* 0x0254000004285984 */ /* 0x002e680000000c00 */
        /* <DEDUP_REMOVED lines=8> */
.L_x_556:
[----:B------:R-:W-:Y:S05]  /*a2d0*/  BSYNC B1 ;  /* 0x0000000000017941 */ /* 0x000fea0003800000 */
.L_x_555:
[----:B------:R-:W-:-:S13]  /*a2e0*/  ISETP.GE.AND P3, PT, R218, R3, PT ;  /* 0x00000003da00720c */ /* 0x000fda0003f66270 */
[----:B------:R-:W-:Y:S05]  /*a2f0*/  @P3 BRA `(.L_x_504) ;  /* 0x0000000000343947 */ /* 0x000fea0003800000 */
[----:B------:R-:W-:Y:S01]  /*a300*/  ISETP.NE.AND P5, PT, R26, RZ, PT ;  /* 0x000000ff1a00720c */ /* 0x000fe20003fa5270 */
[----:B------:R-:W-:Y:S01]  /*a310*/  ULDC.64 UR4, c[0x0][0x208] ;  /* 0x0000820000047ab9 */ /* 0x000fe20000000a00 */
[----:B------:R-:W-:Y:S02]  /*a320*/  ISETP.NE.AND P4, PT, R10, RZ, PT ;  /* 0x000000ff0a00720c */ /* 0x000fe40003f85270 */
[----:B------:R-:W-:-:S09]  /*a330*/  ISETP.NE.AND P3, PT, R9, RZ, PT ;  /* 0x000000ff0900720c */ /* 0x000fd20003f65270 */
[----:B-1-3--:R-:W1:Y:S04]  /*a340*/  @P5 LDS.128 R40, [R4+0x26400] ;  /* 0x0264000004285984 */ /* 0x00ae680000000c00 */
        /* <DEDUP_REMOVED lines=8> */
.L_x_504:
[----:B------:R-:W-:Y:S05]  /*a3d0*/  BSYNC B0 ;  /* 0x0000000000007941 */ /* 0x000fea0003800000 */
.L_x_460:
[----:B-1234-:R-:W1:Y:S01]  /*a3e0*/  S2R R40, SR_TID.X ;  /* 0x0000000000287919 */ /* 0x01ee620000002100 */
[----:B------:R-:W-:Y:S01]  /*a3f0*/  @!PT LDS RZ, [RZ] ;  /* 0x00000000fffff984 */ /* 0x000fe20000000800 */
[----:B------:R-:W-:Y:S01]  /*a400*/  @!PT LDS RZ, [RZ] ;  /* 0x00000000fffff984 */ /* 0x000fe20000000800 */
[----:B------:R-:W-:Y:S01]  /*a410*/  @!PT LDS RZ, [RZ] ;  /* 0x00000000fffff984 */ /* 0x000fe20000000800 */
[----:B------:R-:W-:Y:S01]  /*a420*/  @!PT LDS RZ, [RZ] ;  /* 0x00000000fffff984 */ /* 0x000fe20000000800 */
[----:B------:R2:W-:Y:S06]  /*a430*/  MEMBAR.ALL.CTA ;  /* 0x0000000000007992 */ /* 0x0005ec0000008000 */
[----:B--2---:R-:W2:Y:S01]  /*a440*/  FENCE.VIEW.ASYNC.S ;  /* 0x00000000000073c6 */ /* 0x004ea20000000000 */
[----:B------:R-:W-:Y:S05]  /*a450*/  WARPSYNC.ALL ;  /* 0x0000000000007948 */ /* 0x000fea0003800000 */
[----:B------:R-:W-:Y:S01]  /*a460*/  BSSY B0, `(.L_x_557) ;  /* 0x0000009000007945 */ /* 0x000fe20003800000 */
[----:B-1----:R-:W-:Y:S01]  /*a470*/  LOP3.LUT R40, R40, 0x7f, RZ, 0xc0, !PT ;  /* 0x0000007f28287812 */ /* 0x002fe200078ec0ff */
[----:B--2---:R1:W-:Y:S03]  /*a480*/  BAR.SYNC.DEFER_BLOCKING R150, 0x80 ;  /* 0x000200960000751d */ /* 0x0043e60000010000 */
[----:B------:R-:W-:-:S13]  /*a490*/  ISETP.NE.AND P3, PT, R40, RZ, PT ;  /* 0x000000ff2800720c */ /* 0x000fda0003f65270 */
[----:B------:R-:W-:-:S05]  /*a4a0*/  @!P3 VIADD R40, R0, 0x388a0 ;  /* 0x000388a00028b836 */ /* 0x000fca0000000000 */
[----:B------:R-:W-:-:S04]  /*a4b0*/  @!P3 PRMT R40, RZ, 0x654, R40 ;  /* 0x00000654ff28b816 */ /* 0x000fc80000000028 */
[----:B------:R1:W-:Y:S01]  /*a4c0*/  @!P3 SYNCS.ARRIVE.TRANS64.RED.A1T0 RZ, [R40+URZ], RZ ;  /* 0x000000ff28ffb9a7 */ /* 0x0003e2000810043f */
[----:B------:R-:W-:Y:S05]  /*a4d0*/  @!P2 BRA `(.L_x_558) ;  /* 0x000000000004a947 */ /* 0x000fea0003800000 */
[----:B------:R-:W-:Y:S01]  /*a4e0*/  BPT.TRAP 0x1 ;  /* 0x000000040000795c */ /* 0x000fe20000300000 */
.L_x_558:
[----:B------:R-:W-:Y:S05]  /*a4f0*/  BSYNC B0 ;  /* 0x0000000000007941 */ /* 0x000fea0003800000 */
.L_x_557:
[----:B------:R-:W2:Y:S01]  /*a500*/  SYNCS.PHASECHK.TRANS64.TRYWAIT P2, [R0+URZ+0x388b0], R115 ;  /* 0x0388b073000075a7 */ /* 0x000ea2000804017f */
[----:B------:R-:W-:Y:S01]  /*a510*/  ULDC UR60, c[0x0][0x2e4] ;  /* 0x0000b900003c7ab9 */ /* 0x000fe20000000800 */
[----:B------:R-:W-:Y:S01]  /*a520*/  ULDC.64 UR56, c[0x0][0x318] ;  /* 0x0000c60000387ab9 */ /* 0x000fe20000000a00 */
[----:B------:R-:W-:Y:S01]  /*a530*/  ULDC.64 UR58, c[0x0][0x308] ;  /* 0x0000c200003a7ab9 */ /* 0x000fe20000000a00 */
[----:B------:R-:W-:Y:S01]  /*a540*/  BSSY B0, `(.L_x_559) ;  /* 0x0000004000007945 */ /* 0x000fe20003800000 */
[----:B------:R-:W-:Y:S01]  /*a550*/  ISETP.GE.AND P4, PT, R18, R3, PT ;  /* 0x000000031200720c */ /* 0x000fe20003f86270 */
[----:B------:R-:W-:Y:S02]  /*a560*/  IMAD.WIDE R52, R24, 0x50, R112 ;  /* 0x0000005018347825 */ /* 0x000fe400078e0270 */
[----:B--2---:R-:W-:Y:S10]  /*a570*/  @!P2 BRA `(.L_x_560) ;  /* 0x000001bc0064a947 */ /* 0x004ff40003800000 */
.L_x_789:
[----:B------:R-:W-:Y:S05]  /*a580*/  BSYNC B0 ;  /* 0x0000000000007941 */ /* 0x000fea0003800000 */
.L_x_559:
[----:B------:R-:W-:Y:S04]  /*a590*/  BSSY B0, `(.L_x_561) ;  /* 0x0000017000007945 */ /* 0x000fe80003800000 */
[----:B------:R-:W-:Y:S05]  /*a5a0*/  @P4 BRA `(.L_x_562) ;  /* 0x0000000000544947 */ /* 0x000fea0003800000 */
[----:B------:R-:W-:Y:S01]  /*a5b0*/  ISETP.GE.AND P5, PT, R212, UR60, PT ;  /* 0x0000003cd4007c0c */ /* 0x000fe2000bfa6270 */
[----:B------:R-:W-:Y:S01]  /*a5c0*/  IMAD R47, R53, UR56, RZ ;  /* 0x00000038352f7c24 */ /* 0x000fe2000f8e02ff */
[----:B------:R-:W-:Y:S01]  /*a5d0*/  ULDC.64 UR4, c[0x0][0x208] ;  /* 0x0000820000047ab9 */ /* 0x000fe20000000a00 */
[----:B------:R-:W-:Y:S01]  /*a5e0*/  IMAD.MOV.U32 R44, RZ, RZ, R96 ;  /* 0x000000ffff2c7224 */ /* 0x000fe200078e0060 */
[----:B------:R-:W-:Y:S01]  /*a5f0*/  ISETP.GE.AND P4, PT, R213, UR60, PT ;  /* 0x0000003cd5007c0c */ /* 0x000fe2000bf86270 */
[----:B------:R-:W-:Y:S02]  /*a600*/  IMAD.MOV.U32 R45, RZ, RZ, R5 ;  /* 0x000000ffff2d7224 */ /* 0x000fe400078e0005 */
[C---:B------:R-:W-:Y:S02]  /*a610*/  IMAD R47, R52.reuse, UR57, R47 ;  /* 0x00000039342f7c24 */ /* 0x040fe4000f8e022f */
[----:B------:R-:W-:-:S04]  /*a620*/  IMAD.WIDE.U32 R44, R52, UR56, R44 ;  /* 0x00000038342c7c25 */ /* 0x000fc8000f8e002c */
[----:B-1----:R-:W1:Y:S01]  /*a630*/  @!P5 LDS.128 R40, [R4+0x400] ;  /* 0x000400000428d984 */ /* 0x002e620000000c00 */
[----:B------:R-:W-:Y:S01]  /*a640*/  IMAD.IADD R45, R45, 0x1, R47 ;  /* 0x000000012d2d7824 */ /* 0x000fe200078e022f */
[----:B------:R-:W-:-:S04]  /*a650*/  LEA R54, P2, R44, UR58, 0x1 ;  /* 0x0000003a2c367c11 */ /* 0x000fc8000f8408ff */
[----:B------:R-:W-:Y:S02]  /*a660*/  LEA.HI.X R55, R44, UR59, R45, 0x1, P2 ;  /* 0x0000003b2c377c11 */ /* 0x000fe400090f0c2d */
[----:B------:R-:W-:-:S13]  /*a670*/  ISETP.GE.AND P2, PT, R225, UR60, PT ;  /* 0x0000003ce1007c0c */ /* 0x000fda000bf46270 */
[----:B------:R-:W3:Y:S04]  /*a680*/  @!P2 LDS.128 R44, [R4+0x5400] ;  /* 0x00540000042ca984 */ /* 0x000ee80000000c00 */
[----:B-1----:R-:W-:Y:S01]  /*a690*/  @!P5 STG.E.128 desc[UR4][R54.64], R40 ;  /* 0x000000283600d986 */ /* 0x002fe2000c101d04 */
[----:B------:R-:W-:-:S03]  /*a6a0*/  ISETP.GE.AND P5, PT, R224, UR60, PT ;  /* 0x0000003ce0007c0c */ /* 0x000fc6000bfa6270 */
[----:B------:R-:W1:Y:S10]  /*a6b0*/  @!P4 LDS.128 R40, [R4+0x2c00] ;  /* 0x002c00000428c984 */ /* 0x000e740000000c00 */
[----:B------:R-:W4:Y:S04]  /*a6c0*/  @!P5 LDS.128 R48, [R4+0x7c00] ;  /* 0x007c00000430d984 */ /* 0x000f280000000c00 */
[----:B---3--:R3:W-:Y:S04]  /*a6d0*/  @!P2 STG.E.128 desc[UR4][R54.64+0x100], R44 ;  /* 0x0001002c3600a986 */ /* 0x0087e8000c101d04 */
[----:B-1----:R3:W-:Y:S04]  /*a6e0*/  @!P4 STG.E.128 desc[UR4][R54.64+0x80], R40 ;  /* 0x000080283600c986 */ /* 0x0027e8000c101d04 */
[----:B----4-:R3:W-:Y:S02]  /*a6f0*/  @!P5 STG.E.128 desc[UR4][R54.64+0x180], R48 ;  /* 0x000180303600d986 */ /* 0x0107e4000c101d04 */
.L_x_562:
[----:B------:R-:W-:Y:S05]  /*a700*/  BSYNC B0 ;  /* 0x0000000000007941 */ /* 0x000fea0003800000 */
.L_x_561:
[----:B------:R-:W-:Y:S01]  /*a710*/  ISETP.GE.AND P2, PT, R217, R3, PT ;  /* 0x00000003d900720c */ /* 0x000fe20003f46270 */
[----:B------:R-:W-:-:S12]  /*a720*/  BSSY B0, `(.L_x_563) ;  /* 0x0000019000007945 */ /* 0x000fd80003800000 */
[----:B------:R-:W-:Y:S05]  /*a730*/  @P2 BRA `(.L_x_564) ;  /* 0x00000000005c2947 */ /* 0x000fea0003800000 */
[----:B------:R-:W-:Y:S01]  /*a740*/  ISETP.GE.AND P2, PT, R212, UR60, PT ;  /* 0x0000003cd4007c0c */ /* 0x000fe2000bf46270 */
[----:B---3--:R-:W-:Y:S01]  /*a750*/  IMAD.MOV.U32 R45, RZ, RZ, R5 ;  /* 0x000000ffff2d7224 */ /* 0x008fe200078e0005 */
[----:B------:R-:W-:Y:S01]  /*a760*/  IADD3 R47, P4, R52, 0x20, RZ ;  /* 0x00000020342f7810 */ /* 0x000fe20007f9e0ff */
[----:B------:R-:W-:Y:S01]  /*a770*/  ULDC.64 UR4, c[0x0][0x208] ;  /* 0x0000820000047ab9 */ /* 0x000fe20000000a00 */
[----:B------:R-:W-:-:S03]  /*a780*/  ISETP.GE.AND P5, PT, R213, UR60, PT ;  /* 0x0000003cd5007c0c */ /* 0x000fc6000bfa6270 */
[----:B------:R-:W-:-:S04]  /*a790*/  IMAD.X R44, RZ, RZ, R53, P4 ;  /* 0x000000ffff2c7224 */ /* 0x000fc800020e0635 */
[----:B------:R-:W-:Y:S02]  /*a7a0*/  IMAD R46, R44, UR56, RZ ;  /* 0x000000382c2e7c24 */ /* 0x000fe4000f8e02ff */
[----:B-1----:R-:W1:Y:S01]  /*a7b0*/  @!P2 LDS.128 R40, [R4+0x1400] ;  /* 0x001400000428a984 */ /* 0x002e620000000c00 */
[----:B------:R-:W-:-:S04]  /*a7c0*/  IMAD.MOV.U32 R44, RZ, RZ, R96 ;  /* 0x000000ffff2c7224 */ /* 0x000fc800078e0060 */
[----:B------:R-:W-:-:S04]  /*a7d0*/  IMAD.WIDE.U32 R44, R47, UR56, R44 ;  /* 0x000000382f2c7c25 */ /* 0x000fc8000f8e002c */
[----:B------:R-:W-:Y:S01]  /*a7e0*/  IMAD R47, R47, UR57, R46 ;  /* 0x000000392f2f7c24 */ /* 0x000fe2000f8e022e */
[----:B------:R-:W-:-:S04]  /*a7f0*/  LEA R54, P4, R44, UR58, 0x1 ;  /* 0x0000003a2c367c11 */ /* 0x000fc8000f8808ff */
[----:B------:R-:W-:-:S04]  /*a800*/  IADD3 R45, R45, R47, RZ ;  /* 0x0000002f2d2d7210 */ /* 0x000fc80007ffe0ff */
        /* <DEDUP_REMOVED lines=10> */
.L_x_564:
[----:B------:R-:W-:Y:S05]  /*a8b0*/  BSYNC B0 ;  /* 0x0000000000007941 */ /* 0x000fea0003800000 */
.L_x_563:
[----:B------:R-:W-:Y:S01]  /*a8c0*/  ISETP.GE.AND P2, PT, R218, R3, PT ;  /* 0x00000003da00720c */ /* 0x000fe20003f46270 */
[----:B------:R-:W-:-:S12]  /*a8d0*/  BSSY B0, `(.L_x_565) ;  /* 0x0000019000007945 */ /* 0x000fd80003800000 */
[----:B------:R-:W-:Y:S05]  /*a8e0*/  @P2 BRA `(.L_x_566) ;  /* 0x00000000005c2947 */ /* 0x000fea0003800000 */
[----:B------:R-:W-:Y:S01]  /*a8f0*/  ISETP.GE.AND P2, PT, R212, UR60, PT ;  /* 0x0000003cd4007c0c */ /* 0x000fe2000bf46270 */
[----:B---3--:R-:W-:Y:S01]  /*a900*/  IMAD.MOV.U32 R44, RZ, RZ, R96 ;  /* 0x000000ffff2c7224 */ /* 0x008fe200078e0060 */
[----:B------:R-:W-:Y:S01]  /*a910*/  IADD3 R3, P4, R52, 0x40, RZ ;  /* 0x0000004034037810 */ /* 0x000fe20007f9e0ff */
[----:B------:R-:W-:Y:S01]  /*a920*/  IMAD.MOV.U32 R45, RZ, RZ, R5 ;  /* 0x000000ffff2d7224 */ /* 0x000fe200078e0005 */
[----:B------:R-:W-:Y:S01]  /*a930*/  ULDC.64 UR4, c[0x0][0x208] ;  /* 0x0000820000047ab9 */ /* 0x000fe20000000a00 */
[----:B------:R-:W-:Y:S02]  /*a940*/  ISETP.GE.AND P5, PT, R213, UR60, PT ;  /* 0x0000003cd5007c0c */ /* 0x000fe4000bfa6270 */
[----:B------:R-:W-:Y:S02]  /*a950*/  IMAD.X R52, RZ, RZ, R53, P4 ;  /* 0x000000ffff347224 */ /* 0x000fe400020e0635 */
[----:B------:R-:W-:-:S04]  /*a960*/  IMAD.WIDE.U32 R44, R3, UR56, R44 ;  /* 0x00000038032c7c25 */ /* 0x000fc8000f8e002c */
[----:B-1----:R-:W1:Y:S01]  /*a970*/  @!P2 LDS.128 R40, [R4+0x2400] ;  /* 0x002400000428a984 */ /* 0x002e620000000c00 */
[----:B------:R-:W-:-:S04]  /*a980*/  IMAD R52, R52, UR56, RZ ;  /* 0x0000003834347c24 */ /* 0x000fc8000f8e02ff */
[----:B------:R-:W-:Y:S01]  /*a990*/  IMAD R3, R3, UR57, R52 ;  /* 0x0000003903037c24 */ /* 0x000fe2000f8e0234 */
[----:B------:R-:W-:-:S03]  /*a9a0*/  LEA R52, P4, R44, UR58, 0x1 ;  /* 0x0000003a2c347c11 */ /* 0x000fc6000f8808ff */
[----:B------:R-:W-:-:S05]  /*a9b0*/  IMAD.IADD R3, R45, 0x1, R3 ;  /* 0x000000012d037824 */ /* 0x000fca00078e0203 */
[----:B------:R-:W-:Y:S02]  /*a9c0*/  LEA.HI.X R53, R44, UR59, R3, 0x1, P4 ;  /* 0x0000003b2c357c11 */ /* 0x000fe4000a0f0c03 */
[----:B------:R-:W-:Y:S01]  /*a9d0*/  ISETP.GE.AND P4, PT, R225, UR60, PT ;  /* 0x0000003ce1007c0c */ /* 0x000fe2000bf86270 */
[----:B------:R-:W3:Y:S04]  /*a9e0*/  @!P5 LDS.128 R44, [R4+0x4c00] ;  /* 0x004c0000042cd984 */ /* 0x000ee80000000c00 */
[----:B-1----:R-:W-:Y:S01]  /*a9f0*/  @!P2 STG.E.128 desc[UR4][R52.64], R40 ;  /* 0x000000283400a986 */ /* 0x002fe2000c101d04 */
[----:B------:R-:W-:-:S07]  /*aa00*/  ISETP.GE.AND P2, PT, R224, UR60, PT ;  /* 0x0000003ce0007c0c */ /* 0x000fce000bf46270 */
[----:B------:R-:W1:Y:S06]  /*aa10*/  @!P4 LDS.128 R40, [R4+0x7400] ;  /* 0x007400000428c984 */ /* 0x000e6c0000000c00 */
[----:B------:R-:W4:Y:S04]  /*aa20*/  @!P2 LDS.128 R48, [R4+0x9c00] ;  /* 0x009c00000430a984 */ /* 0x000f280000000c00 */
[----:B---3--:R3:W-:Y:S04]  /*aa30*/  @!P5 STG.E.128 desc[UR4][R52.64+0x80], R44 ;  /* 0x0000802c3400d986 */ /* 0x0087e8000c101d04 */
[----:B-1----:R3:W-:Y:S04]  /*aa40*/  @!P4 STG.E.128 desc[UR4][R52.64+0x100], R40 ;  /* 0x000100283400c986 */ /* 0x0027e8000c101d04 */
[----:B----4-:R3:W-:Y:S02]  /*aa50*/  @!P2 STG.E.128 desc[UR4][R52.64+0x180], R48 ;  /* 0x000180303400a986 */ /* 0x0107e4000c101d04 */
.L_x_566:
[----:B------:R-:W-:Y:S05]  /*aa60*/  BSYNC B0 ;  /* 0x0000000000007941 */ /* 0x000fea0003800000 */
.L_x_565:
[----:B------:R-:W-:Y:S01]  /*aa70*/  @!PT LDS RZ, [RZ] ;  /* 0x00000000fffff984 */ /* 0x000fe20000000800 */
[----:B------:R-:W-:Y:S01]  /*aa80*/  @!PT LDS RZ, [RZ] ;  /* 0x00000000fffff984 */ /* 0x000fe20000000800 */
[----:B------:R-:W-:Y:S01]  /*aa90*/  @!PT LDS RZ, [RZ] ;  /* 0x00000000fffff984 */ /* 0x000fe20000000800 */
[----:B------:R-:W-:Y:S01]  /*aaa0*/  @!PT LDS RZ, [RZ] ;  /* 0x00000000fffff984 */ /* 0x000fe20000000800 */
[----:B------:R4:W-:Y:S06]  /*aab0*/  MEMBAR.ALL.CTA ;  /* 0x0000000000007992 */ /* 0x0009ec0000008000 */
[----:B----4-:R-:W4:Y:S01]  /*aac0*/  FENCE.VIEW.ASYNC.S ;  /* 0x00000000000073c6 */ /* 0x010f220000000000 */
[----:B0-2---:R-:W-:Y:S01]  /*aad0*/  @!P3 VIADD R0, R0, 0x388c0 ;  /* 0x000388c00000b836 */ /* 0x005fe20000000000 */
[----:B----4-:R0:W-:Y:S01]  /*aae0*/  BAR.SYNC.DEFER_BLOCKING R150, 0x80 ;  /* 0x000200960000751d */ /* 0x0101e20000010000 */
[----:B------:R-:W-:Y:S01]  /*aaf0*/  ISETP.NE.AND P4, PT, R114, RZ, PT ;  /* 0x000000ff7200720c */ /* 0x000fe20003f85270 */
[----:B------:R-:W-:-:S02]  /*ab00*/  VIADD R17, R17, 0x1 ;  /* 0x0000000111117836 */ /* 0x000fc40000000000 */
[----:B------:R-:W-:Y:S02]  /*ab10*/  @!P3 PRMT R0, RZ, 0x654, R0 ;  /* 0x00000654ff00b816 */ /* 0x000fe40000000000 */
[----:B------:R-:W-:Y:S02]  /*ab20*/  PLOP3.LUT P2, PT, PT, PT, PT, 0x8, 0x0 ;  /* 0x000000000000781c */ /* 0x000fe40003f4e170 */
[----:B------:R2:W-:Y:S01]  /*ab30*/  @!P3 SYNCS.ARRIVE.TRANS64.RED.A1T0 RZ, [R0+URZ], RZ ;  /* 0x000000ff00ffb9a7 */ /* 0x0005e2000810043f */
[----:B------:R-:W-:-:S04]  /*ab40*/  ISETP.NE.AND P3, PT, R17, 0x2, PT ;  /* 0x000000021100780c */ /* 0x000fc80003f65270 */
[----:B------:R-:W-:Y:S02]  /*ab50*/  SEL R17, R17, RZ, P3 ;  /* 0x000000ff11117207 */ /* 0x000fe40001800000 */
[----:B--2---:R-:W-:-:S04]  /*ab60*/  SEL R0, RZ, 0x1, P3 ;  /* 0x00000001ff007807 */ /* 0x004fc80001800000 */
[----:B------:R-:W-:Y:S01]  /*ab70*/  LOP3.LUT R219, R219, R0, RZ, 0x3c, !PT ;  /* 0x00000000dbdb7212 */ /* 0x000fe200078e3cff */
[----:B0-----:R-:W-:Y:S06]  /*ab80*/  @P4 BRA `(.L_x_567) ;  /* 0xffffff7800744947 */ /* 0x001fec000383ffff */
.L_x_455:
[----:B------:R-:W-:Y:S01]  /*ab90*/  BSSY B0, `(.L_x_568) ;  /* 0x000004a000007945 */ /* 0x000fe20003800000 */
[----:B------:R-:W-:Y:S02]  /*aba0*/  ISETP.GE.AND P1, PT, R148, 0x1, PT ;  /* 0x000000019400780c */ /* 0x000fe40003f26270 */
[----:B------:R-:W-:Y:S02]  /*abb0*/  CS2R R2, SRZ ;  /* 0x0000000000027805 */ /* 0x000fe4000001ff00 */
[----:B------:R-:W-:Y:S01]  /*abc0*/  PLOP3.LUT P0, PT, PT, PT, PT, 0x80, 0x0 ;  /* 0x000000000000781c */ /* 0x000fe20003f0f070 */
[----:B------:R-:W-:Y:S01]  /*abd0*/  IMAD.MOV.U32 R0, RZ, RZ, RZ ;  /* 0x000000ffff007224 */ /* 0x000fe200078e00ff */
[----:B------:R-:W-:Y:S02]  /*abe0*/  CS2R R76, SRZ ;  /* 0x00000000004c7805 */ /* 0x000fe4000001ff00 */
[----:B------:R-:W-:Y:S02]  /*abf0*/  CS2R R72, SRZ ;  /* 0x0000000000487805 */ /* 0x000fe4000001ff00 */
[----:B------:R-:W-:-:S02]  /*ac00*/  CS2R R12, SRZ ;  /* 0x00000000000c7805 */ /* 0x000fc4000001ff00 */
[----:B------:R-:W-:Y:S01]  /*ac10*/  CS2R R68, SRZ ;  /* 0x0000000000447805 */ /* 0x000fe2000001ff00 */
[----:B------:R-:W-:Y:S01]  /*ac20*/  IMAD.MOV.U32 R146, RZ, RZ, RZ ;  /* 0x000000ffff927224 */ /* 0x000fe200078e00ff */
        /* <DEDUP_REMOVED lines=18> */
[----:B---3--:R-:W-:Y:S02]  /*ad50*/  CS2R R54, SRZ ;  /* 0x0000000000367805 */ /* 0x008fe4000001ff00 */
[----:B------:R-:W-:Y:S02]  /*ad60*/  CS2R R176, SRZ ;  /* 0x0000000000b07805 */ /* 0x000fe4000001ff00 */
[----:B------:R-:W-:Y:S02]  /*ad70*/  CS2R R52, SRZ ;  /* 0x0000000000347805 */ /* 0x000fe4000001ff00 */
[----:B------:R-:W-:Y:S02]  /*ad80*/  CS2R R48, SRZ ;  /* 0x0000000000307805 */ /* 0x000fe4000001ff00 */
[----:B------:R-:W-:-:S02]  /*ad90*/  CS2R R154, SRZ ;  /* 0x00000000009a7805 */ /* 0x000fc4000001ff00 */
[----:B------:R-:W-:Y:S02]  /*ada0*/  CS2R R42, SRZ ;  /* 0x00000000002a7805 */ /* 0x000fe4000001ff00 */
[----:B-1----:R-:W-:Y:S02]  /*adb0*/  CS2R R40, SRZ ;  /* 0x0000000000287805 */ /* 0x002fe4000001ff00 */
        /* <DEDUP_REMOVED lines=20> */
[----:B------:R-:W-:Y:S01]  /*af00*/  IMAD.MOV.U32 R31, RZ, RZ, RZ ;  /* 0x000000ffff1f7224 */ /* 0x000fe200078e00ff */
[----:B------:R-:W-:Y:S02]  /*af10*/  CS2R R58, SRZ ;  /* 0x00000000003a7805 */ /* 0x000fe4000001ff00 */
[----:B------:R-:W-:Y:S01]  /*af20*/  CS2R R162, SRZ ;  /* 0x0000000000a27805 */ /* 0x000fe2000001ff00 */
[----:B------:R-:W-:Y:S01]  /*af30*/  IMAD.MOV.U32 R27, RZ, RZ, RZ ;  /* 0x000000ffff1b7224 */ /* 0x000fe200078e00ff */
[----:B------:R-:W-:-:S02]  /*af40*/  CS2R R50, SRZ ;  /* 0x0000000000327805 */ /* 0x000fc4000001ff00 */
[----:B------:R-:W-:Y:S01]  /*af50*/  CS2R R160, SRZ ;  /* 0x0000000000a07805 */ /* 0x000fe2000001ff00 */
[----:B------:R-:W-:Y:S01]  /*af60*/  IMAD.MOV.U32 R47, RZ, RZ, RZ ;  /* 0x000000ffff2f7224 */ /* 0x000fe200078e00ff */
[----:B------:R-:W-:Y:S02]  /*af70*/  CS2R R10, SRZ ;  /* 0x00000000000a7805 */ /* 0x000fe4000001ff00 */
[----:B------:R-:W-:Y:S02]  /*af80*/  CS2R R8, SRZ ;  /* 0x0000000000087805 */ /* 0x000fe4000001ff00 */
[----:B------:R-:W-:Y:S01]  /*af90*/  CS2R R38, SRZ ;  /* 0x0000000000267805 */ /* 0x000fe2000001ff00 */
[----:B------:R-:W-:Y:S01]  /*afa0*/  IMAD.MOV.U32 R24, RZ, RZ, RZ ;  /* 0x000000ffff187224 */ /* 0x000fe200078e00ff */
[----:B------:R-:W-:Y:S02]  /*afb0*/  CS2R R34, SRZ ;  /* 0x0000000000227805 */ /* 0x000fe4000001ff00 */
[----:B------:R-:W-:-:S02]  /*afc0*/  CS2R R32, SRZ ;  /* 0x0000000000207805 */ /* 0x000fc4000001ff00 */
[----:B------:R-:W-:Y:S02]  /*afd0*/  MOV R7, RZ ;  /* 0x000000ff00077202 */ /* 0x000fe40000000f00 */
[----:B------:R-:W-:Y:S01]  /*afe0*/  CS2R R28, SRZ ;  /* 0x00000000001c7805 */ /* 0x000fe2000001ff00 */
[----:B------:R-:W-:Y:S01]  /*aff0*/  IMAD.MOV.U32 R5, RZ, RZ, RZ ;  /* 0x000000ffff057224 */ /* 0x000fe200078e00ff */
[----:B------:R-:W-:Y:S06]  /*b000*/  @P2 BRA `(.L_x_569) ;  /* 0x0000000000082947 */ /* 0x000fec0003800000 */
[----:B------:R-:W0:Y:S02]  /*b010*/  FENCE.VIEW.ASYNC.G ;  /* 0x00000000000073c6 */ /* 0x000e240000000100 */
[----:B0-----:R-:W-:Y:S06]  /*b020*/  BAR.ARV 0xc, 0x120 ;  /* 0x0304800000007b1d */ /* 0x001fec0000002000 */
.L_x_569:
[----:B------:R-:W-:Y:S05]  /*b030*/  BSYNC B0 ;  /* 0x0000000000007941 */ /* 0x000fea0003800000 */
.L_x_568:
[----:B------:R-:W-:Y:S02]  /*b040*/  IMAD.MOV.U32 R25, RZ, RZ, RZ ;  /* 0x000000ffff197224 */ /* 0x000fe400078e00ff */
[----:B------:R-:W-:Y:S01]  /*b050*/  IMAD.MOV.U32 R4, RZ, RZ, RZ ;  /* 0x000000ffff047224 */ /* 0x000fe200078e00ff */
[----:B------:R-:W-:Y:S06]  /*b060*/  @!P1 BRA `(.L_x_570) ;  /* 0x0000012400309947 */ /* 0x000fec0003800000 */
[----:B------:R-:W2:Y:S04]  /*b070*/  LDL R14, [R1+0x88] ;  /* 0x00008800010e7983 */ /* 0x000ea80000100800 */
[----:B------:R-:W3:Y:S04]  /*b080*/  LDL R6, [R1+0x64] ;  /* 0x0000640001067983 */ /* 0x000ee80000100800 */
[----:B--2---:R-:W0:Y:S01]  /*b090*/  SHFL.IDX PT, R0, R14, RZ, 0x1f ;  /* 0x00001fff0e007589 */ /* 0x004e2200000e0000 */
[----:B---3--:R-:W-:Y:S02]  /*b0a0*/  LOP3.LUT P0, RZ, R6, 0x9f, RZ, 0xc0, !PT ;  /* 0x0000009f06ff7812 */ /* 0x008fe4000780c0ff */
[----:B0-----:R-:W-:-:S04]  /*b0b0*/  LEA.HI R2, R0, R0, RZ, 0x1 ;  /* 0x0000000000027211 */ /* 0x001fc800078f08ff */
[----:B------:R-:W-:-:S05]  /*b0c0*/  LOP3.LUT R3, R2, 0x1e, RZ, 0xc0, !PT ;  /* 0x0000001e02037812 */ /* 0x000fca00078ec0ff */
[----:B------:R-:W-:-:S04]  /*b0d0*/  IMAD.IADD R3, R0, 0x1, -R3 ;  /* 0x0000000100037824 */ /* 0x000fc800078e0a03 */
[----:B------:R-:W-:-:S05]  /*b0e0*/  IMAD R3, R3, 0x2000, R6 ;  /* 0x0000200003037824 */ /* 0x000fca00078e0206 */
[----:B------:R-:W-:-:S04]  /*b0f0*/  SHF.R.U32.HI R2, RZ, 0x4, R3 ;  /* 0x00000004ff027819 */ /* 0x000fc80000011603 */
[----:B------:R-:W-:Y:S01]  /*b100*/  LOP3.LUT R2, R2, 0x3fff, RZ, 0xc0, !PT ;  /* 0x00003fff02027812 */ /* 0x000fe200078ec0ff */
[----:B------:R-:W-:Y:S06]  /*b110*/  @!P0 BRA `(.L_x_571) ;  /* 0x0000000000408947 */ /* 0x000fec0003800000 */
        /* <DEDUP_REMOVED lines=16> */
.L_x_571:
[----:B------:R-:W-:Y:S02]  /*b220*/  ULDC UR4, c[0x0][0x3d4] ;  /* 0x0000f50000047ab9 */ /* 0x000fe40000000800 */
[----:B------:R-:W-:-:S13]  /*b230*/  ISETP.LT.AND P0, PT, RZ, UR4, PT ;  /* 0x00000004ff007c0c */ /* 0x000fda000bf01270 */
[----:B------:R-:W-:Y:S05]  /*b240*/  @P0 BRA `(.L_x_572) ;  /* 0x0000000000400947 */ /* 0x000fea0003800000 */
[----:B------:R-:W2:Y:S02]  /*b250*/  LDL R20, [R1+0x68] ;  /* 0x0000680001147983 */ /* 0x000ea40000100800 */
[----:B--2---:R-:W-:-:S04]  /*b260*/  LEA.HI R0, R20, R20, RZ, 0x1 ;  /* 0x0000001414007211 */ /* 0x004fc800078f08ff */
[----:B------:R-:W-:-:S05]  /*b270*/  LOP3.LUT R0, R0, 0xfffffffe, RZ, 0xc0, !PT ;  /* 0xfffffffe00007812 */ /* 0x000fca00078ec0ff */
[----:B------:R-:W-:-:S05]  /*b280*/  IMAD.IADD R0, R20, 0x1, -R0 ;  /* 0x0000000114007824 */ /* 0x000fca00078e0a00 */
[----:B------:R-:W-:-:S04]  /*b290*/  SHF.L.U32 R3, R0, 0x1f, RZ ;  /* 0x0000001f00037819 */ /* 0x000fc800000006ff */
[----:B------:R0:W1:Y:S03]  /*b2a0*/  SYNCS.PHASECHK.TRANS64.TRYWAIT P0, [R16+URZ+0x38800], R3 ;  /* 0x03880003100075a7 */ /* 0x000066000800017f */
[----:B-1----:R-:W-:Y:S05]  /*b2b0*/  @!P0 NANOSLEEP.SYNCS 0x989680 ;  /* 0x009896800000895d */ /* 0x002fea0003900000 */
[----:B------:R-:W1:Y:S01]  /*b2c0*/  @!P0 SYNCS.PHASECHK.TRANS64 P0, [R16+URZ+0x38800], R3 ;  /* 0x03880003100085a7 */ /* 0x000e62000800007f */
[----:B------:R-:W-:Y:S04]  /*b2d0*/  BSSY B0, `(.L_x_573) ;  /* 0x0000006000007945 */ /* 0x000fe80003800000 */
[----:B-1----:R-:W-:Y:S05]  /*b2e0*/  @P0 BRA `(.L_x_574) ;  /* 0x0000000000100947 */ /* 0x002fea0003800000 */
.L_x_575:
[----:B-1----:R1:W2:Y:S02]  /*b2f0*/  SYNCS.PHASECHK.TRANS64.TRYWAIT P0, [R16+URZ+0x38800], R3 ;  /* 0x03880003100075a7 */ /* 0x0022a4000800017f */
[----:B--2---:R-:W-:Y:S05]  /*b300*/  @!P0 NANOSLEEP.SYNCS 0x989680 ;  /* 0x009896800000895d */ /* 0x004fea0003900000 */
[----:B------:R-:W2:Y:S02]  /*b310*/  @!P0 SYNCS.PHASECHK.TRANS64 P0, [R16+URZ+0x38800], R3 ;  /* 0x03880003100085a7 */ /* 0x000ea4000800007f */
[----:B--2---:R-:W-:Y:S05]  /*b320*/  @!P0 BRA `(.L_x_575) ;  /* 0xfffffffc00f08947 */ /* 0x004fea000383ffff */
.L_x_574:
[----:B------:R-:W-:Y:S05]  /*b330*/  BSYNC B0 ;  /* 0x0000000000007941 */ /* 0x000fea0003800000 */
.L_x_573:
[----:B------:R-:W-:Y:S05]  /*b340*/  BRA `(.L_x_576) ;  /* 0x0000006800d07947 */ /* 0x000fea0003800000 */
.L_x_572:
[----:B------:R-:W2:Y:S01]  /*b350*/  LDL R24, [R1+0x64] ;  /* 0x0000640001187983 */ /* 0x000ea20000100800 */
[----:B-----5:R-:W-:Y:S01]  /*b360*/  SHF.R.S32.HI R0, RZ, 0x1f, R147 ;  /* 0x0000001fff007819 */ /* 0x020fe20000011493 */
[----:B------:R-:W-:Y:S01]  /*b370*/  ULDC.64 UR4, c[0x0][0x3d8] ;  /* 0x0000f60000047ab9 */ /* 0x000fe20000000a00 */
[----:B------:R-:W-:Y:S01]  /*b380*/  ULDC.64 UR6, c[0x0][0x3e8] ;  /* 0x0000fa0000067ab9 */ /* 0x000fe20000000a00 */
[----:B------:R-:W-:Y:S01]  /*b390*/  IMAD.WIDE.U32 R4, R147, UR4, RZ ;  /* 0x0000000493047c25 */ /* 0x000fe2000f8e00ff */
[----:B------:R-:W-:Y:S02]  /*b3a0*/  SHF.R.S32.HI R10, RZ, 0x1f, R22 ;  /* 0x0000001fff0a7819 */ /* 0x000fe40000011416 */
[----:B------:R-:W-:Y:S01]  /*b3b0*/  SHF.R.S32.HI R12, RZ, 0x1f, R212 ;  /* 0x0000001fff0c7819 */ /* 0x000fe200000114d4 */
[----:B------:R-:W-:-:S04]  /*b3c0*/  IMAD R6, R0, UR4, RZ ;  /* 0x0000000400067c24 */ /* 0x000fc8000f8e02ff */
[----:B------:R-:W-:Y:S01]  /*b3d0*/  IMAD R9, R147, UR5, R6 ;  /* 0x0000000593097c24 */ /* 0x000fe2000f8e0206 */
[----:B------:R-:W-:Y:S01]  /*b3e0*/  ULDC.64 UR4, c[0x0][0x3c8] ;  /* 0x0000f20000047ab9 */ /* 0x000fe20000000a00 */
[----:B------:R-:W-:Y:S01]  /*b3f0*/  IMAD R6, R0, UR6, RZ ;  /* 0x0000000600067c24 */ /* 0x000fe2000f8e02ff */
[-C--:B------:R-:W-:Y:S01]  /*b400*/  IADD3 R0, P0, R22, R4.reuse, RZ ;  /* 0x0000000416007210 */ /* 0x080fe20007f1e0ff */
[----:B------:R-:W-:Y:S01]  /*b410*/  IMAD.IADD R9, R9, 0x1, R5 ;  /* 0x0000000109097824 */ /* 0x000fe200078e0205 */
[----:B------:R-:W-:Y:S01]  /*b420*/  LEA R28, P1, R4, UR4, 0x1 ;  /* 0x00000004041c7c11 */ /* 0x000fe2000f8208ff */
[C---:B------:R-:W-:Y:S01]  /*b430*/  IMAD R31, R147.reuse, UR7, R6 ;  /* 0x00000007931f7c24 */ /* 0x040fe2000f8e0206 */
[----:B------:R-:W-:Y:S01]  /*b440*/  LEA R26, P2, R0, UR4, 0x1 ;  /* 0x00000004001a7c11 */ /* 0x000fe2000f8408ff */
[--C-:B------:R-:W-:Y:S01]  /*b450*/  IMAD.X R3, R10, 0x1, R9.reuse, P0 ;  /* 0x000000010a037824 */ /* 0x100fe200000e0609 */
[----:B------:R-:W-:Y:S01]  /*b460*/  LEA.HI.X R29, R4, UR5, R9, 0x1, P1 ;  /* 0x00000005041d7c11 */ /* 0x000fe200088f0c09 */
[----:B------:R-:W-:Y:S01]  /*b470*/  IMAD.WIDE.U32 R6, R147, UR6, RZ ;  /* 0x0000000693067c25 */ /* 0x000fe2000f8e00ff */
[----:B------:R-:W-:Y:S01]  /*b480*/  IADD3 R5, P0, R212, R4, RZ ;  /* 0x00000004d4057210 */ /* 0x000fe20007f1e0ff */
[----:B------:R-:W-:Y:S01]  /*b490*/  ULDC.64 UR6, c[0x0][0x3e0] ;  /* 0x0000f80000067ab9 */ /* 0x000fe20000000a00 */
[----:B------:R-:W-:Y:S01]  /*b4a0*/  LEA.HI.X R27, R0, UR5, R3, 0x1, P2 ;  /* 0x00000005001b7c11 */ /* 0x000fe200090f0c03 */
[----:B------:R-:W-:Y:S01]  /*b4b0*/  IMAD.IADD R31, R31, 0x1, R7 ;  /* 0x000000011f1f7824 */ /* 0x000fe200078e0207 */
[-C--:B------:R-:W-:Y:S01]  /*b4c0*/  IADD3 R8, P4, R22, R6.reuse, RZ ;  /* 0x0000000616087210 */ /* 0x080fe20007f9e0ff */
[----:B------:R-:W-:Y:S01]  /*b4d0*/  IMAD.X R4, R12, 0x1, R9, P0 ;  /* 0x000000010c047824 */ /* 0x000fe200000e0609 */
[----:B------:R-:W-:-:S02]  /*b4e0*/  IADD3 R0, P5, R212, R6, RZ ;  /* 0x00000006d4007210 */ /* 0x000fc40007fbe0ff */
[----:B------:R-:W-:Y:S01]  /*b4f0*/  LEA R32, P2, R8, UR6, 0x1 ;  /* 0x0000000608207c11 */ /* 0x000fe2000f8408ff */
[--C-:B------:R-:W-:Y:S01]  /*b500*/  IMAD.X R7, R10, 0x1, R31.reuse, P4 ;  /* 0x000000010a077824 */ /* 0x100fe200020e061f */
[C---:B------:R-:W-:Y:S01]  /*b510*/  LEA R34, P3, R5.reuse, UR4, 0x1 ;  /* 0x0000000405227c11 */ /* 0x040fe2000f8608ff */
[----:B------:R-:W-:Y:S01]  /*b520*/  IMAD.X R3, R12, 0x1, R31, P5 ;  /* 0x000000010c037824 */ /* 0x000fe200028e061f */
[----:B------:R-:W-:Y:S02]  /*b530*/  LEA R36, P4, R0, UR6, 0x1 ;  /* 0x0000000600247c11 */ /* 0x000fe4000f8808ff */
[----:B------:R-:W-:Y:S02]  /*b540*/  LEA R30, P0, R6, UR6, 0x1 ;  /* 0x00000006061e7c11 */ /* 0x000fe4000f8008ff */
[----:B------:R-:W-:Y:S02]  /*b550*/  LEA.HI.X R33, R8, UR7, R7, 0x1, P2 ;  /* 0x0000000708217c11 */ /* 0x000fe400090f0c07 */
[----:B------:R-:W-:-:S02]  /*b560*/  LEA.HI.X R35, R5, UR5, R4, 0x1, P3 ;  /* 0x0000000505237c11 */ /* 0x000fc400098f0c04 */
[----:B------:R-:W-:Y:S02]  /*b570*/  LEA.HI.X R37, R0, UR7, R3, 0x1, P4 ;  /* 0x0000000700257c11 */ /* 0x000fe4000a0f0c03 */
[----:B------:R-:W-:Y:S02]  /*b580*/  LEA.HI.X R31, R6, UR7, R31, 0x1, P0 ;  /* 0x00000007061f7c11 */ /* 0x000fe400080f0c1f */
[----:B--2---:R-:W-:-:S13]  /*b590*/  LOP3.LUT P1, RZ, R24, 0x3ff, RZ, 0xc0, !PT ;  /* 0x000003ff18ff7812 */ /* 0x004fda000782c0ff */
        /* <DEDUP_REMOVED lines=9> */
[----:B------:R-:W-:Y:S01]  /*b630*/  MOV R10, UR4 ;  /* 0x00000004000a7c02 */ /* 0x000fe20008000f00 */
[----:B------:R-:W-:Y:S02]  /*b640*/  IMAD.U32 R7, RZ, RZ, UR7 ;  /* 0x00000007ff077e24 */ /* 0x000fe4000f8e00ff */
[----:B------:R-:W-:-:S02]  /*b650*/  IMAD.U32 R11, RZ, RZ, UR5 ;  /* 0x00000005ff0b7e24 */ /* 0x000fc4000f8e00ff */
[----:B------:R-:W-:Y:S02]  /*b660*/  IMAD.MOV.U32 R8, RZ, RZ, 0x70 ;  /* 0x00000070ff087424 */ /* 0x000fe400078e00ff */
[----:B------:R-:W-:Y:S02]  /*b670*/  IMAD.MOV.U32 R12, RZ, RZ, 0x1 ;  /* 0x00000001ff0c7424 */ /* 0x000fe400078e00ff */
[----:B0-----:R-:W-:-:S07]  /*b680*/  IMAD.MOV.U32 R13, RZ, RZ, RZ ;  /* 0x000000ffff0d7224 */ /* 0x001fce00078e00ff */
[----:B------:R-:W-:-:S07]  /*b690*/  LEPC R20, `(.L_x_577) ;  /* 0x000000001014794e */ /* 0x000fce0000000000 */
[----:B-1----:R-:W-:Y:S05]  /*b6a0*/  CALL.ABS.NOINC R14 ;  /* 0x000000000e007343 */ /* 0x002fea0003c00000 */
.L_x_577:
[----:B------:R-:W-:Y:S01]  /*b6b0*/  ULDC.U8 UR4, c[0x0][0x3f0] ;  /* 0x0000fc0000047ab9 */ /* 0x000fe20000000000 */
[----:B------:R-:W-:Y:S01]  /*b6c0*/  IMAD R0, R149, -0x80, R151 ;  /* 0xffffff8095007824 */ /* 0x000fe200078e0297 */
[----:B------:R-:W-:Y:S01]  /*b6d0*/  ISETP.NE.AND P0, PT, RZ, UR4, PT ;  /* 0x00000004ff007c0c */ /* 0x000fe2000bf05270 */
[----:B------:R-:W-:Y:S01]  /*b6e0*/  BSSY B0, `(.L_x_578) ;  /* 0x0000672000007945 */ /* 0x000fe20003800000 */
[----:B------:R-:W-:Y:S02]  /*b6f0*/  IMAD R3, R236, 0x2, R24 ;  /* 0x00000002ec037824 */ /* 0x000fe400078e0218 */
[----:B------:R-:W-:-:S09]  /*b700*/  VIMNMX R0, R0, 0x80, PT ;  /* 0x0000008000007848 */ /* 0x000fd20003fe0100 */
[----:B------:R-:W-:Y:S05]  /*b710*/  @!P0 BRA `(.L_x_579) ;  /* 0x0000003000388947 */ /* 0x000fea0003800000 */
        /* <DEDUP_REMOVED lines=11> */
[----:B------:R-:W-:Y:S01]  /*b7d0*/  ULDC UR4, c[0x0][0x3d4] ;  /* 0x0000f50000047ab9 */ /* 0x000fe20000000800 */
[----:B------:R-:W-:Y:S02]  /*b7e0*/  CS2R R12, SRZ ;  /* 0x00000000000c7805 */ /* 0x000fe4000001ff00 */
[----:B------:R-:W-:Y:S02]  /*b7f0*/  ISETP.GE.AND P1, PT, R22, UR4, PT ;  /* 0x0000000416007c0c */ /* 0x000fe4000bf26270 */
[----:B------:R-:W-:Y:S02]  /*b800*/  CS2R R14, SRZ ;  /* 0x00000000000e7805 */ /* 0x000fe4000001ff00 */
[----:B------:R-:W-:Y:S02]  /*b810*/  ISETP.GE.AND P2, PT, R215, UR4, PT ;  /* 0x00000004d7007c0c */ /* 0x000fe4000bf46270 */
[----:B------:R-:W-:Y:S02]  /*b820*/  CS2R R20, SRZ ;  /* 0x0000000000147805 */ /* 0x000fe4000001ff00 */
[----:B------:R-:W-:-:S02]  /*b830*/  ISETP.GE.AND P3, PT, R214, UR4, PT ;  /* 0x00000004d6007c0c */ /* 0x000fc4000bf66270 */
[----:B------:R-:W-:Y:S02]  /*b840*/  CS2R R24, SRZ ;  /* 0x0000000000187805 */ /* 0x000fe4000001ff00 */
[----:B------:R-:W-:Y:S02]  /*b850*/  ISETP.GE.AND P4, PT, R216, UR4, PT ;  /* 0x00000004d8007c0c */ /* 0x000fe4000bf86270 */
[----:B------:R-:W-:Y:S02]  /*b860*/  CS2R R10, SRZ ;  /* 0x00000000000a7805 */ /* 0x000fe4000001ff00 */
[----:B------:R-:W-:Y:S02]  /*b870*/  CS2R R8, SRZ ;  /* 0x0000000000087805 */ /* 0x000fe4000001ff00 */
[----:B------:R-:W-:Y:S02]  /*b880*/  CS2R R6, SRZ ;  /* 0x0000000000067805 */ /* 0x000fe4000001ff00 */
[----:B------:R-:W-:Y:S01]  /*b890*/  CS2R R4, SRZ ;  /* 0x0000000000047805 */ /* 0x000fe2000001ff00 */
[----:B------:R-:W-:-:S02]  /*b8a0*/  ULDC.64 UR6, c[0x0][0x208] ;  /* 0x0000820000067ab9 */ /* 0x000fc40000000a00 */
[----:B------:R0:W5:Y:S04]  /*b8b0*/  @!P1 LDG.E.64 R12, desc[UR6][R26.64] ;  /* 0x000000061a0c9981 */ /* 0x000168000c1e1b00 */
[----:B------:R0:W5:Y:S04]  /*b8c0*/  @!P2 LDG.E.64 R14, desc[UR6][R26.64+0x40] ;  /* 0x000040061a0ea981 */ /* 0x000168000c1e1b00 */
[----:B------:R0:W5:Y:S04]  /*b8d0*/  @!P3 LDG.E.64 R20, desc[UR6][R26.64+0x80] ;  /* 0x000080061a14b981 */ /* 0x000168000c1e1b00 */
[----:B------:R0:W5:Y:S04]  /*b8e0*/  @!P4 LDG.E.64 R24, desc[UR6][R26.64+0xc0] ;  /* 0x0000c0061a18c981 */ /* 0x000168000c1e1b00 */
[----:B------:R0:W5:Y:S04]  /*b8f0*/  @!P1 LDG.E.64 R10, desc[UR6][R32.64] ;  /* 0x00000006200a9981 */ /* 0x000168000c1e1b00 */
[----:B------:R0:W5:Y:S04]  /*b900*/  @!P2 LDG.E.64 R8, desc[UR6][R32.64+0x40] ;  /* 0x000040062008a981 */ /* 0x000168000c1e1b00 */
[----:B------:R0:W5:Y:S04]  /*b910*/  @!P3 LDG.E.64 R6, desc[UR6][R32.64+0x80] ;  /* 0x000080062006b981 */ /* 0x000168000c1e1b00 */
[----:B------:R0:W5:Y:S02]  /*b920*/  @!P4 LDG.E.64 R4, desc[UR6][R32.64+0xc0] ;  /* 0x0000c0062004c981 */ /* 0x000164000c1e1b00 */
.L_x_581:
[----:B------:R-:W-:Y:S05]  /*b930*/  BSYNC B1 ;  /* 0x0000000000017941 */ /* 0x000fea0003800000 */
.L_x_580:
[----:B------:R-:W2:Y:S01]  /*b940*/  LDL R56, [R1+0x68] ;  /* 0x0000680001387983 */ /* 0x000ea20000100800 */
[----:B------:R-:W-:Y:S01]  /*b950*/  UMOV UR4, 0xffffffff ;  /* 0xffffffff00047882 */ /* 0x000fe20000000000 */
[----:B-----5:R-:W-:Y:S01]  /*b960*/  IMAD.MOV.U32 R40, RZ, RZ, R24 ;  /* 0x000000ffff287224 */ /* 0x020fe200078e0018 */
[----:B------:R-:W-:Y:S01]  /*b970*/  MOV R41, R25 ;  /* 0x0000001900297202 */ /* 0x000fe20000000f00 */
[----:B0-----:R-:W-:Y:S01]  /*b980*/  IMAD.MOV.U32 R32, RZ, RZ, R6 ;  /* 0x000000ffff207224 */ /* 0x001fe200078e0006 */
[--C-:B------:R-:W-:Y:S01]  /*b990*/  SHF.R.U64 R48, R24, 0x10, R25.reuse ;  /* 0x0000001018307819 */ /* 0x100fe20000001219 */
[----:B------:R-:W-:Y:S01]  /*b9a0*/  IMAD.MOV.U32 R26, RZ, RZ, R12 ;  /* 0x000000ffff1a7224 */ /* 0x000fe200078e000c */
[----:B------:R-:W-:Y:S01]  /*b9b0*/  SHF.R.U32.HI R49, RZ, 0x10, R25 ;  /* 0x00000010ff317819 */ /* 0x000fe20000011619 */
[----:B------:R-:W-:Y:S01]  /*b9c0*/  IMAD.MOV.U32 R27, RZ, RZ, R13 ;  /* 0x000000ffff1b7224 */ /* 0x000fe200078e000d */
[----:B------:R-:W-:Y:S01]  /*b9d0*/  SHF.R.U64 R54, R6, 0x10, R7 ;  /* 0x0000001006367819 */ /* 0x000fe20000001207 */
[----:B------:R-:W-:Y:S01]  /*b9e0*/  IMAD.MOV.U32 R36, RZ, RZ, R14 ;  /* 0x000000ffff247224 */ /* 0x000fe200078e000e */
[----:B------:R-:W-:Y:S01]  /*b9f0*/  SHF.R.U64 R42, R12, 0x10, R13 ;  /* 0x000000100c2a7819 */ /* 0x000fe2000000120d */
[----:B------:R-:W-:Y:S01]  /*ba00*/  IMAD.MOV.U32 R37, RZ, RZ, R15 ;  /* 0x000000ffff257224 */ /* 0x000fe200078e000f */
[----:B------:R-:W-:Y:S01]  /*ba10*/  SHF.R.U32.HI R43, RZ, 0x10, R13 ;  /* 0x00000010ff2b7819 */ /* 0x000fe2000001160d */
        /* <DEDUP_REMOVED lines=13> */
[----:B------:R-:W-:-:S02]  /*baf0*/  SHF.R.U64 R52, R8, 0x10, R9 ;  /* 0x0000001008347819 */ /* 0x000fc40000001209 */
[----:B------:R-:W-:Y:S02]  /*bb00*/  SHF.R.U32.HI R53, RZ, 0x10, R9 ;  /* 0x00000010ff357819 */ /* 0x000fe40000011609 */
[----:B------:R-:W-:Y:S02]  /*bb10*/  SHF.R.U32.HI R55, RZ, 0x10, R7 ;  /* 0x00000010ff377819 */ /* 0x000fe40000011607 */
[----:B--2---:R-:W-:Y:S01]  /*bb20*/  LEA.HI R6, R56, R56, RZ, 0x1 ;  /* 0x0000003838067211 */ /* 0x004fe200078f08ff */
[----:B------:R-:W-:Y:S06]  /*bb30*/  BRA.DIV UR4, `(.L_x_582) ;  /* 0x000001aa04087947 */ /* 0x000fec000b800000 */
.L_x_792:
[----:B------:R-:W-:Y:S01]  /*bb40*/  UMOV UR4, 0xffffffff ;  /* 0xffffffff00047882 */ /* 0x000fe20000000000 */
[----:B------:R-:W-:Y:S02]  /*bb50*/  LOP3.LUT R6, R6, 0xfffffffe, RZ, 0xc0, !PT ;  /* 0xfffffffe06067812 */ /* 0x000fe400078ec0ff */
[----:B------:R-:W-:Y:S05]  /*bb60*/  BRA.DIV UR4, `(.L_x_583) ;  /* 0x000001aa04247947 */ /* 0x000fea000b800000 */
.L_x_795:
[----:B------:R-:W-:Y:S01]  /*bb70*/  UMOV UR4, 0xffffffff ;  /* 0xffffffff00047882 */ /* 0x000fe20000000000 */
[----:B------:R-:W-:Y:S02]  /*bb80*/  IMAD.IADD R6, R56, 0x1, -R6 ;  /* 0x0000000138067824 */ /* 0x000fe400078e0a06 */
[----:B------:R-:W-:Y:S05]  /*bb90*/  BRA.DIV UR4, `(.L_x_584) ;  /* 0x000001aa04407947 */ /* 0x000fea000b800000 */
.L_x_798:
[----:B------:R-:W-:Y:S01]  /*bba0*/  UMOV UR4, 0xffffffff ;  /* 0xffffffff00047882 */ /* 0x000fe20000000000 */
[----:B------:R-:W-:Y:S02]  /*bbb0*/  SHF.L.U32 R7, R6, 0x1f, RZ ;  /* 0x0000001f06077819 */ /* 0x000fe400000006ff */
[----:B------:R-:W-:Y:S05]  /*bbc0*/  BRA.DIV UR4, `(.L_x_585) ;  /* 0x000001aa045c7947 */ /* 0x000fea000b800000 */
.L_x_801:
[----:B------:R-:W0:Y:S01]  /*bbd0*/  SYNCS.PHASECHK.TRANS64.TRYWAIT P1, [R16+URZ+0x38800], R7 ;  /* 0x03880007100075a7 */ /* 0x000e22000802017f */
[----:B------:R-:W-:Y:S01]  /*bbe0*/  IMAD.MOV.U32 R10, RZ, RZ, R4 ;  /* 0x000000ffff0a7224 */ /* 0x000fe200078e0004 */
[--C-:B------:R-:W-:Y:S01]  /*bbf0*/  SHF.R.U64 R4, R4, 0x10, R5.reuse ;  /* 0x0000001004047819 */ /* 0x100fe20000001205 */
[--C-:B------:R-:W-:Y:S01]  /*bc00*/  IMAD.MOV.U32 R11, RZ, RZ, R5.reuse ;  /* 0x000000ffff0b7224 */ /* 0x100fe200078e0005 */
[----:B------:R-:W-:Y:S01]  /*bc10*/  SHF.R.U32.HI R5, RZ, 0x10, R5 ;  /* 0x00000010ff057819 */ /* 0x000fe20000011605 */
[----:B------:R-:W-:Y:S01]  /*bc20*/  BSSY B1, `(.L_x_586) ;  /* 0x0000012000017945 */ /* 0x000fe20003800000 */
[----:B------:R-:W-:Y:S02]  /*bc30*/  PRMT R26, R26, 0x5410, R42 ;  /* 0x000054101a1a7816 */ /* 0x000fe4000000002a */
[----:B------:R-:W-:Y:S02]  /*bc40*/  PRMT R27, R27, 0x5410, R43 ;  /* 0x000054101b1b7816 */ /* 0x000fe4000000002b */
[----:B------:R-:W-:-:S02]  /*bc50*/  PRMT R20, R36, 0x5410, R44 ;  /* 0x0000541024147816 */ /* 0x000fc4000000002c */
[----:B------:R-:W-:Y:S02]  /*bc60*/  PRMT R21, R37, 0x5410, R45 ;  /* 0x0000541025157816 */ /* 0x000fe4000000002d */
[----:B------:R-:W-:Y:S02]  /*bc70*/  PRMT R12, R38, 0x5410, R46 ;  /* 0x00005410260c7816 */ /* 0x000fe4000000002e */
[----:B------:R-:W-:Y:S02]  /*bc80*/  PRMT R13, R39, 0x5410, R47 ;  /* 0x00005410270d7816 */ /* 0x000fe4000000002f */
        /* <DEDUP_REMOVED lines=9> */
[----:B------:R-:W-:Y:S01]  /*bd20*/  PRMT R11, R11, 0x5410, R5 ;  /* 0x000054100b0b7816 */ /* 0x000fe20000000005 */
[----:B0-----:R-:W-:Y:S06]  /*bd30*/  @!P1 BRA `(.L_x_587) ;  /* 0x000001a800289947 */ /* 0x001fec0003800000 */
.L_x_802:
[----:B------:R-:W-:Y:S05]  /*bd40*/  BSYNC B1 ;  /* 0x0000000000017941 */ /* 0x000fea0003800000 */
.L_x_586:
[----:B------:R-:W-:Y:S04]  /*bd50*/  BSSY B1, `(.L_x_588) ;  /* 0x00000a9000017945 */ /* 0x000fe80003800000 */
[----:B------:R-:W-:Y:S05]  /*bd60*/  @P0 BRA `(.L_x_589) ;  /* 0x00000008009c0947 */ /* 0x000fea0003800000 */
[----:B------:R-:W1:Y:S01]  /*bd70*/  LDC R5, c[0x0][0x3d4] ;  /* 0x0000f500ff057b82 */ /* 0x000e620000000800 */
[----:B------:R-:W-:Y:S01]  /*bd80*/  BSSY B2, `(.L_x_590) ;  /* 0x000002c000027945 */ /* 0x000fe20003800000 */
[-C--:B-1----:R-:W-:Y:S02]  /*bd90*/  ISETP.GE.AND P0, PT, R22, R5.reuse, PT ;  /* 0x000000051600720c */ /* 0x082fe40003f06270 */
[-C--:B------:R-:W-:Y:S02]  /*bda0*/  ISETP.GE.AND P1, PT, R215, R5.reuse, PT ;  /* 0x00000005d700720c */ /* 0x080fe40003f26270 */
[-C--:B------:R-:W-:Y:S02]  /*bdb0*/  ISETP.GE.AND P2, PT, R214, R5.reuse, PT ;  /* 0x00000005d600720c */ /* 0x080fe40003f46270 */
[----:B------:R-:W-:-:S07]  /*bdc0*/  ISETP.GE.AND P3, PT, R216, R5, PT ;  /* 0x00000005d800720c */ /* 0x000fce0003f66270 */
[----:B------:R-:W-:Y:S06]  /*bdd0*/  @P0 BRA `(.L_x_591) ;  /* 0x0000000000980947 */ /* 0x000fec0003800000 */
[----:B0-----:R-:W0:Y:S01]  /*bde0*/  LDS.128 R4, [R3] ;  /* 0x0000000003047984 */ /* 0x001e220000000c00 */
[----:B------:R-:W-:Y:S01]  /*bdf0*/  SHF.L.U32 R37, R28, 0x10, RZ ;  /* 0x000000101c257819 */ /* 0x000fe200000006ff */
[----:B------:R-:W-:Y:S01]  /*be00*/  IMAD.U32 R35, R26, 0x10000, RZ ;  /* 0x000100001a237824 */ /* 0x000fe200078e00ff */
[----:B------:R-:W-:Y:S02]  /*be10*/  LOP3.LUT R36, R28, 0xffff0000, RZ, 0xc0, !PT ;  /* 0xffff00001c247812 */ /* 0x000fe400078ec0ff */
[----:B------:R-:W-:Y:S01]  /*be20*/  LOP3.LUT R34, R26, 0xffff0000, RZ, 0xc0, !PT ;  /* 0xffff00001a227812 */ /* 0x000fe200078ec0ff */
[C---:B0-----:R-:W-:Y:S01]  /*be30*/  IMAD.U32 R30, R4.reuse, 0x10000, RZ ;  /* 0x00010000041e7824 */ /* 0x041fe200078e00ff */
[----:B------:R-:W-:Y:S01]  /*be40*/  LOP3.LUT R4, R4, 0xffff0000, RZ, 0xc0, !PT ;  /* 0xffff000004047812 */ /* 0x000fe200078ec0ff */
[C---:B------:R-:W-:Y:S01]  /*be50*/  IMAD.U32 R31, R5.reuse, 0x10000, RZ ;  /* 0x00010000051f7824 */ /* 0x040fe200078e00ff */
[----:B------:R-:W-:Y:S01]  /*be60*/  LOP3.LUT R5, R5, 0xffff0000, RZ, 0xc0, !PT ;  /* 0xffff000005057812 */ /* 0x000fe200078ec0ff */
[C---:B------:R-:W-:Y:S01]  /*be70*/  IMAD.U32 R32, R6.reuse, 0x10000, RZ ;  /* 0x0001000006207824 */ /* 0x040fe200078e00ff */
[----:B------:R-:W-:Y:S01]  /*be80*/  LOP3.LUT R6, R6, 0xffff0000, RZ, 0xc0, !PT ;  /* 0xffff000006067812 */ /* 0x000fe200078ec0ff */
[C---:B------:R-:W-:Y:S01]  /*be90*/  FMUL.FTZ R39, R4.reuse, R37 ;  /* 0x0000002504277220 */ /* 0x040fe20000410000 */
[----:B------:R-:W-:Y:S01]  /*bea0*/  FMUL.FTZ R4, R4, R35 ;  /* 0x0000002304047220 */ /* 0x000fe20000410000 */
[----:B------:R-:W-:-:S02]  /*beb0*/  IMAD.U32 R33, R7, 0x10000, RZ ;  /* 0x0001000007217824 */ /* 0x000fc400078e00ff */
[----:B------:R-:W-:Y:S01]  /*bec0*/  FMUL.FTZ R40, R5, R36 ;  /* 0x0000002405287220 */ /* 0x000fe20000410000 */
[C---:B------:R-:W-:Y:S01]  /*bed0*/  FFMA.FTZ R39, R30.reuse, R35, -R39 ;  /* 0x000000231e277223 */ /* 0x040fe20000010827 */
[----:B------:R-:W-:Y:S01]  /*bee0*/  FFMA.FTZ R38, R30, R37, R4 ;  /* 0x000000251e267223 */ /* 0x000fe20000010004 */
[----:B------:R-:W-:Y:S01]  /*bef0*/  LOP3.LUT R7, R7, 0xffff0000, RZ, 0xc0, !PT ;  /* 0xffff000007077812 */ /* 0x000fe200078ec0ff */
[-C--:B------:R-:W-:Y:S01]  /*bf00*/  FMUL.FTZ R42, R5, R34.reuse ;  /* 0x00000022052a7220 */ /* 0x080fe20000410000 */
[C---:B------:R-:W-:Y:S01]  /*bf10*/  LOP3.LUT R30, R29.reuse, 0xffff0000, RZ, 0xc0, !PT ;  /* 0xffff00001d1e7812 */ /* 0x040fe200078ec0ff */
[----:B------:R-:W-:Y:S01]  /*bf20*/  IMAD.U32 R35, R29, 0x10000, RZ ;  /* 0x000100001d237824 */ /* 0x000fe200078e00ff */
[C---:B------:R-:W-:Y:S01]  /*bf30*/  LOP3.LUT R4, R27.reuse, 0xffff0000, RZ, 0xc0, !PT ;  /* 0xffff00001b047812 */ /* 0x040fe200078ec0ff */
[----:B------:R-:W-:Y:S02]  /*bf40*/  IMAD.U32 R5, R27, 0x10000, RZ ;  /* 0x000100001b057824 */ /* 0x000fe400078e00ff */
[C---:B------:R-:W-:Y:S01]  /*bf50*/  FFMA.FTZ R40, R31.reuse, R34, -R40 ;  /* 0x000000221f287223 */ /* 0x040fe20000010828 */
[----:B------:R-:W-:Y:S01]  /*bf60*/  FFMA.FTZ R31, R31, R36, R42 ;  /* 0x000000241f1f7223 */ /* 0x000fe2000001002a */
[C---:B------:R-:W-:Y:S01]  /*bf70*/  FMUL.FTZ R37, R6.reuse, R35 ;  /* 0x0000002306257220 */ /* 0x040fe20000410000 */
[-C--:B------:R-:W-:Y:S01]  /*bf80*/  FMUL.FTZ R34, R6, R5.reuse ;  /* 0x0000000506227220 */ /* 0x080fe20000410000 */
        /* <DEDUP_REMOVED lines=9> */
[----:B------:R-:W-:-:S05]  /*c020*/  F2FP.BF16.F32.PACK_AB R7, R30, R7 ;  /* 0x000000071e07723e */ /* 0x000fca00000010ff */
[----:B------:R1:W-:Y:S02]  /*c030*/  STS.128 [R3], R4 ;  /* 0x0000000403007388 */ /* 0x0003e40000000c00 */
.L_x_591:
[----:B------:R-:W-:Y:S05]  /*c040*/  BSYNC B2 ;  /* 0x0000000000027941 */ /* 0x000fea0003800000 */
.L_x_590:
[----:B------:R-:W-:Y:S04]  /*c050*/  BSSY B2, `(.L_x_592) ;  /* 0x0000028000027945 */ /* 0x000fe80003800000 */
[----:B------:R-:W-:Y:S05]  /*c060*/  @P1 BRA `(.L_x_593) ;  /* 0x0000000000981947 */ /* 0x000fea0003800000 */
[----:B01----:R-:W0:Y:S01]  /*c070*/  LDS.128 R4, [R3+0x4000] ;  /* 0x0040000003047984 */ /* 0x003e220000000c00 */
[C---:B------:R-:W-:Y:S01]  /*c080*/  IMAD.U32 R37, R24.reuse, 0x10000, RZ ;  /* 0x0001000018257824 */ /* 0x040fe200078e00ff */
[----:B------:R-:W-:Y:S01]  /*c090*/  LOP3.LUT R36, R24, 0xffff0000, RZ, 0xc0, !PT ;  /* 0xffff000018247812 */ /* 0x000fe200078ec0ff */
[C---:B------:R-:W-:Y:S01]  /*c0a0*/  IMAD.U32 R35, R20.reuse, 0x10000, RZ ;  /* 0x0001000014237824 */ /* 0x040fe200078e00ff */
        /* <DEDUP_REMOVED lines=33> */
[----:B------:R2:W-:Y:S02]  /*c2c0*/  STS.128 [R3+0x4000], R4 ;  /* 0x0040000403007388 */ /* 0x0005e40000000c00 */
.L_x_593:
[----:B------:R-:W-:Y:S05]  /*c2d0*/  BSYNC B2 ;  /* 0x0000000000027941 */ /* 0x000fea0003800000 */
.L_x_592:
[----:B------:R-:W-:Y:S04]  /*c2e0*/  BSSY B2, `(.L_x_594) ;  /* 0x0000028000027945 */ /* 0x000fe80003800000 */
[----:B------:R-:W-:Y:S05]  /*c2f0*/  @P2 BRA `(.L_x_595) ;  /* 0x0000000000982947 */ /* 0x000fea0003800000 */
[----:B012---:R-:W0:Y:S01]  /*c300*/  LDS.128 R4, [R3+0x8000] ;  /* 0x0080000003047984 */ /* 0x007e220000000c00 */
[C---:B------:R-:W-:Y:S01]  /*c310*/  IMAD.U32 R37, R14.reuse, 0x10000, RZ ;  /* 0x000100000e257824 */ /* 0x040fe200078e00ff */
[----:B------:R-:W-:Y:S01]  /*c320*/  LOP3.LUT R36, R14, 0xffff0000, RZ, 0xc0, !PT ;  /* 0xffff00000e247812 */ /* 0x000fe200078ec0ff */
[C---:B------:R-:W-:Y:S01]  /*c330*/  IMAD.U32 R35, R12.reuse, 0x10000, RZ ;  /* 0x000100000c237824 */ /* 0x040fe200078e00ff */
[----:B------:R-:W-:Y:S02]  /*c340*/  LOP3.LUT R34, R12, 0xffff0000, RZ, 0xc0, !PT ;  /* 0xffff00000c227812 */ /* 0x000fe400078ec0ff */
[C---:B0-----:R-:W-:Y:S01]  /*c350*/  SHF.L.U32 R30, R4.reuse, 0x10, RZ ;  /* 0x00000010041e7819 */ /* 0x041fe200000006ff */
[C---:B------:R-:W-:Y:S01]  /*c360*/  IMAD.U32 R31, R5.reuse, 0x10000, RZ ;  /* 0x00010000051f7824 */ /* 0x040fe200078e00ff */
[----:B------:R-:W-:Y:S01]  /*c370*/  LOP3.LUT R4, R4, 0xffff0000, RZ, 0xc0, !PT ;  /* 0xffff000004047812 */ /* 0x000fe200078ec0ff */
[C---:B------:R-:W-:Y:S01]  /*c380*/  IMAD.U32 R32, R6.reuse, 0x10000, RZ ;  /* 0x0001000006207824 */ /* 0x040fe200078e00ff */
[----:B------:R-:W-:Y:S01]  /*c390*/  LOP3.LUT R5, R5, 0xffff0000, RZ, 0xc0, !PT ;  /* 0xffff000005057812 */ /* 0x000fe200078ec0ff */
[----:B------:R-:W-:Y:S01]  /*c3a0*/  IMAD.U32 R33, R7, 0x10000, RZ ;  /* 0x0001000007217824 */ /* 0x000fe200078e00ff */
[----:B------:R-:W-:Y:S01]  /*c3b0*/  LOP3.LUT R6, R6, 0xffff0000, RZ, 0xc0, !PT ;  /* 0xffff000006067812 */ /* 0x000fe200078ec0ff */
[C---:B------:R-:W-:Y:S01]  /*c3c0*/  FMUL.FTZ R39, R4.reuse, R37 ;  /* 0x0000002504277220 */ /* 0x040fe20000410000 */
[-C--:B------:R-:W-:Y:S01]  /*c3d0*/  FMUL.FTZ R4, R4, R35.reuse ;  /* 0x0000002304047220 */ /* 0x080fe20000410000 */
[----:B------:R-:W-:Y:S01]  /*c3e0*/  FMUL.FTZ R40, R5, R36 ;  /* 0x0000002405287220 */ /* 0x000fe20000410000 */
[----:B------:R-:W-:Y:S01]  /*c3f0*/  LOP3.LUT R7, R7, 0xffff0000, RZ, 0xc0, !PT ;  /* 0xffff000007077812 */ /* 0x000fe200078ec0ff */
[C---:B------:R-:W-:Y:S01]  /*c400*/  FFMA.FTZ R39, R30.reuse, R35, -R39 ;  /* 0x000000231e277223 */ /* 0x040fe20000010827 */
[----:B------:R-:W-:Y:S01]  /*c410*/  FFMA.FTZ R38, R30, R37, R4 ;  /* 0x000000251e267223 */ /* 0x000fe20000010004 */
[----:B------:R-:W-:Y:S01]  /*c420*/  FMUL.FTZ R42, R5, R34 ;  /* 0x00000022052a7220 */ /* 0x000fe20000410000 */
[C---:B------:R-:W-:Y:S01]  /*c430*/  LOP3.LUT R30, R15.reuse, 0xffff0000, RZ, 0xc0, !PT ;  /* 0xffff00000f1e7812 */ /* 0x040fe200078ec0ff */
[----:B------:R-:W-:Y:S01]  /*c440*/  IMAD.U32 R35, R15, 0x10000, RZ ;  /* 0x000100000f237824 */ /* 0x000fe200078e00ff */
[C---:B------:R-:W-:Y:S01]  /*c450*/  LOP3.LUT R4, R13.reuse, 0xffff0000, RZ, 0xc0, !PT ;  /* 0xffff00000d047812 */ /* 0x040fe200078ec0ff */
[----:B------:R-:W-:-:S02]  /*c460*/  IMAD.U32 R5, R13, 0x10000, RZ ;  /* 0x000100000d057824 */ /* 0x000fc400078e00ff */
        /* <DEDUP_REMOVED lines=15> */
.L_x_595:
[----:B------:R-:W-:Y:S05]  /*c560*/  BSYNC B2 ;  /* 0x0000000000027941 */ /* 0x000fea0003800000 */
.L_x_594:
[----:B------:R-:W-:Y:S05]  /*c570*/  @P3 BRA `(.L_x_589) ;  /* 0x0000000000983947 */ /* 0x000fea0003800000 */
[----:B0123--:R-:W0:Y:S01]  /*c580*/  LDS.128 R4, [R3+0xc000] ;  /* 0x00c0000003047984 */ /* 0x00fe220000000c00 */
        /* <DEDUP_REMOVED lines=8> */
[----:B------:R-:W-:Y:S01]  /*c610*/  IMAD.U32 R32, R6, 0x10000, RZ ;  /* 0x0001000006207824 */ /* 0x000fe200078e00ff */
[----:B------:R-:W-:Y:S01]  /*c620*/  SHF.L.U32 R33, R7, 0x10, RZ ;  /* 0x0000001007217819 */ /* 0x000fe200000006ff */
[C---:B------:R-:W-:Y:S01]  /*c630*/  FMUL.FTZ R39, R4.reuse, R37 ;  /* 0x0000002504277220 */ /* 0x040fe20000410000 */
[-C--:B------:R-:W-:Y:S01]  /*c640*/  FMUL.FTZ R4, R4, R35.reuse ;  /* 0x0000002304047220 */ /* 0x080fe20000410000 */
[----:B------:R-:W-:Y:S01]  /*c650*/  FMUL.FTZ R40, R5, R36 ;  /* 0x0000002405287220 */ /* 0x000fe20000410000 */
[----:B------:R-:W-:Y:S01]  /*c660*/  LOP3.LUT R6, R6, 0xffff0000, RZ, 0xc0, !PT ;  /* 0xffff000006067812 */ /* 0x000fe200078ec0ff */
[C---:B------:R-:W-:Y:S01]  /*c670*/  FFMA.FTZ R39, R30.reuse, R35, -R39 ;  /* 0x000000231e277223 */ /* 0x040fe20000010827 */
[----:B------:R-:W-:Y:S01]  /*c680*/  FFMA.FTZ R38, R30, R37, R4 ;  /* 0x000000251e267223 */ /* 0x000fe20000010004 */
[----:B------:R-:W-:Y:S01]  /*c690*/  LOP3.LUT R7, R7, 0xffff0000, RZ, 0xc0, !PT ;  /* 0xffff000007077812 */ /* 0x000fe200078ec0ff */
        /* <DEDUP_REMOVED lines=20> */
.L_x_589:
[----:B------:R-:W-:Y:S05]  /*c7e0*/  BSYNC B1 ;  /* 0x0000000000017941 */ /* 0x000fea0003800000 */
.L_x_588:
[----:B------:R-:W-:Y:S01]  /*c7f0*/  ISETP.GE.AND P0, PT, R217, R0, PT ;  /* 0x00000000d900720c */ /* 0x000fe20003f06270 */
[----:B------:R-:W-:-:S12]  /*c800*/  BSSY B1, `(.L_x_596) ;  /* 0x00000a9000017945 */ /* 0x000fd80003800000 */
[----:B------:R-:W-:Y:S05]  /*c810*/  @P0 BRA `(.L_x_597) ;  /* 0x00000008009c0947 */ /* 0x000fea0003800000 */
[----:B-1234-:R-:W1:Y:S01]  /*c820*/  LDC R5, c[0x0][0x3d4] ;  /* 0x0000f500ff057b82 */ /* 0x01ee620000000800 */
[----:B------:R-:W-:Y:S01]  /*c830*/  BSSY B2, `(.L_x_598) ;  /* 0x000002c000027945 */ /* 0x000fe20003800000 */
[-C--:B-1----:R-:W-:Y:S02]  /*c840*/  ISETP.GE.AND P0, PT, R22, R5.reuse, PT ;  /* 0x000000051600720c */ /* 0x082fe40003f06270 */
[-C--:B------:R-:W-:Y:S02]  /*c850*/  ISETP.GE.AND P1, PT, R215, R5.reuse, PT ;  /* 0x00000005d700720c */ /* 0x080fe40003f26270 */
[-C--:B------:R-:W-:Y:S02]  /*c860*/  ISETP.GE.AND P2, PT, R214, R5.reuse, PT ;  /* 0x00000005d600720c */ /* 0x080fe40003f46270 */
[----:B------:R-:W-:-:S07]  /*c870*/  ISETP.GE.AND P3, PT, R216, R5, PT ;  /* 0x00000005d800720c */ /* 0x000fce0003f66270 */
[----:B------:R-:W-:Y:S06]  /*c880*/  @P0 BRA `(.L_x_599) ;  /* 0x0000000000980947 */ /* 0x000fec0003800000 */
[----:B0-----:R-:W0:Y:S01]  /*c890*/  LDS.128 R4, [R3+0x1000] ;  /* 0x0010000003047984 */ /* 0x001e220000000c00 */
[----:B------:R-:W-:Y:S01]  /*c8a0*/  IMAD.U32 R36, R26, 0x10000, RZ ;  /* 0x000100001a247824 */ /* 0x000fe200078e00ff */
[C---:B------:R-:W-:Y:S01]  /*c8b0*/  LOP3.LUT R41, R28.reuse, 0xffff0000, RZ, 0xc0, !PT ;  /* 0xffff00001c297812 */ /* 0x040fe200078ec0ff */
[----:B------:R-:W-:Y:S01]  /*c8c0*/  IMAD.U32 R38, R28, 0x10000, RZ ;  /* 0x000100001c267824 */ /* 0x000fe200078e00ff */
        /* <DEDUP_REMOVED lines=9> */
[-C--:B------:R-:W-:Y:S01]  /*c960*/  FMUL.FTZ R35, R38, R4.reuse ;  /* 0x0000000426237220 */ /* 0x080fe20000410000 */
[----:B------:R-:W-:Y:S01]  /*c970*/  FMUL.FTZ R37, R36, R4 ;  /* 0x0000000424257220 */ /* 0x000fe20000410000 */
[----:B------:R-:W-:Y:S01]  /*c980*/  FMUL.FTZ R34, R41, R5 ;  /* 0x0000000529227220 */ /* 0x000fe20000410000 */
[----:B------:R-:W-:-:S02]  /*c990*/  IMAD.U32 R33, R7, 0x10000, RZ ;  /* 0x0001000007217824 */ /* 0x000fc400078e00ff */
[-C--:B------:R-:W-:Y:S01]  /*c9a0*/  FFMA.FTZ R4, R36, R30.reuse, -R35 ;  /* 0x0000001e24047223 */ /* 0x080fe20000010823 */
[----:B------:R-:W-:Y:S01]  /*c9b0*/  FFMA.FTZ R37, R38, R30, R37 ;  /* 0x0000001e26257223 */ /* 0x000fe20000010025 */
[C---:B------:R-:W-:Y:S01]  /*c9c0*/  FMUL.FTZ R30, R39.reuse, R5 ;  /* 0x00000005271e7220 */ /* 0x040fe20000410000 */
[-C--:B------:R-:W-:Y:S01]  /*c9d0*/  FFMA.FTZ R5, R39, R31.reuse, -R34 ;  /* 0x0000001f27057223 */ /* 0x080fe20000010822 */
[----:B------:R-:W-:Y:S01]  /*c9e0*/  LOP3.LUT R7, R7, 0xffff0000, RZ, 0xc0, !PT ;  /* 0xffff000007077812 */ /* 0x000fe200078ec0ff */
[C---:B------:R-:W-:Y:S01]  /*c9f0*/  IMAD.U32 R38, R27.reuse, 0x10000, RZ ;  /* 0x000100001b267824 */ /* 0x040fe200078e00ff */
[----:B------:R-:W-:Y:S01]  /*ca00*/  LOP3.LUT R39, R27, 0xffff0000, RZ, 0xc0, !PT ;  /* 0xffff00001b277812 */ /* 0x000fe200078ec0ff */
[----:B------:R-:W-:Y:S01]  /*ca10*/  FFMA.FTZ R30, R41, R31, R30 ;  /* 0x0000001f291e7223 */ /* 0x000fe2000001001e */
[-C--:B------:R-:W-:Y:S01]  /*ca20*/  FMUL.FTZ R31, R40, R6.reuse ;  /* 0x00000006281f7220 */ /* 0x080fe20000410000 */
[C---:B------:R-:W-:Y:S01]  /*ca30*/  FMUL.FTZ R35, R38.reuse, R6 ;  /* 0x0000000626237220 */ /* 0x040fe20000410000 */
[-C--:B------:R-:W-:Y:S01]  /*ca40*/  FMUL.FTZ R34, R43, R7.reuse ;  /* 0x000000072b227220 */ /* 0x080fe20000410000 */
[C---:B------:R-:W-:Y:S01]  /*ca50*/  FMUL.FTZ R36, R39.reuse, R7 ;  /* 0x0000000727247220 */ /* 0x040fe20000410000 */
[-C--:B------:R-:W-:Y:S01]  /*ca60*/  FFMA.FTZ R6, R38, R32.reuse, -R31 ;  /* 0x0000002026067223 */ /* 0x080fe2000001081f */
[----:B------:R-:W-:Y:S01]  /*ca70*/  FFMA.FTZ R35, R40, R32, R35 ;  /* 0x0000002028237223 */ /* 0x000fe20000010023 */
[-C--:B------:R-:W-:Y:S01]  /*ca80*/  FFMA.FTZ R7, R39, R33.reuse, -R34 ;  /* 0x0000002127077223 */ /* 0x080fe20000010822 */
[----:B------:R-:W-:Y:S01]  /*ca90*/  FFMA.FTZ R36, R43, R33, R36 ;  /* 0x000000212b247223 */ /* 0x000fe20000010024 */
[----:B------:R-:W-:-:S02]  /*caa0*/  F2FP.BF16.F32.PACK_AB R4, R37, R4 ;  /* 0x000000042504723e */ /* 0x000fc400000010ff */
[----:B------:R-:W-:Y:S02]  /*cab0*/  F2FP.BF16.F32.PACK_AB R5, R30, R5 ;  /* 0x000000051e05723e */ /* 0x000fe400000010ff */
[----:B------:R-:W-:Y:S02]  /*cac0*/  F2FP.BF16.F32.PACK_AB R6, R35, R6 ;  /* 0x000000062306723e */ /* 0x000fe400000010ff */
[----:B------:R-:W-:-:S05]  /*cad0*/  F2FP.BF16.F32.PACK_AB R7, R36, R7 ;  /* 0x000000072407723e */ /* 0x000fca00000010ff */
[----:B------:R1:W-:Y:S02]  /*cae0*/  STS.128 [R3+0x1000], R4 ;  /* 0x0010000403007388 */ /* 0x0003e40000000c00 */
.L_x_599:
[----:B------:R-:W-:Y:S05]  /*caf0*/  BSYNC B2 ;  /* 0x0000000000027941 */ /* 0x000fea0003800000 */
.L_x_598:
[----:B------:R-:W-:Y:S04]  /*cb00*/  BSSY B2, `(.L_x_600) ;  /* 0x0000028000027945 */ /* 0x000fe80003800000 */
[----:B------:R-:W-:Y:S05]  /*cb10*/  @P1 BRA `(.L_x_601) ;  /* 0x0000000000981947 */ /* 0x000fea0003800000 */
[----:B01----:R-:W0:Y:S01]  /*cb20*/  LDS.128 R4, [R3+0x5000] ;  /* 0x0050000003047984 */ /* 0x003e220000000c00 */
[----:B------:R-:W-:Y:S01]  /*cb30*/  SHF.L.U32 R36, R20, 0x10, RZ ;  /* 0x0000001014247819 */ /* 0x000fe200000006ff */
[C---:B------:R-:W-:Y:S01]  /*cb40*/  IMAD.U32 R38, R24.reuse, 0x10000, RZ ;  /* 0x0001000018267824 */ /* 0x040fe200078e00ff */
[----:B------:R-:W-:Y:S01]  /*cb50*/  LOP3.LUT R41, R24, 0xffff0000, RZ, 0xc0, !PT ;  /* 0xffff000018297812 */ /* 0x000fe200078ec0ff */
[C---:B------:R-:W-:Y:S01]  /*cb60*/  IMAD.U32 R40, R25.reuse, 0x10000, RZ ;  /* 0x0001000019287824 */ /* 0x040fe200078e00ff */
        /* <DEDUP_REMOVED lines=33> */
.L_x_601:
[----:B------:R-:W-:Y:S05]  /*cd80*/  BSYNC B2 ;  /* 0x0000000000027941 */ /* 0x000fea0003800000 */
.L_x_600:
[----:B------:R-:W-:Y:S04]  /*cd90*/  BSSY B2, `(.L_x_602) ;  /* 0x0000028000027945 */ /* 0x000fe80003800000 */
[----:B------:R-:W-:Y:S05]  /*cda0*/  @P2 BRA `(.L_x_603) ;  /* 0x0000000000982947 */ /* 0x000fea0003800000 */
[----:B012---:R-:W0:Y:S01]  /*cdb0*/  LDS.128 R4, [R3+0x9000] ;  /* 0x0090000003047984 */ /* 0x007e220000000c00 */
        /* <DEDUP_REMOVED lines=20> */
[----:B------:R-:W-:Y:S02]  /*cf00*/  LOP3.LUT R7, R7, 0xffff0000, RZ, 0xc0, !PT ;  /* 0xffff000007077812 */ /* 0x000fe400078ec0ff */
[----:B------:R-:W-:Y:S01]  /*cf10*/  SHF.L.U32 R38, R13, 0x10, RZ ;  /* 0x000000100d267819 */ /* 0x000fe200000006ff */
[----:B------:R-:W-:Y:S01]  /*cf20*/  FFMA.FTZ R30, R41, R31, R30 ;  /* 0x0000001f291e7223 */ /* 0x000fe2000001001e */
[----:B------:R-:W-:Y:S01]  /*cf30*/  LOP3.LUT R39, R13, 0xffff0000, RZ, 0xc0, !PT ;  /* 0xffff00000d277812 */ /* 0x000fe200078ec0ff */
[-C--:B------:R-:W-:Y:S01]  /*cf40*/  FMUL.FTZ R31, R40, R6.reuse ;  /* 0x00000006281f7220 */ /* 0x080fe20000410000 */
[-C--:B------:R-:W-:Y:S01]  /*cf50*/  FMUL.FTZ R34, R43, R7.reuse ;  /* 0x000000072b227220 */ /* 0x080fe20000410000 */
[C---:B------:R-:W-:Y:S01]  /*cf60*/  FMUL.FTZ R35, R38.reuse, R6 ;  /* 0x0000000626237220 */ /* 0x040fe20000410000 */
[----:B------:R-:W-:Y:S01]  /*cf70*/  F2FP.BF16.F32.PACK_AB R4, R37, R4 ;  /* 0x000000042504723e */ /* 0x000fe200000010ff */
[C---:B------:R-:W-:Y:S01]  /*cf80*/  FMUL.FTZ R36, R39.reuse, R7 ;  /* 0x0000000727247220 */ /* 0x040fe20000410000 */
[-C--:B------:R-:W-:Y:S01]  /*cf90*/  FFMA.FTZ R6, R38, R32.reuse, -R31 ;  /* 0x0000002026067223 */ /* 0x080fe2000001081f */
[----:B------:R-:W-:Y:S01]  /*cfa0*/  FFMA.FTZ R35, R40, R32, R35 ;  /* 0x0000002028237223 */ /* 0x000fe20000010023 */
[-C--:B------:R-:W-:Y:S01]  /*cfb0*/  FFMA.FTZ R7, R39, R33.reuse, -R34 ;  /* 0x0000002127077223 */ /* 0x080fe20000010822 */
[----:B------:R-:W-:Y:S01]  /*cfc0*/  FFMA.FTZ R36, R43, R33, R36 ;  /* 0x000000212b247223 */ /* 0x000fe20000010024 */
[----:B------:R-:W-:-:S02]  /*cfd0*/  F2FP.BF16.F32.PACK_AB R5, R30, R5 ;  /* 0x000000051e05723e */ /* 0x000fc400000010ff */
[----:B------:R-:W-:Y:S02]  /*cfe0*/  F2FP.BF16.F32.PACK_AB R6, R35, R6 ;  /* 0x000000062306723e */ /* 0x000fe400000010ff */
[----:B------:R-:W-:-:S05]  /*cff0*/  F2FP.BF16.F32.PACK_AB R7, R36, R7 ;  /* 0x000000072407723e */ /* 0x000fca00000010ff */
[----:B------:R3:W-:Y:S02]  /*d000*/  STS.128 [R3+0x9000], R4 ;  /* 0x0090000403007388 */ /* 0x0007e40000000c00 */
.L_x_603:
[----:B------:R-:W-:Y:S05]  /*d010*/  BSYNC B2 ;  /* 0x0000000000027941 */ /* 0x000fea0003800000 */
.L_x_602:
[----:B------:R-:W-:Y:S05]  /*d020*/  @P3 BRA `(.L_x_597) ;  /* 0x0000000000983947 */ /* 0x000fea0003800000 */
[----:B0123--:R-:W0:Y:S01]  /*d030*/  LDS.128 R4, [R3+0xd000] ;  /* 0x00d0000003047984 */ /* 0x00fe220000000c00 */
        /* <DEDUP_REMOVED lines=37> */
.L_x_597:
[----:B------:R-:W-:Y:S05]  /*d290*/  BSYNC B1 ;  /* 0x0000000000017941 */ /* 0x000fea0003800000 */
.L_x_596:
[----:B------:R-:W-:Y:S01]  /*d2a0*/  ISETP.GE.AND P0, PT, R218, R0, PT ;  /* 0x00000000da00720c */ /* 0x000fe20003f06270 */
[----:B------:R-:W-:-:S12]  /*d2b0*/  BSSY B1, `(.L_x_604) ;  /* 0x00000a9000017945 */ /* 0x000fd80003800000 */
[----:B------:R-:W-:Y:S05]  /*d2c0*/  @P0 BRA `(.L_x_605) ;  /* 0x00000008009c0947 */ /* 0x000fea0003800000 */
[----:B01234-:R-:W0:Y:S01]  /*d2d0*/  LDC R5, c[0x0][0x3d4] ;  /* 0x0000f500ff057b82 */ /* 0x01fe220000000800 */
[----:B------:R-:W-:Y:S01]  /*d2e0*/  BSSY B2, `(.L_x_606) ;  /* 0x000002c000027945 */ /* 0x000fe20003800000 */
[-C--:B0-----:R-:W-:Y:S02]  /*d2f0*/  ISETP.GE.AND P0, PT, R22, R5.reuse, PT ;  /* 0x000000051600720c */ /* 0x081fe40003f06270 */
[-C--:B------:R-:W-:Y:S02]  /*d300*/  ISETP.GE.AND P1, PT, R215, R5.reuse, PT ;  /* 0x00000005d700720c */ /* 0x080fe40003f26270 */
[-C--:B------:R-:W-:Y:S02]  /*d310*/  ISETP.GE.AND P2, PT, R214, R5.reuse, PT ;  /* 0x00000005d600720c */ /* 0x080fe40003f46270 */
[----:B------:R-:W-:-:S07]  /*d320*/  ISETP.GE.AND P3, PT, R216, R5, PT ;  /* 0x00000005d800720c */ /* 0x000fce0003f66270 */
[----:B------:R-:W-:Y:S06]  /*d330*/  @P0 BRA `(.L_x_607) ;  /* 0x0000000000980947 */ /* 0x000fec0003800000 */
[----:B------:R-:W0:Y:S01]  /*d340*/  LDS.128 R4, [R3+0x2000] ;  /* 0x0020000003047984 */ /* 0x000e220000000c00 */
        /* <DEDUP_REMOVED lines=12> */
[-C--:B------:R-:W-:Y:S01]  /*d410*/  FMUL.FTZ R35, R38, R4.reuse ;  /* 0x0000000426237220 */ /* 0x080fe20000410000 */
[----:B------:R-:W-:Y:S01]  /*d420*/  FMUL.FTZ R37, R36, R4 ;  /* 0x0000000424257220 */ /* 0x000fe20000410000 */
[-C--:B------:R-:W-:Y:S01]  /*d430*/  FMUL.FTZ R34, R41, R5.reuse ;  /* 0x0000000529227220 */ /* 0x080fe20000410000 */
[----:B------:R-:W-:Y:S01]  /*d440*/  LOP3.LUT R6, R6, 0xffff0000, RZ, 0xc0, !PT ;  /* 0xffff000006067812 */ /* 0x000fe200078ec0ff */
        /* <DEDUP_REMOVED lines=21> */
.L_x_607:
[----:B------:R-:W-:Y:S05]  /*d5a0*/  BSYNC B2 ;  /* 0x0000000000027941 */ /* 0x000fea0003800000 */
.L_x_606:
[----:B------:R-:W-:Y:S04]  /*d5b0*/  BSSY B2, `(.L_x_608) ;  /* 0x0000028000027945 */ /* 0x000fe80003800000 */
[----:B------:R-:W-:Y:S05]  /*d5c0*/  @P1 BRA `(.L_x_609) ;  /* 0x0000000000981947 */ /* 0x000fea0003800000 */
        /* <DEDUP_REMOVED lines=38> */
.L_x_609:
[----:B------:R-:W-:Y:S05]  /*d830*/  BSYNC B2 ;  /* 0x0000000000027941 */ /* 0x000fea0003800000 */
.L_x_608:
[----:B------:R-:W-:Y:S04]  /*d840*/  BSSY B2, `(.L_x_610) ;  /* 0x0000028000027945 */ /* 0x000fe80003800000 */
[----:B------:R-:W-:Y:S05]  /*d850*/  @P2 BRA `(.L_x_611) ;  /* 0x0000000000982947 */ /* 0x000fea0003800000 */
[----:B01----:R-:W0:Y:S01]  /*d860*/  LDS.128 R4, [R3+0xa000] ;  /* 0x00a0000003047984 */ /* 0x003e220000000c00 */
        /* <DEDUP_REMOVED lines=8> */
[----:B------:R-:W-:Y:S01]  /*d8f0*/  IMAD.U32 R32, R6, 0x10000, RZ ;  /* 0x0001000006207824 */ /* 0x000fe200078e00ff */
[----:B------:R-:W-:Y:S01]  /*d900*/  SHF.L.U32 R31, R5, 0x10, RZ ;  /* 0x00000010051f7819 */ /* 0x000fe200000006ff */
[----:B------:R-:W-:Y:S01]  /*d910*/  IMAD.U32 R33, R7, 0x10000, RZ ;  /* 0x0001000007217824 */ /* 0x000fe200078e00ff */
[----:B------:R-:W-:Y:S01]  /*d920*/  LOP3.LUT R5, R5, 0xffff0000, RZ, 0xc0, !PT ;  /* 0xffff000005057812 */ /* 0x000fe200078ec0ff */
[-C--:B------:R-:W-:Y:S01]  /*d930*/  FMUL.FTZ R35, R38, R4.reuse ;  /* 0x0000000426237220 */ /* 0x080fe20000410000 */
[----:B------:R-:W-:Y:S01]  /*d940*/  FMUL.FTZ R37, R36, R4 ;  /* 0x0000000424257220 */ /* 0x000fe20000410000 */
[----:B------:R-:W-:-:S02]  /*d950*/  LOP3.LUT R6, R6, 0xffff0000, RZ, 0xc0, !PT ;  /* 0xffff000006067812 */ /* 0x000fc400078ec0ff */
[-C--:B------:R-:W-:Y:S01]  /*d960*/  FMUL.FTZ R34, R41, R5.reuse ;  /* 0x0000000529227220 */ /* 0x080fe20000410000 */
        /* <DEDUP_REMOVED lines=21> */
.L_x_611:
[----:B------:R-:W-:Y:S05]  /*dac0*/  BSYNC B2 ;  /* 0x0000000000027941 */ /* 0x000fea0003800000 */
.L_x_610:
[----:B------:R-:W-:Y:S05]  /*dad0*/  @P3 BRA `(.L_x_605) ;  /* 0x0000000000983947 */ /* 0x000fea0003800000 */
[----:B012---:R-:W0:Y:S01]  /*dae0*/  LDS.128 R4, [R3+0xe000] ;  /* 0x00e0000003047984 */ /* 0x007e220000000c00 */
[----:B------:R-:W-:Y:S01]  /*daf0*/  IMAD.U32 R36, R8, 0x10000, RZ ;  /* 0x0001000008247824 */ /* 0x000fe200078e00ff */
[C---:B------:R-:W-:Y:S01]  /*db00*/  LOP3.LUT R41, R10.reuse, 0xffff0000, RZ, 0xc0, !PT ;  /* 0xffff00000a297812 */ /* 0x040fe200078ec0ff */
[----:B------:R-:W-:Y:S01]  /*db10*/  IMAD.U32 R38, R10, 0x10000, RZ ;  /* 0x000100000a267824 */ /* 0x000fe200078e00ff */
[----:B------:R-:W-:Y:S02]  /*db20*/  LOP3.LUT R39, R8, 0xffff0000, RZ, 0xc0, !PT ;  /* 0xffff000008277812 */ /* 0x000fe400078ec0ff */
[C---:B------:R-:W-:Y:S02]  /*db30*/  SHF.L.U32 R40, R11.reuse, 0x10, RZ ;  /* 0x000000100b287819 */ /* 0x040fe400000006ff */
        /* <DEDUP_REMOVED lines=32> */
.L_x_605:
[----:B------:R-:W-:Y:S05]  /*dd40*/  BSYNC B1 ;  /* 0x0000000000017941 */ /* 0x000fea0003800000 */
.L_x_604:
[----:B01234-:R-:W2:Y:S02]  /*dd50*/  LDL R4, [R1+0x74] ;  /* 0x0000740001047983 */ /* 0x01fea40000100800 */
[----:B--2---:R-:W-:-:S13]  /*dd60*/  ISETP.GE.AND P0, PT, R4, R0, PT ;  /* 0x000000000400720c */ /* 0x004fda0003f06270 */
[----:B------:R-:W-:Y:S05]  /*dd70*/  @P0 BRA `(.L_x_612) ;  /* 0x0000004000200947 */ /* 0x000fea0003800000 */
[----:B------:R-:W0:Y:S01]  /*dd80*/  LDC R5, c[0x0][0x3d4] ;  /* 0x0000f500ff057b82 */ /* 0x000e220000000800 */
        /* <DEDUP_REMOVED lines=24> */
[C---:B------:R-:W-:Y:S01]  /*df10*/  LOP3.LUT R36, R29.reuse, 0xffff0000, RZ, 0xc0, !PT ;  /* 0xffff00001d247812 */ /* 0x040fe200078ec0ff */
[-C--:B------:R-:W-:Y:S01]  /*df20*/  FFMA.FTZ R5, R34, R30.reuse, -R35 ;  /* 0x0000001e22057223 */ /* 0x080fe20000010823 */
[----:B------:R-:W-:Y:S01]  /*df30*/  LOP3.LUT R6, R6, 0xffff0000, RZ, 0xc0, !PT ;  /* 0xffff000006067812 */ /* 0x000fe200078ec0ff */
[----:B------:R-:W-:Y:S01]  /*df40*/  IMAD.U32 R34, R29, 0x10000, RZ ;  /* 0x000100001d227824 */ /* 0x000fe200078e00ff */
[C---:B------:R-:W-:Y:S01]  /*df50*/  LOP3.LUT R32, R27.reuse, 0xffff0000, RZ, 0xc0, !PT ;  /* 0xffff00001b207812 */ /* 0x040fe200078ec0ff */
[----:B------:R-:W-:Y:S02]  /*df60*/  IMAD.U32 R0, R27, 0x10000, RZ ;  /* 0x000100001b007824 */ /* 0x000fe400078e00ff */
[----:B------:R-:W-:Y:S01]  /*df70*/  FFMA.FTZ R30, R38, R30, R31 ;  /* 0x0000001e261e7223 */ /* 0x000fe2000001001f */
[-C--:B------:R-:W-:Y:S01]  /*df80*/  FMUL.FTZ R31, R36, R7.reuse ;  /* 0x00000007241f7220 */ /* 0x080fe20000410000 */
[-C--:B------:R-:W-:Y:S01]  /*df90*/  FMUL.FTZ R27, R34, R6.reuse ;  /* 0x00000006221b7220 */ /* 0x080fe20000410000 */
[----:B------:R-:W-:Y:S01]  /*dfa0*/  FMUL.FTZ R29, R0, R6 ;  /* 0x00000006001d7220 */ /* 0x000fe20000410000 */
[C---:B------:R-:W-:Y:S01]  /*dfb0*/  FMUL.FTZ R35, R32.reuse, R7 ;  /* 0x0000000720237220 */ /* 0x040fe20000410000 */
[----:B------:R-:W-:Y:S01]  /*dfc0*/  FFMA.FTZ R7, R32, R28, -R31 ;  /* 0x0000001c20077223 */ /* 0x000fe2000001081f */
[-C--:B------:R-:W-:Y:S01]  /*dfd0*/  FFMA.FTZ R6, R0, R26.reuse, -R27 ;  /* 0x0000001a00067223 */ /* 0x080fe2000001081b */
[----:B------:R-:W-:Y:S01]  /*dfe0*/  FFMA.FTZ R29, R34, R26, R29 ;  /* 0x0000001a221d7223 */ /* 0x000fe2000001001d */
[----:B------:R-:W-:Y:S01]  /*dff0*/  FFMA.FTZ R28, R36, R28, R35 ;  /* 0x0000001c241c7223 */ /* 0x000fe20000010023 */
[----:B------:R-:W-:-:S02]  /*e000*/  F2FP.BF16.F32.PACK_AB R4, R33, R4 ;  /* 0x000000042104723e */ /* 0x000fc400000010ff */
[----:B------:R-:W-:Y:S02]  /*e010*/  F2FP.BF16.F32.PACK_AB R5, R30, R5 ;  /* 0x000000051e05723e */ /* 0x000fe400000010ff */
[----:B------:R-:W-:Y:S02]  /*e020*/  F2FP.BF16.F32.PACK_AB R6, R29, R6 ;  /* 0x000000061d06723e */ /* 0x000fe400000010ff */
[----:B------:R-:W-:-:S05]  /*e030*/  F2FP.BF16.F32.PACK_AB R7, R28, R7 ;  /* 0x000000071c07723e */ /* 0x000fca00000010ff */
[----:B------:R0:W-:Y:S02]  /*e040*/  STS.128 [R3+0x3000], R4 ;  /* 0x0030000403007388 */ /* 0x0001e40000000c00 */
.L_x_614:
[----:B------:R-:W-:Y:S05]  /*e050*/  BSYNC B1 ;  /* 0x0000000000017941 */ /* 0x000fea0003800000 */
.L_x_613:
[----:B------:R-:W-:Y:S04]  /*e060*/  BSSY B1, `(.L_x_615) ;  /* 0x0000028000017945 */ /* 0x000fe80003800000 */
[----:B------:R-:W-:Y:S05]  /*e070*/  @P1 BRA `(.L_x_616) ;  /* 0x0000000000981947 */ /* 0x000fea0003800000 */
[----:B0-----:R-:W0:Y:S01]  /*e080*/  LDS.128 R4, [R3+0x7000] ;  /* 0x0070000003047984 */ /* 0x001e220000000c00 */
        /* <DEDUP_REMOVED lines=37> */
.L_x_616:
[----:B------:R-:W-:Y:S05]  /*e2e0*/  BSYNC B1 ;  /* 0x0000000000017941 */ /* 0x000fea0003800000 */
.L_x_615:
[----:B------:R-:W-:Y:S04]  /*e2f0*/  BSSY B1, `(.L_x_617) ;  /* 0x0000028000017945 */ /* 0x000fe80003800000 */
[----:B------:R-:W-:Y:S05]  /*e300*/  @P2 BRA `(.L_x_618) ;  /* 0x0000000000982947 */ /* 0x000fea0003800000 */
[----:B01----:R-:W0:Y:S01]  /*e310*/  LDS.128 R4, [R3+0xb000] ;  /* 0x00b0000003047984 */ /* 0x003e220000000c00 */
        /* <DEDUP_REMOVED lines=37> */
.L_x_618:
[----:B------:R-:W-:Y:S05]  /*e570*/  BSYNC B1 ;  /* 0x0000000000017941 */ /* 0x000fea0003800000 */
.L_x_617:
[----:B------:R-:W-:Y:S05]  /*e580*/  @P3 BRA `(.L_x_612) ;  /* 0x00000038001c3947 */ /* 0x000fea0003800000 */
[----:B012---:R-:W0:Y:S01]  /*e590*/  LDS.128 R4, [R3+0xf000] ;  /* 0x00f0000003047984 */ /* 0x007e220000000c00 */
[----:B------:R-:W-:Y:S01]  /*e5a0*/  IMAD.U32 R14, R8, 0x10000, RZ ;  /* 0x00010000080e7824 */ /* 0x000fe200078e00ff */
[C---:B------:R-:W-:Y:S01]  /*e5b0*/  LOP3.LUT R26, R10.reuse, 0xffff0000, RZ, 0xc0, !PT ;  /* 0xffff00000a1a7812 */ /* 0x040fe200078ec0ff */
[----:B------:R-:W-:Y:S01]  /*e5c0*/  IMAD.U32 R24, R10, 0x10000, RZ ;  /* 0x000100000a187824 */ /* 0x000fe200078e00ff */
[----:B------:R-:W-:Y:S02]  /*e5d0*/  LOP3.LUT R20, R8, 0xffff0000, RZ, 0xc0, !PT ;  /* 0xffff000008147812 */ /* 0x000fe400078ec0ff */
[C---:B0-----:R-:W-:Y:S01]  /*e5e0*/  SHF.L.U32 R0, R4.reuse, 0x10, RZ ;  /* 0x0000001004007819 */ /* 0x041fe200000006ff */
[----:B------:R-:W-:Y:S01]  /*e5f0*/  IMAD.U32 R12, R5, 0x10000, RZ ;  /* 0x00010000050c7824 */ /* 0x000fe200078e00ff */
[----:B------:R-:W-:Y:S01]  /*e600*/  LOP3.LUT R4, R4, 0xffff0000, RZ, 0xc0, !PT ;  /* 0xffff000004047812 */ /* 0x000fe200078ec0ff */
[----:B------:R-:W-:Y:S01]  /*e610*/  IMAD.U32 R10, R7, 0x10000, RZ ;  /* 0x00010000070a7824 */ /* 0x000fe200078e00ff */
[----:B------:R-:W-:Y:S01]  /*e620*/  LOP3.LUT R5, R5, 0xffff0000, RZ, 0xc0, !PT ;  /* 0xffff000005057812 */ /* 0x000fe200078ec0ff */
[----:B------:R-:W-:Y:S01]  /*e630*/  IMAD.U32 R8, R6, 0x10000, RZ ;  /* 0x0001000006087824 */ /* 0x000fe200078e00ff */
[----:B------:R-:W-:Y:S01]  /*e640*/  LOP3.LUT R7, R7, 0xffff0000, RZ, 0xc0, !PT ;  /* 0xffff000007077812 */ /* 0x000fe200078ec0ff */
[-C--:B------:R-:W-:Y:S01]  /*e650*/  FMUL.FTZ R13, R24, R4.reuse ;  /* 0x00000004180d7220 */ /* 0x080fe20000410000 */
[----:B------:R-:W-:Y:S01]  /*e660*/  FMUL.FTZ R15, R14, R4 ;  /* 0x000000040e0f7220 */ /* 0x000fe20000410000 */
[-C--:B------:R-:W-:Y:S01]  /*e670*/  FMUL.FTZ R21, R26, R5.reuse ;  /* 0x000000051a157220 */ /* 0x080fe20000410000 */
[----:B------:R-:W-:Y:S01]  /*e680*/  LOP3.LUT R6, R6, 0xffff0000, RZ, 0xc0, !PT ;  /* 0xffff000006067812 */ /* 0x000fe200078ec0ff */
[-C--:B------:R-:W-:Y:S01]  /*e690*/  FFMA.FTZ R4, R14, R0.reuse, -R13 ;  /* 0x000000000e047223 */ /* 0x080fe2000001080d */
[----:B------:R-:W-:Y:S01]  /*e6a0*/  FFMA.FTZ R15, R24, R0, R15 ;  /* 0x00000000180f7223 */ /* 0x000fe2000001000f */
[C---:B------:R-:W-:Y:S01]  /*e6b0*/  FMUL.FTZ R13, R20.reuse, R5 ;  /* 0x00000005140d7220 */ /* 0x040fe20000410000 */
[----:B------:R-:W-:Y:S01]  /*e6c0*/  LOP3.LUT R24, R11, 0xffff0000, RZ, 0xc0, !PT ;  /* 0xffff00000b187812 */ /* 0x000fe200078ec0ff */
[----:B------:R-:W-:Y:S01]  /*e6d0*/  FFMA.FTZ R5, R20, R12, -R21 ;  /* 0x0000000c14057223 */ /* 0x000fe20000010815 */
[----:B------:R-:W-:Y:S01]  /*e6e0*/  LOP3.LUT R14, R9, 0xffff0000, RZ, 0xc0, !PT ;  /* 0xffff0000090e7812 */ /* 0x000fe200078ec0ff */
[----:B------:R-:W-:-:S02]  /*e6f0*/  IMAD.U32 R20, R11, 0x10000, RZ ;  /* 0x000100000b147824 */ /* 0x000fc400078e00ff */
[----:B------:R-:W-:Y:S01]  /*e700*/  FFMA.FTZ R12, R26, R12, R13 ;  /* 0x0000000c1a0c7223 */ /* 0x000fe2000001000d */
[----:B------:R-:W-:Y:S02]  /*e710*/  IMAD.U32 R0, R9, 0x10000, RZ ;  /* 0x0001000009007824 */ /* 0x000fe400078e00ff */
[-C--:B------:R-:W-:Y:S01]  /*e720*/  FMUL.FTZ R13, R24, R7.reuse ;  /* 0x00000007180d7220 */ /* 0x080fe20000410000 */
[-C--:B------:R-:W-:Y:S01]  /*e730*/  FMUL.FTZ R9, R20, R6.reuse ;  /* 0x0000000614097220 */ /* 0x080fe20000410000 */
[----:B------:R-:W-:Y:S01]  /*e740*/  FMUL.FTZ R21, R14, R7 ;  /* 0x000000070e157220 */ /* 0x000fe20000410000 */
[----:B------:R-:W-:Y:S01]  /*e750*/  FMUL.FTZ R11, R0, R6 ;  /* 0x00000006000b7220 */ /* 0x000fe20000410000 */
[----:B------:R-:W-:Y:S01]  /*e760*/  FFMA.FTZ R7, R14, R10, -R13 ;  /* 0x0000000a0e077223 */ /* 0x000fe2000001080d */
[----:B------:R-:W-:Y:S01]  /*e770*/  FFMA.FTZ R6, R0, R8, -R9 ;  /* 0x0000000800067223 */ /* 0x000fe20000010809 */
[----:B------:R-:W-:Y:S01]  /*e780*/  FFMA.FTZ R10, R24, R10, R21 ;  /* 0x0000000a180a7223 */ /* 0x000fe20000010015 */
[----:B------:R-:W-:Y:S01]  /*e790*/  FFMA.FTZ R11, R20, R8, R11 ;  /* 0x00000008140b7223 */ /* 0x000fe2000001000b */
[----:B------:R-:W-:-:S02]  /*e7a0*/  F2FP.BF16.F32.PACK_AB R4, R15, R4 ;  /* 0x000000040f04723e */ /* 0x000fc400000010ff */
[----:B------:R-:W-:Y:S02]  /*e7b0*/  F2FP.BF16.F32.PACK_AB R5, R12, R5 ;  /* 0x000000050c05723e */ /* 0x000fe400000010ff */
[----:B------:R-:W-:Y:S02]  /*e7c0*/  F2FP.BF16.F32.PACK_AB R6, R11, R6 ;  /* 0x000000060b06723e */ /* 0x000fe400000010ff */
[----:B------:R-:W-:-:S05]  /*e7d0*/  F2FP.BF16.F32.PACK_AB R7, R10, R7 ;  /* 0x000000070a07723e */ /* 0x000fca00000010ff */
[----:B------:R3:W-:Y:S01]  /*e7e0*/  STS.128 [R3+0xf000], R4 ;  /* 0x00f0000403007388 */ /* 0x0007e20000000c00 */
[----:B------:R-:W-:Y:S05]  /*e7f0*/  BRA `(.L_x_612) ;  /* 0x0000003400807947 */ /* 0x000fea0003800000 */
.L_x_579:
        /* <DEDUP_REMOVED lines=17> */
[----:B------:R-:W-:-:S02]  /*e910*/  CS2R R26, SRZ ;  /* 0x00000000001a7805 */ /* 0x000fc4000001ff00 */
[----:B------:R-:W-:Y:S02]  /*e920*/  CS2R R4, SRZ ;  /* 0x0000000000047805 */ /* 0x000fe4000001ff00 */
[----:B------:R-:W-:Y:S02]  /*e930*/  CS2R R6, SRZ ;  /* 0x0000000000067805 */ /* 0x000fe4000001ff00 */
[----:B------:R-:W-:Y:S02]  /*e940*/  CS2R R8, SRZ ;  /* 0x0000000000087805 */ /* 0x000fe4000001ff00 */
[----:B------:R-:W-:Y:S01]  /*e950*/  CS2R R10, SRZ ;  /* 0x00000000000a7805 */ /* 0x000fe2000001ff00 */
[----:B------:R-:W-:Y:S02]  /*e960*/  ULDC.64 UR6, c[0x0][0x208] ;  /* 0x0000820000067ab9 */ /* 0x000fe40000000a00 */
[----:B------:R0:W5:Y:S04]  /*e970*/  @!P0 LDG.E.128 R12, desc[UR6][R34.64] ;  /* 0x00000006220c8981 */ /* 0x000168000c1e1d00 */
[----:B------:R0:W5:Y:S04]  /*e980*/  @!P2 LDG.E.128 R24, desc[UR6][R34.64+0x80] ;  /* 0x000080062218a981 */ /* 0x000168000c1e1d00 */
[----:B------:R0:W5:Y:S04]  /*e990*/  @!P0 LDG.E.128 R4, desc[UR6][R36.64] ;  /* 0x0000000624048981 */ /* 0x000168000c1e1d00 */
[----:B------:R0:W5:Y:S02]  /*e9a0*/  @!P2 LDG.E.128 R8, desc[UR6][R36.64+0x80] ;  /* 0x000080062408a981 */ /* 0x000164000c1e1d00 */
.L_x_620:
[----:B------:R-:W-:Y:S05]  /*e9b0*/  BSYNC B1 ;  /* 0x0000000000017941 */ /* 0x000fea0003800000 */
.L_x_619:
[----:B------:R-:W2:Y:S01]  /*e9c0*/  LDL R54, [R1+0x68] ;  /* 0x0000680001367983 */ /* 0x000ea20000100800 */
[----:B------:R-:W-:Y:S01]  /*e9d0*/  UMOV UR4, 0xffffffff ;  /* 0xffffffff00047882 */ /* 0x000fe20000000000 */
[----:B-----5:R-:W-:Y:S01]  /*e9e0*/  IMAD.MOV.U32 R33, RZ, RZ, R6 ;  /* 0x000000ffff217224 */ /* 0x020fe200078e0006 */
[----:B------:R-:W-:Y:S01]  /*e9f0*/  SHF.R.U64 R52, R6, 0x10, R7 ;  /* 0x0000001006347819 */ /* 0x000fe20000001207 */
[----:B------:R-:W-:Y:S01]  /*ea00*/  IMAD.MOV.U32 R39, RZ, RZ, R24 ;  /* 0x000000ffff277224 */ /* 0x000fe200078e0018 */
[--C-:B------:R-:W-:Y:S01]  /*ea10*/  SHF.R.U64 R47, R24, 0x10, R25.reuse ;  /* 0x00000010182f7819 */ /* 0x100fe20000001219 */
[----:B------:R-:W-:Y:S01]  /*ea20*/  IMAD.MOV.U32 R6, RZ, RZ, R8 ;  /* 0x000000ffff067224 */ /* 0x000fe200078e0008 */
[----:B------:R-:W-:Y:S01]  /*ea30*/  MOV R40, R25 ;  /* 0x0000001900287202 */ /* 0x000fe20000000f00 */
[----:B------:R-:W-:Y:S01]  /*ea40*/  IMAD.MOV.U32 R41, RZ, RZ, R26 ;  /* 0x000000ffff297224 */ /* 0x000fe200078e001a */
[----:B------:R-:W-:Y:S01]  /*ea50*/  SHF.R.U32.HI R48, RZ, 0x10, R25 ;  /* 0x00000010ff307819 */ /* 0x000fe20000011619 */
[----:B------:R-:W-:Y:S01]  /*ea60*/  IMAD.MOV.U32 R20, RZ, RZ, R4 ;  /* 0x000000ffff147224 */ /* 0x000fe200078e0004 */
[----:B------:R-:W-:Y:S01]  /*ea70*/  SHF.R.U64 R50, R4, 0x10, R5 ;  /* 0x0000001004327819 */ /* 0x000fe20000001205 */
[----:B0-----:R-:W-:Y:S01]  /*ea80*/  IMAD.MOV.U32 R34, RZ, RZ, R7 ;  /* 0x000000ffff227224 */ /* 0x001fe200078e0007 */
[--C-:B------:R-:W-:Y:S01]  /*ea90*/  SHF.R.U64 R8, R8, 0x10, R9.reuse ;  /* 0x0000001008087819 */ /* 0x100fe20000001209 */
[----:B------:R-:W-:Y:S01]  /*eaa0*/  IMAD.MOV.U32 R21, RZ, RZ, R9 ;  /* 0x000000ffff157224 */ /* 0x000fe200078e0009 */
[--C-:B------:R-:W-:Y:S01]  /*eab0*/  SHF.R.U64 R43, R12, 0x10, R13.reuse ;  /* 0x000000100c2b7819 */ /* 0x100fe2000000120d */
        /* <DEDUP_REMOVED lines=9> */
[--C-:B------:R-:W-:Y:S01]  /*eb50*/  SHF.R.U32.HI R49, RZ, 0x10, R27.reuse ;  /* 0x00000010ff317819 */ /* 0x100fe2000001161b */
[----:B------:R-:W-:Y:S01]  /*eb60*/  IMAD.MOV.U32 R42, RZ, RZ, R27 ;  /* 0x000000ffff2a7224 */ /* 0x000fe200078e001b */
[--C-:B------:R-:W-:Y:S01]  /*eb70*/  SHF.R.U32.HI R51, RZ, 0x10, R5.reuse ;  /* 0x00000010ff337819 */ /* 0x100fe20000011605 */
[----:B------:R-:W-:Y:S01]  /*eb80*/  IMAD.MOV.U32 R32, RZ, RZ, R5 ;  /* 0x000000ffff207224 */ /* 0x000fe200078e0005 */
[----:B------:R-:W-:Y:S01]  /*eb90*/  SHF.R.U32.HI R7, RZ, 0x10, R7 ;  /* 0x00000010ff077819 */ /* 0x000fe20000011607 */
[----:B------:R-:W-:Y:S01]  /*eba0*/  IMAD.MOV.U32 R25, RZ, RZ, R11 ;  /* 0x000000ffff197224 */ /* 0x000fe200078e000b */
[----:B------:R-:W-:-:S02]  /*ebb0*/  SHF.R.U32.HI R9, RZ, 0x10, R9 ;  /* 0x00000010ff097819 */ /* 0x000fc40000011609 */
[--C-:B------:R-:W-:Y:S02]  /*ebc0*/  SHF.R.U64 R10, R10, 0x10, R11.reuse ;  /* 0x000000100a0a7819 */ /* 0x100fe4000000120b */
[----:B------:R-:W-:Y:S02]  /*ebd0*/  SHF.R.U32.HI R53, RZ, 0x10, R11 ;  /* 0x00000010ff357819 */ /* 0x000fe4000001160b */
[----:B--2---:R-:W-:Y:S01]  /*ebe0*/  LEA.HI R4, R54, R54, RZ, 0x1 ;  /* 0x0000003636047211 */ /* 0x004fe200078f08ff */
[----:B------:R-:W-:Y:S06]  /*ebf0*/  BRA.DIV UR4, `(.L_x_621) ;  /* 0x0000017a048c7947 */ /* 0x000fec000b800000 */
.L_x_805:
[----:B------:R-:W-:Y:S01]  /*ec00*/  UMOV UR4, 0xffffffff ;  /* 0xffffffff00047882 */ /* 0x000fe20000000000 */
[----:B------:R-:W-:Y:S02]  /*ec10*/  LOP3.LUT R4, R4, 0xfffffffe, RZ, 0xc0, !PT ;  /* 0xfffffffe04047812 */ /* 0x000fe400078ec0ff */
[----:B------:R-:W-:Y:S05]  /*ec20*/  BRA.DIV UR4, `(.L_x_622) ;  /* 0x0000017a04a87947 */ /* 0x000fea000b800000 */
.L_x_808:
[----:B------:R-:W-:Y:S01]  /*ec30*/  UMOV UR4, 0xffffffff ;  /* 0xffffffff00047882 */ /* 0x000fe20000000000 */
[----:B------:R-:W-:Y:S02]  /*ec40*/  IMAD.IADD R4, R54, 0x1, -R4 ;  /* 0x0000000136047824 */ /* 0x000fe400078e0a04 */
[----:B------:R-:W-:Y:S05]  /*ec50*/  BRA.DIV UR4, `(.L_x_623) ;  /* 0x0000017a04c47947 */ /* 0x000fea000b800000 */
.L_x_811:
[----:B------:R-:W-:Y:S01]  /*ec60*/  UMOV UR4, 0xffffffff ;  /* 0xffffffff00047882 */ /* 0x000fe20000000000 */
[----:B------:R-:W-:Y:S02]  /*ec70*/  SHF.L.U32 R5, R4, 0x1f, RZ ;  /* 0x0000001f04057819 */ /* 0x000fe400000006ff */
[----:B------:R-:W-:Y:S05]  /*ec80*/  BRA.DIV UR4, `(.L_x_624) ;  /* 0x0000017a04e07947 */ /* 0x000fea000b800000 */
.L_x_814:
[----:B------:R-:W0:Y:S01]  /*ec90*/  SYNCS.PHASECHK.TRANS64.TRYWAIT P0, [R16+URZ+0x38800], R5 ;  /* 0x03880005100075a7 */ /* 0x000e22000800017f */
[----:B------:R-:W-:Y:S01]  /*eca0*/  PRMT R28, R36, 0x5410, R44 ;  /* 0x00005410241c7816 */ /* 0x000fe2000000002c */
[----:B------:R-:W-:Y:S01]  /*ecb0*/  BSSY B1, `(.L_x_625) ;  /* 0x0000013000017945 */ /* 0x000fe20003800000 */
[----:B------:R-:W-:Y:S02]  /*ecc0*/  SHF.R.S32.HI R36, RZ, 0x1f, R213 ;  /* 0x0000001fff247819 */ /* 0x000fe400000114d5 */
        /* <DEDUP_REMOVED lines=15> */
[----:B------:R-:W-:Y:S01]  /*edc0*/  LEA.HI R35, R36, R213, RZ, 0x3 ;  /* 0x000000d524237211 */ /* 0x000fe200078f18ff */
[----:B0-----:R-:W-:Y:S06]  /*edd0*/  @!P0 BRA `(.L_x_626) ;  /* 0x0000017800b48947 */ /* 0x001fec0003800000 */
.L_x_815:
[----:B------:R-:W-:Y:S05]  /*ede0*/  BSYNC B1 ;  /* 0x0000000000017941 */ /* 0x000fea0003800000 */
.L_x_625:
[----:B------:R-:W-:Y:S01]  /*edf0*/  BSSY B1, `(.L_x_627) ;  /* 0x00000be000017945 */ /* 0x000fe20003800000 */
[----:B------:R-:W-:-:S03]  /*ee00*/  SHF.R.S32.HI R26, RZ, 0x3, R35 ;  /* 0x00000003ff1a7819 */ /* 0x000fc60000011423 */
[----:B------:R-:W-:Y:S05]  /*ee10*/  @P1 BRA `(.L_x_628) ;  /* 0x0000000800ec1947 */ /* 0x000fea0003800000 */
[----:B------:R-:W1:Y:S01]  /*ee20*/  LDC R61, c[0x0][0x3d4] ;  /* 0x0000f500ff3d7b82 */ /* 0x000e620000000800 */
[----:B------:R-:W-:Y:S01]  /*ee30*/  BSSY B2, `(.L_x_629) ;  /* 0x000005a000027945 */ /* 0x000fe20003800000 */
[-C--:B-1----:R-:W-:Y:S02]  /*ee40*/  ISETP.GE.AND P0, PT, R212, R61.reuse, PT ;  /* 0x0000003dd400720c */ /* 0x082fe40003f06270 */
[----:B------:R-:W-:-:S11]  /*ee50*/  ISETP.GE.AND P1, PT, R213, R61, PT ;  /* 0x0000003dd500720c */ /* 0x000fd60003f26270 */
[----:B------:R-:W-:Y:S05]  /*ee60*/  @P0 BRA `(.L_x_630) ;  /* 0x0000000400580947 */ /* 0x000fea0003800000 */
[----:B------:R-:W-:Y:S01]  /*ee70*/  LEA.HI R4, R61, R220, RZ, 0x1d ;  /* 0x000000dc3d047211 */ /* 0x000fe200078fe8ff */
[C---:B------:R-:W-:Y:S01]  /*ee80*/  IMAD.U32 R49, R31.reuse, 0x10000, RZ ;  /* 0x000100001f317824 */ /* 0x040fe200078e00ff */
[----:B------:R-:W-:Y:S01]  /*ee90*/  LOP3.LUT R51, R31, 0xffff0000, RZ, 0xc0, !PT ;  /* 0xffff00001f337812 */ /* 0x000fe200078ec0ff */
[----:B------:R-:W-:Y:S01]  /*eea0*/  IMAD.U32 R47, R27, 0x10000, RZ ;  /* 0x000100001b2f7824 */ /* 0x000fe200078e00ff */
[----:B------:R-:W-:Y:S01]  /*eeb0*/  SHF.R.S32.HI R7, RZ, 0x1f, R4 ;  /* 0x0000001fff077819 */ /* 0x000fe20000011404 */
[----:B0-----:R-:W-:-:S03]  /*eec0*/  IMAD.SHL.U32 R5, R4, 0x8, RZ ;  /* 0x0000000804057824 */ /* 0x001fc600078e00ff */
[----:B------:R-:W-:Y:S02]  /*eed0*/  LEA.HI R7, R7, R4, RZ, 0x3 ;  /* 0x0000000407077211 */ /* 0x000fe400078f18ff */
[----:B------:R-:W-:Y:S02]  /*eee0*/  LOP3.LUT R4, R232, 0x38, R5, 0xf8, !PT ;  /* 0x00000038e8047812 */ /* 0x000fe400078ef805 */
[----:B------:R-:W-:Y:S02]  /*eef0*/  SHF.L.U32 R7, R7, 0xa, RZ ;  /* 0x0000000a07077819 */ /* 0x000fe400000006ff */
[----:B------:R-:W-:Y:S02]  /*ef00*/  LOP3.LUT R4, R4, R233, RZ, 0x3c, !PT ;  /* 0x000000e904047212 */ /* 0x000fe400078e3cff */
[----:B------:R-:W-:-:S04]  /*ef10*/  LOP3.LUT R7, R7, 0x7fffe000, RZ, 0xc0, !PT ;  /* 0x7fffe00007077812 */ /* 0x000fc800078ec0ff */
[----:B------:R-:W-:Y:S02]  /*ef20*/  IADD3 R9, R4, R7, R234 ;  /* 0x0000000704097210 */ /* 0x000fe40007ffe0ea */
[----:B------:R-:W0:Y:S03]  /*ef30*/  LDS.128 R4, [R3] ;  /* 0x0000000003047984 */ /* 0x000e260000000c00 */
[----:B------:R-:W-:-:S05]  /*ef40*/  IMAD R37, R9, 0x2, R16 ;  /* 0x0000000209257824 */ /* 0x000fca00078e0210 */
[----:B------:R-:W1:Y:S01]  /*ef50*/  LDS.128 R8, [R37+0x14400] ;  /* 0x0144000025087984 */ /* 0x000e620000000c00 */
[C---:B0-----:R-:W-:Y:S01]  /*ef60*/  IMAD.U32 R38, R4.reuse, 0x10000, RZ ;  /* 0x0001000004267824 */ /* 0x041fe200078e00ff */
[----:B------:R-:W-:Y:S01]  /*ef70*/  LOP3.LUT R4, R4, 0xffff0000, RZ, 0xc0, !PT ;  /* 0xffff000004047812 */ /* 0x000fe200078ec0ff */
[C---:B------:R-:W-:Y:S01]  /*ef80*/  IMAD.U32 R39, R5.reuse, 0x10000, RZ ;  /* 0x0001000005277824 */ /* 0x040fe200078e00ff */
[----:B------:R-:W-:Y:S01]  /*ef90*/  LOP3.LUT R5, R5, 0xffff0000, RZ, 0xc0, !PT ;  /* 0xffff000005057812 */ /* 0x000fe200078ec0ff */
[C---:B------:R-:W-:Y:S01]  /*efa0*/  IMAD.U32 R40, R6.reuse, 0x10000, RZ ;  /* 0x0001000006287824 */ /* 0x040fe200078e00ff */
[----:B------:R-:W-:Y:S01]  /*efb0*/  LOP3.LUT R6, R6, 0xffff0000, RZ, 0xc0, !PT ;  /* 0xffff000006067812 */ /* 0x000fe200078ec0ff */
[C---:B------:R-:W-:Y:S01]  /*efc0*/  IMAD.U32 R41, R7.reuse, 0x10000, RZ ;  /* 0x0001000007297824 */ /* 0x040fe200078e00ff */
[----:B------:R-:W-:Y:S01]  /*efd0*/  LOP3.LUT R7, R7, 0xffff0000, RZ, 0xc0, !PT ;  /* 0xffff000007077812 */ /* 0x000fe200078ec0ff */
[C---:B-1----:R-:W-:Y:S01]  /*efe0*/  IMAD.U32 R42, R8.reuse, 0x10000, RZ ;  /* 0x00010000082a7824 */ /* 0x042fe200078e00ff */
[----:B------:R-:W-:Y:S01]  /*eff0*/  LOP3.LUT R8, R8, 0xffff0000, RZ, 0xc0, !PT ;  /* 0xffff000008087812 */ /* 0x000fe200078ec0ff */
[C---:B------:R-:W-:Y:S01]  /*f000*/  IMAD.U32 R43, R9.reuse, 0x10000, RZ ;  /* 0x00010000092b7824 */ /* 0x040fe200078e00ff */
[----:B------:R-:W-:Y:S01]  /*f010*/  LOP3.LUT R9, R9, 0xffff0000, RZ, 0xc0, !PT ;  /* 0xffff000009097812 */ /* 0x000fe200078ec0ff */
[C---:B------:R-:W-:Y:S01]  /*f020*/  FMUL.FTZ R53, R42.reuse, R49 ;  /* 0x000000312a357220 */ /* 0x040fe20000410000 */
[----:B------:R-:W-:Y:S01]  /*f030*/  FMUL.FTZ R55, R42, R47 ;  /* 0x0000002f2a377220 */ /* 0x000fe20000410000 */
[----:B------:R-:W-:Y:S01]  /*f040*/  FMUL.FTZ R57, R8, R51 ;  /* 0x0000003308397220 */ /* 0x000fe20000410000 */
[----:B------:R-:W-:-:S02]  /*f050*/  IMAD.U32 R42, R32, 0x10000, RZ ;  /* 0x00010000202a7824 */ /* 0x000fc400078e00ff */
[C---:B------:R-:W-:Y:S01]  /*f060*/  FFMA.FTZ R53, R38.reuse, R47, -R53 ;  /* 0x0000002f26357223 */ /* 0x040fe20000010835 */
[----:B------:R-:W-:Y:S01]  /*f070*/  LOP3.LUT R47, R27, 0xffff0000, RZ, 0xc0, !PT ;  /* 0xffff00001b2f7812 */ /* 0x000fe200078ec0ff */
[----:B------:R-:W-:Y:S01]  /*f080*/  FFMA.FTZ R55, R38, R49, R55 ;  /* 0x0000003126377223 */ /* 0x000fe20000010037 */
[----:B------:R-:W-:Y:S01]  /*f090*/  SHF.L.U32 R38, R28, 0x10, RZ ;  /* 0x000000101c267819 */ /* 0x000fe200000006ff */
[C---:B------:R-:W-:Y:S01]  /*f0a0*/  IMAD.U32 R44, R10.reuse, 0x10000, RZ ;  /* 0x000100000a2c7824 */ /* 0x040fe200078e00ff */
[----:B------:R-:W-:Y:S01]  /*f0b0*/  LOP3.LUT R10, R10, 0xffff0000, RZ, 0xc0, !PT ;  /* 0xffff00000a0a7812 */ /* 0x000fe200078ec0ff */
[-C--:B------:R-:W-:Y:S01]  /*f0c0*/  FMUL.FTZ R49, R8, R47.reuse ;  /* 0x0000002f08317220 */ /* 0x080fe20000410000 */
[C---:B------:R-:W-:Y:S01]  /*f0d0*/  FFMA.FTZ R46, R4.reuse, R47, -R57 ;  /* 0x0000002f042e7223 */ /* 0x040fe20000010839 */
[----:B------:R-:W-:Y:S01]  /*f0e0*/  FMUL.FTZ R8, R43, R42 ;  /* 0x0000002a2b087220 */ /* 0x000fe20000410000 */
[----:B------:R-:W-:Y:S02]  /*f0f0*/  IMAD.U32 R47, R33, 0x10000, RZ ;  /* 0x00010000212f7824 */ /* 0x000fe400078e00ff */
[-C--:B------:R-:W-:Y:S01]  /*f100*/  FMUL.FTZ R57, R43, R38.reuse ;  /* 0x000000262b397220 */ /* 0x080fe20000410000 */
[----:B------:R-:W-:Y:S01]  /*f110*/  FFMA.FTZ R48, R4, R51, R49 ;  /* 0x0000003304307223 */ /* 0x000fe20000010031 */
[----:B------:R-:W-:Y:S01]  /*f120*/  FFMA.FTZ R50, R39, R38, -R8 ;  /* 0x0000002627327223 */ /* 0x000fe20000010808 */
[----:B------:R-:W-:-:S02]  /*f130*/  IMAD.U32 R43, R29, 0x10000, RZ ;  /* 0x000100001d2b7824 */ /* 0x000fc400078e00ff */
[----:B------:R-:W-:Y:S01]  /*f140*/  FFMA.FTZ R57, R39, R42, R57 ;  /* 0x0000002a27397223 */ /* 0x000fe20000010039 */
[----:B------:R-:W-:Y:S01]  /*f150*/  FMUL.FTZ R51, R44, R47 ;  /* 0x0000002f2c337220 */ /* 0x000fe20000410000 */
[----:B------:R-:W-:Y:S01]  /*f160*/  LOP3.LUT R49, R33, 0xffff0000, RZ, 0xc0, !PT ;  /* 0xffff000021317812 */ /* 0x000fe200078ec0ff */
[----:B------:R-:W-:Y:S01]  /*f170*/  IMAD.U32 R45, R11, 0x10000, RZ ;  /* 0x000100000b2d7824 */ /* 0x000fe200078e00ff */
[----:B------:R-:W-:Y:S01]  /*f180*/  LOP3.LUT R39, R29, 0xffff0000, RZ, 0xc0, !PT ;  /* 0xffff00001d277812 */ /* 0x000fe200078ec0ff */
[----:B------:R-:W-:Y:S02]  /*f190*/  IMAD.U32 R38, R34, 0x10000, RZ ;  /* 0x0001000022267824 */ /* 0x000fe400078e00ff */
[-C--:B------:R-:W-:Y:S01]  /*f1a0*/  FMUL.FTZ R59, R44, R43.reuse ;  /* 0x0000002b2c3b7220 */ /* 0x080fe20000410000 */
[----:B------:R-:W-:Y:S01]  /*f1b0*/  FFMA.FTZ R51, R40, R43, -R51 ;  /* 0x0000002b28337223 */ /* 0x000fe20000010833 */
[----:B------:R-:W-:Y:S01]  /*f1c0*/  FMUL.FTZ R43, R10, R49 ;  /* 0x000000310a2b7220 */ /* 0x000fe20000410000 */
[----:B------:R-:W-:-:S02]  /*f1d0*/  IMAD.U32 R4, R30, 0x10000, RZ ;  /* 0x000100001e047824 */ /* 0x000fc400078e00ff */
[----:B------:R-:W-:Y:S01]  /*f1e0*/  FMUL.FTZ R10, R10, R39 ;  /* 0x000000270a0a7220 */ /* 0x000fe20000410000 */
[----:B------:R-:W-:Y:S01]  /*f1f0*/  FMUL.FTZ R8, R45, R38 ;  /* 0x000000262d087220 */ /* 0x000fe20000410000 */
[----:B------:R-:W-:Y:S01]  /*f200*/  FFMA.FTZ R59, R40, R47, R59 ;  /* 0x0000002f283b7223 */ /* 0x000fe2000001003b */
[C---:B------:R-:W-:Y:S01]  /*f210*/  FFMA.FTZ R40, R6.reuse, R39, -R43 ;  /* 0x0000002706287223 */ /* 0x040fe2000001082b */
[----:B------:R-:W-:Y:S01]  /*f220*/  FFMA.FTZ R42, R6, R49, R10 ;  /* 0x00000031062a7223 */ /* 0x000fe2000001000a */
[-C--:B------:R-:W-:Y:S01]  /*f230*/  FFMA.FTZ R43, R41, R4.reuse, -R8 ;  /* 0x00000004292b7223 */ /* 0x080fe20000010808 */
[----:B------:R-:W-:Y:S01]  /*f240*/  LOP3.LUT R11, R11, 0xffff0000, RZ, 0xc0, !PT ;  /* 0xffff00000b0b7812 */ /* 0x000fe200078ec0ff */
[----:B------:R-:W-:Y:S01]  /*f250*/  FMUL.FTZ R44, R45, R4 ;  /* 0x000000042d2c7220 */ /* 0x000fe20000410000 */
[----:B------:R-:W-:Y:S02]  /*f260*/  LOP3.LUT R8, R32, 0xffff0000, RZ, 0xc0, !PT ;  /* 0xffff000020087812 */ /* 0x000fe400078ec0ff */
[----:B------:R-:W-:Y:S01]  /*f270*/  LOP3.LUT R10, R34, 0xffff0000, RZ, 0xc0, !PT ;  /* 0xffff0000220a7812 */ /* 0x000fe200078ec0ff */
[----:B------:R-:W-:Y:S01]  /*f280*/  FFMA.FTZ R44, R41, R38, R44 ;  /* 0x00000026292c7223 */ /* 0x000fe2000001002c */
[----:B------:R-:W-:Y:S01]  /*f290*/  LOP3.LUT R4, R28, 0xffff0000, RZ, 0xc0, !PT ;  /* 0xffff00001c047812 */ /* 0x000fe200078ec0ff */
[----:B------:R-:W-:Y:S01]  /*f2a0*/  FMUL.FTZ R38, R9, R8 ;  /* 0x0000000809267220 */ /* 0x000fe20000410000 */
[----:B------:R-:W-:Y:S01]  /*f2b0*/  LOP3.LUT R6, R30, 0xffff0000, RZ, 0xc0, !PT ;  /* 0xffff00001e067812 */ /* 0x000fe200078ec0ff */
[----:B------:R-:W-:-:S02]  /*f2c0*/  FMUL.FTZ R52, R11, R10 ;  /* 0x0000000a0b347220 */ /* 0x000fc40000410000 */
[-C--:B------:R-:W-:Y:S01]  /*f2d0*/  FMUL.FTZ R39, R9, R4.reuse ;  /* 0x0000000409277220 */ /* 0x080fe20000410000 */
[----:B------:R-:W-:Y:S01]  /*f2e0*/  FFMA.FTZ R9, R5, R4, -R38 ;  /* 0x0000000405097223 */ /* 0x000fe20000010826 */
[-C--:B------:R-:W-:Y:S01]  /*f2f0*/  FMUL.FTZ R11, R11, R6.reuse ;  /* 0x000000060b0b7220 */ /* 0x080fe20000410000 */
[----:B------:R-:W-:Y:S01]  /*f300*/  FFMA.FTZ R52, R7, R6, -R52 ;  /* 0x0000000607347223 */ /* 0x000fe20000010834 */
[----:B------:R-:W-:Y:S01]  /*f310*/  FFMA.FTZ R38, R5, R8, R39 ;  /* 0x0000000805267223 */ /* 0x000fe20000010027 */
[----:B------:R-:W-:Y:S01]  /*f320*/  F2FP.BF16.F32.PACK_AB R6, R40, R51 ;  /* 0x000000332806723e */ /* 0x000fe200000010ff */
[----:B------:R-:W-:Y:S01]  /*f330*/  FFMA.FTZ R11, R7, R10, R11 ;  /* 0x0000000a070b7223 */ /* 0x000fe2000001000b */
[----:B------:R-:W-:Y:S02]  /*f340*/  F2FP.BF16.F32.PACK_AB R4, R46, R53 ;  /* 0x000000352e04723e */ /* 0x000fe400000010ff */
[----:B------:R-:W-:Y:S02]  /*f350*/  F2FP.BF16.F32.PACK_AB R5, R9, R50 ;  /* 0x000000320905723e */ /* 0x000fe400000010ff */
[----:B------:R-:W-:-:S02]  /*f360*/  F2FP.BF16.F32.PACK_AB R7, R52, R43 ;  /* 0x0000002b3407723e */ /* 0x000fc400000010ff */
[----:B------:R-:W-:Y:S02]  /*f370*/  F2FP.BF16.F32.PACK_AB R10, R42, R59 ;  /* 0x0000003b2a0a723e */ /* 0x000fe400000010ff */
[----:B------:R-:W-:Y:S01]  /*f380*/  F2FP.BF16.F32.PACK_AB R8, R48, R55 ;  /* 0x000000373008723e */ /* 0x000fe200000010ff */
[----:B------:R1:W-:Y:S01]  /*f390*/  STS.128 [R3], R4 ;  /* 0x0000000403007388 */ /* 0x0003e20000000c00 */
[----:B------:R-:W-:Y:S02]  /*f3a0*/  F2FP.BF16.F32.PACK_AB R9, R38, R57 ;  /* 0x000000392609723e */ /* 0x000fe400000010ff */
[----:B------:R-:W-:-:S05]  /*f3b0*/  F2FP.BF16.F32.PACK_AB R11, R11, R44 ;  /* 0x0000002c0b0b723e */ /* 0x000fca00000010ff */
[----:B------:R1:W-:Y:S02]  /*f3c0*/  STS.128 [R37+0x14400], R8 ;  /* 0x0144000825007388 */ /* 0x0003e40000000c00 */
.L_x_630:
[----:B------:R-:W-:Y:S05]  /*f3d0*/  BSYNC B2 ;  /* 0x0000000000027941 */ /* 0x000fea0003800000 */
.L_x_629:
[----:B------:R-:W-:Y:S05]  /*f3e0*/  @P1 BRA `(.L_x_628) ;  /* 0x0000000400781947 */ /* 0x000fea0003800000 */
[----:B-1----:R-:W2:Y:S01]  /*f3f0*/  LDL R8, [R1+0x64] ;  /* 0x0000640001087983 */ /* 0x002ea20000100800 */
[----:B------:R-:W-:Y:S01]  /*f400*/  LEA.HI R3, R61, R26, RZ, 0x1d ;  /* 0x0000001a3d037211 */ /* 0x000fe200078fe8ff */
[----:B------:R-:W-:Y:S01]  /*f410*/  IMAD.U32 R48, R20, 0x10000, RZ ;  /* 0x0001000014307824 */ /* 0x000fe200078e00ff */
[----:B0-----:R-:W-:Y:S01]  /*f420*/  LEA.HI R5, R36, R213, RZ, 0x6 ;  /* 0x000000d524057211 */ /* 0x001fe200078f30ff */
[----:B------:R-:W-:Y:S01]  /*f430*/  IMAD.U32 R46, R12, 0x10000, RZ ;  /* 0x000100000c2e7824 */ /* 0x000fe200078e00ff */
[----:B------:R-:W-:Y:S01]  /*f440*/  SHF.R.S32.HI R4, RZ, 0x1f, R3 ;  /* 0x0000001fff047819 */ /* 0x000fe20000011403 */
[----:B------:R-:W-:Y:S01]  /*f450*/  IMAD.U32 R47, R21, 0x10000, RZ ;  /* 0x00010000152f7824 */ /* 0x000fe200078e00ff */
[----:B------:R-:W-:Y:S01]  /*f460*/  LOP3.LUT R6, R232, 0x38, R35, 0xf8, !PT ;  /* 0x00000038e8067812 */ /* 0x000fe200078ef823 */
[----:B------:R-:W-:Y:S01]  /*f470*/  IMAD.SHL.U32 R7, R5, 0x80, RZ ;  /* 0x0000008005077824 */ /* 0x000fe200078e00ff */
[----:B------:R-:W-:Y:S01]  /*f480*/  LEA.HI R5, R4, R3, RZ, 0x3 ;  /* 0x0000000304057211 */ /* 0x000fe200078f18ff */
[----:B------:R-:W-:Y:S01]  /*f490*/  IMAD.SHL.U32 R3, R3, 0x8, RZ ;  /* 0x0000000803037824 */ /* 0x000fe200078e00ff */
[----:B------:R-:W-:-:S02]  /*f4a0*/  LOP3.LUT R6, R6, R233, RZ, 0x3c, !PT ;  /* 0x000000e906067212 */ /* 0x000fc400078e3cff */
[----:B------:R-:W-:Y:S01]  /*f4b0*/  LOP3.LUT R7, R7, 0xffffe000, RZ, 0xc0, !PT ;  /* 0xffffe00007077812 */ /* 0x000fe200078ec0ff */
[----:B------:R-:W-:Y:S01]  /*f4c0*/  IMAD.SHL.U32 R5, R5, 0x400, RZ ;  /* 0x0000040005057824 */ /* 0x000fe200078e00ff */
[----:B------:R-:W-:Y:S02]  /*f4d0*/  LOP3.LUT R4, R232, 0x38, R3, 0xf8, !PT ;  /* 0x00000038e8047812 */ /* 0x000fe400078ef803 */
[----:B------:R-:W-:Y:S02]  /*f4e0*/  IADD3 R6, R6, R7, R234 ;  /* 0x0000000706067210 */ /* 0x000fe40007ffe0ea */
[----:B------:R-:W-:Y:S02]  /*f4f0*/  LOP3.LUT R4, R4, R233, RZ, 0x3c, !PT ;  /* 0x000000e904047212 */ /* 0x000fe400078e3cff */
[----:B------:R-:W-:Y:S02]  /*f500*/  LOP3.LUT R5, R5, 0x7fffe000, RZ, 0xc0, !PT ;  /* 0x7fffe00005057812 */ /* 0x000fe400078ec0ff */
[----:B------:R-:W-:-:S02]  /*f510*/  LOP3.LUT R45, R20, 0xffff0000, RZ, 0xc0, !PT ;  /* 0xffff0000142d7812 */ /* 0x000fc400078ec0ff */
[----:B------:R-:W-:-:S05]  /*f520*/  IADD3 R3, R4, R5, R234 ;  /* 0x0000000504037210 */ /* 0x000fca0007ffe0ea */
[----:B------:R-:W-:Y:S02]  /*f530*/  IMAD R3, R3, 0x2, R16 ;  /* 0x0000000203037824 */ /* 0x000fe400078e0210 */
[----:B--2---:R-:W-:-:S03]  /*f540*/  IMAD R55, R6, 0x2, R8 ;  /* 0x0000000206377824 */ /* 0x004fc600078e0208 */
[----:B------:R-:W0:Y:S04]  /*f550*/  LDS.128 R8, [R3+0x14400] ;  /* 0x0144000003087984 */ /* 0x000e280000000c00 */
[----:B------:R-:W1:Y:S01]  /*f560*/  LDS.128 R4, [R55] ;  /* 0x0000000037047984 */ /* 0x000e620000000c00 */
[C---:B0-----:R-:W-:Y:S01]  /*f570*/  IMAD.U32 R41, R8.reuse, 0x10000, RZ ;  /* 0x0001000008297824 */ /* 0x041fe200078e00ff */
[----:B------:R-:W-:Y:S01]  /*f580*/  LOP3.LUT R8, R8, 0xffff0000, RZ, 0xc0, !PT ;  /* 0xffff000008087812 */ /* 0x000fe200078ec0ff */
[C---:B------:R-:W-:Y:S01]  /*f590*/  IMAD.U32 R42, R9.reuse, 0x10000, RZ ;  /* 0x00010000092a7824 */ /* 0x040fe200078e00ff */
[----:B------:R-:W-:Y:S01]  /*f5a0*/  LOP3.LUT R9, R9, 0xffff0000, RZ, 0xc0, !PT ;  /* 0xffff000009097812 */ /* 0x000fe200078ec0ff */
[C---:B-1----:R-:W-:Y:S02]  /*f5b0*/  IMAD.U32 R37, R4.reuse, 0x10000, RZ ;  /* 0x0001000004257824 */ /* 0x042fe400078e00ff */
[C---:B------:R-:W-:Y:S01]  /*f5c0*/  FMUL.FTZ R50, R41.reuse, R48 ;  /* 0x0000003029327220 */ /* 0x040fe20000410000 */
[-C--:B------:R-:W-:Y:S01]  /*f5d0*/  FMUL.FTZ R52, R41, R46.reuse ;  /* 0x0000002e29347220 */ /* 0x080fe20000410000 */
[----:B------:R-:W-:Y:S01]  /*f5e0*/  LOP3.LUT R4, R4, 0xffff0000, RZ, 0xc0, !PT ;  /* 0xffff000004047812 */ /* 0x000fe200078ec0ff */
[----:B------:R-:W-:Y:S01]  /*f5f0*/  FMUL.FTZ R49, R8, R45 ;  /* 0x0000002d08317220 */ /* 0x000fe20000410000 */
[----:B------:R-:W-:Y:S01]  /*f600*/  LOP3.LUT R41, R12, 0xffff0000, RZ, 0xc0, !PT ;  /* 0xffff00000c297812 */ /* 0x000fe200078ec0ff */
[C---:B------:R-:W-:Y:S01]  /*f610*/  FFMA.FTZ R50, R37.reuse, R46, -R50 ;  /* 0x0000002e25327223 */ /* 0x040fe20000010832 */
[----:B------:R-:W-:Y:S01]  /*f620*/  FFMA.FTZ R52, R37, R48, R52 ;  /* 0x0000003025347223 */ /* 0x000fe20000010034 */
[----:B------:R-:W-:Y:S01]  /*f630*/  IMAD.U32 R37, R13, 0x10000, RZ ;  /* 0x000100000d257824 */ /* 0x000fe200078e00ff */
[----:B------:R-:W-:Y:S01]  /*f640*/  SHF.L.U32 R40, R7, 0x10, RZ ;  /* 0x0000001007287819 */ /* 0x000fe200000006ff */
[-C--:B------:R-:W-:Y:S01]  /*f650*/  FMUL.FTZ R51, R8, R41.reuse ;  /* 0x0000002908337220 */ /* 0x080fe20000410000 */
[----:B------:R-:W-:Y:S01]  /*f660*/  FFMA.FTZ R49, R4, R41, -R49 ;  /* 0x0000002904317223 */ /* 0x000fe20000010831 */
[----:B------:R-:W-:-:S02]  /*f670*/  IMAD.U32 R38, R5, 0x10000, RZ ;  /* 0x0001000005267824 */ /* 0x000fc400078e00ff */
[----:B------:R-:W-:Y:S01]  /*f680*/  FMUL.FTZ R41, R42, R47 ;  /* 0x0000002f2a297220 */ /* 0x000fe20000410000 */
[----:B------:R-:W-:Y:S02]  /*f690*/  IMAD.U32 R43, R10, 0x10000, RZ ;  /* 0x000100000a2b7824 */ /* 0x000fe400078e00ff */
[----:B------:R-:W-:Y:S01]  /*f6a0*/  FMUL.FTZ R46, R42, R37 ;  /* 0x000000252a2e7220 */ /* 0x000fe20000410000 */
[----:B------:R-:W-:Y:S01]  /*f6b0*/  FFMA.FTZ R51, R4, R45, R51 ;  /* 0x0000002d04337223 */ /* 0x000fe20000010033 */
[----:B------:R-:W-:Y:S01]  /*f6c0*/  LOP3.LUT R10, R10, 0xffff0000, RZ, 0xc0, !PT ;  /* 0xffff00000a0a7812 */ /* 0x000fe200078ec0ff */
[----:B------:R-:W-:Y:S01]  /*f6d0*/  FFMA.FTZ R42, R38, R37, -R41 ;  /* 0x00000025262a7223 */ /* 0x000fe20000010829 */
[C---:B------:R-:W-:Y:S01]  /*f6e0*/  LOP3.LUT R45, R24.reuse, 0xffff0000, RZ, 0xc0, !PT ;  /* 0xffff0000182d7812 */ /* 0x040fe200078ec0ff */
[----:B------:R-:W-:Y:S01]  /*f6f0*/  IMAD.U32 R8, R24, 0x10000, RZ ;  /* 0x0001000018087824 */ /* 0x000fe200078e00ff */
[C---:B------:R-:W-:Y:S01]  /*f700*/  LOP3.LUT R37, R14.reuse, 0xffff0000, RZ, 0xc0, !PT ;  /* 0xffff00000e257812 */ /* 0x040fe200078ec0ff */
[----:B------:R-:W-:-:S02]  /*f710*/  IMAD.U32 R4, R14, 0x10000, RZ ;  /* 0x000100000e047824 */ /* 0x000fc400078e00ff */
[----:B------:R-:W-:Y:S01]  /*f720*/  FFMA.FTZ R46, R38, R47, R46 ;  /* 0x0000002f262e7223 */ /* 0x000fe2000001002e */
[C---:B------:R-:W-:Y:S01]  /*f730*/  IMAD.U32 R39, R6.reuse, 0x10000, RZ ;  /* 0x0001000006277824 */ /* 0x040fe200078e00ff */
[----:B------:R-:W-:Y:S01]  /*f740*/  LOP3.LUT R6, R6, 0xffff0000, RZ, 0xc0, !PT ;  /* 0xffff000006067812 */ /* 0x000fe200078ec0ff */
[C---:B------:R-:W-:Y:S01]  /*f750*/  FMUL.FTZ R53, R10.reuse, R45 ;  /* 0x0000002d0a357220 */ /* 0x040fe20000410000 */
[C---:B------:R-:W-:Y:S01]  /*f760*/  FMUL.FTZ R38, R43.reuse, R8 ;  /* 0x000000082b267220 */ /* 0x040fe20000410000 */
[-C--:B------:R-:W-:Y:S01]  /*f770*/  FMUL.FTZ R48, R43, R4.reuse ;  /* 0x000000042b307220 */ /* 0x080fe20000410000 */
[----:B------:R-:W-:Y:S01]  /*f780*/  FMUL.FTZ R10, R10, R37 ;  /* 0x000000250a0a7220 */ /* 0x000fe20000410000 */
[----:B------:R-:W-:Y:S02]  /*f790*/  IMAD.U32 R44, R11, 0x10000, RZ ;  /* 0x000100000b2c7824 */ /* 0x000fe400078e00ff */
[----:B------:R-:W-:Y:S01]  /*f7a0*/  FFMA.FTZ R47, R39, R4, -R38 ;  /* 0x00000004272f7223 */ /* 0x000fe20000010826 */
[----:B------:R-:W-:-:S02]  /*f7b0*/  IMAD.U32 R43, R25, 0x10000, RZ ;  /* 0x00010000192b7824 */ /* 0x000fc400078e00ff */
[----:B------:R-:W-:Y:S01]  /*f7c0*/  FFMA.FTZ R48, R39, R8, R48 ;  /* 0x0000000827307223 */ /* 0x000fe20000010030 */
[----:B------:R-:W-:Y:S02]  /*f7d0*/  IMAD.U32 R41, R15, 0x10000, RZ ;  /* 0x000100000f297824 */ /* 0x000fe400078e00ff */
[----:B------:R-:W-:Y:S01]  /*f7e0*/  FFMA.FTZ R45, R6, R45, R10 ;  /* 0x0000002d062d7223 */ /* 0x000fe2000001000a */
[----:B------:R-:W-:Y:S01]  /*f7f0*/  LOP3.LUT R11, R11, 0xffff0000, RZ, 0xc0, !PT ;  /* 0xffff00000b0b7812 */ /* 0x000fe200078ec0ff */
[----:B------:R-:W-:Y:S01]  /*f800*/  FMUL.FTZ R39, R44, R43 ;  /* 0x0000002b2c277220 */ /* 0x000fe20000410000 */
[----:B------:R-:W-:Y:S01]  /*f810*/  FFMA.FTZ R54, R6, R37, -R53 ;  /* 0x0000002506367223 */ /* 0x000fe20000010835 */
[----:B------:R-:W-:Y:S01]  /*f820*/  LOP3.LUT R8, R21, 0xffff0000, RZ, 0xc0, !PT ;  /* 0xffff000015087812 */ /* 0x000fe200078ec0ff */
[-C--:B------:R-:W-:Y:S01]  /*f830*/  FMUL.FTZ R37, R44, R41.reuse ;  /* 0x000000292c257220 */ /* 0x080fe20000410000 */
[----:B------:R-:W-:Y:S01]  /*f840*/  LOP3.LUT R10, R25, 0xffff0000, RZ, 0xc0, !PT ;  /* 0xffff0000190a7812 */ /* 0x000fe200078ec0ff */
[C---:B------:R-:W-:Y:S01]  /*f850*/  FFMA.FTZ R39, R40.reuse, R41, -R39 ;  /* 0x0000002928277223 */ /* 0x040fe20000010827 */
[----:B------:R-:W-:Y:S01]  /*f860*/  LOP3.LUT R4, R13, 0xffff0000, RZ, 0xc0, !PT ;  /* 0xffff00000d047812 */ /* 0x000fe200078ec0ff */
[----:B------:R-:W-:Y:S01]  /*f870*/  FFMA.FTZ R40, R40, R43, R37 ;  /* 0x0000002b28287223 */ /* 0x000fe20000010025 */
[----:B------:R-:W-:Y:S01]  /*f880*/  LOP3.LUT R6, R15, 0xffff0000, RZ, 0xc0, !PT ;  /* 0xffff00000f067812 */ /* 0x000fe200078ec0ff */
[----:B------:R-:W-:Y:S01]  /*f890*/  FMUL.FTZ R38, R9, R8 ;  /* 0x0000000809267220 */ /* 0x000fe20000410000 */
[----:B------:R-:W-:Y:S01]  /*f8a0*/  LOP3.LUT R5, R5, 0xffff0000, RZ, 0xc0, !PT ;  /* 0xffff000005057812 */ /* 0x000fe200078ec0ff */
[----:B------:R-:W-:Y:S01]  /*f8b0*/  FMUL.FTZ R44, R11, R10 ;  /* 0x0000000a0b2c7220 */ /* 0x000fe20000410000 */
[----:B------:R-:W-:Y:S01]  /*f8c0*/  LOP3.LUT R7, R7, 0xffff0000, RZ, 0xc0, !PT ;  /* 0xffff000007077812 */ /* 0x000fe200078ec0ff */
[----:B------:R-:W-:Y:S01]  /*f8d0*/  FMUL.FTZ R37, R9, R4 ;  /* 0x0000000409257220 */ /* 0x000fe20000410000 */
[----:B------:R-:W-:Y:S01]  /*f8e0*/  FMUL.FTZ R11, R11, R6 ;  /* 0x000000060b0b7220 */ /* 0x000fe20000410000 */
[----:B------:R-:W-:Y:S01]  /*f8f0*/  FFMA.FTZ R9, R5, R4, -R38 ;  /* 0x0000000405097223 */ /* 0x000fe20000010826 */
[----:B------:R-:W-:Y:S01]  /*f900*/  F2FP.BF16.F32.PACK_AB R4, R49, R50 ;  /* 0x000000323104723e */ /* 0x000fe200000010ff */
[----:B------:R-:W-:Y:S01]  /*f910*/  FFMA.FTZ R44, R7, R6, -R44 ;  /* 0x00000006072c7223 */ /* 0x000fe2000001082c */
[----:B------:R-:W-:Y:S01]  /*f920*/  FFMA.FTZ R37, R5, R8, R37 ;  /* 0x0000000805257223 */ /* 0x000fe20000010025 */
[----:B------:R-:W-:Y:S01]  /*f930*/  FFMA.FTZ R11, R7, R10, R11 ;  /* 0x0000000a070b7223 */ /* 0x000fe2000001000b */
[----:B------:R-:W-:-:S02]  /*f940*/  F2FP.BF16.F32.PACK_AB R6, R54, R47 ;  /* 0x0000002f3606723e */ /* 0x000fc400000010ff */
[----:B------:R-:W-:Y:S02]  /*f950*/  F2FP.BF16.F32.PACK_AB R5, R9, R42 ;  /* 0x0000002a0905723e */ /* 0x000fe400000010ff */
[----:B------:R-:W-:Y:S02]  /*f960*/  F2FP.BF16.F32.PACK_AB R7, R44, R39 ;  /* 0x000000272c07723e */ /* 0x000fe400000010ff */
[----:B------:R-:W-:Y:S02]  /*f970*/  F2FP.BF16.F32.PACK_AB R10, R45, R48 ;  /* 0x000000302d0a723e */ /* 0x000fe400000010ff */
[----:B------:R-:W-:Y:S01]  /*f980*/  F2FP.BF16.F32.PACK_AB R8, R51, R52 ;  /* 0x000000343308723e */ /* 0x000fe200000010ff */
[----:B------:R2:W-:Y:S01]  /*f990*/  STS.128 [R55], R4 ;  /* 0x0000000437007388 */ /* 0x0005e20000000c00 */
[----:B------:R-:W-:Y:S02]  /*f9a0*/  F2FP.BF16.F32.PACK_AB R9, R37, R46 ;  /* 0x0000002e2509723e */ /* 0x000fe400000010ff */
[----:B------:R-:W-:-:S05]  /*f9b0*/  F2FP.BF16.F32.PACK_AB R11, R11, R40 ;  /* 0x000000280b0b723e */ /* 0x000fca00000010ff */
[----:B------:R2:W-:Y:S02]  /*f9c0*/  STS.128 [R3+0x14400], R8 ;  /* 0x0144000803007388 */ /* 0x0005e40000000c00 */
.L_x_628:
[----:B------:R-:W-:Y:S05]  /*f9d0*/  BSYNC B1 ;  /* 0x0000000000017941 */ /* 0x000fea0003800000 */
.L_x_627:
[----:B------:R-:W-:Y:S01]  /*f9e0*/  ISETP.GE.AND P0, PT, R217, R0, PT ;  /* 0x00000000d900720c */ /* 0x000fe20003f06270 */
[----:B------:R-:W-:-:S12]  /*f9f0*/  BSSY B1, `(.L_x_631) ;  /* 0x00000c0000017945 */ /* 0x000fd80003800000 */
[----:B------:R-:W-:Y:S05]  /*fa00*/  @P0 BRA `(.L_x_632) ;  /* 0x0000000800f80947 */ /* 0x000fea0003800000 */
[----:B------:R3:W5:Y:S01]  /*fa10*/  LDL R60, [R1+0x64] ;  /* 0x00006400013c7983 */ /* 0x0007620000100800 */
[----:B------:R-:W4:Y:S01]  /*fa20*/  LDC R53, c[0x0][0x3d4] ;  /* 0x0000f500ff357b82 */ /* 0x000f220000000800 */
[----:B------:R-:W-:Y:S01]  /*fa30*/  BSSY B2, `(.L_x_633) ;  /* 0x000005d000027945 */ /* 0x000fe20003800000 */
[-C--:B----4-:R-:W-:Y:S02]  /*fa40*/  ISETP.GE.AND P0, PT, R212, R53.reuse, PT ;  /* 0x00000035d400720c */ /* 0x090fe40003f06270 */
[----:B------:R-:W-:-:S11]  /*fa50*/  ISETP.GE.AND P1, PT, R213, R53, PT ;  /* 0x00000035d500720c */ /* 0x000fd60003f26270 */
[----:B---3--:R-:W-:Y:S05]  /*fa60*/  @P0 BRA `(.L_x_634) ;  /* 0x0000000400640947 */ /* 0x008fea0003800000 */
[----:B-12---:R-:W-:Y:S01]  /*fa70*/  LEA.HI R3, R53, R220, RZ, 0x1d ;  /* 0x000000dc35037211 */ /* 0x006fe200078fe8ff */
[----:B------:R-:W-:Y:S01]  /*fa80*/  IMAD.U32 R47, R31, 0x10000, RZ ;  /* 0x000100001f2f7824 */ /* 0x000fe200078e00ff */
[----:B0-----:R-:W-:Y:S01]  /*fa90*/  LOP3.LUT R5, R227, 0x38, R212, 0xf8, !PT ;  /* 0x00000038e3057812 */ /* 0x001fe200078ef8d4 */
[----:B------:R-:W-:Y:S01]  /*faa0*/  IMAD.U32 R45, R27, 0x10000, RZ ;  /* 0x000100001b2d7824 */ /* 0x000fe200078e00ff */
[----:B------:R-:W-:Y:S01]  /*fab0*/  SHF.R.S32.HI R6, RZ, 0x1f, R3 ;  /* 0x0000001fff067819 */ /* 0x000fe20000011403 */
[----:B------:R-:W-:Y:S01]  /*fac0*/  IMAD.U32 R56, R32, 0x10000, RZ ;  /* 0x0001000020387824 */ /* 0x000fe200078e00ff */
[----:B------:R-:W-:Y:S01]  /*fad0*/  SHF.L.U32 R4, R3, 0x3, RZ ;  /* 0x0000000303047819 */ /* 0x000fe200000006ff */
[----:B------:R-:W-:Y:S01]  /*fae0*/  IMAD.U32 R52, R28, 0x10000, RZ ;  /* 0x000100001c347824 */ /* 0x000fe200078e00ff */
[----:B------:R-:W-:Y:S01]  /*faf0*/  LEA.HI R6, R6, R3, RZ, 0x3 ;  /* 0x0000000306067211 */ /* 0x000fe200078f18ff */
[----:B------:R-:W-:Y:S01]  /*fb00*/  IMAD.U32 R51, R33, 0x10000, RZ ;  /* 0x0001000021337824 */ /* 0x000fe200078e00ff */
[----:B------:R-:W-:Y:S01]  /*fb10*/  LOP3.LUT R3, R227, 0x38, R4, 0xf8, !PT ;  /* 0x00000038e3037812 */ /* 0x000fe200078ef804 */
[----:B------:R-:W-:Y:S01]  /*fb20*/  IMAD.U32 R49, R29, 0x10000, RZ ;  /* 0x000100001d317824 */ /* 0x000fe200078e00ff */
[----:B------:R-:W-:Y:S01]  /*fb30*/  LOP3.LUT R5, R231, R5, R230, 0xf6, !PT ;  /* 0x00000005e7057212 */ /* 0x000fe200078ef6e6 */
[----:B------:R-:W-:Y:S01]  /*fb40*/  IMAD.SHL.U32 R6, R6, 0x400, RZ ;  /* 0x0000040006067824 */ /* 0x000fe200078e00ff */
[----:B------:R-:W-:-:S02]  /*fb50*/  LOP3.LUT R4, R3, R230, RZ, 0x3c, !PT ;  /* 0x000000e603047212 */ /* 0x000fc400078e3cff */
[----:B------:R-:W-:Y:S01]  /*fb60*/  LOP3.LUT R54, R31, 0xffff0000, RZ, 0xc0, !PT ;  /* 0xffff00001f367812 */ /* 0x000fe200078ec0ff */
[----:B-----5:R-:W-:Y:S01]  /*fb70*/  IMAD R58, R5, 0x2, R60 ;  /* 0x00000002053a7824 */ /* 0x020fe200078e023c */
[----:B------:R-:W-:Y:S02]  /*fb80*/  LOP3.LUT R3, R6, 0x7fffe000, RZ, 0xc0, !PT ;  /* 0x7fffe00006037812 */ /* 0x000fe400078ec0ff */
[----:B------:R-:W-:Y:S02]  /*fb90*/  LOP3.LUT R50, R27, 0xffff0000, RZ, 0xc0, !PT ;  /* 0xffff00001b327812 */ /* 0x000fe400078ec0ff */
[----:B------:R-:W-:Y:S02]  /*fba0*/  IADD3 R3, R4, R3, R231 ;  /* 0x0000000304037210 */ /* 0x000fe40007ffe0e7 */
[----:B------:R-:W0:Y:S01]  /*fbb0*/  LDS.128 R4, [R58] ;  /* 0x000000003a047984 */ /* 0x000e220000000c00 */
[----:B------:R-:W-:Y:S02]  /*fbc0*/  LOP3.LUT R59, R32, 0xffff0000, RZ, 0xc0, !PT ;  /* 0xffff0000203b7812 */ /* 0x000fe400078ec0ff */
[----:B------:R-:W-:Y:S01]  /*fbd0*/  IMAD R3, R3, 0x2, R16 ;  /* 0x0000000203037824 */ /* 0x000fe200078e0210 */
[----:B------:R-:W-:-:S02]  /*fbe0*/  LOP3.LUT R61, R34, 0xffff0000, RZ, 0xc0, !PT ;  /* 0xffff0000223d7812 */ /* 0x000fc400078ec0ff */
[----:B------:R-:W-:Y:S02]  /*fbf0*/  LOP3.LUT R55, R28, 0xffff0000, RZ, 0xc0, !PT ;  /* 0xffff00001c377812 */ /* 0x000fe400078ec0ff */
[----:B------:R-:W1:Y:S01]  /*fc00*/  LDS.128 R8, [R3+0x14400] ;  /* 0x0144000003087984 */ /* 0x000e620000000c00 */
[----:B------:R-:W-:Y:S01]  /*fc10*/  LOP3.LUT R57, R30, 0xffff0000, RZ, 0xc0, !PT ;  /* 0xffff00001e397812 */ /* 0x000fe200078ec0ff */
        /* <DEDUP_REMOVED lines=10> */
[----:B------:R-:W-:Y:S01]  /*fcc0*/  IMAD.U32 R42, R9, 0x10000, RZ ;  /* 0x00010000092a7824 */ /* 0x000fe200078e00ff */
[----:B------:R-:W-:Y:S01]  /*fcd0*/  SHF.L.U32 R44, R11, 0x10, RZ ;  /* 0x000000100b2c7819 */ /* 0x000fe200000006ff */
[-C--:B------:R-:W-:Y:S01]  /*fce0*/  FMUL.FTZ R46, R47, R41.reuse ;  /* 0x000000292f2e7220 */ /* 0x080fe20000410000 */
[----:B------:R-:W-:Y:S01]  /*fcf0*/  FMUL.FTZ R48, R45, R41 ;  /* 0x000000292d307220 */ /* 0x000fe20000410000 */
[----:B------:R-:W-:Y:S01]  /*fd00*/  FMUL.FTZ R41, R54, R8 ;  /* 0x0000000836297220 */ /* 0x000fe20000410000 */
[----:B------:R-:W-:-:S02]  /*fd10*/  IMAD.U32 R43, R10, 0x10000, RZ ;  /* 0x000100000a2b7824 */ /* 0x000fc400078e00ff */
[-C--:B------:R-:W-:Y:S01]  /*fd20*/  FFMA.FTZ R46, R45, R37.reuse, -R46 ;  /* 0x000000252d2e7223 */ /* 0x080fe2000001082e */
[----:B------:R-:W-:Y:S01]  /*fd30*/  FFMA.FTZ R48, R47, R37, R48 ;  /* 0x000000252f307223 */ /* 0x000fe20000010030 */
[----:B------:R-:W-:Y:S01]  /*fd40*/  FMUL.FTZ R37, R50, R8 ;  /* 0x0000000832257220 */ /* 0x000fe20000410000 */
[-C--:B------:R-:W-:Y:S01]  /*fd50*/  FMUL.FTZ R45, R56, R42.reuse ;  /* 0x0000002a382d7220 */ /* 0x080fe20000410000 */
[----:B------:R-:W-:Y:S01]  /*fd60*/  FMUL.FTZ R47, R52, R42 ;  /* 0x0000002a342f7220 */ /* 0x000fe20000410000 */
[-C--:B------:R-:W-:Y:S01]  /*fd70*/  FFMA.FTZ R41, R50, R4.reuse, -R41 ;  /* 0x0000000432297223 */ /* 0x080fe20000010829 */
[----:B------:R-:W-:Y:S01]  /*fd80*/  FFMA.FTZ R37, R54, R4, R37 ;  /* 0x0000000436257223 */ /* 0x000fe20000010025 */
[----:B------:R-:W-:Y:S01]  /*fd90*/  LOP3.LUT R10, R10, 0xffff0000, RZ, 0xc0, !PT ;  /* 0xffff00000a0a7812 */ /* 0x000fe200078ec0ff */
[-C--:B------:R-:W-:Y:S01]  /*fda0*/  FMUL.FTZ R4, R51, R43.reuse ;  /* 0x0000002b33047220 */ /* 0x080fe20000410000 */
[----:B------:R-:W-:Y:S01]  /*fdb0*/  LOP3.LUT R42, R29, 0xffff0000, RZ, 0xc0, !PT ;  /* 0xffff00001d2a7812 */ /* 0x000fe200078ec0ff */
[-C--:B------:R-:W-:Y:S01]  /*fdc0*/  FFMA.FTZ R45, R52, R38.reuse, -R45 ;  /* 0x00000026342d7223 */ /* 0x080fe2000001082d */
[----:B------:R-:W-:Y:S01]  /*fdd0*/  LOP3.LUT R50, R33, 0xffff0000, RZ, 0xc0, !PT ;  /* 0xffff000021327812 */ /* 0x000fe200078ec0ff */
[----:B------:R-:W-:Y:S01]  /*fde0*/  FFMA.FTZ R47, R56, R38, R47 ;  /* 0x00000026382f7223 */ /* 0x000fe2000001002f */
[----:B------:R-:W-:Y:S01]  /*fdf0*/  FMUL.FTZ R38, R49, R43 ;  /* 0x0000002b31267220 */ /* 0x000fe20000410000 */
[----:B------:R-:W-:-:S02]  /*fe00*/  IMAD.U32 R52, R34, 0x10000, RZ ;  /* 0x0001000022347824 */ /* 0x000fc400078e00ff */
[-C--:B------:R-:W-:Y:S01]  /*fe10*/  FFMA.FTZ R8, R49, R39.reuse, -R4 ;  /* 0x0000002731087223 */ /* 0x080fe20000010804 */
[-C--:B------:R-:W-:Y:S01]  /*fe20*/  FMUL.FTZ R43, R50, R10.reuse ;  /* 0x0000000a322b7220 */ /* 0x080fe20000410000 */
[----:B------:R-:W-:Y:S01]  /*fe30*/  FMUL.FTZ R49, R42, R10 ;  /* 0x0000000a2a317220 */ /* 0x000fe20000410000 */
[----:B------:R-:W-:Y:S01]  /*fe40*/  FFMA.FTZ R10, R51, R39, R38 ;  /* 0x00000027330a7223 */ /* 0x000fe20000010026 */
[----:B------:R-:W-:Y:S01]  /*fe50*/  LOP3.LUT R9, R9, 0xffff0000, RZ, 0xc0, !PT ;  /* 0xffff000009097812 */ /* 0x000fe200078ec0ff */
[----:B------:R-:W-:Y:S01]  /*fe60*/  IMAD.U32 R4, R30, 0x10000, RZ ;  /* 0x000100001e047824 */ /* 0x000fe200078e00ff */
[----:B------:R-:W-:Y:S01]  /*fe70*/  LOP3.LUT R11, R11, 0xffff0000, RZ, 0xc0, !PT ;  /* 0xffff00000b0b7812 */ /* 0x000fe200078ec0ff */
[----:B------:R-:W-:Y:S01]  /*fe80*/  FMUL.FTZ R39, R52, R44 ;  /* 0x0000002c34277220 */ /* 0x000fe20000410000 */
[----:B------:R-:W-:Y:S01]  /*fe90*/  FFMA.FTZ R43, R42, R6, -R43 ;  /* 0x000000062a2b7223 */ /* 0x000fe2000001082b */
[----:B------:R-:W-:Y:S01]  /*fea0*/  FMUL.FTZ R51, R4, R44 ;  /* 0x0000002c04337220 */ /* 0x000fe20000410000 */
[----:B------:R-:W-:Y:S01]  /*feb0*/  FFMA.FTZ R49, R50, R6, R49 ;  /* 0x0000000632317223 */ /* 0x000fe20000010031 */
[-C--:B------:R-:W-:Y:S01]  /*fec0*/  FFMA.FTZ R39, R4, R40.reuse, -R39 ;  /* 0x0000002804277223 */ /* 0x080fe20000010827 */
[----:B------:R-:W-:Y:S01]  /*fed0*/  FMUL.FTZ R4, R59, R9 ;  /* 0x000000093b047220 */ /* 0x000fe20000410000 */
[----:B------:R-:W-:Y:S01]  /*fee0*/  FMUL.FTZ R42, R61, R11 ;  /* 0x0000000b3d2a7220 */ /* 0x000fe20000410000 */
[----:B------:R-:W-:Y:S01]  /*fef0*/  FMUL.FTZ R6, R55, R9 ;  /* 0x0000000937067220 */ /* 0x000fe20000410000 */
[----:B------:R-:W-:Y:S01]  /*ff00*/  FMUL.FTZ R44, R57, R11 ;  /* 0x0000000b392c7220 */ /* 0x000fe20000410000 */
[----:B------:R-:W-:Y:S01]  /*ff10*/  FFMA.FTZ R51, R52, R40, R51 ;  /* 0x0000002834337223 */ /* 0x000fe20000010033 */
[----:B------:R-:W-:Y:S01]  /*ff20*/  FFMA.FTZ R38, R55, R5, -R4 ;  /* 0x0000000537267223 */ /* 0x000fe20000010804 */
[----:B------:R-:W-:Y:S01]  /*ff30*/  FFMA.FTZ R42, R57, R7, -R42 ;  /* 0x00000007392a7223 */ /* 0x000fe2000001082a */
[----:B------:R-:W-:Y:S01]  /*ff40*/  FFMA.FTZ R40, R59, R5, R6 ;  /* 0x000000053b287223 */ /* 0x000fe20000010006 */
[----:B------:R-:W-:Y:S01]  /*ff50*/  FFMA.FTZ R44, R61, R7, R44 ;  /* 0x000000073d2c7223 */ /* 0x000fe2000001002c */
[----:B------:R-:W-:-:S02]  /*ff60*/  F2FP.BF16.F32.PACK_AB R6, R43, R8 ;  /* 0x000000082b06723e */ /* 0x000fc400000010ff */
[----:B------:R-:W-:Y:S02]  /*ff70*/  F2FP.BF16.F32.PACK_AB R4, R41, R46 ;  /* 0x0000002e2904723e */ /* 0x000fe400000010ff */
[----:B------:R-:W-:Y:S02]  /*ff80*/  F2FP.BF16.F32.PACK_AB R5, R38, R45 ;  /* 0x0000002d2605723e */ /* 0x000fe400000010ff */
[----:B------:R-:W-:Y:S02]  /*ff90*/  F2FP.BF16.F32.PACK_AB R7, R42, R39 ;  /* 0x000000272a07723e */ /* 0x000fe400000010ff */
[----:B------:R-:W-:Y:S02]  /*ffa0*/  F2FP.BF16.F32.PACK_AB R10, R49, R10 ;  /* 0x0000000a310a723e */ /* 0x000fe400000010ff */
[----:B------:R-:W-:Y:S01]  /*ffb0*/  F2FP.BF16.F32.PACK_AB R8, R37, R48 ;  /* 0x000000302508723e */ /* 0x000fe200000010ff */
[----:B------:R3:W-:Y:S01]  /*ffc0*/  STS.128 [R58], R4 ;  /* 0x000000043a007388 */ /* 0x0007e20000000c00 */
[----:B------:R-:W-:-:S02]  /*ffd0*/  F2FP.BF16.F32.PACK_AB R9, R40, R47 ;  /* 0x0000002f2809723e */ /* 0x000fc400000010ff */
[----:B------:R-:W-:-:S05]  /*ffe0*/  F2FP.BF16.F32.PACK_AB R11, R44, R51 ;  /* 0x000000332c0b723e */ /* 0x000fca00000010ff */
[----:B------:R3:W-:Y:S02]  /*fff0*/  STS.128 [R3+0x14400], R8 ;  /* 0x0144000803007388 */ /* 0x0007e40000000c00 */
.L_x_634:
[----:B------:R-:W-:Y:S05]  /*10000*/  BSYNC B2 ;  /* 0x0000000000027941 */ /* 0x000fea0003800000 */
.L_x_633:
[----:B------:R-:W-:Y:S05]  /*10010*/  @P1 BRA `(.L_x_632) ;  /* 0x0000000400741947 */ /* 0x000fea0003800000 */
[----:B------:R-:W-:Y:S01]  /*10020*/  LEA.HI R53, R53, R26, RZ, 0x1d ;  /* 0x0000001a35357211 */ /* 0x000fe200078fe8ff */
[----:B------:R-:W-:Y:S01]  /*10030*/  IMAD.U32 R47, R20, 0x10000, RZ ;  /* 0x00010000142f7824 */ /* 0x000fe200078e00ff */
[----:B-123--:R-:W-:Y:S01]  /*10040*/  LEA.HI R3, R36, R213, RZ, 0x6 ;  /* 0x000000d524037211 */ /* 0x00efe200078f30ff */
[----:B------:R-:W-:Y:S01]  /*10050*/  IMAD.U32 R45, R12, 0x10000, RZ ;  /* 0x000100000c2d7824 */ /* 0x000fe200078e00ff */
[----:B------:R-:W-:Y:S01]  /*10060*/  SHF.R.S32.HI R4, RZ, 0x1f, R53 ;  /* 0x0000001fff047819 */ /* 0x000fe20000011435 */
[----:B------:R-:W-:Y:S01]  /*10070*/  IMAD.U32 R56, R21, 0x10000, RZ ;  /* 0x0001000015387824 */ /* 0x000fe200078e00ff */
[----:B------:R-:W-:Y:S01]  /*10080*/  LOP3.LUT R7, R227, 0x38, R35, 0xf8, !PT ;  /* 0x00000038e3077812 */ /* 0x000fe200078ef823 */
[----:B------:R-:W-:Y:S01]  /*10090*/  IMAD.SHL.U32 R3, R3, 0x80, RZ ;  /* 0x0000008003037824 */ /* 0x000fe200078e00ff */
[----:B0-----:R-:W-:Y:S01]  /*100a0*/  LEA.HI R5, R4, R53, RZ, 0x3 ;  /* 0x0000003504057211 */ /* 0x001fe200078f18ff */
[----:B------:R-:W-:Y:S01]  /*100b0*/  IMAD.SHL.U32 R4, R53, 0x8, RZ ;  /* 0x0000000835047824 */ /* 0x000fe200078e00ff */
[----:B------:R-:W-:Y:S01]  /*100c0*/  LOP3.LUT R7, R7, R230, RZ, 0x3c, !PT ;  /* 0x000000e607077212 */ /* 0x000fe200078e3cff */
[----:B------:R-:W-:Y:S01]  /*100d0*/  IMAD.U32 R52, R13, 0x10000, RZ ;  /* 0x000100000d347824 */ /* 0x000fe200078e00ff */
[----:B------:R-:W-:Y:S01]  /*100e0*/  LOP3.LUT R6, R3, 0xffffe000, RZ, 0xc0, !PT ;  /* 0xffffe00003067812 */ /* 0x000fe200078ec0ff */
[----:B------:R-:W-:Y:S01]  /*100f0*/  IMAD.SHL.U32 R5, R5, 0x400, RZ ;  /* 0x0000040005057824 */ /* 0x000fe200078e00ff */
[----:B------:R-:W-:Y:S01]  /*10100*/  LOP3.LUT R3, R227, 0x38, R4, 0xf8, !PT ;  /* 0x00000038e3037812 */ /* 0x000fe200078ef804 */
[----:B------:R-:W-:Y:S01]  /*10110*/  IMAD.U32 R51, R24, 0x10000, RZ ;  /* 0x0001000018337824 */ /* 0x000fe200078e00ff */
[----:B------:R-:W-:Y:S01]  /*10120*/  IADD3 R6, R7, R6, R231 ;  /* 0x0000000607067210 */ /* 0x000fe20007ffe0e7 */
[----:B------:R-:W-:Y:S01]  /*10130*/  IMAD.U32 R49, R14, 0x10000, RZ ;  /* 0x000100000e317824 */ /* 0x000fe200078e00ff */
[----:B------:R-:W-:-:S02]  /*10140*/  LOP3.LUT R4, R3, R230, RZ, 0x3c, !PT ;  /* 0x000000e603047212 */ /* 0x000fc400078e3cff */
[----:B------:R-:W-:Y:S01]  /*10150*/  LOP3.LUT R3, R5, 0x7fffe000, RZ, 0xc0, !PT ;  /* 0x7fffe00005037812 */ /* 0x000fe200078ec0ff */
[----:B-----5:R-:W-:Y:S01]  /*10160*/  IMAD R58, R6, 0x2, R60 ;  /* 0x00000002063a7824 */ /* 0x020fe200078e023c */
        /* <DEDUP_REMOVED lines=8> */
[----:B------:R-:W-:Y:S02]  /*101f0*/  LOP3.LUT R53, R13, 0xffff0000, RZ, 0xc0, !PT ;  /* 0xffff00000d357812 */ /* 0x000fe400078ec0ff */
[----:B------:R-:W-:Y:S01]  /*10200*/  LOP3.LUT R55, R15, 0xffff0000, RZ, 0xc0, !PT ;  /* 0xffff00000f377812 */ /* 0x000fe200078ec0ff */
[C---:B0-----:R-:W-:Y:S01]  /*10210*/  IMAD.U32 R37, R4.reuse, 0x10000, RZ ;  /* 0x0001000004257824 */ /* 0x041fe200078e00ff */
[----:B------:R-:W-:Y:S01]  /*10220*/  LOP3.LUT R4, R4, 0xffff0000, RZ, 0xc0, !PT ;  /* 0xffff000004047812 */ /* 0x000fe200078ec0ff */
[C---:B------:R-:W-:Y:S01]  /*10230*/  IMAD.U32 R39, R6.reuse, 0x10000, RZ ;  /* 0x0001000006277824 */ /* 0x040fe200078e00ff */
[----:B------:R-:W-:Y:S01]  /*10240*/  SHF.L.U32 R38, R5, 0x10, RZ ;  /* 0x0000001005267819 */ /* 0x000fe200000006ff */
[----:B------:R-:W-:Y:S01]  /*10250*/  IMAD.U32 R40, R7, 0x10000, RZ ;  /* 0x0001000007287824 */ /* 0x000fe200078e00ff */
[----:B------:R-:W-:-:S02]  /*10260*/  LOP3.LUT R6, R6, 0xffff0000, RZ, 0xc0, !PT ;  /* 0xffff000006067812 */ /* 0x000fc400078ec0ff */
[----:B------:R-:W-:Y:S01]  /*10270*/  LOP3.LUT R5, R5, 0xffff0000, RZ, 0xc0, !PT ;  /* 0xffff000005057812 */ /* 0x000fe200078ec0ff */
[C---:B-1----:R-:W-:Y:S01]  /*10280*/  IMAD.U32 R41, R8.reuse, 0x10000, RZ ;  /* 0x0001000008297824 */ /* 0x042fe200078e00ff */
[----:B------:R-:W-:Y:S01]  /*10290*/  LOP3.LUT R8, R8, 0xffff0000, RZ, 0xc0, !PT ;  /* 0xffff000008087812 */ /* 0x000fe200078ec0ff */
[C---:B------:R-:W-:Y:S01]  /*102a0*/  IMAD.U32 R42, R9.reuse, 0x10000, RZ ;  /* 0x00010000092a7824 */ /* 0x040fe200078e00ff */
[----:B------:R-:W-:Y:S01]  /*102b0*/  LOP3.LUT R9, R9, 0xffff0000, RZ, 0xc0, !PT ;  /* 0xffff000009097812 */ /* 0x000fe200078ec0ff */
[-C--:B------:R-:W-:Y:S01]  /*102c0*/  FMUL.FTZ R46, R47, R41.reuse ;  /* 0x000000292f2e7220 */ /* 0x080fe20000410000 */
[C---:B------:R-:W-:Y:S01]  /*102d0*/  FMUL.FTZ R48, R45.reuse, R41 ;  /* 0x000000292d307220 */ /* 0x040fe20000410000 */
[-C--:B------:R-:W-:Y:S01]  /*102e0*/  FMUL.FTZ R41, R54, R8.reuse ;  /* 0x0000000836297220 */ /* 0x080fe20000410000 */
[----:B------:R-:W-:Y:S02]  /*102f0*/  IMAD.U32 R43, R10, 0x10000, RZ ;  /* 0x000100000a2b7824 */ /* 0x000fe400078e00ff */
        /* <DEDUP_REMOVED lines=14> */
[----:B------:R-:W-:Y:S01]  /*103e0*/  SHF.L.U32 R52, R25, 0x10, RZ ;  /* 0x0000001019347819 */ /* 0x000fe200000006ff */
[----:B------:R-:W-:-:S02]  /*103f0*/  IMAD.U32 R44, R11, 0x10000, RZ ;  /* 0x000100000b2c7824 */ /* 0x000fc400078e00ff */
[-C--:B------:R-:W-:Y:S01]  /*10400*/  FFMA.FTZ R8, R49, R39.reuse, -R4 ;  /* 0x0000002731087223 */ /* 0x080fe20000010804 */
[-C--:B------:R-:W-:Y:S01]  /*10410*/  FMUL.FTZ R43, R50, R10.reuse ;  /* 0x0000000a322b7220 */ /* 0x080fe20000410000 */
[----:B------:R-:W-:Y:S01]  /*10420*/  FMUL.FTZ R49, R42, R10 ;  /* 0x0000000a2a317220 */ /* 0x000fe20000410000 */
[----:B------:R-:W-:Y:S01]  /*10430*/  FFMA.FTZ R10, R51, R39, R38 ;  /* 0x00000027330a7223 */ /* 0x000fe20000010026 */
[----:B------:R-:W-:Y:S01]  /*10440*/  LOP3.LUT R11, R11, 0xffff0000, RZ, 0xc0, !PT ;  /* 0xffff00000b0b7812 */ /* 0x000fe200078ec0ff */
[----:B------:R-:W-:Y:S02]  /*10450*/  IMAD.U32 R4, R15, 0x10000, RZ ;  /* 0x000100000f047824 */ /* 0x000fe400078e00ff */
[----:B------:R-:W-:Y:S01]  /*10460*/  FMUL.FTZ R39, R52, R44 ;  /* 0x0000002c34277220 */ /* 0x000fe20000410000 */
[----:B------:R-:W-:Y:S01]  /*10470*/  LOP3.LUT R7, R7, 0xffff0000, RZ, 0xc0, !PT ;  /* 0xffff000007077812 */ /* 0x000fe200078ec0ff */
[----:B------:R-:W-:Y:S01]  /*10480*/  FFMA.FTZ R43, R42, R6, -R43 ;  /* 0x000000062a2b7223 */ /* 0x000fe2000001082b */
[C---:B------:R-:W-:Y:S01]  /*10490*/  FMUL.FTZ R51, R4.reuse, R44 ;  /* 0x0000002c04337220 */ /* 0x040fe20000410000 */
[----:B------:R-:W-:Y:S01]  /*104a0*/  FFMA.FTZ R39, R4, R40, -R39 ;  /* 0x0000002804277223 */ /* 0x000fe20000010827 */
[----:B------:R-:W-:Y:S01]  /*104b0*/  FFMA.FTZ R49, R50, R6, R49 ;  /* 0x0000000632317223 */ /* 0x000fe20000010031 */
        /* <DEDUP_REMOVED lines=19> */
.L_x_632:
[----:B------:R-:W-:Y:S05]  /*105f0*/  BSYNC B1 ;  /* 0x0000000000017941 */ /* 0x000fea0003800000 */
.L_x_631:
[----:B------:R-:W-:Y:S01]  /*10600*/  ISETP.GE.AND P0, PT, R218, R0, PT ;  /* 0x00000000da00720c */ /* 0x000fe20003f06270 */
[----:B------:R-:W-:-:S12]  /*10610*/  BSSY B1, `(.L_x_635) ;  /* 0x00000c0000017945 */ /* 0x000fd80003800000 */
[----:B------:R-:W-:Y:S05]  /*10620*/  @P0 BRA `(.L_x_636) ;  /* 0x0000000800f80947 */ /* 0x000fea0003800000 */
[----:B-----5:R0:W5:Y:S01]  /*10630*/  LDL R60, [R1+0x64] ;  /* 0x00006400013c7983 */ /* 0x0201620000100800 */
[----:B------:R-:W1:Y:S01]  /*10640*/  LDC R53, c[0x0][0x3d4] ;  /* 0x0000f500ff357b82 */ /* 0x000e620000000800 */
[----:B------:R-:W-:Y:S01]  /*10650*/  BSSY B2, `(.L_x_637) ;  /* 0x000005d000027945 */ /* 0x000fe20003800000 */
[-C--:B-1----:R-:W-:Y:S02]  /*10660*/  ISETP.GE.AND P0, PT, R212, R53.reuse, PT ;  /* 0x00000035d400720c */ /* 0x082fe40003f06270 */
[----:B------:R-:W-:-:S11]  /*10670*/  ISETP.GE.AND P1, PT, R213, R53, PT ;  /* 0x00000035d500720c */ /* 0x000fd60003f26270 */
[----:B0-----:R-:W-:Y:S05]  /*10680*/  @P0 BRA `(.L_x_638) ;  /* 0x0000000400640947 */ /* 0x001fea0003800000 */
[----:B--234-:R-:W-:Y:S01]  /*10690*/  LEA.HI R3, R53, R220, RZ, 0x1d ;  /* 0x000000dc35037211 */ /* 0x01cfe200078fe8ff */
[----:B------:R-:W-:Y:S01]  /*106a0*/  IMAD.U32 R47, R31, 0x10000, RZ ;  /* 0x000100001f2f7824 */ /* 0x000fe200078e00ff */
[----:B------:R-:W-:Y:S01]  /*106b0*/  LOP3.LUT R6, R226, 0x38, R212, 0xf8, !PT ;  /* 0x00000038e2067812 */ /* 0x000fe200078ef8d4 */
[----:B------:R-:W-:Y:S01]  /*106c0*/  IMAD.U32 R56, R32, 0x10000, RZ ;  /* 0x0001000020387824 */ /* 0x000fe200078e00ff */
[----:B------:R-:W-:Y:S01]  /*106d0*/  SHF.R.S32.HI R4, RZ, 0x1f, R3 ;  /* 0x0000001fff047819 */ /* 0x000fe20000011403 */
[----:B------:R-:W-:Y:S01]  /*106e0*/  IMAD.SHL.U32 R5, R3, 0x8, RZ ;  /* 0x0000000803057824 */ /* 0x000fe200078e00ff */
[----:B------:R-:W-:Y:S01]  /*106f0*/  LOP3.LUT R6, R229, R6, R228, 0xf6, !PT ;  /* 0x00000006e5067212 */ /* 0x000fe200078ef6e4 */
[----:B------:R-:W-:Y:S01]  /*10700*/  IMAD.U32 R52, R28, 0x10000, RZ ;  /* 0x000100001c347824 */ /* 0x000fe200078e00ff */
[----:B------:R-:W-:Y:S01]  /*10710*/  LEA.HI R4, R4, R3, RZ, 0x3 ;  /* 0x0000000304047211 */ /* 0x000fe200078f18ff */
[----:B------:R-:W-:Y:S01]  /*10720*/  IMAD.U32 R51, R33, 0x10000, RZ ;  /* 0x0001000021337824 */ /* 0x000fe200078e00ff */
[----:B------:R-:W-:Y:S01]  /*10730*/  LOP3.LUT R3, R226, 0x38, R5, 0xf8, !PT ;  /* 0x00000038e2037812 */ /* 0x000fe200078ef805 */
[----:B-----5:R-:W-:Y:S01]  /*10740*/  IMAD R58, R6, 0x2, R60 ;  /* 0x00000002063a7824 */ /* 0x020fe200078e023c */
[----:B------:R-:W-:Y:S01]  /*10750*/  SHF.L.U32 R45, R27, 0x10, RZ ;  /* 0x000000101b2d7819 */ /* 0x000fe200000006ff */
[----:B------:R-:W-:Y:S01]  /*10760*/  IMAD.SHL.U32 R5, R4, 0x400, RZ ;  /* 0x0000040004057824 */ /* 0x000fe200078e00ff */
[----:B------:R-:W-:Y:S01]  /*10770*/  LOP3.LUT R4, R3, R228, RZ, 0x3c, !PT ;  /* 0x000000e403047212 */ /* 0x000fe200078e3cff */
[----:B------:R-:W-:Y:S01]  /*10780*/  IMAD.U32 R49, R29, 0x10000, RZ ;  /* 0x000100001d317824 */ /* 0x000fe200078e00ff */
[----:B------:R-:W-:-:S02]  /*10790*/  LOP3.LUT R54, R31, 0xffff0000, RZ, 0xc0, !PT ;  /* 0xffff00001f367812 */ /* 0x000fc400078ec0ff */
        /* <DEDUP_REMOVED lines=42> */
[----:B------:R-:W-:Y:S02]  /*10a40*/  IMAD.U32 R52, R34, 0x10000, RZ ;  /* 0x0001000022347824 */ /* 0x000fe400078e00ff */
[-C--:B------:R-:W-:Y:S01]  /*10a50*/  FMUL.FTZ R43, R50, R10.reuse ;  /* 0x0000000a322b7220 */ /* 0x080fe20000410000 */
[----:B------:R-:W-:Y:S01]  /*10a60*/  FMUL.FTZ R49, R42, R10 ;  /* 0x0000000a2a317220 */ /* 0x000fe20000410000 */
[----:B------:R-:W-:Y:S01]  /*10a70*/  FFMA.FTZ R10, R51, R39, R38 ;  /* 0x00000027330a7223 */ /* 0x000fe20000010026 */
[----:B------:R-:W-:Y:S01]  /*10a80*/  LOP3.LUT R11, R11, 0xffff0000, RZ, 0xc0, !PT ;  /* 0xffff00000b0b7812 */ /* 0x000fe200078ec0ff */
[----:B------:R-:W-:Y:S02]  /*10a90*/  IMAD.U32 R4, R30, 0x10000, RZ ;  /* 0x000100001e047824 */ /* 0x000fe400078e00ff */
[----:B------:R-:W-:Y:S01]  /*10aa0*/  FMUL.FTZ R39, R52, R44 ;  /* 0x0000002c34277220 */ /* 0x000fe20000410000 */
[-C--:B------:R-:W-:Y:S01]  /*10ab0*/  FFMA.FTZ R43, R42, R6.reuse, -R43 ;  /* 0x000000062a2b7223 */ /* 0x080fe2000001082b */
[----:B------:R-:W-:Y:S01]  /*10ac0*/  FFMA.FTZ R49, R50, R6, R49 ;  /* 0x0000000632317223 */ /* 0x000fe20000010031 */
[C---:B------:R-:W-:Y:S01]  /*10ad0*/  FMUL.FTZ R51, R4.reuse, R44 ;  /* 0x0000002c04337220 */ /* 0x040fe20000410000 */
        /* <DEDUP_REMOVED lines=20> */
.L_x_638:
[----:B------:R-:W-:Y:S05]  /*10c20*/  BSYNC B2 ;  /* 0x0000000000027941 */ /* 0x000fea0003800000 */
.L_x_637:
[----:B------:R-:W-:Y:S05]  /*10c30*/  @P1 BRA `(.L_x_636) ;  /* 0x0000000400741947 */ /* 0x000fea0003800000 */
[----:B------:R-:W-:Y:S01]  /*10c40*/  LEA.HI R53, R53, R26, RZ, 0x1d ;  /* 0x0000001a35357211 */ /* 0x000fe200078fe8ff */
[----:B------:R-:W-:Y:S01]  /*10c50*/  IMAD.U32 R45, R20, 0x10000, RZ ;  /* 0x00010000142d7824 */ /* 0x000fe200078e00ff */
[----:B------:R-:W-:Y:S01]  /*10c60*/  LEA.HI R36, R36, R213, RZ, 0x6 ;  /* 0x000000d524247211 */ /* 0x000fe200078f30ff */
[----:B------:R-:W-:Y:S01]  /*10c70*/  IMAD.U32 R43, R12, 0x10000, RZ ;  /* 0x000100000c2b7824 */ /* 0x000fe200078e00ff */
[----:B0-234-:R-:W-:Y:S01]  /*10c80*/  SHF.R.S32.HI R4, RZ, 0x1f, R53 ;  /* 0x0000001fff047819 */ /* 0x01dfe20000011435 */
[----:B------:R-:W-:Y:S01]  /*10c90*/  IMAD.SHL.U32 R3, R53, 0x8, RZ ;  /* 0x0000000835037824 */ /* 0x000fe200078e00ff */
[----:B------:R-:W-:Y:S01]  /*10ca0*/  LOP3.LUT R35, R226, 0x38, R35, 0xf8, !PT ;  /* 0x00000038e2237812 */ /* 0x000fe200078ef823 */
[----:B------:R-:W-:Y:S01]  /*10cb0*/  IMAD.SHL.U32 R36, R36, 0x80, RZ ;  /* 0x0000008024247824 */ /* 0x000fe200078e00ff */
[----:B------:R-:W-:Y:S01]  /*10cc0*/  LEA.HI R4, R4, R53, RZ, 0x3 ;  /* 0x0000003504047211 */ /* 0x000fe200078f18ff */
[----:B------:R-:W-:Y:S01]  /*10cd0*/  IMAD.U32 R54, R21, 0x10000, RZ ;  /* 0x0001000015367824 */ /* 0x000fe200078e00ff */
[----:B------:R-:W-:Y:S01]  /*10ce0*/  LOP3.LUT R3, R226, 0x38, R3, 0xf8, !PT ;  /* 0x00000038e2037812 */ /* 0x000fe200078ef803 */
[----:B------:R-:W-:Y:S01]  /*10cf0*/  IMAD.U32 R50, R13, 0x10000, RZ ;  /* 0x000100000d327824 */ /* 0x000fe200078e00ff */
[-C--:B------:R-:W-:Y:S01]  /*10d00*/  LOP3.LUT R35, R35, R228.reuse, RZ, 0x3c, !PT ;  /* 0x000000e423237212 */ /* 0x080fe200078e3cff */
[----:B------:R-:W-:Y:S01]  /*10d10*/  IMAD.SHL.U32 R5, R4, 0x400, RZ ;  /* 0x0000040004057824 */ /* 0x000fe200078e00ff */
[----:B------:R-:W-:Y:S01]  /*10d20*/  LOP3.LUT R4, R3, R228, RZ, 0x3c, !PT ;  /* 0x000000e403047212 */ /* 0x000fe200078e3cff */
[----:B------:R-:W-:Y:S01]  /*10d30*/  IMAD.U32 R47, R14, 0x10000, RZ ;  /* 0x000100000e2f7824 */ /* 0x000fe200078e00ff */
[----:B------:R-:W-:-:S02]  /*10d40*/  LOP3.LUT R36, R36, 0xffffe000, RZ, 0xc0, !PT ;  /* 0xffffe00024247812 */ /* 0x000fc400078ec0ff */
[----:B------:R-:W-:Y:S02]  /*10d50*/  LOP3.LUT R3, R5, 0x7fffe000, RZ, 0xc0, !PT ;  /* 0x7fffe00005037812 */ /* 0x000fe400078ec0ff */
[--C-:B------:R-:W-:Y:S02]  /*10d60*/  IADD3 R35, R35, R36, R229.reuse ;  /* 0x0000002423237210 */ /* 0x100fe40007ffe0e5 */
[----:B------:R-:W-:Y:S02]  /*10d70*/  IADD3 R3, R4, R3, R229 ;  /* 0x0000000304037210 */ /* 0x000fe40007ffe0e5 */
[----:B------:R-:W-:Y:S01]  /*10d80*/  LOP3.LUT R52, R20, 0xffff0000, RZ, 0xc0, !PT ;  /* 0xffff000014347812 */ /* 0x000fe200078ec0ff */
[----:B-----5:R-:W-:Y:S01]  /*10d90*/  IMAD R56, R35, 0x2, R60 ;  /* 0x0000000223387824 */ /* 0x020fe200078e023c */
[----:B------:R-:W-:Y:S02]  /*10da0*/  LEA R3, R3, R16, 0x1 ;  /* 0x0000001003037211 */ /* 0x000fe400078e08ff */
[----:B------:R-:W-:-:S02]  /*10db0*/  LOP3.LUT R48, R12, 0xffff0000, RZ, 0xc0, !PT ;  /* 0xffff00000c307812 */ /* 0x000fc400078ec0ff */
[----:B------:R-:W0:Y:S01]  /*10dc0*/  LDS.128 R4, [R56] ;  /* 0x0000000038047984 */ /* 0x000e220000000c00 */
[----:B------:R-:W-:Y:S02]  /*10dd0*/  SHF.L.U32 R49, R24, 0x10, RZ ;  /* 0x0000001018317819 */ /* 0x000fe400000006ff */
[----:B------:R-:W-:Y:S01]  /*10de0*/  LOP3.LUT R55, R21, 0xffff0000, RZ, 0xc0, !PT ;  /* 0xffff000015377812 */ /* 0x000fe200078ec0ff */
[----:B------:R-:W1:Y:S01]  /*10df0*/  LDS.128 R8, [R3+0x14400] ;  /* 0x0144000003087984 */ /* 0x000e620000000c00 */
[----:B------:R-:W-:Y:S02]  /*10e00*/  LOP3.LUT R57, R25, 0xffff0000, RZ, 0xc0, !PT ;  /* 0xffff000019397812 */ /* 0x000fe400078ec0ff */
[----:B------:R-:W-:Y:S02]  /*10e10*/  LOP3.LUT R51, R13, 0xffff0000, RZ, 0xc0, !PT ;  /* 0xffff00000d337812 */ /* 0x000fe400078ec0ff */
[----:B------:R-:W-:Y:S01]  /*10e20*/  LOP3.LUT R53, R15, 0xffff0000, RZ, 0xc0, !PT ;  /* 0xffff00000f357812 */ /* 0x000fe200078ec0ff */
[C---:B0-----:R-:W-:Y:S01]  /*10e30*/  IMAD.U32 R35, R4.reuse, 0x10000, RZ ;  /* 0x0001000004237824 */ /* 0x041fe200078e00ff */
        /* <DEDUP_REMOVED lines=18> */
[----:B------:R-:W-:Y:S01]  /*10f60*/  IMAD.U32 R37, R6, 0x10000, RZ ;  /* 0x0001000006257824 */ /* 0x000fe200078e00ff */
        /* <DEDUP_REMOVED lines=12> */
[----:B------:R-:W-:Y:S01]  /*11030*/  LOP3.LUT R6, R6, 0xffff0000, RZ, 0xc0, !PT ;  /* 0xffff000006067812 */ /* 0x000fe200078ec0ff */
[----:B------:R-:W-:Y:S01]  /*11040*/  FFMA.FTZ R10, R49, R37, R36 ;  /* 0x00000025310a7223 */ /* 0x000fe20000010024 */
[----:B------:R-:W-:Y:S01]  /*11050*/  IMAD.U32 R38, R7, 0x10000, RZ ;  /* 0x0001000007267824 */ /* 0x000fe200078e00ff */
        /* <DEDUP_REMOVED lines=27> */
.L_x_636:
[----:B------:R-:W-:Y:S05]  /*11210*/  BSYNC B1 ;  /* 0x0000000000017941 */ /* 0x000fea0003800000 */
.L_x_635:
[----:B01234-:R-:W2:Y:S02]  /*11220*/  LDL R3, [R1+0x74] ;  /* 0x0000740001037983 */ /* 0x01fea40000100800 */
[----:B--2---:R-:W-:-:S13]  /*11230*/  ISETP.GE.AND P0, PT, R3, R0, PT ;  /* 0x000000000300720c */ /* 0x004fda0003f06270 */
[----:B------:R-:W-:Y:S05]  /*11240*/  @P0 BRA `(.L_x_612) ;  /* 0x0000000800ec0947 */ /* 0x000fea0003800000 */
[----:B------:R0:W5:Y:S01]  /*11250*/  LDL R54, [R1+0x78] ;  /* 0x0000780001367983 */ /* 0x0001620000100800 */
[----:B------:R-:W1:Y:S03]  /*11260*/  LDC R47, c[0x0][0x3d4] ;  /* 0x0000f500ff2f7b82 */ /* 0x000e660000000800 */
[----:B------:R0:W5:Y:S04]  /*11270*/  LDL R53, [R1+0x7c] ;  /* 0x00007c0001357983 */ /* 0x0001680000100800 */
[----:B------:R0:W5:Y:S01]  /*11280*/  LDL R52, [R1+0x80] ;  /* 0x0000800001347983 */ /* 0x0001620000100800 */
[----:B------:R-:W-:Y:S01]  /*11290*/  BSSY B1, `(.L_x_639) ;  /* 0x000005e000017945 */ /* 0x000fe20003800000 */
[----:B-1----:R-:W-:-:S02]  /*112a0*/  ISETP.GE.AND P0, PT, R212, R47, PT ;  /* 0x0000002fd400720c */ /* 0x002fc40003f06270 */
[----:B------:R-:W-:-:S11]  /*112b0*/  ISETP.GE.AND P1, PT, R213, R47, PT ;  /* 0x0000002fd500720c */ /* 0x000fd60003f26270 */
[----:B0-----:R-:W-:Y:S05]  /*112c0*/  @P0 BRA `(.L_x_640) ;  /* 0x0000000400680947 */ /* 0x001fea0003800000 */
[----:B------:R-:W2:Y:S01]  /*112d0*/  LDL R6, [R1+0x64] ;  /* 0x0000640001067983 */ /* 0x000ea20000100800 */
[----:B------:R-:W-:Y:S01]  /*112e0*/  LEA.HI R0, R47, R220, RZ, 0x1d ;  /* 0x000000dc2f007211 */ /* 0x000fe200078fe8ff */
[----:B------:R-:W-:Y:S01]  /*112f0*/  IMAD.U32 R44, R31, 0x10000, RZ ;  /* 0x000100001f2c7824 */ /* 0x000fe200078e00ff */
[----:B-----5:R-:W-:Y:S01]  /*11300*/  LOP3.LUT R4, R54, 0x38, R212, 0xf8, !PT ;  /* 0x0000003836047812 */ /* 0x020fe200078ef8d4 */
        /* <DEDUP_REMOVED lines=8> */
[----:B------:R-:W-:Y:S01]  /*11390*/  IMAD.U32 R48, R33, 0x10000, RZ ;  /* 0x0001000021307824 */ /* 0x000fe200078e00ff */
[----:B------:R-:W-:Y:S01]  /*113a0*/  LOP3.LUT R46, R31, 0xffff0000, RZ, 0xc0, !PT ;  /* 0xffff00001f2e7812 */ /* 0x000fe200078ec0ff */
[----:B------:R-:W-:Y:S01]  /*113b0*/  IMAD.SHL.U32 R5, R5, 0x400, RZ ;  /* 0x0000040005057824 */ /* 0x000fe200078e00ff */
[----:B------:R-:W-:-:S04]  /*113c0*/  LOP3.LUT R0, R0, R53, RZ, 0x3c, !PT ;  /* 0x0000003500007212 */ /* 0x000fc800078e3cff */
[----:B------:R-:W-:-:S04]  /*113d0*/  LOP3.LUT R3, R5, 0x7fffe000, RZ, 0xc0, !PT ;  /* 0x7fffe00005037812 */ /* 0x000fc800078ec0ff */
[----:B------:R-:W-:-:S05]  /*113e0*/  IADD3 R3, R0, R3, R52 ;  /* 0x0000000300037210 */ /* 0x000fca0007ffe034 */
[----:B------:R-:W-:-:S05]  /*113f0*/  IMAD R3, R3, 0x2, R16 ;  /* 0x0000000203037824 */ /* 0x000fca00078e0210 */
[----:B------:R-:W0:Y:S02]  /*11400*/  LDS.128 R8, [R3+0x14400] ;  /* 0x0144000003087984 */ /* 0x000e240000000c00 */
[C---:B0-----:R-:W-:Y:S01]  /*11410*/  IMAD.U32 R38, R8.reuse, 0x10000, RZ ;  /* 0x0001000008267824 */ /* 0x041fe200078e00ff */
[----:B------:R-:W-:Y:S01]  /*11420*/  LOP3.LUT R8, R8, 0xffff0000, RZ, 0xc0, !PT ;  /* 0xffff000008087812 */ /* 0x000fe200078ec0ff */
[----:B------:R-:W-:Y:S01]  /*11430*/  IMAD.U32 R40, R10, 0x10000, RZ ;  /* 0x000100000a287824 */ /* 0x000fe200078e00ff */
[----:B------:R-:W-:Y:S01]  /*11440*/  SHF.L.U32 R39, R9, 0x10, RZ ;  /* 0x0000001009277819 */ /* 0x000fe200000006ff */
[-C--:B------:R-:W-:Y:S01]  /*11450*/  FMUL.FTZ R43, R44, R38.reuse ;  /* 0x000000262c2b7220 */ /* 0x080fe20000410000 */
[----:B------:R-:W-:Y:S01]  /*11460*/  FMUL.FTZ R31, R42, R38 ;  /* 0x000000262a1f7220 */ /* 0x000fe20000410000 */
[----:B------:R-:W-:Y:S01]  /*11470*/  LOP3.LUT R38, R27, 0xffff0000, RZ, 0xc0, !PT ;  /* 0xffff00001b267812 */ /* 0x000fe200078ec0ff */
[-C--:B------:R-:W-:Y:S01]  /*11480*/  FMUL.FTZ R27, R46, R8.reuse ;  /* 0x000000082e1b7220 */ /* 0x080fe20000410000 */
[----:B------:R-:W-:Y:S01]  /*11490*/  LOP3.LUT R10, R10, 0xffff0000, RZ, 0xc0, !PT ;  /* 0xffff00000a0a7812 */ /* 0x000fe200078ec0ff */
[----:B------:R-:W-:Y:S01]  /*114a0*/  IMAD.U32 R41, R11, 0x10000, RZ ;  /* 0x000100000b297824 */ /* 0x000fe200078e00ff */
[----:B------:R-:W-:Y:S01]  /*114b0*/  LOP3.LUT R9, R9, 0xffff0000, RZ, 0xc0, !PT ;  /* 0xffff000009097812 */ /* 0x000fe200078ec0ff */
[----:B------:R-:W-:Y:S01]  /*114c0*/  FMUL.FTZ R45, R38, R8 ;  /* 0x00000008262d7220 */ /* 0x000fe20000410000 */
[----:B------:R-:W-:Y:S01]  /*114d0*/  LOP3.LUT R11, R11, 0xffff0000, RZ, 0xc0, !PT ;  /* 0xffff00000b0b7812 */ /* 0x000fe200078ec0ff */
[----:B--2---:R-:W-:-:S05]  /*114e0*/  IMAD R50, R4, 0x2, R6 ;  /* 0x0000000204327824 */ /* 0x004fca00078e0206 */
[----:B------:R-:W0:Y:S02]  /*114f0*/  LDS.128 R4, [R50] ;  /* 0x0000000032047984 */ /* 0x000e240000000c00 */
[C---:B0-----:R-:W-:Y:S01]  /*11500*/  IMAD.U32 R0, R4.reuse, 0x10000, RZ ;  /* 0x0001000004007824 */ /* 0x041fe200078e00ff */
[----:B------:R-:W-:Y:S01]  /*11510*/  LOP3.LUT R4, R4, 0xffff0000, RZ, 0xc0, !PT ;  /* 0xffff000004047812 */ /* 0x000fe200078ec0ff */
[C---:B------:R-:W-:Y:S01]  /*11520*/  IMAD.U32 R35, R5.reuse, 0x10000, RZ ;  /* 0x0001000005237824 */ /* 0x040fe200078e00ff */
[----:B------:R-:W-:Y:S01]  /*11530*/  LOP3.LUT R5, R5, 0xffff0000, RZ, 0xc0, !PT ;  /* 0xffff000005057812 */ /* 0x000fe200078ec0ff */
[-C--:B------:R-:W-:Y:S01]  /*11540*/  FFMA.FTZ R43, R42, R0.reuse, -R43 ;  /* 0x000000002a2b7223 */ /* 0x080fe2000001082b */
[----:B------:R-:W-:Y:S01]  /*11550*/  FFMA.FTZ R31, R44, R0, R31 ;  /* 0x000000002c1f7223 */ /* 0x000fe2000001001f */
[-C--:B------:R-:W-:Y:S01]  /*11560*/  FFMA.FTZ R0, R38, R4.reuse, -R27 ;  /* 0x0000000426007223 */ /* 0x080fe2000001081b */
[----:B------:R-:W-:Y:S01]  /*11570*/  FFMA.FTZ R8, R46, R4, R45 ;  /* 0x000000042e087223 */ /* 0x000fe2000001002d */
[-C--:B------:R-:W-:Y:S01]  /*11580*/  FMUL.FTZ R38, R51, R39.reuse ;  /* 0x0000002733267220 */ /* 0x080fe20000410000 */
[----:B------:R-:W-:Y:S01]  /*11590*/  FMUL.FTZ R42, R49, R39 ;  /* 0x00000027312a7220 */ /* 0x000fe20000410000 */
[C---:B------:R-:W-:Y:S01]  /*115a0*/  IMAD.U32 R4, R29.reuse, 0x10000, RZ ;  /* 0x000100001d047824 */ /* 0x040fe200078e00ff */
[----:B------:R-:W-:Y:S01]  /*115b0*/  LOP3.LUT R44, R29, 0xffff0000, RZ, 0xc0, !PT ;  /* 0xffff00001d2c7812 */ /* 0x000fe200078ec0ff */
[----:B------:R-:W-:Y:S01]  /*115c0*/  IMAD.U32 R36, R6, 0x10000, RZ ;  /* 0x0001000006247824 */ /* 0x000fe200078e00ff */
[----:B------:R-:W-:Y:S01]  /*115d0*/  LOP3.LUT R46, R33, 0xffff0000, RZ, 0xc0, !PT ;  /* 0xffff0000212e7812 */ /* 0x000fe200078ec0ff */
[-C--:B------:R-:W-:Y:S01]  /*115e0*/  FMUL.FTZ R27, R48, R40.reuse ;  /* 0x00000028301b7220 */ /* 0x080fe20000410000 */
[----:B------:R-:W-:Y:S01]  /*115f0*/  LOP3.LUT R6, R6, 0xffff0000, RZ, 0xc0, !PT ;  /* 0xffff000006067812 */ /* 0x000fe200078ec0ff */
[-C--:B------:R-:W-:Y:S01]  /*11600*/  FFMA.FTZ R38, R49, R35.reuse, -R38 ;  /* 0x0000002331267223 */ /* 0x080fe20000010826 */
[----:B------:R-:W-:Y:S01]  /*11610*/  FFMA.FTZ R42, R51, R35, R42 ;  /* 0x00000023332a7223 */ /* 0x000fe2000001002a */
[----:B------:R-:W-:Y:S01]  /*11620*/  FMUL.FTZ R29, R4, R40 ;  /* 0x00000028041d7220 */ /* 0x000fe20000410000 */
[----:B------:R-:W-:-:S02]  /*11630*/  IMAD.U32 R45, R34, 0x10000, RZ ;  /* 0x00010000222d7824 */ /* 0x000fc400078e00ff */
[-C--:B------:R-:W-:Y:S01]  /*11640*/  FMUL.FTZ R33, R46, R10.reuse ;  /* 0x0000000a2e217220 */ /* 0x080fe20000410000 */
[----:B------:R-:W-:Y:S01]  /*11650*/  FMUL.FTZ R35, R44, R10 ;  /* 0x0000000a2c237220 */ /* 0x000fe20000410000 */
[----:B------:R-:W-:Y:S02]  /*11660*/  IMAD.U32 R39, R30, 0x10000, RZ ;  /* 0x000100001e277824 */ /* 0x000fe400078e00ff */
[-C--:B------:R-:W-:Y:S01]  /*11670*/  FFMA.FTZ R27, R4, R36.reuse, -R27 ;  /* 0x00000024041b7223 */ /* 0x080fe2000001081b */
[----:B------:R-:W-:Y:S02]  /*11680*/  IMAD.U32 R37, R7, 0x10000, RZ ;  /* 0x0001000007257824 */ /* 0x000fe400078e00ff */
[----:B------:R-:W-:Y:S01]  /*11690*/  FFMA.FTZ R10, R48, R36, R29 ;  /* 0x00000024300a7223 */ /* 0x000fe2000001001d */
[-C--:B------:R-:W-:Y:S01]  /*116a0*/  FMUL.FTZ R4, R45, R41.reuse ;  /* 0x000000292d047220 */ /* 0x080fe20000410000 */
[-C--:B------:R-:W-:Y:S01]  /*116b0*/  FFMA.FTZ R36, R44, R6.reuse, -R33 ;  /* 0x000000062c247223 */ /* 0x080fe20000010821 */
[----:B------:R-:W-:Y:S01]  /*116c0*/  FFMA.FTZ R35, R46, R6, R35 ;  /* 0x000000062e237223 */ /* 0x000fe20000010023 */
[C---:B------:R-:W-:Y:S01]  /*116d0*/  FMUL.FTZ R6, R39.reuse, R41 ;  /* 0x0000002927067220 */ /* 0x040fe20000410000 */
[----:B------:R-:W-:Y:S01]  /*116e0*/  LOP3.LUT R41, R32, 0xffff0000, RZ, 0xc0, !PT ;  /* 0xffff000020297812 */ /* 0x000fe200078ec0ff */
[-C--:B------:R-:W-:Y:S01]  /*116f0*/  FFMA.FTZ R29, R39, R37.reuse, -R4 ;  /* 0x00000025271d7223 */ /* 0x080fe20000010804 */
[----:B------:R-:W-:Y:S01]  /*11700*/  LOP3.LUT R33, R28, 0xffff0000, RZ, 0xc0, !PT ;  /* 0xffff00001c217812 */ /* 0x000fe200078ec0ff */
[----:B------:R-:W-:Y:S01]  /*11710*/  FFMA.FTZ R37, R45, R37, R6 ;  /* 0x000000252d257223 */ /* 0x000fe20000010006 */
[----:B------:R-:W-:Y:S01]  /*11720*/  LOP3.LUT R49, R34, 0xffff0000, RZ, 0xc0, !PT ;  /* 0xffff000022317812 */ /* 0x000fe200078ec0ff */
[-C--:B------:R-:W-:Y:S01]  /*11730*/  FMUL.FTZ R4, R41, R9.reuse ;  /* 0x0000000929047220 */ /* 0x080fe20000410000 */
[----:B------:R-:W-:Y:S01]  /*11740*/  LOP3.LUT R39, R30, 0xffff0000, RZ, 0xc0, !PT ;  /* 0xffff00001e277812 */ /* 0x000fe200078ec0ff */
[----:B------:R-:W-:Y:S01]  /*11750*/  FMUL.FTZ R6, R33, R9 ;  /* 0x0000000921067220 */ /* 0x000fe20000410000 */
[----:B------:R-:W-:Y:S01]  /*11760*/  LOP3.LUT R7, R7, 0xffff0000, RZ, 0xc0, !PT ;  /* 0xffff000007077812 */ /* 0x000fe200078ec0ff */
[----:B------:R-:W-:Y:S01]  /*11770*/  FMUL.FTZ R28, R49, R11 ;  /* 0x0000000b311c7220 */ /* 0x000fe20000410000 */
[----:B------:R-:W-:Y:S01]  /*11780*/  FFMA.FTZ R9, R33, R5, -R4 ;  /* 0x0000000521097223 */ /* 0x000fe20000010804 */
[----:B------:R-:W-:Y:S01]  /*11790*/  FMUL.FTZ R30, R39, R11 ;  /* 0x0000000b271e7220 */ /* 0x000fe20000410000 */
[----:B------:R-:W-:Y:S01]  /*117a0*/  FFMA.FTZ R11, R41, R5, R6 ;  /* 0x00000005290b7223 */ /* 0x000fe20000010006 */
[----:B------:R-:W-:Y:S01]  /*117b0*/  FFMA.FTZ R28, R39, R7, -R28 ;  /* 0x00000007271c7223 */ /* 0x000fe2000001081c */
[----:B------:R-:W-:Y:S01]  /*117c0*/  F2FP.BF16.F32.PACK_AB R6, R36, R27 ;  /* 0x0000001b2406723e */ /* 0x000fe200000010ff */
        /* <DEDUP_REMOVED lines=8> */
[----:B------:R-:W-:-:S05]  /*11850*/  F2FP.BF16.F32.PACK_AB R11, R30, R37 ;  /* 0x000000251e0b723e */ /* 0x000fca00000010ff */
[----:B------:R0:W-:Y:S02]  /*11860*/  STS.128 [R3+0x14400], R8 ;  /* 0x0144000803007388 */ /* 0x0001e40000000c00 */
.L_x_640:
[----:B------:R-:W-:Y:S05]  /*11870*/  BSYNC B1 ;  /* 0x0000000000017941 */ /* 0x000fea0003800000 */
.L_x_639:
[----:B------:R-:W-:Y:S05]  /*11880*/  @P1 BRA `(.L_x_612) ;  /* 0x00000004005c1947 */ /* 0x000fea0003800000 */
[----:B------:R-:W2:Y:S01]  /*11890*/  LDL R40, [R1+0x84] ;  /* 0x0000840001287983 */ /* 0x000ea20000100800 */
[----:B------:R-:W-:Y:S01]  /*118a0*/  LEA.HI R26, R47, R26, RZ, 0x1d ;  /* 0x0000001a2f1a7211 */ /* 0x000fe200078fe8ff */
[C---:B------:R-:W-:Y:S01]  /*118b0*/  IMAD.U32 R36, R20.reuse, 0x10000, RZ ;  /* 0x0001000014247824 */ /* 0x040fe200078e00ff */
[----:B------:R-:W-:Y:S01]  /*118c0*/  LOP3.LUT R38, R20, 0xffff0000, RZ, 0xc0, !PT ;  /* 0xffff000014267812 */ /* 0x000fe200078ec0ff */
[----:B------:R-:W-:Y:S01]  /*118d0*/  IMAD.U32 R34, R12, 0x10000, RZ ;  /* 0x000100000c227824 */ /* 0x000fe200078e00ff */
[----:B0-----:R-:W-:Y:S01]  /*118e0*/  SHF.R.S32.HI R3, RZ, 0x1f, R26 ;  /* 0x0000001fff037819 */ /* 0x001fe2000001141a */
[----:B------:R-:W-:Y:S01]  /*118f0*/  IMAD.SHL.U32 R0, R26, 0x8, RZ ;  /* 0x000000081a007824 */ /* 0x000fe200078e00ff */
[----:B------:R-:W-:Y:S01]  /*11900*/  LOP3.LUT R12, R12, 0xffff0000, RZ, 0xc0, !PT ;  /* 0xffff00000c0c7812 */ /* 0x000fe200078ec0ff */
[----:B------:R-:W-:Y:S01]  /*11910*/  IMAD.U32 R20, R13, 0x10000, RZ ;  /* 0x000100000d147824 */ /* 0x000fe200078e00ff */
[----:B------:R-:W-:Y:S02]  /*11920*/  LEA.HI R3, R3, R26, RZ, 0x3 ;  /* 0x0000001a03037211 */ /* 0x000fe400078f18ff */
[----:B-----5:R-:W-:-:S02]  /*11930*/  LOP3.LUT R0, R54, 0x38, R0, 0xf8, !PT ;  /* 0x0000003836007812 */ /* 0x020fc400078ef800 */
[----:B------:R-:W-:Y:S01]  /*11940*/  SHF.L.U32 R41, R24, 0x10, RZ ;  /* 0x0000001018297819 */ /* 0x000fe200000006ff */
[----:B------:R-:W-:Y:S01]  /*11950*/  IMAD.SHL.U32 R3, R3, 0x400, RZ ;  /* 0x0000040003037824 */ /* 0x000fe200078e00ff */
[----:B------:R-:W-:Y:S02]  /*11960*/  LOP3.LUT R0, R0, R53, RZ, 0x3c, !PT ;  /* 0x0000003500007212 */ /* 0x000fe400078e3cff */
[----:B------:R-:W-:Y:S02]  /*11970*/  LOP3.LUT R24, R24, 0xffff0000, RZ, 0xc0, !PT ;  /* 0xffff000018187812 */ /* 0x000fe400078ec0ff */
[----:B------:R-:W-:Y:S02]  /*11980*/  LOP3.LUT R3, R3, 0x7fffe000, RZ, 0xc0, !PT ;  /* 0x7fffe00003037812 */ /* 0x000fe400078ec0ff */
[----:B------:R-:W-:Y:S02]  /*11990*/  LOP3.LUT R13, R13, 0xffff0000, RZ, 0xc0, !PT ;  /* 0xffff00000d0d7812 */ /* 0x000fe400078ec0ff */
[----:B------:R-:W-:-:S04]  /*119a0*/  IADD3 R3, R0, R3, R52 ;  /* 0x0000000300037210 */ /* 0x000fc80007ffe034 */
[----:B------:R-:W-:-:S05]  /*119b0*/  LEA R3, R3, R16, 0x1 ;  /* 0x0000001003037211 */ /* 0x000fca00078e08ff */
[----:B------:R-:W0:Y:S02]  /*119c0*/  LDS.128 R8, [R3+0x14400] ;  /* 0x0144000003087984 */ /* 0x000e240000000c00 */
[C---:B0-----:R-:W-:Y:S01]  /*119d0*/  IMAD.U32 R29, R8.reuse, 0x10000, RZ ;  /* 0x00010000081d7824 */ /* 0x041fe200078e00ff */
[----:B------:R-:W-:Y:S01]  /*119e0*/  LOP3.LUT R8, R8, 0xffff0000, RZ, 0xc0, !PT ;  /* 0xffff000008087812 */ /* 0x000fe200078ec0ff */
[C---:B------:R-:W-:Y:S01]  /*119f0*/  IMAD.U32 R30, R9.reuse, 0x10000, RZ ;  /* 0x00010000091e7824 */ /* 0x040fe200078e00ff */
[----:B------:R-:W-:Y:S01]  /*11a00*/  LOP3.LUT R9, R9, 0xffff0000, RZ, 0xc0, !PT ;  /* 0xffff000009097812 */ /* 0x000fe200078ec0ff */
[-C--:B------:R-:W-:Y:S01]  /*11a10*/  FMUL.FTZ R33, R36, R29.reuse ;  /* 0x0000001d24217220 */ /* 0x080fe20000410000 */
[----:B------:R-:W-:Y:S01]  /*11a20*/  FMUL.FTZ R29, R34, R29 ;  /* 0x0000001d221d7220 */ /* 0x000fe20000410000 */
[-C--:B------:R-:W-:Y:S01]  /*11a30*/  FMUL.FTZ R35, R38, R8.reuse ;  /* 0x0000000826237220 */ /* 0x080fe20000410000 */
[----:B------:R-:W-:Y:S01]  /*11a40*/  FMUL.FTZ R37, R12, R8 ;  /* 0x000000080c257220 */ /* 0x000fe20000410000 */
[----:B------:R-:W-:-:S02]  /*11a50*/  IMAD.U32 R31, R10, 0x10000, RZ ;  /* 0x000100000a1f7824 */ /* 0x000fc400078e00ff */
[----:B------:R-:W-:Y:S01]  /*11a60*/  FMUL.FTZ R39, R20, R30 ;  /* 0x0000001e14277220 */ /* 0x000fe20000410000 */
[----:B------:R-:W-:Y:S01]  /*11a70*/  LOP3.LUT R10, R10, 0xffff0000, RZ, 0xc0, !PT ;  /* 0xffff00000a0a7812 */ /* 0x000fe200078ec0ff */
[C---:B------:R-:W-:Y:S01]  /*11a80*/  IMAD.U32 R32, R11.reuse, 0x10000, RZ ;  /* 0x000100000b207824 */ /* 0x040fe200078e00ff */
[----:B------:R-:W-:Y:S01]  /*11a90*/  LOP3.LUT R11, R11, 0xffff0000, RZ, 0xc0, !PT ;  /* 0xffff00000b0b7812 */ /* 0x000fe200078ec0ff */
[----:B--2---:R-:W0:Y:S02]  /*11aa0*/  LDS.128 R4, [R40] ;  /* 0x0000000028047984 */ /* 0x004e240000000c00 */
[C---:B0-----:R-:W-:Y:S01]  /*11ab0*/  IMAD.U32 R0, R4.reuse, 0x10000, RZ ;  /* 0x0001000004007824 */ /* 0x041fe200078e00ff */
[----:B------:R-:W-:Y:S01]  /*11ac0*/  LOP3.LUT R4, R4, 0xffff0000, RZ, 0xc0, !PT ;  /* 0xffff000004047812 */ /* 0x000fe200078ec0ff */
[C---:B------:R-:W-:Y:S01]  /*11ad0*/  IMAD.U32 R26, R5.reuse, 0x10000, RZ ;  /* 0x00010000051a7824 */ /* 0x040fe200078e00ff */
[----:B------:R-:W-:Y:S01]  /*11ae0*/  LOP3.LUT R5, R5, 0xffff0000, RZ, 0xc0, !PT ;  /* 0xffff000005057812 */ /* 0x000fe200078ec0ff */
[----:B------:R-:W-:Y:S01]  /*11af0*/  FFMA.FTZ R33, R34, R0, -R33 ;  /* 0x0000000022217223 */ /* 0x000fe20000010821 */
[----:B------:R-:W-:-:S02]  /*11b00*/  IMAD.U32 R34, R21, 0x10000, RZ ;  /* 0x0001000015227824 */ /* 0x000fc400078e00ff */
[----:B------:R-:W-:Y:S01]  /*11b10*/  FFMA.FTZ R29, R36, R0, R29 ;  /* 0x00000000241d7223 */ /* 0x000fe2000001001d */
[-C--:B------:R-:W-:Y:S01]  /*11b20*/  FFMA.FTZ R0, R12, R4.reuse, -R35 ;  /* 0x000000040c007223 */ /* 0x080fe20000010823 */
[----:B------:R-:W-:Y:S01]  /*11b30*/  FFMA.FTZ R8, R38, R4, R37 ;  /* 0x0000000426087223 */ /* 0x000fe20000010025 */
[----:B------:R-:W-:Y:S01]  /*11b40*/  FMUL.FTZ R35, R34, R30 ;  /* 0x0000001e22237220 */ /* 0x000fe20000410000 */
[----:B------:R-:W-:Y:S02]  /*11b50*/  IMAD.U32 R37, R14, 0x10000, RZ ;  /* 0x000100000e257824 */ /* 0x000fe400078e00ff */
[-C--:B------:R-:W-:Y:S01]  /*11b60*/  FMUL.FTZ R4, R41, R31.reuse ;  /* 0x0000001f29047220 */ /* 0x080fe20000410000 */
[----:B------:R-:W-:Y:S01]  /*11b70*/  IMAD.U32 R27, R6, 0x10000, RZ ;  /* 0x00010000061b7824 */ /* 0x000fe200078e00ff */
[----:B------:R-:W-:Y:S01]  /*11b80*/  LOP3.LUT R14, R14, 0xffff0000, RZ, 0xc0, !PT ;  /* 0xffff00000e0e7812 */ /* 0x000fe200078ec0ff */
[-C--:B------:R-:W-:Y:S01]  /*11b90*/  FFMA.FTZ R35, R20, R26.reuse, -R35 ;  /* 0x0000001a14237223 */ /* 0x080fe20000010823 */
[----:B------:R-:W-:Y:S01]  /*11ba0*/  FFMA.FTZ R39, R34, R26, R39 ;  /* 0x0000001a22277223 */ /* 0x000fe20000010027 */
[C---:B------:R-:W-:Y:S01]  /*11bb0*/  FMUL.FTZ R12, R37.reuse, R31 ;  /* 0x0000001f250c7220 */ /* 0x040fe20000410000 */
[----:B------:R-:W-:Y:S01]  /*11bc0*/  FFMA.FTZ R20, R37, R27, -R4 ;  /* 0x0000001b25147223 */ /* 0x000fe20000010804 */
[----:B------:R-:W-:-:S02]  /*11bd0*/  IMAD.U32 R26, R25, 0x10000, RZ ;  /* 0x00010000191a7824 */ /* 0x000fc400078e00ff */
[-C--:B------:R-:W-:Y:S01]  /*11be0*/  FMUL.FTZ R31, R24, R10.reuse ;  /* 0x0000000a181f7220 */ /* 0x080fe20000410000 */
[----:B------:R-:W-:Y:S02]  /*11bf0*/  IMAD.U32 R4, R15, 0x10000, RZ ;  /* 0x000100000f047824 */ /* 0x000fe400078e00ff */
[----:B------:R-:W-:Y:S01]  /*11c00*/  FMUL.FTZ R37, R14, R10 ;  /* 0x0000000a0e257220 */ /* 0x000fe20000410000 */
[----:B------:R-:W-:Y:S01]  /*11c10*/  LOP3.LUT R6, R6, 0xffff0000, RZ, 0xc0, !PT ;  /* 0xffff000006067812 */ /* 0x000fe200078ec0ff */
[----:B------:R-:W-:Y:S01]  /*11c20*/  FFMA.FTZ R10, R41, R27, R12 ;  /* 0x0000001b290a7223 */ /* 0x000fe2000001000c */
[----:B------:R-:W-:Y:S02]  /*11c30*/  IMAD.U32 R28, R7, 0x10000, RZ ;  /* 0x00010000071c7824 */ /* 0x000fe400078e00ff */
[-C--:B------:R-:W-:Y:S01]  /*11c40*/  FMUL.FTZ R27, R26, R32.reuse ;  /* 0x000000201a1b7220 */ /* 0x080fe20000410000 */
[----:B------:R-:W-:Y:S01]  /*11c50*/  LOP3.LUT R21, R21, 0xffff0000, RZ, 0xc0, !PT ;  /* 0xffff000015157812 */ /* 0x000fe200078ec0ff */
[----:B------:R-:W-:Y:S01]  /*11c60*/  FMUL.FTZ R41, R4, R32 ;  /* 0x0000002004297220 */ /* 0x000fe20000410000 */
[----:B------:R-:W-:Y:S01]  /*11c70*/  LOP3.LUT R25, R25, 0xffff0000, RZ, 0xc0, !PT ;  /* 0xffff000019197812 */ /* 0x000fe200078ec0ff */
[----:B------:R-:W-:Y:S01]  /*11c80*/  FFMA.FTZ R37, R24, R6, R37 ;  /* 0x0000000618257223 */ /* 0x000fe20000010025 */
[----:B------:R-:W-:Y:S01]  /*11c90*/  LOP3.LUT R15, R15, 0xffff0000, RZ, 0xc0, !PT ;  /* 0xffff00000f0f7812 */ /* 0x000fe200078ec0ff */
[----:B------:R-:W-:Y:S01]  /*11ca0*/  FFMA.FTZ R27, R4, R28, -R27 ;  /* 0x0000001c041b7223 */ /* 0x000fe2000001081b */
[----:B------:R-:W-:Y:S01]  /*11cb0*/  LOP3.LUT R7, R7, 0xffff0000, RZ, 0xc0, !PT ;  /* 0xffff000007077812 */ /* 0x000fe200078ec0ff */
[----:B------:R-:W-:Y:S01]  /*11cc0*/  FFMA.FTZ R31, R14, R6, -R31 ;  /* 0x000000060e1f7223 */ /* 0x000fe2000001081f */
        /* <DEDUP_REMOVED lines=19> */
.L_x_612:
[----:B------:R-:W-:Y:S05]  /*11e00*/  BSYNC B0 ;  /* 0x0000000000007941 */ /* 0x000fea0003800000 */
.L_x_578:
[----:B------:R-:W-:Y:S01]  /*11e10*/  @!PT LDS RZ, [RZ] ;  /* 0x00000000fffff984 */ /* 0x000fe20000000800 */
[----:B------:R-:W-:Y:S01]  /*11e20*/  @!PT LDS RZ, [RZ] ;  /* 0x00000000fffff984 */ /* 0x000fe20000000800 */
[----:B------:R-:W-:Y:S01]  /*11e30*/  @!PT LDS RZ, [RZ] ;  /* 0x00000000fffff984 */ /* 0x000fe20000000800 */
[----:B------:R-:W-:Y:S01]  /*11e40*/  @!PT LDS RZ, [RZ] ;  /* 0x00000000fffff984 */ /* 0x000fe20000000800 */
[----:B------:R0:W-:Y:S06]  /*11e50*/  MEMBAR.ALL.CTA ;  /* 0x0000000000007992 */ /* 0x0001ec0000008000 */
[----:B0-----:R-:W0:Y:S01]  /*11e60*/  FENCE.VIEW.ASYNC.S ;  /* 0x00000000000073c6 */ /* 0x001e220000000000 */
[----:B------:R-:W-:Y:S05]  /*11e70*/  WARPSYNC.ALL ;  /* 0x0000000000007948 */ /* 0x000fea0003800000 */
[----:B0-----:R-:W-:Y:S06]  /*11e80*/  BAR.SYNC.DEFER_BLOCKING 0xd, 0x100 ;  /* 0x0344000000007b1d */ /* 0x001fec0000010000 */
.L_x_576:
[----:B------:R-:W-:-:S13]  /*11e90*/  ISETP.NE.AND P0, PT, R221, 0x3, PT ;  /* 0x00000003dd00780c */ /* 0x000fda0003f05270 */
[----:B------:R-:W-:Y:S05]  /*11ea0*/  @!P0 BRA `(.L_x_641) ;  /* 0x0000000000048947 */ /* 0x000fea0003800000 */
[----:B------:R-:W-:Y:S01]  /*11eb0*/  BPT.TRAP 0x1 ;  /* 0x000000040000795c */ /* 0x000fe20000300000 */
.L_x_641:
[----:B------:R-:W-:Y:S01]  /*11ec0*/  IMAD R0, R222, 0x8, R16 ;  /* 0x00000008de007824 */ /* 0x000fe200078e0210 */
[----:B01234-:R-:W-:-:S04]  /*11ed0*/  SHF.L.U32 R3, R223, 0x1f, RZ ;  /* 0x0000001fdf037819 */ /* 0x01ffc800000006ff */
[----:B------:R0:W1:Y:S01]  /*11ee0*/  SYNCS.PHASECHK.TRANS64.TRYWAIT P1, [R0+URZ+0x38830], R3 ;  /* 0x03883003000075a7 */ /* 0x000062000802017f */
[----:B------:R-:W-:Y:S05]  /*11ef0*/  @!P0 BRA `(.L_x_642) ;  /* 0x0000000000048947 */ /* 0x000fea0003800000 */
[----:B------:R-:W-:Y:S01]  /*11f00*/  BPT.TRAP 0x1 ;  /* 0x000000040000795c */ /* 0x000fe20000300000 */
.L_x_642:
[----:B------:R-:W2:Y:S01]  /*11f10*/  LDL R6, [R1+0x70] ;  /* 0x0000700001067983 */ /* 0x000ea20000100800 */
[----:B------:R-:W-:Y:S01]  /*11f20*/  IMAD.MOV.U32 R5, RZ, RZ, -0x2 ;  /* 0xfffffffeff057424 */ /* 0x000fe200078e00ff */
[----:B--2---:R-:W-:-:S04]  /*11f30*/  SHF.R.S32.HI R4, RZ, 0x1f, R6 ;  /* 0x0000001fff047819 */ /* 0x004fc80000011406 */
[----:B------:R-:W-:-:S04]  /*11f40*/  LEA.HI R4, R4, R6, RZ, 0x2 ;  /* 0x0000000604047211 */ /* 0x000fc800078f10ff */
[----:B------:R-:W-:-:S05]  /*11f50*/  LOP3.LUT R4, R4, 0x7ffffffc, RZ, 0xc0, !PT ;  /* 0x7ffffffc04047812 */ /* 0x000fca00078ec0ff */
[----:B------:R-:W-:Y:S01]  /*11f60*/  IMAD.IADD R4, R6, 0x1, -R4 ;  /* 0x0000000106047824 */ /* 0x000fe200078e0a04 */
[----:B-1----:R-:W-:Y:S06]  /*11f70*/  @P1 BRA `(.L_x_643) ;  /* 0x0000000000081947 */ /* 0x002fec0003800000 */
[----:B------:R-:W1:Y:S02]  /*11f80*/  SYNCS.PHASECHK.TRANS64.TRYWAIT P1, [R0+URZ+0x38830], R3 ;  /* 0x03883003000075a7 */ /* 0x000e64000802017f */
[----:B-1----:R-:W-:Y:S05]  /*11f90*/  @!P1 BRA `(.L_x_644) ;  /* 0x0000014800589947 */ /* 0x002fea0003800000 */
.L_x_643:
[----:B------:R-:W2:Y:S01]  /*11fa0*/  S2R R6, SR_TID.X ;  /* 0x0000000000067919 */ /* 0x000ea20000002100 */
[----:B------:R-:W-:Y:S05]  /*11fb0*/  WARPSYNC.ALL ;  /* 0x0000000000007948 */ /* 0x000fea0003800000 */
[----:B------:R-:W-:Y:S02]  /*11fc0*/  IMAD R5, R4, R5, 0x50 ;  /* 0x0000005004057424 */ /* 0x000fe400078e0205 */
[----:B------:R-:W-:Y:S01]  /*11fd0*/  IMAD.MOV.U32 R151, RZ, RZ, RZ ;  /* 0x000000ffff977224 */ /* 0x000fe200078e00ff */
[----:B--2---:R-:W-:-:S04]  /*11fe0*/  LOP3.LUT R6, R6, 0x7f, RZ, 0xc0, !PT ;  /* 0x0000007f06067812 */ /* 0x004fc800078ec0ff */
[----:B------:R-:W-:Y:S01]  /*11ff0*/  ISETP.NE.AND P1, PT, R6, RZ, PT ;  /* 0x000000ff0600720c */ /* 0x000fe20003f25270 */
[----:B01----:R-:W-:Y:S01]  /*12000*/  VIADD R3, R16, 0x24400 ;  /* 0x0002440010037836 */ /* 0x003fe20000000000 */
[----:B------:R-:W-:Y:S01]  /*12010*/  R2UR UR20, R2 ;  /* 0x00000000021472ca */ /* 0x000fe200000e0000 */
[----:B-----5:R-:W-:Y:S01]  /*12020*/  WARPGROUP.ARRIVE ;  /* 0x00000000000079c5 */ /* 0x020fe20000000000 */
[----:B------:R-:W-:Y:S01]  /*12030*/  UMOV UR5, 0x40000040 ;  /* 0x4000004000057882 */ /* 0x000fe20000000000 */
[----:B------:R-:W-:Y:S01]  /*12040*/  IMAD.MOV.U32 R7, RZ, RZ, 0x40000040 ;  /* 0x40000040ff077424 */ /* 0x000fe200078e00ff */
[----:B------:R-:W-:Y:S01]  /*12050*/  SHF.R.U32.HI R3, RZ, 0x4, R3 ;  /* 0x00000004ff037819 */ /* 0x000fe20000011603 */
[----:B------:R-:W-:Y:S01]  /*12060*/  UMOV UR17, UR5 ;  /* 0x0000000500117c82 */ /* 0x000fe20008000000 */
[----:B------:R-:W-:Y:S01]  /*12070*/  IMAD.U32 R15, RZ, RZ, UR5 ;  /* 0x00000005ff0f7e24 */ /* 0x000fe2000f8e00ff */
[----:B------:R-:W-:Y:S01]  /*12080*/  UMOV UR9, UR17 ;  /* 0x0000001100097c82 */ /* 0x000fe20008000000 */
[----:B------:R-:W-:Y:S01]  /*12090*/  LOP3.LUT R3, R3, 0x3fff, RZ, 0xc0, !PT ;  /* 0x00003fff03037812 */ /* 0x000fe200078ec0ff */
[----:B------:R-:W-:Y:S01]  /*120a0*/  IMAD.MOV.U32 R9, RZ, RZ, 0x40000040 ;  /* 0x40000040ff097424 */ /* 0x000fe200078e00ff */
[----:B------:R-:W-:Y:S01]  /*120b0*/  UMOV UR13, UR17 ;  /* 0x00000011000d7c82 */ /* 0x000fe20008000000 */
[----:B------:R-:W-:Y:S01]  /*120c0*/  IMAD.MOV.U32 R11, RZ, RZ, 0x40000040 ;  /* 0x40000040ff0b7424 */ /* 0x000fe200078e00ff */
[----:B------:R-:W-:Y:S01]  /*120d0*/  LOP3.LUT R235, R3, 0x10000, RZ, 0xfc, !PT ;  /* 0x0001000003eb7812 */ /* 0x000fe200078efcff */
[----:B------:R-:W-:Y:S01]  /*120e0*/  IMAD.MOV.U32 R3, RZ, RZ, 0x40000040 ;  /* 0x40000040ff037424 */ /* 0x000fe200078e00ff */
[----:B------:R-:W-:Y:S01]  /*120f0*/  ULOP3.LUT UR20, UR20, 0x10000, URZ, 0xfc, !UPT ;  /* 0x0001000014147892 */ /* 0x000fe2000f8efc3f */
[----:B------:R-:W-:Y:S01]  /*12100*/  R2UR UR11, R9 ;  /* 0x00000000090b72ca */ /* 0x000fe200000e0000 */
[----:B------:R-:W-:Y:S01]  /*12110*/  IMAD.MOV.U32 R9, RZ, RZ, 0x40000040 ;  /* 0x40000040ff097424 */ /* 0x000fe200078e00ff */
[----:B------:R-:W-:Y:S01]  /*12120*/  R2UR UR27, R11 ;  /* 0x000000000b1b72ca */ /* 0x000fe200000e0000 */
[----:B------:R-:W-:Y:S01]  /*12130*/  IMAD R2, R222, 0xa00, R235 ;  /* 0x00000a00de027824 */ /* 0x000fe200078e02eb */
[----:B------:R-:W-:Y:S01]  /*12140*/  R2UR UR7, R3 ;  /* 0x00000000030772ca */ /* 0x000fe200000e0000 */
[----:B------:R-:W-:Y:S01]  /*12150*/  UMOV UR25, 0x40000040 ;  /* 0x4000004000197882 */ /* 0x000fe20000000000 */
[----:B------:R-:W-:Y:S01]  /*12160*/  UMOV UR4, UR20 ;  /* 0x0000001400047c82 */ /* 0x000fe20008000000 */
[C---:B------:R-:W-:Y:S01]  /*12170*/  VIADD R6, R2.reuse, 0x80 ;  /* 0x0000008002067836 */ /* 0x040fe20000000000 */
[C---:B------:R-:W-:Y:S01]  /*12180*/  R2UR UR6, R2.reuse ;  /* 0x00000000020672ca */ /* 0x040fe200000e0000 */
[----:B------:R-:W-:Y:S01]  /*12190*/  UMOV UR16, UR4 ;  /* 0x0000000400107c82 */ /* 0x000fe20008000000 */
[----:B------:R-:W-:Y:S01]  /*121a0*/  IMAD.U32 R14, RZ, RZ, UR4 ;  /* 0x00000004ff0e7e24 */ /* 0x000fe2000f8e00ff */
[C---:B------:R-:W-:Y:S01]  /*121b0*/  IADD3 R8, R2.reuse, 0x100, RZ ;  /* 0x0000010002087810 */ /* 0x040fe20007ffe0ff */
[----:B------:R-:W-:Y:S01]  /*121c0*/  UMOV UR8, UR16 ;  /* 0x0000001000087c82 */ /* 0x000fe20008000000 */
[----:B------:R-:W-:Y:S01]  /*121d0*/  UMOV UR12, UR16 ;  /* 0x00000010000c7c82 */ /* 0x000fe20008000000 */
[----:B------:R-:W-:Y:S01]  /*121e0*/  R2UR UR19, R9 ;  /* 0x00000000091372ca */ /* 0x000fe200000e0000 */
[----:B------:R-:W-:Y:S01]  /*121f0*/  VIADD R10, R2, 0x2 ;  /* 0x00000002020a7836 */ /* 0x000fe20000000000 */
[----:B------:R-:W-:Y:S01]  /*12200*/  R2UR UR10, R8 ;  /* 0x00000000080a72ca */ /* 0x000fe200000e0000 */
[----:B------:R-:W-:Y:S01]  /*12210*/  VIADD R8, R2, 0x200 ;  /* 0x0000020002087836 */ /* 0x000fe20000000000 */
[----:B------:R0:W-:Y:S01]  /*12220*/  STL.64 [R1+0x50], R14 ;  /* 0x0000500e01007387 */ /* 0x0001e20000100a00 */
[----:B------:R-:W-:Y:S01]  /*12230*/  IMAD.MOV.U32 R9, RZ, RZ, 0x40000040 ;  /* 0x40000040ff097424 */ /* 0x000fe200078e00ff */
[----:B------:R-:W-:Y:S01]  /*12240*/  R2UR UR26, R10 ;  /* 0x000000000a1a72ca */ /* 0x000fe200000e0000 */
[----:B------:R-:W-:Y:S01]  /*12250*/  HGMMA.64x16x16.F32.BF16 R56, gdesc[UR4], RZ, !UPT, gsb0 ;  /* 0x00200000043879f0 */ /* 0x000fe2000c0018ff */
[----:B------:R-:W-:Y:S01]  /*12260*/  R2UR UR6, R6 ;  /* 0x00000000060672ca */ /* 0x000fe200000e0000 */
[----:B------:R-:W-:Y:S01]  /*12270*/  UMOV UR4, UR16 ;  /* 0x0000001000047c82 */ /* 0x000fe20008000000 */
[----:B------:R-:W-:Y:S01]  /*12280*/  R2UR UR7, R7 ;  /* 0x00000000070772ca */ /* 0x000fe200000e0000 */
[----:B------:R-:W-:Y:S01]  /*12290*/  UMOV UR5, UR17 ;  /* 0x0000001100057c82 */ /* 0x000fe20008000000 */
[----:B------:R-:W-:Y:S01]  /*122a0*/  VIADD R6, R2, 0x180 ;  /* 0x0000018002067836 */ /* 0x000fe20000000000 */
[----:B------:R-:W-:Y:S01]  /*122b0*/  R2UR UR18, R8 ;  /* 0x00000000081272ca */ /* 0x000fe200000e0000 */
[----:B------:R-:W-:Y:S01]  /*122c0*/  IMAD.MOV.U32 R7, RZ, RZ, 0x40000040 ;  /* 0x40000040ff077424 */ /* 0x000fe200078e00ff */
[----:B------:R-:W-:Y:S01]  /*122d0*/  UIADD3 UR52, UR20, 0x806, URZ ;  /* 0x0000080614347890 */ /* 0x000fe2000fffe03f */
[----:B------:R-:W-:Y:S01]  /*122e0*/  VIADD R8, R2, 0x102 ;  /* 0x0000010202087836 */ /* 0x000fe20000000000 */
[----:B------:R-:W-:Y:S01]  /*122f0*/  R2UR UR14, R6 ;  /* 0x00000000060e72ca */ /* 0x000fe200000e0000 */
[C---:B------:R-:W-:Y:S01]  /*12300*/  VIADD R6, R2.reuse, 0x82 ;  /* 0x0000008202067836 */ /* 0x040fe20000000000 */
[----:B------:R-:W-:Y:S01]  /*12310*/  R2UR UR15, R7 ;  /* 0x00000000070f72ca */ /* 0x000fe200000e0000 */
[----:B------:R-:W-:Y:S01]  /*12320*/  VIADD R10, R2, 0x4 ;  /* 0x00000004020a7836 */ /* 0x000fe20000000000 */
[----:B------:R-:W-:Y:S01]  /*12330*/  MOV R7, 0x40000040 ;  /* 0x4000004000077802 */ /* 0x000fe20000000f00 */
[----:B------:R-:W-:Y:S01]  /*12340*/  IMAD.MOV.U32 R11, RZ, RZ, 0x40000040 ;  /* 0x40000040ff0b7424 */ /* 0x000fe200078e00ff */
[----:B------:R-:W-:Y:S01]  /*12350*/  UMOV UR53, 0x40000040 ;  /* 0x4000004000357882 */ /* 0x000fe20000000000 */
[----:B0-----:R-:W-:Y:S01]  /*12360*/  IMAD.U32 R15, RZ, RZ, UR25 ;  /* 0x00000019ff0f7e24 */ /* 0x001fe2000f8e00ff */
[----:B------:R-:W-:Y:S01]  /*12370*/  UIADD3 UR48, UR20, 0xc00, URZ ;  /* 0x00000c0014307890 */ /* 0x000fe2000fffe03f */
[----:B------:R-:W-:Y:S01]  /*12380*/  IMAD.MOV.U32 R3, RZ, RZ, 0x40000040 ;  /* 0x40000040ff037424 */ /* 0x000fe200078e00ff */
[----:B------:R-:W-:Y:S01]  /*12390*/  UMOV UR49, 0x40000040 ;  /* 0x4000004000317882 */ /* 0x000fe20000000000 */
[----:B------:R-:W-:Y:S01]  /*123a0*/  UIADD3 UR44, UR20, 0xc02, URZ ;  /* 0x00000c02142c7890 */ /* 0x000fe2000fffe03f */
[----:B------:R-:W-:Y:S01]  /*123b0*/  IMAD.IADD R5, R5, 0x1, R148 ;  /* 0x0000000105057824 */ /* 0x000fe200078e0294 */
[----:B------:R-:W-:Y:S01]  /*123c0*/  UMOV UR45, 0x40000040 ;  /* 0x40000040002d7882 */ /* 0x000fe20000000000 */
[----:B------:R-:W-:Y:S01]  /*123d0*/  UIADD3 UR40, UR20, 0xc04, URZ ;  /* 0x00000c0414287890 */ /* 0x000fe2000fffe03f */
[----:B------:R-:W-:Y:S01]  /*123e0*/  P2R R12, PR, RZ, 0x1 ;  /* 0x00000001ff0c7803 */ /* 0x000fe20000000000 */
[----:B------:R-:W-:Y:S01]  /*123f0*/  UMOV UR41, 0x40000040 ;  /* 0x4000004000297882 */ /* 0x000fe20000000000 */
[----:B------:R-:W-:Y:S01]  /*12400*/  UIADD3 UR36, UR20, 0xc06, URZ ;  /* 0x00000c0614247890 */ /* 0x000fe2000fffe03f */
[----:B------:R-:W-:Y:S01]  /*12410*/  @!P1 VIADD R0, R0, 0x38840 ;  /* 0x0003884000009836 */ /* 0x000fe20000000000 */
[----:B------:R-:W-:Y:S01]  /*12420*/  UMOV UR37, 0x40000040 ;  /* 0x4000004000257882 */ /* 0x000fe20000000000 */
[----:B------:R-:W-:Y:S01]  /*12430*/  BSSY B0, `(.L_x_645) ;  /* 0x00009b4000007945 */ /* 0x000fe20003800000 */
[-C--:B------:R-:W-:Y:S01]  /*12440*/  MOV R150, R151.reuse ;  /* 0x0000009700967202 */ /* 0x080fe20000000f00 */
[--C-:B------:R-:W-:Y:S01]  /*12450*/  IMAD.MOV.U32 R149, RZ, RZ, R151.reuse ;  /* 0x000000ffff957224 */ /* 0x100fe200078e0097 */
[----:B------:R-:W-:Y:S01]  /*12460*/  @!P1 PRMT R0, RZ, 0x654, R0 ;  /* 0x00000654ff009816 */ /* 0x000fe20000000000 */
        /* <DEDUP_REMOVED lines=14> */
[--C-:B------:R-:W-:Y:S01]  /*12550*/  IMAD.MOV.U32 R139, RZ, RZ, R151.reuse ;  /* 0x000000ffff8b7224 */ /* 0x100fe200078e0097 */
[----:B------:R-:W-:Y:S02]  /*12560*/  WARPGROUP.DEPBAR.LE gsb0, 0x0 ;  /* 0x00008000000079c5 */ /* 0x000fe40000010000 */
[----:B------:R-:W-:Y:S01]  /*12570*/  WARPGROUP.ARRIVE ;  /* 0x00000000000079c5 */ /* 0x000fe20000000000 */
[--C-:B------:R-:W-:Y:S02]  /*12580*/  IMAD.MOV.U32 R138, RZ, RZ, R151.reuse ;  /* 0x000000ffff8a7224 */ /* 0x100fe400078e0097 */
[--C-:B------:R-:W-:Y:S02]  /*12590*/  IMAD.MOV.U32 R136, RZ, RZ, R151.reuse ;  /* 0x000000ffff887224 */ /* 0x100fe400078e0097 */
[----:B------:R-:W-:Y:S01]  /*125a0*/  IMAD.MOV.U32 R135, RZ, RZ, R151 ;  /* 0x000000ffff877224 */ /* 0x000fe200078e0097 */
[----:B------:R-:W-:Y:S01]  /*125b0*/  HGMMA.64x16x16.F32.BF16 R48, gdesc[UR4], RZ, !UPT, gsb0 ;  /* 0x00200000043079f0 */ /* 0x000fe2000c0018ff */
[----:B------:R-:W-:Y:S01]  /*125c0*/  UIADD3 UR4, UR20, 0x2, URZ ;  /* 0x0000000214047890 */ /* 0x000fe2000fffe03f */
[----:B------:R-:W-:Y:S01]  /*125d0*/  R2UR UR6, R6 ;  /* 0x00000000060672ca */ /* 0x000fe200000e0000 */
[----:B------:R-:W-:Y:S01]  /*125e0*/  VIADD R6, R2, 0x182 ;  /* 0x0000018202067836 */ /* 0x000fe20000000000 */
[----:B------:R-:W-:Y:S01]  /*125f0*/  R2UR UR7, R7 ;  /* 0x00000000070772ca */ /* 0x000fe200000e0000 */
[----:B------:R-:W-:-:S02]  /*12600*/  IMAD.MOV.U32 R7, RZ, RZ, 0x40000040 ;  /* 0x40000040ff077424 */ /* 0x000fc400078e00ff */
[--C-:B------:R-:W-:Y:S01]  /*12610*/  IMAD.MOV.U32 R134, RZ, RZ, R151.reuse ;  /* 0x000000ffff867224 */ /* 0x100fe200078e0097 */
[----:B------:R-:W-:Y:S01]  /*12620*/  UMOV UR24, UR4 ;  /* 0x0000000400187c82 */ /* 0x000fe20008000000 */
[--C-:B------:R-:W-:Y:S02]  /*12630*/  IMAD.MOV.U32 R133, RZ, RZ, R151.reuse ;  /* 0x000000ffff857224 */ /* 0x100fe400078e0097 */
[----:B------:R-:W-:Y:S02]  /*12640*/  IMAD.U32 R14, RZ, RZ, UR24 ;  /* 0x00000018ff0e7e24 */ /* 0x000fe4000f8e00ff */
[--C-:B------:R-:W-:Y:S02]  /*12650*/  IMAD.MOV.U32 R132, RZ, RZ, R151.reuse ;  /* 0x000000ffff847224 */ /* 0x100fe400078e0097 */
[--C-:B------:R-:W-:Y:S01]  /*12660*/  IMAD.MOV.U32 R131, RZ, RZ, R151.reuse ;  /* 0x000000ffff837224 */ /* 0x100fe200078e0097 */
[----:B------:R0:W-:Y:S01]  /*12670*/  STL.64 [R1+0x48], R14 ;  /* 0x0000480e01007387 */ /* 0x0001e20000100a00 */
        /* <DEDUP_REMOVED lines=24> */
[----:B------:R-:W-:Y:S01]  /*12800*/  R2UR UR10, R8 ;  /* 0x00000000080a72ca */ /* 0x000fe200000e0000 */
[----:B------:R-:W-:Y:S01]  /*12810*/  VIADD R8, R2, 0x202 ;  /* 0x0000020202087836 */ /* 0x000fe20000000000 */
[----:B------:R-:W-:Y:S01]  /*12820*/  R2UR UR11, R9 ;  /* 0x00000000090b72ca */ /* 0x000fe200000e0000 */
[----:B------:R-:W-:Y:S02]  /*12830*/  IMAD.MOV.U32 R9, RZ, RZ, 0x40000040 ;  /* 0x40000040ff097424 */ /* 0x000fe400078e00ff */
        /* <DEDUP_REMOVED lines=22> */
[--C-:B------:R-:W-:Y:S01]  /*129a0*/  IMAD.MOV.U32 R82, RZ, RZ, R151.reuse ;  /* 0x000000ffff527224 */ /* 0x100fe200078e0097 */
[----:B------:R-:W-:Y:S02]  /*129b0*/  WARPGROUP.DEPBAR.LE gsb0, 0x0 ;  /* 0x00008000000079c5 */ /* 0x000fe40000010000 */
[----:B------:R-:W-:Y:S01]  /*129c0*/  WARPGROUP.ARRIVE ;  /* 0x00000000000079c5 */ /* 0x000fe20000000000 */
[--C-:B------:R-:W-:Y:S02]  /*129d0*/  IMAD.MOV.U32 R80, RZ, RZ, R151.reuse ;  /* 0x000000ffff507224 */ /* 0x100fe400078e0097 */
[----:B------:R-:W-:-:S02]  /*129e0*/  IMAD.MOV.U32 R78, RZ, RZ, R151 ;  /* 0x000000ffff4e7224 */ /* 0x000fc400078e0097 */
[--C-:B------:R-:W-:Y:S01]  /*129f0*/  IMAD.MOV.U32 R76, RZ, RZ, R151.reuse ;  /* 0x000000ffff4c7224 */ /* 0x100fe200078e0097 */
[----:B------:R-:W-:Y:S01]  /*12a00*/  HGMMA.64x16x16.F32.BF16 R32, gdesc[UR12], RZ, !UPT, gsb0 ;  /* 0x002000000c2079f0 */ /* 0x000fe2000c0018ff */
[----:B------:R-:W-:Y:S01]  /*12a10*/  R2UR UR14, R6 ;  /* 0x00000000060e72ca */ /* 0x000fe200000e0000 */
[----:B------:R-:W-:Y:S01]  /*12a20*/  VIADD R6, R2, 0x84 ;  /* 0x0000008402067836 */ /* 0x000fe20000000000 */
[----:B------:R-:W-:Y:S01]  /*12a30*/  R2UR UR15, R7 ;  /* 0x00000000070f72ca */ /* 0x000fe200000e0000 */
[----:B------:R-:W-:Y:S02]  /*12a40*/  IMAD.MOV.U32 R7, RZ, RZ, 0x40000040 ;  /* 0x40000040ff077424 */ /* 0x000fe400078e00ff */
[--C-:B------:R-:W-:Y:S02]  /*12a50*/  IMAD.MOV.U32 R74, RZ, RZ, R151.reuse ;  /* 0x000000ffff4a7224 */ /* 0x100fe400078e0097 */
[--C-:B------:R-:W-:Y:S02]  /*12a60*/  IMAD.MOV.U32 R70, RZ, RZ, R151.reuse ;  /* 0x000000ffff467224 */ /* 0x100fe400078e0097 */
[----:B------:R-:W-:-:S02]  /*12a70*/  IMAD.MOV.U32 R68, RZ, RZ, R151 ;  /* 0x000000ffff447224 */ /* 0x000fc400078e0097 */
[--C-:B------:R-:W-:Y:S02]  /*12a80*/  IMAD.MOV.U32 R66, RZ, RZ, R151.reuse ;  /* 0x000000ffff427224 */ /* 0x100fe400078e0097 */
[----:B------:R-:W-:Y:S01]  /*12a90*/  IMAD.MOV.U32 R64, RZ, RZ, R151 ;  /* 0x000000ffff407224 */ /* 0x000fe200078e0097 */
[----:B------:R-:W-:Y:S02]  /*12aa0*/  WARPGROUP.DEPBAR.LE gsb0, 0x0 ;  /* 0x00008000000079c5 */ /* 0x000fe40000010000 */
[----:B------:R-:W-:-:S06]  /*12ab0*/  WARPGROUP.ARRIVE ;  /* 0x00000000000079c5 */ /* 0x000fcc0000000000 */
[----:B------:R-:W-:Y:S01]  /*12ac0*/  HGMMA.64x16x16.F32.BF16 R24, gdesc[UR16], RZ, !UPT, gsb0 ;  /* 0x00200000101879f0 */ /* 0x000fe2000c0018ff */
[----:B------:R-:W-:Y:S01]  /*12ad0*/  UMOV UR16, UR24 ;  /* 0x0000001800107c82 */ /* 0x000fe20008000000 */
[----:B------:R-:W-:Y:S01]  /*12ae0*/  UMOV UR17, UR25 ;  /* 0x0000001900117c82 */ /* 0x000fe20008000000 */
[----:B------:R-:W-:Y:S01]  /*12af0*/  UMOV UR4, UR16 ;  /* 0x0000001000047c82 */ /* 0x000fe20008000000 */
[----:B------:R-:W-:Y:S01]  /*12b00*/  UMOV UR5, UR17 ;  /* 0x0000001100057c82 */ /* 0x000fe20008000000 */
[----:B------:R-:W-:Y:S01]  /*12b10*/  UMOV UR8, UR16 ;  /* 0x0000001000087c82 */ /* 0x000fe20008000000 */
[----:B------:R-:W-:Y:S01]  /*12b20*/  UMOV UR9, UR17 ;  /* 0x0000001100097c82 */ /* 0x000fe20008000000 */
[----:B------:R-:W-:Y:S01]  /*12b30*/  UMOV UR12, UR16 ;  /* 0x00000010000c7c82 */ /* 0x000fe20008000000 */
[----:B------:R-:W-:Y:S01]  /*12b40*/  UMOV UR13, UR17 ;  /* 0x00000011000d7c82 */ /* 0x000fe20008000000 */
[----:B------:R-:W-:Y:S01]  /*12b50*/  R2UR UR18, R8 ;  /* 0x00000000081272ca */ /* 0x000fe200000e0000 */
[----:B------:R-:W-:Y:S01]  /*12b60*/  VIADD R8, R2, 0x104 ;  /* 0x0000010402087836 */ /* 0x000fe20000000000 */
[----:B------:R-:W-:Y:S01]  /*12b70*/  R2UR UR19, R9 ;  /* 0x00000000091372ca */ /* 0x000fe200000e0000 */
[----:B------:R-:W-:Y:S01]  /*12b80*/  IMAD.MOV.U32 R9, RZ, RZ, 0x40000040 ;  /* 0x40000040ff097424 */ /* 0x000fe200078e00ff */
[----:B------:R-:W-:-:S02]  /*12b90*/  WARPGROUP.DEPBAR.LE gsb0, 0x0 ;  /* 0x00008000000079c5 */ /* 0x000fc40000010000 */
[----:B------:R-:W-:-:S06]  /*12ba0*/  WARPGROUP.ARRIVE ;  /* 0x00000000000079c5 */ /* 0x000fcc0000000000 */
[----:B------:R-:W-:Y:S01]  /*12bb0*/  HGMMA.64x16x16.F32.BF16 R56, gdesc[UR24], R56, gsb0 ;  /* 0x00200000183879f0 */ /* 0x000fe20008001838 */
[----:B------:R-:W-:Y:S01]  /*12bc0*/  R2UR UR26, R10 ;  /* 0x000000000a1a72ca */ /* 0x000fe200000e0000 */
[----:B------:R-:W-:Y:S01]  /*12bd0*/  UMOV UR25, 0x40000040 ;  /* 0x4000004000197882 */ /* 0x000fe20000000000 */
[----:B------:R-:W-:Y:S01]  /*12be0*/  R2UR UR27, R11 ;  /* 0x000000000b1b72ca */ /* 0x000fe200000e0000 */
[----:B------:R-:W-:Y:S02]  /*12bf0*/  VIADD R10, R2, 0x6 ;  /* 0x00000006020a7836 */ /* 0x000fe40000000000 */
[----:B------:R-:W-:Y:S02]  /*12c00*/  IMAD.MOV.U32 R11, RZ, RZ, 0x40000040 ;  /* 0x40000040ff0b7424 */ /* 0x000fe400078e00ff */
[----:B0-----:R-:W-:Y:S01]  /*12c10*/  IMAD.U32 R15, RZ, RZ, UR25 ;  /* 0x00000019ff0f7e24 */ /* 0x001fe2000f8e00ff */
[----:B------:R-:W-:Y:S02]  /*12c20*/  WARPGROUP.DEPBAR.LE gsb0, 0x0 ;  /* 0x00008000000079c5 */ /* 0x000fe40000010000 */
[----:B------:R-:W-:-:S06]  /*12c30*/  WARPGROUP.ARRIVE ;  /* 0x00000000000079c5 */ /* 0x000fcc0000000000 */
[----:B------:R-:W-:Y:S01]  /*12c40*/  HGMMA.64x16x16.F32.BF16 R48, gdesc[UR4], R48, gsb0 ;  /* 0x00200000043079f0 */ /* 0x000fe20008001830 */
[----:B------:R-:W-:Y:S01]  /*12c50*/  UIADD3 UR4, UR20, 0x4, URZ ;  /* 0x0000000414047890 */ /* 0x000fe2000fffe03f */
[----:B------:R-:W-:Y:S02]  /*12c60*/  R2UR UR6, R6 ;  /* 0x00000000060672ca */ /* 0x000fe400000e0000 */
[----:B------:R-:W-:Y:S01]  /*12c70*/  R2UR UR7, R7 ;  /* 0x00000000070772ca */ /* 0x000fe200000e0000 */
[----:B------:R-:W-:Y:S01]  /*12c80*/  IMAD.MOV.U32 R7, RZ, RZ, 0x40000040 ;  /* 0x40000040ff077424 */ /* 0x000fe200078e00ff */
[----:B------:R-:W-:Y:S02]  /*12c90*/  IADD3 R6, R2, 0x184, RZ ;  /* 0x0000018402067810 */ /* 0x000fe40007ffe0ff */
[----:B------:R-:W-:Y:S02]  /*12ca0*/  UMOV UR24, UR4 ;  /* 0x0000000400187c82 */ /* 0x000fe40008000000 */
[----:B------:R-:W-:-:S05]  /*12cb0*/  IMAD.U32 R14, RZ, RZ, UR24 ;  /* 0x00000018ff0e7e24 */ /* 0x000fca000f8e00ff */
[----:B------:R0:W-:Y:S01]  /*12cc0*/  STL.64 [R1+0x40], R14 ;  /* 0x0000400e01007387 */ /* 0x0001e20000100a00 */
[----:B------:R-:W-:Y:S02]  /*12cd0*/  WARPGROUP.DEPBAR.LE gsb0, 0x0 ;  /* 0x00008000000079c5 */ /* 0x000fe40000010000 */
[----:B------:R-:W-:-:S06]  /*12ce0*/  WARPGROUP.ARRIVE ;  /* 0x00000000000079c5 */ /* 0x000fcc0000000000 */
[----:B------:R-:W-:Y:S01]  /*12cf0*/  HGMMA.64x16x16.F32.BF16 R40, gdesc[UR8], R40, gsb0 ;  /* 0x00200000082879f0 */ /* 0x000fe20008001828 */
[----:B------:R-:W-:Y:S01]  /*12d00*/  R2UR UR10, R8 ;  /* 0x00000000080a72ca */ /* 0x000fe200000e0000 */
[----:B------:R-:W-:Y:S01]  /*12d10*/  VIADD R8, R2, 0x204 ;  /* 0x0000020402087836 */ /* 0x000fe20000000000 */
[----:B------:R-:W-:Y:S01]  /*12d20*/  R2UR UR11, R9 ;  /* 0x00000000090b72ca */ /* 0x000fe200000e0000 */
[----:B------:R-:W-:Y:S01]  /*12d30*/  IMAD.MOV.U32 R9, RZ, RZ, 0x40000040 ;  /* 0x40000040ff097424 */ /* 0x000fe200078e00ff */
        /* <DEDUP_REMOVED lines=20> */
[----:B------:R-:W-:-:S02]  /*12e80*/  R2UR UR19, R9 ;  /* 0x00000000091372ca */ /* 0x000fc400000e0000 */
[----:B------:R-:W-:Y:S01]  /*12e90*/  MOV R9, 0x40000040 ;  /* 0x4000004000097802 */ /* 0x000fe20000000f00 */
[----:B------:R-:W-:Y:S02]  /*12ea0*/  WARPGROUP.DEPBAR.LE gsb0, 0x0 ;  /* 0x00008000000079c5 */ /* 0x000fe40000010000 */
        /* <DEDUP_REMOVED lines=12> */
[----:B------:R-:W-:Y:S01]  /*12f70*/  R2UR UR6, R6 ;  /* 0x00000000060672ca */ /* 0x000fe200000e0000 */
[----:B------:R-:W-:Y:S01]  /*12f80*/  VIADD R6, R2, 0x186 ;  /* 0x0000018602067836 */ /* 0x000fe20000000000 */
[----:B------:R-:W-:Y:S01]  /*12f90*/  R2UR UR7, R7 ;  /* 0x00000000070772ca */ /* 0x000fe200000e0000 */
[----:B------:R-:W-:-:S03]  /*12fa0*/  IMAD.MOV.U32 R7, RZ, RZ, 0x40000040 ;  /* 0x40000040ff077424 */ /* 0x000fc600078e00ff */
        /* <DEDUP_REMOVED lines=44> */
[----:B------:R-:W-:-:S07]  /*13270*/  UIADD3 UR4, UR20, 0x400, URZ ;  /* 0x0000040014047890 */ /* 0x000fce000fffe03f */
[----:B------:R-:W-:Y:S02]  /*13280*/  UMOV UR24, UR4 ;  /* 0x0000000400187c82 */ /* 0x000fe40008000000 */
[----:B------:R-:W-:-:S05]  /*13290*/  IMAD.U32 R14, RZ, RZ, UR24 ;  /* 0x00000018ff0e7e24 */ /* 0x000fca000f8e00ff */
[----:B------:R0:W-:Y:S01]  /*132a0*/  STL.64 [R1+0x30], R14 ;  /* 0x0000300e01007387 */ /* 0x0001e20000100a00 */
[----:B------:R-:W-:Y:S02]  /*132b0*/  WARPGROUP.DEPBAR.LE gsb0, 0x0 ;  /* 0x00008000000079c5 */ /* 0x000fe40000010000 */
[----:B------:R-:W-:-:S06]  /*132c0*/  WARPGROUP.ARRIVE ;  /* 0x00000000000079c5 */ /* 0x000fcc0000000000 */
[----:B------:R-:W-:Y:S01]  /*132d0*/  HGMMA.64x16x16.F32.BF16 R40, gdesc[UR8], R40, gsb0 ;  /* 0x00200000082879f0 */ /* 0x000fe20008001828 */
[----:B------:R-:W-:Y:S01]  /*132e0*/  UMOV UR8, UR24 ;  /* 0x0000001800087c82 */ /* 0x000fe20008000000 */
[----:B------:R-:W-:Y:S01]  /*132f0*/  UMOV UR9, UR25 ;  /* 0x0000001900097c82 */ /* 0x000fe20008000000 */
[----:B------:R-:W-:Y:S01]  /*13300*/  UMOV UR4, UR8 ;  /* 0x0000000800047c82 */ /* 0x000fe20008000000 */
[----:B------:R-:W-:Y:S01]  /*13310*/  UMOV UR5, UR9 ;  /* 0x0000000900057c82 */ /* 0x000fe20008000000 */
[----:B------:R-:W-:Y:S02]  /*13320*/  WARPGROUP.DEPBAR.LE gsb0, 0x0 ;  /* 0x00008000000079c5 */ /* 0x000fe40000010000 */
[----:B------:R-:W-:-:S06]  /*13330*/  WARPGROUP.ARRIVE ;  /* 0x00000000000079c5 */ /* 0x000fcc0000000000 */
[----:B------:R-:W-:Y:S01]  /*13340*/  HGMMA.64x16x16.F32.BF16 R32, gdesc[UR12], R32, gsb0 ;  /* 0x002000000c2079f0 */ /* 0x000fe20008001820 */
[----:B------:R-:W-:Y:S01]  /*13350*/  R2UR UR14, R6 ;  /* 0x00000000060e72ca */ /* 0x000fe200000e0000 */
[----:B------:R-:W-:Y:S01]  /*13360*/  UMOV UR12, UR8 ;  /* 0x00000008000c7c82 */ /* 0x000fe20008000000 */
[----:B------:R-:W-:Y:S01]  /*13370*/  R2UR UR15, R7 ;  /* 0x00000000070f72ca */ /* 0x000fe200000e0000 */
[----:B------:R-:W-:Y:S01]  /*13380*/  UMOV UR13, UR9 ;  /* 0x00000009000d7c82 */ /* 0x000fe20008000000 */
[----:B------:R-:W-:Y:S02]  /*13390*/  VIADD R6, R2, 0x400 ;  /* 0x0000040002067836 */ /* 0x000fe40000000000 */
[----:B------:R-:W-:-:S03]  /*133a0*/  IMAD.MOV.U32 R7, RZ, RZ, 0x40000040 ;  /* 0x40000040ff077424 */ /* 0x000fc600078e00ff */
        /* <DEDUP_REMOVED lines=8> */
[----:B------:R-:W-:Y:S01]  /*13430*/  UMOV UR16, UR8 ;  /* 0x0000000800107c82 */ /* 0x000fe20008000000 */
[----:B------:R-:W-:Y:S01]  /*13440*/  R2UR UR19, R9 ;  /* 0x00000000091372ca */ /* 0x000fe200000e0000 */
[----:B------:R-:W-:Y:S01]  /*13450*/  UMOV UR17, UR9 ;  /* 0x0000000900117c82 */ /* 0x000fe20008000000 */
[----:B------:R-:W-:Y:S01]  /*13460*/  IMAD.MOV.U32 R9, RZ, RZ, 0x40000040 ;  /* 0x40000040ff097424 */ /* 0x000fe200078e00ff */
[----:B------:R-:W-:-:S04]  /*13470*/  IADD3 R8, R2, 0x480, RZ ;  /* 0x0000048002087810 */ /* 0x000fc80007ffe0ff */
        /* <DEDUP_REMOVED lines=8> */
[----:B------:R-:W-:Y:S01]  /*13500*/  UMOV UR25, 0x40000040 ;  /* 0x4000004000197882 */ /* 0x000fe20000000000 */
[----:B------:R-:W-:Y:S01]  /*13510*/  R2UR UR27, R11 ;  /* 0x000000000b1b72ca */ /* 0x000fe200000e0000 */
[----:B------:R-:W-:Y:S01]  /*13520*/  IMAD.MOV.U32 R11, RZ, RZ, 0x40000040 ;  /* 0x40000040ff0b7424 */ /* 0x000fe200078e00ff */
[----:B------:R-:W-:Y:S01]  /*13530*/  IADD3 R10, R2, 0x284, RZ ;  /* 0x00000284020a7810 */ /* 0x000fe20007ffe0ff */
        /* <DEDUP_REMOVED lines=56> */
[----:B------:R-:W-:Y:S02]  /*138c0*/  R2UR UR7, R7 ;  /* 0x00000000070772ca */ /* 0x000fe400000e0000 */
[----:B------:R-:W-:Y:S02]  /*138d0*/  MOV R7, 0x40000040 ;  /* 0x4000004000077802 */ /* 0x000fe40000000f00 */
        /* <DEDUP_REMOVED lines=57> */
[----:B------:R-:W-:Y:S02]  /*13c70*/  R2UR UR11, R9 ;  /* 0x00000000090b72ca */ /* 0x000fe400000e0000 */
[----:B------:R-:W-:Y:S01]  /*13c80*/  MOV R9, 0x40000040 ;  /* 0x4000004000097802 */ /* 0x000fe20000000f00 */
        /* <DEDUP_REMOVED lines=28> */
[----:B------:R-:W-:Y:S01]  /*13e50*/  VIADD R10, R2, 0x502 ;  /* 0x00000502020a7836 */ /* 0x000fe20000000000 */
[----:B------:R-:W-:Y:S01]  /*13e60*/  MOV R11, 0x40000040 ;  /* 0x40000040000b7802 */ /* 0x000fe20000000f00 */
        /* <DEDUP_REMOVED lines=99> */
[----:B------:R-:W-:Y:S01]  /*144a0*/  R2UR UR54, R10 ;  /* 0x000000000a3672ca */ /* 0x000fe200000e0000 */
[----:B------:R-:W-:Y:S01]  /*144b0*/  VIADD R10, R2, 0x780 ;  /* 0x00000780020a7836 */ /* 0x000fe20000000000 */
[----:B------:R-:W-:Y:S01]  /*144c0*/  R2UR UR55, R11 ;  /* 0x000000000b3772ca */ /* 0x000fe200000e0000 */
[----:B------:R-:W-:-:S03]  /*144d0*/  IMAD.MOV.U32 R11, RZ, RZ, 0x40000040 ;  /* 0x40000040ff0b7424 */ /* 0x000fc600078e00ff */
        /* <DEDUP_REMOVED lines=12> */
[----:B------:R-:W-:Y:S02]  /*145a0*/  R2UR UR38, R10 ;  /* 0x000000000a2672ca */ /* 0x000fe400000e0000 */
[----:B------:R-:W-:Y:S01]  /*145b0*/  R2UR UR39, R11 ;  /* 0x000000000b2772ca */ /* 0x000fe200000e0000 */
        /* <DEDUP_REMOVED lines=16> */
[----:B------:R-:W-:-:S05]  /*146c0*/  MOV R14, UR24 ;  /* 0x00000018000e7c02 */ /* 0x000fca0008000f00 */
[----:B------:R0:W-:Y:S01]  /*146d0*/  STL.64 [R1], R14 ;  /* 0x0000000e01007387 */ /* 0x0001e20000100a00 */
        /* <DEDUP_REMOVED lines=9> */
[----:B------:R-:W-:Y:S02]  /*14770*/  R2UR UR6, R8 ;  /* 0x00000000080672ca */ /* 0x000fe400000e0000 */
[----:B------:R-:W-:Y:S01]  /*14780*/  R2UR UR7, R9 ;  /* 0x00000000090772ca */ /* 0x000fe200000e0000 */
[----:B------:R-:W-:Y:S01]  /*14790*/  IMAD.MOV.U32 R9, RZ, RZ, 0x40000040 ;  /* 0x40000040ff097424 */ /* 0x000fe200078e00ff */
[----:B------:R-:W-:Y:S01]  /*147a0*/  IADD3 R8, R2, 0x606, RZ ;  /* 0x0000060602087810 */ /* 0x000fe20007ffe0ff */
        /* <DEDUP_REMOVED lines=8> */
[----:B------:R-:W-:Y:S01]  /*14830*/  IMAD.MOV.U32 R7, RZ, RZ, 0x40000040 ;  /* 0x40000040ff077424 */ /* 0x000fe200078e00ff */
[----:B------:R-:W-:Y:S02]  /*14840*/  WARPGROUP.DEPBAR.LE gsb0, 0x0 ;  /* 0x00008000000079c5 */ /* 0x000fe40000010000 */
[----:B------:R-:W-:-:S06]  /*14850*/  WARPGROUP.ARRIVE ;  /* 0x00000000000079c5 */ /* 0x000fcc0000000000 */
[----:B------:R-:W-:Y:S03]  /*14860*/  HGMMA.64x16x16.F32.BF16 R56, gdesc[UR24], R56, gsb0 ;  /* 0x00200000183879f0 */ /* 0x000fe60008001838 */
        /* <DEDUP_REMOVED lines=34> */
[----:B------:R-:W-:Y:S01]  /*14a90*/  VIADD R8, R2, 0x880 ;  /* 0x0000088002087836 */ /* 0x000fe20000000000 */
[----:B------:R-:W-:Y:S01]  /*14aa0*/  MOV R9, 0x40000040 ;  /* 0x4000004000097802 */ /* 0x000fe20000000f00 */
        /* <DEDUP_REMOVED lines=107> */
[----:B------:R-:W-:Y:S01]  /*15160*/  IADD3 R6, R2, 0x806, RZ ;  /* 0x0000080602067810 */ /* 0x000fe20007ffe0ff */
[----:B------:R-:W-:Y:S02]  /*15170*/  WARPGROUP.DEPBAR.LE gsb0, 0x0 ;  /* 0x00008000000079c5 */ /* 0x000fe40000010000 */
[----:B------:R-:W-:-:S06]  /*15180*/  WARPGROUP.ARRIVE ;  /* 0x00000000000079c5 */ /* 0x000fcc0000000000 */
[----:B------:R-:W-:Y:S01]  /*15190*/  HGMMA.64x16x16.F32.BF16 R24, gdesc[UR4], R24, gsb0 ;  /* 0x00200000041879f0 */ /* 0x000fe20008001818 */
[----:B------:R-:W-:Y:S01]  /*151a0*/  R2UR UR6, R8 ;  /* 0x00000000080672ca */ /* 0x000fe200000e0000 */
[----:B------:R-:W-:Y:S01]  /*151b0*/  UMOV UR4, UR40 ;  /* 0x0000002800047c82 */ /* 0x000fe20008000000 */
[----:B------:R-:W-:Y:S01]  /*151c0*/  R2UR UR7, R9 ;  /* 0x00000000090772ca */ /* 0x000fe200000e0000 */
[----:B------:R-:W-:Y:S01]  /*151d0*/  UMOV UR5, UR41 ;  /* 0x0000002900057c82 */ /* 0x000fe20008000000 */
        /* <DEDUP_REMOVED lines=8> */
[----:B------:R-:W-:Y:S03]  /*15260*/  HGMMA.64x16x16.F32.BF16 R56, gdesc[UR40], R56, gsb0 ;  /* 0x00200000283879f0 */ /* 0x000fe60008001838 */
        /* <DEDUP_REMOVED lines=8> */
[----:B------:R-:W-:Y:S01]  /*152f0*/  HGMMA.64x16x16.F32.BF16 R32, gdesc[UR8], R32, gsb0 ;  /* 0x00200000082079f0 */ /* 0x000fe20008001820 */
[----:B------:R-:W-:Y:S02]  /*15300*/  ULDC UR8, c[0x0][0x9d8] ;  /* 0x0002760000087ab9 */ /* 0x000fe40000000800 */
        /* <DEDUP_REMOVED lines=12> */
[----:B------:R-:W-:Y:S01]  /*153d0*/  ULDC UR39, c[0x0][0x9d8] ;  /* 0x0002760000277ab9 */ /* 0x000fe20000000800 */
[----:B------:R-:W-:Y:S01]  /*153e0*/  ULDC UR38, c[0x0][0x988] ;  /* 0x0002620000267ab9 */ /* 0x000fe20000000800 */
        /* <DEDUP_REMOVED lines=8> */
[----:B------:R-:W-:Y:S01]  /*15470*/  R2UR UR6, R6 ;  /* 0x00000000060672ca */ /* 0x000fe200000e0000 */
[----:B------:R-:W-:Y:S01]  /*15480*/  UMOV UR4, UR36 ;  /* 0x0000002400047c82 */ /* 0x000fe20008000000 */
[----:B------:R-:W-:Y:S01]  /*15490*/  R2UR UR7, R7 ;  /* 0x00000000070772ca */ /* 0x000fe200000e0000 */
[----:B------:R-:W-:Y:S01]  /*154a0*/  UMOV UR5, UR37 ;  /* 0x0000002500057c82 */ /* 0x000fe20008000000 */
[----:B------:R-:W-:Y:S01]  /*154b0*/  VIADD R6, R2, 0x906 ;  /* 0x0000090602067836 */ /* 0x000fe20000000000 */
[----:B------:R-:W-:Y:S01]  /*154c0*/  MUFU.TANH R56, R56 ;  /* 0x0000003800387308 */ /* 0x000fe20000002400 */
[----:B------:R-:W-:-:S02]  /*154d0*/  IMAD.MOV.U32 R7, RZ, RZ, 0x40000040 ;  /* 0x40000040ff077424 */ /* 0x000fc400078e00ff */
[----:B------:R-:W-:Y:S01]  /*154e0*/  FMUL.FTZ R59, R59, UR8 ;  /* 0x000000083b3b7c20 */ /* 0x000fe20008410000 */
[----:B------:R-:W-:Y:S02]  /*154f0*/  VIADD R2, R2, 0x986 ;  /* 0x0000098602027836 */ /* 0x000fe40000000000 */
[----:B------:R-:W-:Y:S01]  /*15500*/  FMUL.FTZ R62, R62, UR8 ;  /* 0x000000083e3e7c20 */ /* 0x000fe20008410000 */
[----:B------:R-:W-:Y:S01]  /*15510*/  FMUL.FTZ R63, R63, UR8 ;  /* 0x000000083f3f7c20 */ /* 0x000fe20008410000 */
[----:B------:R-:W1:Y:S08]  /*15520*/  MUFU.TANH R57, R57 ;  /* 0x0000003900397308 */ /* 0x000e700000002400 */
[----:B------:R-:W-:Y:S08]  /*15530*/  MUFU.TANH R60, R60 ;  /* 0x0000003c003c7308 */ /* 0x000ff00000002400 */
[----:B------:R-:W2:Y:S01]  /*15540*/  MUFU.TANH R61, R61 ;  /* 0x0000003d003d7308 */ /* 0x000ea20000002400 */
[----:B-1----:R-:W-:-:S07]  /*15550*/  FSEL R57, R57, -INF , P5 ;  /* 0xff80000039397808 */ /* 0x002fce0002800000 */
[----:B------:R-:W-:Y:S08]  /*15560*/  MUFU.TANH R58, R58 ;  /* 0x0000003a003a7308 */ /* 0x000ff00000002400 */
[----:B------:R-:W1:Y:S01]  /*15570*/  MUFU.TANH R59, R59 ;  /* 0x0000003b003b7308 */ /* 0x000e620000002400 */
[----:B--2---:R-:W-:Y:S01]  /*15580*/  FSEL R61, R61, -INF , P2 ;  /* 0xff8000003d3d7808 */ /* 0x004fe20001000000 */
[----:B------:R-:W-:-:S02]  /*15590*/  WARPGROUP.DEPBAR.LE gsb0, 0x0 ;  /* 0x00008000000079c5 */ /* 0x000fc40000010000 */
        /* <DEDUP_REMOVED lines=11> */
[----:B------:R-:W2:Y:S01]  /*15650*/  MUFU.TANH R48, R48 ;  /* 0x0000003000307308 */ /* 0x000ea20000002400 */
[----:B------:R-:W-:Y:S01]  /*15660*/  FMUL.FTZ R53, R53, UR8 ;  /* 0x0000000835357c20 */ /* 0x000fe20008410000 */
[----:B------:R-:W-:Y:S01]  /*15670*/  FMUL.FTZ R50, R50, UR8 ;  /* 0x0000000832327c20 */ /* 0x000fe20008410000 */
[----:B-1----:R-:W-:Y:S01]  /*15680*/  FSEL R6, R59, -INF , P5 ;  /* 0xff8000003b067808 */ /* 0x002fe20002800000 */
[----:B------:R-:W-:Y:S01]  /*15690*/  FMUL.FTZ R54, R54, UR8 ;  /* 0x0000000836367c20 */ /* 0x000fe20008410000 */
[----:B------:R-:W-:-:S03]  /*156a0*/  ISETP.GT.AND P5, PT, R8, 0x18, PT ;  /* 0x000000180800780c */ /* 0x000fc60003fa4270 */
[----:B------:R-:W-:Y:S08]  /*156b0*/  MUFU.TANH R49, R49 ;  /* 0x0000003100317308 */ /* 0x000ff00000002400 */
[----:B------:R1:W-:Y:S01]  /*156c0*/  MUFU.TANH R13, R51 ;  /* 0x00000033000d7308 */ /* 0x0003e20000002400 */
[----:B--2---:R-:W-:Y:S01]  /*156d0*/  FSEL R59, R48, -INF , P3 ;  /* 0xff800000303b7808 */ /* 0x004fe20001800000 */
[----:B------:R-:W-:-:S06]  /*156e0*/  IMAD.MOV.U32 R48, RZ, RZ, R151 ;  /* 0x000000ffff307224 */ /* 0x000fcc00078e0097 */
[----:B------:R-:W2:Y:S01]  /*156f0*/  MUFU.TANH R62, R62 ;  /* 0x0000003e003e7308 */ /* 0x000ea20000002400 */
[----:B-1----:R-:W-:Y:S01]  /*15700*/  FSEL R51, R56, -INF , P6 ;  /* 0xff80000038337808 */ /* 0x002fe20003000000 */
[----:B------:R-:W-:-:S03]  /*15710*/  IMAD.MOV.U32 R56, RZ, RZ, R151 ;  /* 0x000000ffff387224 */ /* 0x000fc600078e0097 */
[----:B------:R-:W-:-:S03]  /*15720*/  FMNMX.FTZ R10, R51, R57, !PT ;  /* 0x00000039330a7209 */ /* 0x000fc60007810000 */
[----:B------:R-:W1:Y:S08]  /*15730*/  MUFU.TANH R52, R52 ;  /* 0x0000003400347308 */ /* 0x000e700000002400 */
[----:B------:R3:W-:Y:S01]  /*15740*/  MUFU.TANH R21, R55 ;  /* 0x0000003700157308 */ /* 0x0007e20000002400 */
[----:B--2---:R-:W-:Y:S01]  /*15750*/  FSEL R7, R62, -INF , P4 ;  /* 0xff8000003e077808 */ /* 0x004fe20002000000 */
[----:B------:R-:W-:Y:S01]  /*15760*/  IMAD.MOV.U32 R62, RZ, RZ, R151 ;  /* 0x000000ffff3e7224 */ /* 0x000fe200078e0097 */
[----:B------:R-:W-:-:S02]  /*15770*/  WARPGROUP.DEPBAR.LE gsb0, 0x0 ;  /* 0x00008000000079c5 */ /* 0x000fc40000010000 */
[----:B------:R-:W-:Y:S01]  /*15780*/  WARPGROUP.ARRIVE ;  /* 0x00000000000079c5 */ /* 0x000fe20000000000 */
[----:B---3--:R-:W-:Y:S01]  /*15790*/  FSEL R55, R60, -INF , P4 ;  /* 0xff8000003c377808 */ /* 0x008fe20002000000 */
[----:B------:R-:W-:Y:S01]  /*157a0*/  FMUL.FTZ R40, R40, UR8 ;  /* 0x0000000828287c20 */ /* 0x000fe20008410000 */
[----:B------:R1:W2:Y:S01]  /*157b0*/  MUFU.TANH R9, R63 ;  /* 0x0000003f00097308 */ /* 0x0002a20000002400 */
[----:B------:R-:W-:Y:S01]  /*157c0*/  FMUL.FTZ R41, R41, UR8 ;  /* 0x0000000829297c20 */ /* 0x000fe20008410000 */
[----:B------:R-:W-:Y:S01]  /*157d0*/  FMNMX.FTZ R10, R55, R10, !PT ;  /* 0x0000000a370a7209 */ /* 0x000fe20007810000 */
[----:B------:R-:W-:Y:S01]  /*157e0*/  HGMMA.64x16x16.F32.BF16 R32, gdesc[UR4], R32, gsb0 ;  /* 0x00200000042079f0 */ /* 0x000fe20008001820 */
[----:B------:R-:W-:Y:S01]  /*157f0*/  R2UR UR6, R2 ;  /* 0x00000000020672ca */ /* 0x000fe200000e0000 */
[----:B------:R-:W-:Y:S01]  /*15800*/  UMOV UR4, UR36 ;  /* 0x0000002400047c82 */ /* 0x000fe20008000000 */
[----:B------:R-:W-:Y:S01]  /*15810*/  R2UR UR7, R3 ;  /* 0x00000000030772ca */ /* 0x000fe200000e0000 */
[----:B------:R-:W-:Y:S01]  /*15820*/  UMOV UR5, UR37 ;  /* 0x0000002500057c82 */ /* 0x000fe20008000000 */
[----:B------:R-:W3:Y:S01]  /*15830*/  MUFU.TANH R53, R53 ;  /* 0x0000003500357308 */ /* 0x000ee20000002400 */
[----:B------:R-:W-:Y:S01]  /*15840*/  FSEL R3, R58, -INF , P6 ;  /* 0xff8000003a037808 */ /* 0x000fe20003000000 */
[----:B------:R-:W-:Y:S01]  /*15850*/  FMUL.FTZ R44, R44, UR8 ;  /* 0x000000082c2c7c20 */ /* 0x000fe20008410000 */
[----:B------:R-:W-:Y:S01]  /*15860*/  ISETP.GT.AND P6, PT, R8, 0x11, PT ;  /* 0x000000110800780c */ /* 0x000fe20003fc4270 */
[----:B------:R-:W-:Y:S01]  /*15870*/  FMUL.FTZ R45, R45, UR8 ;  /* 0x000000082d2d7c20 */ /* 0x000fe20008410000 */
[----:B------:R-:W-:Y:S01]  /*15880*/  FMNMX.FTZ R10, R61, R10, !PT ;  /* 0x0000000a3d0a7209 */ /* 0x000fe20007810000 */
[----:B------:R-:W-:Y:S01]  /*15890*/  FMUL.FTZ R43, R43, UR8 ;  /* 0x000000082b2b7c20 */ /* 0x000fe20008410000 */
[----:B------:R-:W-:Y:S01]  /*158a0*/  FSEL R49, R49, -INF , P6 ;  /* 0xff80000031317808 */ /* 0x000fe20003000000 */
[----:B------:R-:W4:Y:S01]  /*158b0*/  MUFU.TANH R11, R50 ;  /* 0x00000032000b7308 */ /* 0x000f220000002400 */
[----:B------:R-:W-:Y:S01]  /*158c0*/  FMNMX.FTZ R10, R59, R10, !PT ;  /* 0x0000000a3b0a7209 */ /* 0x000fe20007810000 */
[----:B------:R-:W-:Y:S01]  /*158d0*/  FMUL.FTZ R42, R42, UR8 ;  /* 0x000000082a2a7c20 */ /* 0x000fe20008410000 */
[----:B------:R-:W-:Y:S01]  /*158e0*/  ISETP.GT.AND P4, PT, R8, 0x19, PT ;  /* 0x000000190800780c */ /* 0x000fe20003f84270 */
[----:B------:R-:W-:Y:S01]  /*158f0*/  FMUL.FTZ R46, R46, UR8 ;  /* 0x000000082e2e7c20 */ /* 0x000fe20008410000 */
[----:B-1----:R-:W-:Y:S01]  /*15900*/  FSEL R63, R52, -INF , P5 ;  /* 0xff800000343f7808 */ /* 0x002fe20002800000 */
[----:B------:R-:W-:Y:S01]  /*15910*/  FMUL.FTZ R47, R47, UR8 ;  /* 0x000000082f2f7c20 */ /* 0x000fe20008410000 */
[----:B------:R-:W-:Y:S01]  /*15920*/  FMNMX.FTZ R10, R49, R10, !PT ;  /* 0x0000000a310a7209 */ /* 0x000fe20007810000 */
[----:B------:R-:W1:Y:S01]  /*15930*/  MUFU.TANH R40, R40 ;  /* 0x0000002800287308 */ /* 0x000e620000002400 */
[----:B--2---:R-:W-:Y:S01]  /*15940*/  FSEL R9, R9, -INF , P2 ;  /* 0xff80000009097808 */ /* 0x004fe20001000000 */
[--C-:B------:R-:W-:Y:S01]  /*15950*/  IMAD.MOV.U32 R60, RZ, RZ, R151.reuse ;  /* 0x000000ffff3c7224 */ /* 0x100fe200078e0097 */
[C---:B------:R-:W-:Y:S01]  /*15960*/  ISETP.GT.AND P2, PT, R8.reuse, 0x20, PT ;  /* 0x000000200800780c */ /* 0x040fe20003f44270 */
[--C-:B------:R-:W-:Y:S01]  /*15970*/  IMAD.MOV.U32 R58, RZ, RZ, R151.reuse ;  /* 0x000000ffff3a7224 */ /* 0x100fe200078e0097 */
[----:B---3--:R-:W-:Y:S01]  /*15980*/  FSEL R53, R53, -INF , P4 ;  /* 0xff80000035357808 */ /* 0x008fe20002000000 */
[--C-:B------:R-:W-:Y:S01]  /*15990*/  IMAD.MOV.U32 R52, RZ, RZ, R151.reuse ;  /* 0x000000ffff347224 */ /* 0x100fe200078e0097 */
[----:B------:R-:W-:Y:S01]  /*159a0*/  FMNMX.FTZ R10, R63, R10, !PT ;  /* 0x0000000a3f0a7209 */ /* 0x000fe20007810000 */
[----:B------:R-:W2:Y:S01]  /*159b0*/  MUFU.TANH R41, R41 ;  /* 0x0000002900297308 */ /* 0x000ea20000002400 */
[----:B----4-:R-:W-:Y:S01]  /*159c0*/  FSEL R11, R11, -INF , P3 ;  /* 0xff8000000b0b7808 */ /* 0x010fe20001800000 */
[----:B------:R-:W-:Y:S01]  /*159d0*/  IMAD.MOV.U32 R50, RZ, RZ, R151 ;  /* 0x000000ffff327224 */ /* 0x000fe200078e0097 */
[----:B------:R-:W-:-:S02]  /*159e0*/  ISETP.GT.AND P3, PT, R8, 0x21, PT ;  /* 0x000000210800780c */ /* 0x000fc40003f64270 */
[----:B------:R-:W-:Y:S02]  /*159f0*/  FMNMX.FTZ R10, R53, R10, !PT ;  /* 0x0000000a350a7209 */ /* 0x000fe40007810000 */
[----:B------:R-:W-:Y:S01]  /*15a00*/  FSEL R13, R13, -INF , P6 ;  /* 0xff8000000d0d7808 */ /* 0x000fe20003000000 */
[----:B0-----:R0:W3:Y:S01]  /*15a10*/  MUFU.TANH R15, R54 ;  /* 0x00000036000f7308 */ /* 0x0010e20000002400 */
[----:B-1----:R-:W-:Y:S01]  /*15a20*/  FSEL R65, R40, -INF , P2 ;  /* 0xff80000028417808 */ /* 0x002fe20001000000 */
[--C-:B------:R-:W-:Y:S01]  /*15a30*/  IMAD.MOV.U32 R40, RZ, RZ, R151.reuse ;  /* 0x000000ffff287224 */ /* 0x100fe200078e0097 */
[C---:B------:R-:W-:Y:S02]  /*15a40*/  ISETP.GT.AND P6, PT, R8.reuse, 0x28, PT ;  /* 0x000000280800780c */ /* 0x040fe40003fc4270 */
[----:B------:R-:W-:Y:S02]  /*15a50*/  FMNMX.FTZ R10, R65, R10, !PT ;  /* 0x0000000a410a7209 */ /* 0x000fe40007810000 */
[----:B------:R-:W-:Y:S01]  /*15a60*/  FSEL R21, R21, -INF , P4 ;  /* 0xff80000015157808 */ /* 0x000fe20002000000 */
[----:B------:R-:W1:Y:S01]  /*15a70*/  MUFU.TANH R44, R44 ;  /* 0x0000002c002c7308 */ /* 0x000e620000002400 */
[----:B--2---:R-:W-:Y:S01]  /*15a80*/  FSEL R67, R41, -INF , P3 ;  /* 0xff80000029437808 */ /* 0x004fe20001800000 */
[----:B0-----:R-:W-:Y:S01]  /*15a90*/  IMAD.MOV.U32 R54, RZ, RZ, R151 ;  /* 0x000000ffff367224 */ /* 0x001fe200078e0097 */
[----:B------:R-:W-:-:S02]  /*15aa0*/  ISETP.GT.AND P4, PT, R8, 0x30, PT ;  /* 0x000000300800780c */ /* 0x000fc40003f84270 */
[----:B------:R-:W-:Y:S01]  /*15ab0*/  FMNMX.FTZ R10, R67, R10, !PT ;  /* 0x0000000a430a7209 */ /* 0x000fe20007810000 */
[----:B------:R-:W-:Y:S02]  /*15ac0*/  WARPGROUP.DEPBAR.LE gsb0, 0x0 ;  /* 0x00008000000079c5 */ /* 0x000fe40000010000 */
[----:B------:R-:W-:Y:S01]  /*15ad0*/  WARPGROUP.ARRIVE ;  /* 0x00000000000079c5 */ /* 0x000fe20000000000 */
[----:B------:R-:W-:Y:S01]  /*15ae0*/  FMUL.FTZ R32, R32, UR8 ;  /* 0x0000000820207c20 */ /* 0x000fe20008410000 */
[----:B------:R-:W0:Y:S01]  /*15af0*/  MUFU.TANH R45, R45 ;  /* 0x0000002d002d7308 */ /* 0x000e220000002400 */
[----:B------:R-:W-:Y:S01]  /*15b00*/  FMUL.FTZ R33, R33, UR8 ;  /* 0x0000000821217c20 */ /* 0x000fe20008410000 */
[----:B------:R-:W-:Y:S01]  /*15b10*/  FMUL.FTZ R36, R36, UR8 ;  /* 0x0000000824247c20 */ /* 0x000fe20008410000 */
[----:B------:R-:W-:Y:S01]  /*15b20*/  FMUL.FTZ R37, R37, UR8 ;  /* 0x0000000825257c20 */ /* 0x000fe20008410000 */
[----:B------:R-:W-:Y:S01]  /*15b30*/  HGMMA.64x16x16.F32.BF16 R24, gdesc[UR4], R24, gsb0 ;  /* 0x00200000041879f0 */ /* 0x000fe20008001818 */
[----:B---3--:R-:W-:Y:S01]  /*15b40*/  FSEL R15, R15, -INF , P5 ;  /* 0xff8000000f0f7808 */ /* 0x008fe20002800000 */
[----:B------:R-:W-:Y:S01]  /*15b50*/  FMUL.FTZ R34, R34, UR8 ;  /* 0x0000000822227c20 */ /* 0x000fe20008410000 */
[----:B------:R-:W-:Y:S01]  /*15b60*/  ISETP.GT.AND P5, PT, R8, 0x29, PT ;  /* 0x000000290800780c */ /* 0x000fe20003fa4270 */
[----:B------:R-:W-:Y:S01]  /*15b70*/  MUFU.TANH R43, R43 ;  /* 0x0000002b002b7308 */ /* 0x000fe20000002400 */
[----:B-1----:R-:W-:Y:S01]  /*15b80*/  FSEL R69, R44, -INF , P6 ;  /* 0xff8000002c457808 */ /* 0x002fe20003000000 */
[----:B------:R-:W-:Y:S01]  /*15b90*/  FMUL.FTZ R35, R35, UR8 ;  /* 0x0000000823237c20 */ /* 0x000fe20008410000 */
[----:B------:R-:W-:Y:S01]  /*15ba0*/  FMUL.FTZ R38, R38, UR8 ;  /* 0x0000000826267c20 */ /* 0x000fe20008410000 */
[----:B------:R-:W-:Y:S01]  /*15bb0*/  FMUL.FTZ R39, R39, UR8 ;  /* 0x0000000827277c20 */ /* 0x000fe20008410000 */
[----:B------:R-:W-:Y:S01]  /*15bc0*/  FMNMX.FTZ R10, R69, R10, !PT ;  /* 0x0000000a450a7209 */ /* 0x000fe20007810000 */
[----:B------:R-:W-:Y:S01]  /*15bd0*/  ULDC UR4, c[0x0][0x988] ;  /* 0x0002620000047ab9 */ /* 0x000fe20000000800 */
[----:B------:R-:W-:Y:S01]  /*15be0*/  IMAD.MOV.U32 R44, RZ, RZ, R151 ;  /* 0x000000ffff2c7224 */ /* 0x000fe200078e0097 */
[----:B------:R-:W1:Y:S01]  /*15bf0*/  MUFU.TANH R32, R32 ;  /* 0x0000002000207308 */ /* 0x000e620000002400 */
[----:B0-----:R-:W-:-:S04]  /*15c00*/  FSEL R45, R45, -INF , P5 ;  /* 0xff8000002d2d7808 */ /* 0x001fc80002800000 */
[----:B------:R-:W-:-:S03]  /*15c10*/  FMNMX.FTZ R10, R45, R10, !PT ;  /* 0x0000000a2d0a7209 */ /* 0x000fc60007810000 */
[----:B------:R-:W0:Y:S08]  /*15c20*/  MUFU.TANH R42, R42 ;  /* 0x0000002a002a7308 */ /* 0x000e300000002400 */
[----:B------:R0:W-:Y:S01]  /*15c30*/  MUFU.TANH R2, R33 ;  /* 0x0000002100027308 */ /* 0x0001e20000002400 */
[----:B-1----:R-:W-:-:S04]  /*15c40*/  FSEL R71, R32, -INF , P4 ;  /* 0xff80000020477808 */ /* 0x002fc80002000000 */
[----:B------:R-:W-:-:S03]  /*15c50*/  FMNMX.FTZ R10, R71, R10, !PT ;  /* 0x0000000a470a7209 */ /* 0x000fc60007810000 */
[----:B------:R-:W1:Y:S01]  /*15c60*/  MUFU.TANH R46, R46 ;  /* 0x0000002e002e7308 */ /* 0x000e620000002400 */
[----:B0-----:R-:W-:Y:S01]  /*15c70*/  FSEL R33, R42, -INF , P2 ;  /* 0xff8000002a217808 */ /* 0x001fe20001000000 */
[----:B------:R-:W-:Y:S01]  /*15c80*/  IMAD.MOV.U32 R42, RZ, RZ, R151 ;  /* 0x000000ffff2a7224 */ /* 0x000fe200078e0097 */
[----:B------:R-:W-:-:S05]  /*15c90*/  ISETP.GT.AND P2, PT, R8, 0x38, PT ;  /* 0x000000380800780c */ /* 0x000fca0003f44270 */
[----:B------:R-:W-:Y:S08]  /*15ca0*/  MUFU.TANH R47, R47 ;  /* 0x0000002f002f7308 */ /* 0x000ff00000002400 */
[----:B------:R-:W-:Y:S01]  /*15cb0*/  MUFU.TANH R36, R36 ;  /* 0x0000002400247308 */ /* 0x000fe20000002400 */
[----:B------:R-:W-:Y:S02]  /*15cc0*/  WARPGROUP.DEPBAR.LE gsb0, 0x0 ;  /* 0x00008000000079c5 */ /* 0x000fe40000010000 */
[----:B------:R-:W-:Y:S01]  /*15cd0*/  FMUL.FTZ R24, R24, UR8 ;  /* 0x0000000818187c20 */ /* 0x000fe20008410000 */
[----:B------:R-:W-:Y:S01]  /*15ce0*/  FMUL.FTZ R5, R25, UR8 ;  /* 0x0000000819057c20 */ /* 0x000fe20008410000 */
[----:B------:R-:W-:Y:S01]  /*15cf0*/  FMUL.FTZ R28, R28, UR8 ;  /* 0x000000081c1c7c20 */ /* 0x000fe20008410000 */
[----:B-1----:R-:W-:Y:S01]  /*15d00*/  FSEL R25, R46, -INF , P6 ;  /* 0xff8000002e197808 */ /* 0x002fe20003000000 */
[----:B------:R-:W-:Y:S01]  /*15d10*/  FMUL.FTZ R26, R26, UR8 ;  /* 0x000000081a1a7c20 */ /* 0x000fe20008410000 */
[----:B------:R-:W0:Y:S01]  /*15d20*/  MUFU.TANH R37, R37 ;  /* 0x0000002500257308 */ /* 0x000e220000002400 */
[----:B------:R-:W-:Y:S01]  /*15d30*/  ISETP.GT.AND P6, PT, R8, 0x39, PT ;  /* 0x000000390800780c */ /* 0x000fe20003fc4270 */
[----:B------:R-:W-:Y:S01]  /*15d40*/  FMUL.FTZ R27, R27, UR8 ;  /* 0x000000081b1b7c20 */ /* 0x000fe20008410000 */
[----:B------:R-:W-:Y:S01]  /*15d50*/  FMUL.FTZ R30, R30, UR8 ;  /* 0x000000081e1e7c20 */ /* 0x000fe20008410000 */
[----:B------:R-:W-:Y:S01]  /*15d60*/  FMUL.FTZ R31, R31, UR8 ;  /* 0x000000081f1f7c20 */ /* 0x000fe20008410000 */
[----:B------:R1:W-:Y:S01]  /*15d70*/  @!P1 SYNCS.ARRIVE.TRANS64.RED.A1T0 RZ, [R0+URZ], RZ ;  /* 0x000000ff00ff99a7 */ /* 0x0003e2000810043f */
[----:B------:R-:W-:-:S02]  /*15d80*/  MOV R46, R151 ;  /* 0x00000097002e7202 */ /* 0x000fc40000000f00 */
[----:B------:R-:W2:Y:S08]  /*15d90*/  MUFU.TANH R34, R34 ;  /* 0x0000002200227308 */ /* 0x000eb00000002400 */
[----:B------:R3:W-:Y:S01]  /*15da0*/  MUFU.TANH R4, R35 ;  /* 0x0000002300047308 */ /* 0x0007e20000002400 */
[----:B0-----:R-:W-:-:S07]  /*15db0*/  FSEL R75, R37, -INF , P6 ;  /* 0xff800000254b7808 */ /* 0x001fce0003000000 */
[----:B------:R-:W0:Y:S01]  /*15dc0*/  MUFU.TANH R24, R24 ;  /* 0x0000001800187308 */ /* 0x000e220000002400 */
[----:B---3--:R-:W-:Y:S02]  /*15dd0*/  FSEL R35, R43, -INF , P3 ;  /* 0xff8000002b237808 */ /* 0x008fe40001800000 */
[----:B------:R-:W-:Y:S02]  /*15de0*/  ISETP.GT.AND P3, PT, R8, 0x31, PT ;  /* 0x000000310800780c */ /* 0x000fe40003f64270 */
[----:B--2---:R-:W-:Y:S02]  /*15df0*/  FSEL R37, R34, -INF , P4 ;  /* 0xff80000022257808 */ /* 0x004fe40002000000 */
[----:B------:R-:W-:Y:S01]  /*15e00*/  FSEL R73, R2, -INF , P3 ;  /* 0xff80000002497808 */ /* 0x000fe20001800000 */
[----:B------:R-:W2:Y:S01]  /*15e10*/  MUFU.TANH R5, R5 ;  /* 0x0000000500057308 */ /* 0x000ea20000002400 */
[----:B------:R-:W-:Y:S01]  /*15e20*/  FMUL.FTZ R2, R29, UR8 ;  /* 0x000000081d027c20 */ /* 0x000fe20008410000 */
[----:B------:R-:W-:-:S02]  /*15e30*/  FSEL R29, R47, -INF , P5 ;  /* 0xff8000002f1d7808 */ /* 0x000fc40002800000 */
[----:B------:R-:W-:Y:S01]  /*15e40*/  FSEL R47, R36, -INF , P2 ;  /* 0xff800000242f7808 */ /* 0x000fe20001000000 */
[----:B------:R-:W-:Y:S01]  /*15e50*/  IMAD.MOV.U32 R36, RZ, RZ, R151 ;  /* 0x000000ffff247224 */ /* 0x000fe200078e0097 */
[----:B------:R-:W-:Y:S02]  /*15e60*/  FMNMX.FTZ R10, R73, R10, !PT ;  /* 0x0000000a490a7209 */ /* 0x000fe40007810000 */
[----:B------:R-:W3:Y:S01]  /*15e70*/  MUFU.TANH R38, R38 ;  /* 0x0000002600267308 */ /* 0x000ee20000002400 */
[C---:B------:R-:W-:Y:S02]  /*15e80*/  ISETP.GT.AND P5, PT, R8.reuse, 0x40, PT ;  /* 0x000000400800780c */ /* 0x040fe40003fa4270 */
[----:B------:R-:W-:Y:S02]  /*15e90*/  FMNMX.FTZ R10, R47, R10, !PT ;  /* 0x0000000a2f0a7209 */ /* 0x000fe40007810000 */
[----:B------:R-:W-:Y:S02]  /*15ea0*/  ISETP.GT.AND P4, PT, R8, 0x41, PT ;  /* 0x000000410800780c */ /* 0x000fe40003f84270 */
[----:B0-----:R-:W-:Y:S01]  /*15eb0*/  FSEL R77, R24, -INF , P5 ;  /* 0xff800000184d7808 */ /* 0x001fe20002800000 */
[----:B------:R-:W0:Y:S01]  /*15ec0*/  MUFU.TANH R28, R28 ;  /* 0x0000001c001c7308 */ /* 0x000e220000002400 */
[----:B------:R-:W-:-:S02]  /*15ed0*/  FMNMX.FTZ R10, R75, R10, !PT ;  /* 0x0000000a4b0a7209 */ /* 0x000fc40007810000 */
[----:B------:R-:W-:Y:S02]  /*15ee0*/  FSEL R41, R4, -INF , P3 ;  /* 0xff80000004297808 */ /* 0x000fe40001800000 */
[----:B------:R-:W-:Y:S02]  /*15ef0*/  ISETP.GT.AND P3, PT, R8, 0x48, PT ;  /* 0x000000480800780c */ /* 0x000fe40003f64270 */
[----:B--2---:R-:W-:Y:S01]  /*15f00*/  FSEL R79, R5, -INF , P4 ;  /* 0xff800000054f7808 */ /* 0x004fe20002000000 */
[----:B------:R-:W2:Y:S01]  /*15f10*/  MUFU.TANH R2, R2 ;  /* 0x0000000200027308 */ /* 0x000ea20000002400 */
[----:B------:R-:W-:Y:S02]  /*15f20*/  FMNMX.FTZ R10, R77, R10, !PT ;  /* 0x0000000a4d0a7209 */ /* 0x000fe40007810000 */
[----:B---3--:R-:W-:Y:S01]  /*15f30*/  FSEL R43, R38, -INF , P2 ;  /* 0xff800000262b7808 */ /* 0x008fe20001000000 */
[----:B------:R-:W-:Y:S01]  /*15f40*/  IMAD.MOV.U32 R38, RZ, RZ, R151 ;  /* 0x000000ffff267224 */ /* 0x000fe200078e0097 */
[----:B------:R-:W-:-:S02]  /*15f50*/  ISETP.GT.AND P2, PT, R8, 0x49, PT ;  /* 0x000000490800780c */ /* 0x000fc40003f44270 */
[----:B------:R-:W-:Y:S01]  /*15f60*/  FMNMX.FTZ R10, R79, R10, !PT ;  /* 0x0000000a4f0a7209 */ /* 0x000fe20007810000 */
[----:B------:R-:W3:Y:S01]  /*15f70*/  MUFU.TANH R39, R39 ;  /* 0x0000002700277308 */ /* 0x000ee20000002400 */
[----:B0-----:R-:W-:-:S04]  /*15f80*/  FSEL R81, R28, -INF , P3 ;  /* 0xff8000001c517808 */ /* 0x001fc80001800000 */
[----:B------:R-:W-:-:S03]  /*15f90*/  FMNMX.FTZ R10, R81, R10, !PT ;  /* 0x0000000a510a7209 */ /* 0x000fc60007810000 */
[----:B------:R-:W-:Y:S01]  /*15fa0*/  MUFU.TANH R26, R26 ;  /* 0x0000001a001a7308 */ /* 0x000fe20000002400 */
[----:B--2---:R-:W-:Y:S01]  /*15fb0*/  FSEL R83, R2, -INF , P2 ;  /* 0xff80000002537808 */ /* 0x004fe20001000000 */
[----:B------:R-:W-:-:S03]  /*15fc0*/  IMAD.U32 R2, RZ, RZ, UR4 ;  /* 0x00000004ff027e24 */ /* 0x000fc6000f8e00ff */
[----:B------:R-:W-:-:S03]  /*15fd0*/  FMNMX.FTZ R10, R83, R10, !PT ;  /* 0x0000000a530a7209 */ /* 0x000fc60007810000 */
[----:B------:R-:W0:Y:S01]  /*15fe0*/  MUFU.TANH R27, R27 ;  /* 0x0000001b001b7308 */ /* 0x000e220000002400 */
[----:B---3--:R-:W-:Y:S01]  /*15ff0*/  FSEL R39, R39, -INF , P6 ;  /* 0xff80000027277808 */ /* 0x008fe20003000000 */
[----:B------:R-:W2:Y:S06]  /*16000*/  SHFL.BFLY PT, R5, R10, 0x2, 0x1f ;  /* 0x0c401f000a057f89 */ /* 0x000eac00000e0000 */
[----:B------:R-:W-:Y:S08]  /*16010*/  MUFU.TANH R30, R30 ;  /* 0x0000001e001e7308 */ /* 0x000ff00000002400 */
[----:B------:R-:W3:Y:S01]  /*16020*/  MUFU.TANH R31, R31 ;  /* 0x0000001f001f7308 */ /* 0x000ee20000002400 */
[----:B0-----:R-:W-:-:S02]  /*16030*/  FSEL R27, R27, -INF , P4 ;  /* 0xff8000001b1b7808 */ /* 0x001fc40002000000 */
[----:B--2---:R-:W-:-:S05]  /*16040*/  FMNMX.FTZ R4, R10, R5, !PT ;  /* 0x000000050a047209 */ /* 0x004fca0007810000 */
[----:B------:R-:W0:Y:S01]  /*16050*/  SHFL.BFLY PT, R5, R4, 0x1, 0x1f ;  /* 0x0c201f0004057f89 */ /* 0x000e2200000e0000 */
[----:B---3--:R-:W-:Y:S02]  /*16060*/  FSEL R31, R31, -INF , P2 ;  /* 0xff8000001f1f7808 */ /* 0x008fe40001000000 */
[----:B0-----:R-:W-:Y:S02]  /*16070*/  FMNMX.FTZ R5, R4, R5, !PT ;  /* 0x0000000504057209 */ /* 0x001fe40007810000 */
        /* <DEDUP_REMOVED lines=11> */
[----:B------:R-:W-:Y:S01]  /*16130*/  FSEL R51, R26, -INF , P5 ;  /* 0xff8000001a337808 */ /* 0x000fe20002800000 */
[--C-:B------:R-:W-:Y:S01]  /*16140*/  FFMA.FTZ R10, R49, R2, -R8.reuse ;  /* 0x00000002310a7223 */ /* 0x100fe20000010808 */
[----:B------:R-:W-:Y:S01]  /*16150*/  FMNMX.FTZ R4, R15, R4, !PT ;  /* 0x000000040f047209 */ /* 0x000fe20007810000 */
[----:B------:R0:W-:Y:S01]  /*16160*/  MUFU.EX2 R210, R55 ;  /* 0x0000003700d27308 */ /* 0x0001e20000000800 */
[-CC-:B------:R-:W-:Y:S01]  /*16170*/  FFMA.FTZ R57, R57, R2.reuse, -R8.reuse ;  /* 0x0000000239397223 */ /* 0x180fe20000010808 */
[--C-:B------:R-:W-:Y:S01]  /*16180*/  FFMA.FTZ R61, R61, R2, -R8.reuse ;  /* 0x000000023d3d7223 */ /* 0x100fe20000010808 */
[----:B------:R-:W-:Y:S01]  /*16190*/  FMNMX.FTZ R4, R21, R4, !PT ;  /* 0x0000000415047209 */ /* 0x000fe20007810000 */
[-CC-:B------:R-:W-:Y:S01]  /*161a0*/  FFMA.FTZ R59, R59, R2.reuse, -R8.reuse ;  /* 0x000000023b3b7223 */ /* 0x180fe20000010808 */
[-CC-:B------:R-:W-:Y:S01]  /*161b0*/  FFMA.FTZ R63, R63, R2.reuse, -R8.reuse ;  /* 0x000000023f3f7223 */ /* 0x180fe20000010808 */
[--C-:B------:R-:W-:Y:S01]  /*161c0*/  FFMA.FTZ R53, R53, R2, -R8.reuse ;  /* 0x0000000235357223 */ /* 0x100fe20000010808 */
[----:B------:R-:W-:Y:S01]  /*161d0*/  FMNMX.FTZ R4, R33, R4, !PT ;  /* 0x0000000421047209 */ /* 0x000fe20007810000 */
[----:B------:R-:W-:Y:S01]  /*161e0*/  MUFU.EX2 R208, R208 ;  /* 0x000000d000d07308 */ /* 0x000fe20000000800 */
[----:B0-----:R-:W-:Y:S01]  /*161f0*/  FSEL R55, R30, -INF , P3 ;  /* 0xff8000001e377808 */ /* 0x001fe20001800000 */
[--C-:B------:R-:W-:Y:S01]  /*16200*/  FFMA.FTZ R65, R65, R2, -R8.reuse ;  /* 0x0000000241417223 */ /* 0x100fe20000010808 */
[----:B------:R-:W-:Y:S01]  /*16210*/  FMNMX.FTZ R4, R35, R4, !PT ;  /* 0x0000000423047209 */ /* 0x000fe20007810000 */
[-CC-:B------:R-:W-:Y:S01]  /*16220*/  FFMA.FTZ R67, R67, R2.reuse, -R8.reuse ;  /* 0x0000000243437223 */ /* 0x180fe20000010808 */
[-CC-:B------:R-:W-:Y:S01]  /*16230*/  FFMA.FTZ R69, R69, R2.reuse, -R8.reuse ;  /* 0x0000000245457223 */ /* 0x180fe20000010808 */
[--C-:B------:R-:W-:Y:S01]  /*16240*/  FFMA.FTZ R45, R45, R2, -R8.reuse ;  /* 0x000000022d2d7223 */ /* 0x100fe20000010808 */
[----:B------:R-:W-:Y:S01]  /*16250*/  FMNMX.FTZ R4, R25, R4, !PT ;  /* 0x0000000419047209 */ /* 0x000fe20007810000 */
[----:B------:R-:W-:Y:S01]  /*16260*/  MUFU.EX2 R57, R57 ;  /* 0x0000003900397308 */ /* 0x000fe20000000800 */
        /* <DEDUP_REMOVED lines=11> */
[----:B------:R-:W-:Y:S01]  /*16320*/  FFMA.FTZ R8, R83, R2, -R8 ;  /* 0x0000000253087223 */ /* 0x000fe20000010808 */
[----:B------:R-:W-:-:S02]  /*16330*/  IMAD.MOV.U32 R83, RZ, RZ, R151 ;  /* 0x000000ffff537224 */ /* 0x000fc400078e0097 */
[----:B------:R-:W-:Y:S01]  /*16340*/  FMNMX.FTZ R4, R43, R4, !PT ;  /* 0x000000042b047209 */ /* 0x000fe20007810000 */
[----:B------:R-:W-:Y:S03]  /*16350*/  MUFU.EX2 R59, R59 ;  /* 0x0000003b003b7308 */ /* 0x000fe60000000800 */
[----:B------:R-:W-:-:S04]  /*16360*/  FMNMX.FTZ R4, R39, R4, !PT ;  /* 0x0000000427047209 */ /* 0x000fc80007810000 */
[----:B------:R-:W-:Y:S01]  /*16370*/  FMNMX.FTZ R4, R51, R4, !PT ;  /* 0x0000000433047209 */ /* 0x000fe20007810000 */
[----:B------:R-:W0:Y:S03]  /*16380*/  MUFU.EX2 R10, R10 ;  /* 0x0000000a000a7308 */ /* 0x000e260000000800 */
[----:B------:R-:W-:-:S04]  /*16390*/  FMNMX.FTZ R4, R27, R4, !PT ;  /* 0x000000041b047209 */ /* 0x000fc80007810000 */
[----:B------:R-:W-:Y:S01]  /*163a0*/  FMNMX.FTZ R4, R55, R4, !PT ;  /* 0x0000000437047209 */ /* 0x000fe20007810000 */
[----:B------:R-:W-:Y:S03]  /*163b0*/  MUFU.EX2 R63, R63 ;  /* 0x0000003f003f7308 */ /* 0x000fe60000000800 */
[----:B------:R-:W-:-:S05]  /*163c0*/  FMNMX.FTZ R4, R31, R4, !PT ;  /* 0x000000041f047209 */ /* 0x000fca0007810000 */
[----:B------:R-:W2:Y:S01]  /*163d0*/  SHFL.BFLY PT, R49, R4, 0x2, 0x1f ;  /* 0x0c401f0004317f89 */ /* 0x000ea200000e0000 */
[----:B------:R3:W-:Y:S01]  /*163e0*/  MUFU.EX2 R206, R53 ;  /* 0x0000003500ce7308 */ /* 0x0007e20000000800 */
[----:B0-----:R-:W-:-:S07]  /*163f0*/  F2FP.BF16.F32.PACK_AB R204, R10, R59 ;  /* 0x0000003b0acc723e */ /* 0x001fce00000010ff */
[----:B------:R-:W-:Y:S01]  /*16400*/  MUFU.EX2 R65, R65 ;  /* 0x0000004100417308 */ /* 0x000fe20000000800 */
[----:B---3--:R-:W-:-:S07]  /*16410*/  IMAD.MOV.U32 R53, RZ, RZ, R151 ;  /* 0x000000ffff357224 */ /* 0x008fce00078e0097 */
[----:B------:R0:W-:Y:S01]  /*16420*/  MUFU.EX2 R200, R67 ;  /* 0x0000004300c87308 */ /* 0x0001e20000000800 */
[----:B--2---:R-:W-:-:S07]  /*16430*/  FMNMX.FTZ R49, R4, R49, !PT ;  /* 0x0000003104317209 */ /* 0x004fce0007810000 */
[----:B------:R-:W-:Y:S01]  /*16440*/  MUFU.EX2 R69, R69 ;  /* 0x0000004500457308 */ /* 0x000fe20000000800 */
[--C-:B0-----:R-:W-:Y:S01]  /*16450*/  IMAD.MOV.U32 R67, RZ, RZ, R151.reuse ;  /* 0x000000ffff437224 */ /* 0x101fe200078e0097 */
[----:B------:R-:W0:Y:S06]  /*16460*/  SHFL.BFLY PT, R4, R49, 0x1, 0x1f ;  /* 0x0c201f0031047f89 */ /* 0x000e2c00000e0000 */
[----:B------:R2:W-:Y:S08]  /*16470*/  MUFU.EX2 R202, R45 ;  /* 0x0000002d00ca7308 */ /* 0x0005f00000000800 */
[----:B------:R-:W-:Y:S01]  /*16480*/  MUFU.EX2 R71, R71 ;  /* 0x0000004700477308 */ /* 0x000fe20000000800 */
[----:B--2---:R-:W-:-:S07]  /*16490*/  IMAD.MOV.U32 R45, RZ, RZ, R151 ;  /* 0x000000ffff2d7224 */ /* 0x004fce00078e0097 */
[----:B------:R2:W-:Y:S01]  /*164a0*/  MUFU.EX2 R196, R73 ;  /* 0x0000004900c47308 */ /* 0x0005e20000000800 */
[----:B0-----:R-:W-:Y:S01]  /*164b0*/  FMNMX.FTZ R4, R49, R4, !PT ;  /* 0x0000000431047209 */ /* 0x001fe20007810000 */
[----:B------:R-:W-:-:S03]  /*164c0*/  IMAD.MOV.U32 R49, RZ, RZ, R151 ;  /* 0x000000ffff317224 */ /* 0x000fc600078e0097 */
[C---:B------:R-:W-:Y:S01]  /*164d0*/  FSETP.NEU.FTZ.AND P2, PT, R4.reuse, -INF , PT ;  /* 0xff8000000400780b */ /* 0x040fe20003f5d000 */
[-C--:B------:R-:W-:Y:S02]  /*164e0*/  FMUL.FTZ R12, R4, R2.reuse ;  /* 0x00000002040c7220 */ /* 0x080fe40000410000 */
[----:B------:R-:W-:Y:S01]  /*164f0*/  MUFU.EX2 R47, R47 ;  /* 0x0000002f002f7308 */ /* 0x000fe20000000800 */
[--C-:B--2---:R-:W-:Y:S02]  /*16500*/  IMAD.MOV.U32 R73, RZ, RZ, R151.reuse ;  /* 0x000000ffff497224 */ /* 0x104fe400078e0097 */
[----:B------:R-:W-:Y:S02]  /*16510*/  FSEL R12, R12, RZ, P2 ;  /* 0x000000ff0c0c7208 */ /* 0x000fe40001000000 */
[----:B------:R-:W-:Y:S01]  /*16520*/  ISETP.GE.AND P2, PT, R148, 0x51, PT ;  /* 0x000000519400780c */ /* 0x000fe20003f46270 */
[--C-:B------:R-:W-:Y:S02]  /*16530*/  IMAD.MOV.U32 R148, RZ, RZ, R151.reuse ;  /* 0x000000ffff947224 */ /* 0x100fe400078e0097 */
[----:B------:R0:W-:Y:S01]  /*16540*/  MUFU.EX2 R198, R75 ;  /* 0x0000004b00c67308 */ /* 0x0001e20000000800 */
[-CC-:B------:R-:W-:Y:S01]  /*16550*/  FFMA.FTZ R3, R3, R2.reuse, -R12.reuse ;  /* 0x0000000203037223 */ /* 0x180fe2000001080c */
[-CC-:B------:R-:W-:Y:S01]  /*16560*/  FFMA.FTZ R6, R6, R2.reuse, -R12.reuse ;  /* 0x0000000206067223 */ /* 0x180fe2000001080c */
        /* <DEDUP_REMOVED lines=19> */
[----:B------:R-:W-:Y:S01]  /*166a0*/  FFMA.FTZ R31, R31, R2, -R12 ;  /* 0x000000021f1f7223 */ /* 0x000fe2000001080c */
[----:B0-----:R-:W-:Y:S01]  /*166b0*/  IMAD.MOV.U32 R75, RZ, RZ, R151 ;  /* 0x000000ffff4b7224 */ /* 0x001fe200078e0097 */
[----:B------:R0:W-:Y:S08]  /*166c0*/  MUFU.EX2 R14, R9 ;  /* 0x00000009000e7308 */ /* 0x0001f00000000800 */
[----:B------:R-:W3:Y:S01]  /*166d0*/  MUFU.EX2 R7, R7 ;  /* 0x0000000700077308 */ /* 0x000ee20000000800 */
[----:B0-----:R-:W-:Y:S01]  /*166e0*/  FADD.FTZ R9, R208, R57 ;  /* 0x00000039d0097221 */ /* 0x001fe20000010000 */
[----:B--2---:R-:W-:-:S02]  /*166f0*/  F2FP.BF16.F32.PACK_AB R209, R6, R3 ;  /* 0x0000000306d1723e */ /* 0x004fc400000010ff */
[----:B------:R-:W-:Y:S01]  /*16700*/  F2FP.BF16.F32.PACK_AB R208, R57, R208 ;  /* 0x000000d039d0723e */ /* 0x000fe200000010ff */
[----:B------:R-:W-:Y:S01]  /*16710*/  FADD.FTZ R30, R210, R9 ;  /* 0x00000009d21e7221 */ /* 0x000fe20000010000 */
[C---:B------:R-:W-:Y:S01]  /*16720*/  F2FP.BF16.F32.PACK_AB R210, R61.reuse, R210 ;  /* 0x000000d23dd2723e */ /* 0x040fe200000010ff */
[--C-:B------:R-:W-:Y:S01]  /*16730*/  IMAD.MOV.U32 R57, RZ, RZ, R151.reuse ;  /* 0x000000ffff397224 */ /* 0x100fe200078e0097 */
[----:B------:R-:W0:Y:S01]  /*16740*/  MUFU.EX2 R11, R11 ;  /* 0x0000000b000b7308 */ /* 0x000e220000000800 */
[----:B------:R-:W-:Y:S01]  /*16750*/  FADD.FTZ R30, R61, R30 ;  /* 0x0000001e3d1e7221 */ /* 0x000fe20000010000 */
[----:B------:R-:W-:-:S03]  /*16760*/  IMAD.MOV.U32 R61, RZ, RZ, R151 ;  /* 0x000000ffff3d7224 */ /* 0x000fc600078e0097 */
[----:B------:R-:W-:Y:S01]  /*16770*/  FADD.FTZ R9, R59, R30 ;  /* 0x0000001e3b097221 */ /* 0x000fe20000010000 */
[----:B------:R-:W-:Y:S01]  /*16780*/  FADD.FTZ R30, R3, R6 ;  /* 0x00000006031e7221 */ /* 0x000fe20000010000 */
[----:B------:R-:W-:Y:S01]  /*16790*/  MOV R59, R151 ;  /* 0x00000097003b7202 */ /* 0x000fe20000000f00 */
[----:B------:R2:W4:Y:S01]  /*167a0*/  MUFU.EX2 R20, R13 ;  /* 0x0000000d00147308 */ /* 0x0005220000000800 */
[----:B------:R-:W-:Y:S01]  /*167b0*/  FADD.FTZ R32, R10, R9 ;  /* 0x000000090a207221 */ /* 0x000fe20000010000 */
[----:B---3--:R-:W-:Y:S01]  /*167c0*/  FADD.FTZ R9, R7, R30 ;  /* 0x0000001e07097221 */ /* 0x008fe20000010000 */
[----:B------:R-:W-:-:S05]  /*167d0*/  F2FP.BF16.F32.PACK_AB R211, R14, R7 ;  /* 0x000000070ed3723e */ /* 0x000fca00000010ff */
[----:B------:R-:W3:Y:S01]  /*167e0*/  MUFU.EX2 R207, R15 ;  /* 0x0000000f00cf7308 */ /* 0x000ee20000000800 */
[----:B--2---:R-:W-:Y:S01]  /*167f0*/  FADD.FTZ R13, R63, R32 ;  /* 0x000000203f0d7221 */ /* 0x004fe20000010000 */
[----:B------:R-:W-:-:S03]  /*16800*/  FADD.FTZ R32, R14, R9 ;  /* 0x000000090e207221 */ /* 0x000fc60000010000 */
[C---:B------:R-:W-:Y:S01]  /*16810*/  FADD.FTZ R34, R206.reuse, R13 ;  /* 0x0000000dce227221 */ /* 0x040fe20000010000 */
[----:B0-----:R-:W-:Y:S01]  /*16820*/  FADD.FTZ R9, R11, R32 ;  /* 0x000000200b097221 */ /* 0x001fe20000010000 */
[----:B------:R-:W-:Y:S01]  /*16830*/  F2FP.BF16.F32.PACK_AB R206, R206, R63 ;  /* 0x0000003fcece723e */ /* 0x000fe200000010ff */
[----:B------:R-:W0:Y:S01]  /*16840*/  MUFU.EX2 R24, R21 ;  /* 0x0000001500187308 */ /* 0x000e220000000800 */
[----:B------:R-:W-:Y:S01]  /*16850*/  FADD.FTZ R13, R65, R34 ;  /* 0x00000022410d7221 */ /* 0x000fe20000010000 */
[C---:B----4-:R-:W-:Y:S01]  /*16860*/  FADD.FTZ R32, R20.reuse, R9 ;  /* 0x0000000914207221 */ /* 0x050fe20000010000 */
[----:B------:R-:W-:Y:S01]  /*16870*/  F2FP.BF16.F32.PACK_AB R205, R20, R11 ;  /* 0x0000000b14cd723e */ /* 0x000fe200000010ff */
[----:B------:R-:W-:Y:S02]  /*16880*/  IMAD.MOV.U32 R63, RZ, RZ, R151 ;  /* 0x000000ffff3f7224 */ /* 0x000fe400078e0097 */
[C---:B------:R-:W-:Y:S01]  /*16890*/  FADD.FTZ R34, R200.reuse, R13 ;  /* 0x0000000dc8227221 */ /* 0x040fe20000010000 */
[----:B------:R-:W-:Y:S01]  /*168a0*/  F2FP.BF16.F32.PACK_AB R200, R200, R65 ;  /* 0x00000041c8c8723e */ /* 0x000fe200000010ff */
[----:B------:R-:W-:Y:S01]  /*168b0*/  IMAD.MOV.U32 R65, RZ, RZ, R151 ;  /* 0x000000ffff417224 */ /* 0x000fe200078e0097 */
[----:B------:R-:W2:Y:S01]  /*168c0*/  MUFU.EX2 R33, R33 ;  /* 0x0000002100217308 */ /* 0x000ea20000000800 */
[----:B---3--:R-:W-:Y:S01]  /*168d0*/  FADD.FTZ R9, R207, R32 ;  /* 0x00000020cf097221 */ /* 0x008fe20000010000 */
[----:B------:R-:W-:-:S04]  /*168e0*/  FADD.FTZ R13, R69, R34 ;  /* 0x00000022450d7221 */ /* 0x000fc80000010000 */
[C---:B------:R-:W-:Y:S01]  /*168f0*/  FADD.FTZ R34, R202.reuse, R13 ;  /* 0x0000000dca227221 */ /* 0x040fe20000010000 */
[----:B------:R-:W-:Y:S01]  /*16900*/  F2FP.BF16.F32.PACK_AB R202, R202, R69 ;  /* 0x00000045caca723e */ /* 0x000fe200000010ff */
[----:B------:R3:W4:Y:S01]  /*16910*/  MUFU.EX2 R26, R35 ;  /* 0x00000023001a7308 */ /* 0x0007220000000800 */
[C---:B0-----:R-:W-:Y:S01]  /*16920*/  FADD.FTZ R32, R24.reuse, R9 ;  /* 0x0000000918207221 */ /* 0x041fe20000010000 */
[----:B------:R-:W-:Y:S01]  /*16930*/  FADD.FTZ R13, R71, R34 ;  /* 0x00000022470d7221 */ /* 0x000fe20000010000 */
[----:B------:R-:W-:Y:S01]  /*16940*/  F2FP.BF16.F32.PACK_AB R207, R24, R207 ;  /* 0x000000cf18cf723e */ /* 0x000fe200000010ff */
[----:B------:R-:W-:Y:S02]  /*16950*/  IMAD.MOV.U32 R69, RZ, RZ, R151 ;  /* 0x000000ffff457224 */ /* 0x000fe400078e0097 */
[C---:B------:R-:W-:Y:S01]  /*16960*/  FADD.FTZ R12, R196.reuse, R13 ;  /* 0x0000000dc40c7221 */ /* 0x040fe20000010000 */
[----:B------:R-:W-:Y:S01]  /*16970*/  F2FP.BF16.F32.PACK_AB R196, R196, R71 ;  /* 0x00000047c4c4723e */ /* 0x000fe200000010ff */
[----:B------:R-:W0:Y:S01]  /*16980*/  MUFU.EX2 R25, R25 ;  /* 0x0000001900197308 */ /* 0x000e220000000800 */
[----:B--2---:R-:W-:Y:S01]  /*16990*/  FADD.FTZ R9, R33, R32 ;  /* 0x0000002021097221 */ /* 0x004fe20000010000 */
[----:B------:R-:W-:Y:S01]  /*169a0*/  FADD.FTZ R13, R47, R12 ;  /* 0x0000000c2f0d7221 */ /* 0x000fe20000010000 */
[----:B------:R-:W-:-:S02]  /*169b0*/  IMAD.MOV.U32 R71, RZ, RZ, R151 ;  /* 0x000000ffff477224 */ /* 0x000fc400078e0097 */
[----:B---3--:R-:W-:Y:S02]  /*169c0*/  IMAD.MOV.U32 R35, RZ, RZ, R151 ;  /* 0x000000ffff237224 */ /* 0x008fe400078e0097 */
[C---:B------:R-:W-:Y:S01]  /*169d0*/  FADD.FTZ R10, R198.reuse, R13 ;  /* 0x0000000dc60a7221 */ /* 0x040fe20000010000 */
[----:B------:R-:W-:Y:S01]  /*169e0*/  F2FP.BF16.F32.PACK_AB R198, R198, R47 ;  /* 0x0000002fc6c6723e */ /* 0x000fe200000010ff */
[----:B------:R2:W3:Y:S01]  /*169f0*/  MUFU.EX2 R28, R29 ;  /* 0x0000001d001c7308 */ /* 0x0004e20000000800 */
[C---:B----4-:R-:W-:Y:S01]  /*16a00*/  FADD.FTZ R32, R26.reuse, R9 ;  /* 0x000000091a207221 */ /* 0x050fe20000010000 */
[----:B------:R-:W-:Y:S01]  /*16a10*/  F2FP.BF16.F32.PACK_AB R201, R26, R33 ;  /* 0x000000211ac9723e */ /* 0x000fe200000010ff */
[--C-:B------:R-:W-:Y:S01]  /*16a20*/  IMAD.MOV.U32 R47, RZ, RZ, R151.reuse ;  /* 0x000000ffff2f7224 */ /* 0x100fe200078e0097 */
[----:B------:R-:W-:Y:S01]  /*16a30*/  MOV R33, R151 ;  /* 0x0000009700217202 */ /* 0x000fe20000000f00 */
[--C-:B------:R-:W-:Y:S02]  /*16a40*/  IMAD.MOV.U32 R34, RZ, RZ, R151.reuse ;  /* 0x000000ffff227224 */ /* 0x100fe400078e0097 */
[--C-:B------:R-:W-:Y:S01]  /*16a50*/  IMAD.MOV.U32 R26, RZ, RZ, R151.reuse ;  /* 0x000000ffff1a7224 */ /* 0x100fe200078e0097 */
[----:B------:R-:W4:Y:S01]  /*16a60*/  MUFU.EX2 R37, R37 ;  /* 0x0000002500257308 */ /* 0x000f220000000800 */
[----:B0-----:R-:W-:Y:S01]  /*16a70*/  FADD.FTZ R9, R25, R32 ;  /* 0x0000002019097221 */ /* 0x001fe20000010000 */
[----:B--2---:R-:W-:-:S02]  /*16a80*/  IMAD.MOV.U32 R29, RZ, RZ, R151 ;  /* 0x000000ffff1d7224 */ /* 0x004fc400078e0097 */
[----:B------:R-:W-:-:S04]  /*16a90*/  IMAD.MOV.U32 R24, RZ, RZ, R151 ;  /* 0x000000ffff187224 */ /* 0x000fc800078e0097 */
[----:B------:R-:W0:Y:S01]  /*16aa0*/  MUFU.EX2 R77, R77 ;  /* 0x0000004d004d7308 */ /* 0x000e220000000800 */
[C---:B---3--:R-:W-:Y:S01]  /*16ab0*/  FADD.FTZ R32, R28.reuse, R9 ;  /* 0x000000091c207221 */ /* 0x048fe20000010000 */
[----:B------:R-:W-:Y:S01]  /*16ac0*/  F2FP.BF16.F32.PACK_AB R203, R28, R25 ;  /* 0x000000191ccb723e */ /* 0x000fe200000010ff */
[--C-:B------:R-:W-:Y:S02]  /*16ad0*/  IMAD.MOV.U32 R28, RZ, RZ, R151.reuse ;  /* 0x000000ffff1c7224 */ /* 0x100fe400078e0097 */
[----:B------:R-:W-:-:S03]  /*16ae0*/  IMAD.MOV.U32 R25, RZ, RZ, R151 ;  /* 0x000000ffff197224 */ /* 0x000fc600078e0097 */
[----:B------:R2:W3:Y:S01]  /*16af0*/  MUFU.EX2 R30, R41 ;  /* 0x00000029001e7308 */ /* 0x0004e20000000800 */
[----:B----4-:R-:W-:-:S07]  /*16b00*/  FADD.FTZ R9, R37, R32 ;  /* 0x0000002025097221 */ /* 0x010fce0000010000 */
[----:B------:R4:W1:Y:S01]  /*16b10*/  MUFU.EX2 R192, R79 ;  /* 0x0000004f00c07308 */ /* 0x0008620000000800 */
[----:B0-----:R-:W-:Y:S01]  /*16b20*/  FADD.FTZ R13, R77, R10 ;  /* 0x0000000a4d0d7221 */ /* 0x001fe20000010000 */
[----:B--2---:R-:W-:-:S06]  /*16b30*/  IMAD.MOV.U32 R41, RZ, RZ, R151 ;  /* 0x000000ffff297224 */ /* 0x004fcc00078e0097 */
[----:B------:R-:W0:Y:S01]  /*16b40*/  MUFU.EX2 R43, R43 ;  /* 0x0000002b002b7308 */ /* 0x000e220000000800 */
[C---:B---3--:R-:W-:Y:S01]  /*16b50*/  FADD.FTZ R10, R30.reuse, R9 ;  /* 0x000000091e0a7221 */ /* 0x048fe20000010000 */
[----:B------:R-:W-:Y:S01]  /*16b60*/  F2FP.BF16.F32.PACK_AB R197, R30, R37 ;  /* 0x000000251ec5723e */ /* 0x000fe200000010ff */
[--C-:B----4-:R-:W-:Y:S02]  /*16b70*/  IMAD.MOV.U32 R79, RZ, RZ, R151.reuse ;  /* 0x000000ffff4f7224 */ /* 0x110fe400078e0097 */
[--C-:B------:R-:W-:Y:S02]  /*16b80*/  IMAD.MOV.U32 R37, RZ, RZ, R151.reuse ;  /* 0x000000ffff257224 */ /* 0x100fe400078e0097 */
[----:B------:R-:W-:Y:S01]  /*16b90*/  IMAD.MOV.U32 R30, RZ, RZ, R151 ;  /* 0x000000ffff1e7224 */ /* 0x000fe200078e0097 */
[----:B------:R-:W2:Y:S01]  /*16ba0*/  MUFU.EX2 R81, R81 ;  /* 0x0000005100517308 */ /* 0x000ea20000000800 */
[C---:B-1----:R-:W-:Y:S01]  /*16bb0*/  FADD.FTZ R32, R192.reuse, R13 ;  /* 0x0000000dc0207221 */ /* 0x042fe20000010000 */
[----:B------:R-:W-:Y:S01]  /*16bc0*/  F2FP.BF16.F32.PACK_AB R192, R192, R77 ;  /* 0x0000004dc0c0723e */ /* 0x000fe200000010ff */
[----:B------:R-:W-:-:S05]  /*16bd0*/  IMAD.MOV.U32 R77, RZ, RZ, R151 ;  /* 0x000000ffff4d7224 */ /* 0x000fca00078e0097 */
[----:B------:R1:W3:Y:S01]  /*16be0*/  MUFU.EX2 R0, R39 ;  /* 0x0000002700007308 */ /* 0x0002e20000000800 */
[----:B0-----:R-:W-:-:S07]  /*16bf0*/  FADD.FTZ R9, R43, R10 ;  /* 0x0000000a2b097221 */ /* 0x001fce0000010000 */
[----:B------:R-:W0:Y:S01]  /*16c00*/  MUFU.EX2 R51, R51 ;  /* 0x0000003300337308 */ /* 0x000e220000000800 */
[----:B--2---:R-:W-:Y:S01]  /*16c10*/  FADD.FTZ R15, R81, R32 ;  /* 0x00000020510f7221 */ /* 0x004fe20000010000 */
[----:B-1----:R-:W-:-:S06]  /*16c20*/  IMAD.MOV.U32 R39, RZ, RZ, R151 ;  /* 0x000000ffff277224 */ /* 0x002fcc00078e0097 */
[----:B------:R1:W2:Y:S01]  /*16c30*/  MUFU.EX2 R12, R27 ;  /* 0x0000001b000c7308 */ /* 0x0002a20000000800 */
[C---:B---3--:R-:W-:Y:S01]  /*16c40*/  FADD.FTZ R32, R0.reuse, R9 ;  /* 0x0000000900207221 */ /* 0x048fe20000010000 */
[----:B------:R-:W-:Y:S01]  /*16c50*/  F2FP.BF16.F32.PACK_AB R199, R0, R43 ;  /* 0x0000002b00c7723e */ /* 0x000fe200000010ff */
[----:B------:R-:W-:Y:S02]  /*16c60*/  IMAD.MOV.U32 R0, RZ, RZ, 0x3f800000 ;  /* 0x3f800000ff007424 */ /* 0x000fe400078e00ff */
[----:B------:R-:W-:-:S03]  /*16c70*/  IMAD.MOV.U32 R43, RZ, RZ, R151 ;  /* 0x000000ffff2b7224 */ /* 0x000fc600078e0097 */
[----:B------:R-:W3:Y:S01]  /*16c80*/  MUFU.EX2 R55, R55 ;  /* 0x0000003700377308 */ /* 0x000ee20000000800 */
[----:B0-----:R-:W-:Y:S01]  /*16c90*/  FADD.FTZ R9, R51, R32 ;  /* 0x0000002033097221 */ /* 0x001fe20000010000 */
[--C-:B------:R-:W-:Y:S02]  /*16ca0*/  IMAD.MOV.U32 R32, RZ, RZ, R151.reuse ;  /* 0x000000ffff207224 */ /* 0x100fe400078e0097 */
[----:B-1----:R-:W-:-:S04]  /*16cb0*/  IMAD.MOV.U32 R27, RZ, RZ, R151 ;  /* 0x000000ffff1b7224 */ /* 0x002fc800078e0097 */
[----:B------:R-:W0:Y:S01]  /*16cc0*/  MUFU.EX2 R8, R8 ;  /* 0x0000000800087308 */ /* 0x000e220000000800 */
[C---:B--2---:R-:W-:Y:S01]  /*16cd0*/  FADD.FTZ R6, R12.reuse, R9 ;  /* 0x000000090c067221 */ /* 0x044fe20000010000 */
[----:B------:R-:W-:Y:S01]  /*16ce0*/  F2FP.BF16.F32.PACK_AB R193, R12, R51 ;  /* 0x000000330cc1723e */ /* 0x000fe200000010ff */
[----:B------:R-:W-:-:S05]  /*16cf0*/  IMAD.MOV.U32 R51, RZ, RZ, R151 ;  /* 0x000000ffff337224 */ /* 0x000fca00078e0097 */
[----:B------:R1:W2:Y:S01]  /*16d00*/  MUFU.EX2 R10, R31 ;  /* 0x0000001f000a7308 */ /* 0x0002a20000000800 */
[----:B---3--:R-:W-:Y:S01]  /*16d10*/  FADD.FTZ R3, R55, R6 ;  /* 0x0000000637037221 */ /* 0x008fe20000010000 */
[C---:B0-----:R-:W-:Y:S01]  /*16d20*/  F2FP.BF16.F32.PACK_AB R194, R8.reuse, R81 ;  /* 0x0000005108c2723e */ /* 0x041fe200000010ff */
[----:B------:R-:W-:Y:S01]  /*16d30*/  FADD.FTZ R15, R8, R15 ;  /* 0x0000000f080f7221 */ /* 0x000fe20000010000 */
[--C-:B------:R-:W-:Y:S02]  /*16d40*/  IMAD.MOV.U32 R81, RZ, RZ, R151.reuse ;  /* 0x000000ffff517224 */ /* 0x100fe400078e0097 */
[----:B-1----:R-:W-:Y:S02]  /*16d50*/  IMAD.MOV.U32 R31, RZ, RZ, R151 ;  /* 0x000000ffff1f7224 */ /* 0x002fe400078e0097 */
[C---:B--2---:R-:W-:Y:S01]  /*16d60*/  FADD.FTZ R14, R10.reuse, R3 ;  /* 0x000000030a0e7221 */ /* 0x044fe20000010000 */
[----:B------:R-:W-:Y:S01]  /*16d70*/  F2FP.BF16.F32.PACK_AB R195, R10, R55 ;  /* 0x000000370ac3723e */ /* 0x000fe200000010ff */
[----:B------:R-:W-:-:S02]  /*16d80*/  IMAD.MOV.U32 R3, RZ, RZ, 0x3f800000 ;  /* 0x3f800000ff037424 */ /* 0x000fc400078e00ff */
[----:B------:R-:W-:Y:S01]  /*16d90*/  IMAD.MOV.U32 R55, RZ, RZ, R151 ;  /* 0x000000ffff377224 */ /* 0x000fe200078e0097 */
[----:B------:R-:W-:Y:S06]  /*16da0*/  @!P2 BRA `(.L_x_646) ;  /* 0x000000500070a947 */ /* 0x000fec0003800000 */
[----:B------:R-:W-:Y:S01]  /*16db0*/  VIADD R6, R180, 0xfffffffe ;  /* 0xfffffffeb4067836 */ /* 0x000fe20000000000 */
[----:B------:R-:W-:Y:S01]  /*16dc0*/  MOV R9, R223 ;  /* 0x000000df00097202 */ /* 0x000fe20000000f00 */
[----:B------:R-:W-:Y:S01]  /*16dd0*/  IMAD.MOV.U32 R7, RZ, RZ, R4 ;  /* 0x000000ffff077224 */ /* 0x000fe200078e0004 */
[----:B------:R-:W-:Y:S01]  /*16de0*/  CS2R R150, SRZ ;  /* 0x0000000000967805 */ /* 0x000fe2000001ff00 */
[----:B------:R-:W-:Y:S01]  /*16df0*/  IMAD.MOV.U32 R8, RZ, RZ, R5 ;  /* 0x000000ffff087224 */ /* 0x000fe200078e0005 */
[----:B------:R-:W-:Y:S01]  /*16e00*/  CS2R R146, SRZ ;  /* 0x0000000000927805 */ /* 0x000fe2000001ff00 */
[----:B------:R-:W-:Y:S01]  /*16e10*/  IMAD.MOV.U32 R10, RZ, RZ, R222 ;  /* 0x000000ffff0a7224 */ /* 0x000fe200078e00de */
[----:B------:R-:W-:Y:S01]  /*16e20*/  CS2R R142, SRZ ;  /* 0x00000000008e7805 */ /* 0x000fe2000001ff00 */
[----:B------:R-:W-:Y:S01]  /*16e30*/  IMAD.MOV.U32 R0, RZ, RZ, 0x3f800000 ;  /* 0x3f800000ff007424 */ /* 0x000fe200078e00ff */
        /* <DEDUP_REMOVED lines=60> */
[----:B------:R-:W-:-:S07]  /*17200*/  CS2R R24, SRZ ;  /* 0x0000000000187805 */ /* 0x000fce000001ff00 */
.L_x_657:
[----:B------:R-:W-:-:S05]  /*17210*/  VIADD R2, R10, 0x1 ;  /* 0x000000010a027836 */ /* 0x000fca0000000000 */
[----:B------:R-:W-:-:S04]  /*17220*/  ISETP.NE.AND P2, PT, R2, 0x2, PT ;  /* 0x000000020200780c */ /* 0x000fc80003f45270 */
[----:B------:R-:W-:Y:S02]  /*17230*/  SEL R4, RZ, 0x1, P2 ;  /* 0x00000001ff047807 */ /* 0x000fe40001000000 */
[----:B------:R-:W-:Y:S02]  /*17240*/  SEL R222, R2, RZ, P2 ;  /* 0x000000ff02de7207 */ /* 0x000fe40001000000 */
[----:B------:R-:W-:Y:S01]  /*17250*/  LOP3.LUT R223, R9, R4, RZ, 0x3c, !PT ;  /* 0x0000000409df7212 */ /* 0x000fe200078e3cff */
[----:B------:R-:W-:Y:S06]  /*17260*/  @!P0 BRA `(.L_x_647) ;  /* 0x0000000000048947 */ /* 0x000fec0003800000 */
[----:B------:R-:W-:Y:S01]  /*17270*/  BPT.TRAP 0x1 ;  /* 0x000000040000795c */ /* 0x000fe20000300000 */
.L_x_647:
[----:B------:R-:W-:Y:S01]  /*17280*/  IMAD R11, R222, 0x8, R16 ;  /* 0x00000008de0b7824 */ /* 0x000fe200078e0210 */
[----:B------:R-:W-:-:S04]  /*17290*/  SHF.L.U32 R4, R223, 0x1f, RZ ;  /* 0x0000001fdf047819 */ /* 0x000fc800000006ff */
[----:B------:R0:W1:Y:S01]  /*172a0*/  SYNCS.PHASECHK.TRANS64.TRYWAIT P2, [R11+URZ+0x38830], R4 ;  /* 0x038830040b0075a7 */ /* 0x000062000804017f */
[----:B------:R-:W-:Y:S05]  /*172b0*/  @!P0 BRA `(.L_x_648) ;  /* 0x0000000000048947 */ /* 0x000fea0003800000 */
[----:B------:R-:W-:Y:S01]  /*172c0*/  BPT.TRAP 0x1 ;  /* 0x000000040000795c */ /* 0x000fe20000300000 */
.L_x_648:
[----:B------:R-:W-:Y:S01]  /*172d0*/  IMAD R2, R222, 0xa00, R235 ;  /* 0x00000a00de027824 */ /* 0x000fe200078e02eb */
[----:B------:R-:W-:Y:S03]  /*172e0*/  BSSY B1, `(.L_x_649) ;  /* 0x0000006000017945 */ /* 0x000fe60003800000 */
[C---:B------:R-:W-:Y:S02]  /*172f0*/  VIADD R13, R2.reuse, 0x80 ;  /* 0x00000080020d7836 */ /* 0x040fe40000000000 */
[----:B------:R-:W-:Y:S01]  /*17300*/  VIADD R20, R2, 0x100 ;  /* 0x0000010002147836 */ /* 0x000fe20000000000 */
[----:B-1----:R-:W-:Y:S06]  /*17310*/  @P2 BRA `(.L_x_650) ;  /* 0x0000000000082947 */ /* 0x002fec0003800000 */
[----:B------:R-:W1:Y:S02]  /*17320*/  SYNCS.PHASECHK.TRANS64.TRYWAIT P2, [R11+URZ+0x38830], R4 ;  /* 0x038830040b0075a7 */ /* 0x000e64000804017f */
[----:B-1----:R-:W-:Y:S05]  /*17330*/  @!P2 BRA `(.L_x_651) ;  /* 0x000000f40084a947 */ /* 0x002fea0003800000 */
.L_x_650:
[----:B------:R-:W-:Y:S05]  /*17340*/  BSYNC B1 ;  /* 0x0000000000017941 */ /* 0x000fea0003800000 */
.L_x_649:
[----:B------:R-:W2:Y:S04]  /*17350*/  LDL.64 R152, [R1+0x48] ;  /* 0x0000480001987983 */ /* 0x000ea80000100a00 */
[----:B------:R-:W3:Y:S01]  /*17360*/  LDL.64 R154, [R1+0x50] ;  /* 0x00005000019a7983 */ /* 0x000ee20000100a00 */
[----:B01----:R-:W-:Y:S02]  /*17370*/  IMAD.MOV.U32 R4, RZ, RZ, R2 ;  /* 0x000000ffff047224 */ /* 0x003fe400078e0002 */
[----:B------:R-:W-:-:S03]  /*17380*/  IMAD.MOV.U32 R5, RZ, RZ, 0x40000040 ;  /* 0x40000040ff057424 */ /* 0x000fc600078e00ff */
[----:B------:R-:W-:Y:S02]  /*17390*/  R2UR UR22, R4 ;  /* 0x00000000041672ca */ /* 0x000fe400000e0000 */
[C---:B------:R-:W-:Y:S01]  /*173a0*/  R2UR UR23, R5.reuse ;  /* 0x00000000051772ca */ /* 0x040fe200000e0000 */
[----:B------:R-:W-:Y:S01]  /*173b0*/  WARPGROUP.ARRIVE ;  /* 0x00000000000079c5 */ /* 0x000fe20000000000 */
[----:B------:R-:W-:Y:S01]  /*173c0*/  IMAD.MOV.U32 R4, RZ, RZ, R13 ;  /* 0x000000ffff047224 */ /* 0x000fe200078e000d */
[----:B------:R-:W-:-:S04]  /*173d0*/  R2UR UR7, R5 ;  /* 0x00000000050772ca */ /* 0x000fc800000e0000 */
[----:B------:R-:W-:Y:S01]  /*173e0*/  R2UR UR6, R4 ;  /* 0x00000000040672ca */ /* 0x000fe200000e0000 */
[----:B------:R-:W-:Y:S01]  /*173f0*/  IMAD.MOV.U32 R21, RZ, RZ, 0x40000040 ;  /* 0x40000040ff157424 */ /* 0x000fe200078e00ff */
[----:B------:R-:W-:-:S04]  /*17400*/  R2UR UR18, R20 ;  /* 0x00000000141272ca */ /* 0x000fc800000e0000 */
[----:B------:R-:W-:Y:S01]  /*17410*/  R2UR UR19, R21 ;  /* 0x00000000151372ca */ /* 0x000fe200000e0000 */
[----:B------:R-:W-:Y:S01]  /*17420*/  VIADD R12, R2, 0x180 ;  /* 0x00000180020c7836 */ /* 0x000fe20000000000 */
[----:B------:R-:W-:Y:S02]  /*17430*/  MOV R13, 0x40000040 ;  /* 0x40000040000d7802 */ /* 0x000fe40000000f00 */
[----:B--2---:R-:W-:Y:S02]  /*17440*/  R2UR UR34, R152 ;  /* 0x00000000982272ca */ /* 0x004fe400000e0000 */
[----:B------:R-:W-:Y:S02]  /*17450*/  R2UR UR35, R153 ;  /* 0x00000000992372ca */ /* 0x000fe400000e0000 */
[----:B---3--:R-:W-:Y:S01]  /*17460*/  R2UR UR8, R154 ;  /* 0x000000009a0872ca */ /* 0x008fe200000e0000 */
[----:B------:R-:W2:Y:S01]  /*17470*/  LDL.64 R152, [R1+0x40] ;  /* 0x0000400001987983 */ /* 0x000ea20000100a00 */
[----:B------:R-:W-:Y:S01]  /*17480*/  R2UR UR9, R155 ;  /* 0x000000009b0972ca */ /* 0x000fe200000e0000 */
[----:B------:R-:W-:Y:S01]  /*17490*/  VIADD R4, R2, 0x200 ;  /* 0x0000020002047836 */ /* 0x000fe20000000000 */
[----:B------:R-:W-:Y:S01]  /*174a0*/  R2UR UR11, R5 ;  /* 0x00000000050b72ca */ /* 0x000fe200000e0000 */
[----:B------:R-:W3:Y:S08]  /*174b0*/  LDL.64 R20, [R1+0x38] ;  /* 0x0000380001147983 */ /* 0x000ef00000100a00 */
[----:B------:R-:W-:-:S02]  /*174c0*/  UMOV UR20, UR8 ;  /* 0x0000000800147c82 */ /* 0x000fc40008000000 */
[----:B------:R-:W-:Y:S02]  /*174d0*/  UMOV UR21, UR9 ;  /* 0x0000000900157c82 */ /* 0x000fe40008000000 */
[----:B------:R-:W-:Y:S01]  /*174e0*/  HGMMA.64x16x16.F32.BF16 R184, gdesc[UR20], RZ, !UPT, gsb0 ;  /* 0x0020000014b879f0 */ /* 0x000fe2000c0018ff */
[----:B------:R-:W-:Y:S01]  /*174f0*/  UMOV UR4, UR8 ;  /* 0x0000000800047c82 */ /* 0x000fe20008000000 */
[----:B------:R-:W-:Y:S01]  /*17500*/  UMOV UR5, UR9 ;  /* 0x0000000900057c82 */ /* 0x000fe20008000000 */
[----:B------:R-:W-:Y:S02]  /*17510*/  WARPGROUP.DEPBAR.LE gsb0, 0x0 ;  /* 0x00008000000079c5 */ /* 0x000fe40000010000 */
[----:B------:R-:W-:-:S06]  /*17520*/  WARPGROUP.ARRIVE ;  /* 0x00000000000079c5 */ /* 0x000fcc0000000000 */
[----:B------:R-:W-:Y:S01]  /*17530*/  HGMMA.64x16x16.F32.BF16 R176, gdesc[UR4], RZ, !UPT, gsb0 ;  /* 0x0020000004b079f0 */ /* 0x000fe2000c0018ff */
[----:B------:R-:W-:Y:S01]  /*17540*/  UMOV UR16, UR8 ;  /* 0x0000000800107c82 */ /* 0x000fe20008000000 */
[----:B------:R-:W-:Y:S01]  /*17550*/  UMOV UR17, UR9 ;  /* 0x0000000900117c82 */ /* 0x000fe20008000000 */
[----:B------:R-:W-:Y:S02]  /*17560*/  WARPGROUP.DEPBAR.LE gsb0, 0x0 ;  /* 0x00008000000079c5 */ /* 0x000fe40000010000 */
[----:B------:R-:W-:-:S06]  /*17570*/  WARPGROUP.ARRIVE ;  /* 0x00000000000079c5 */ /* 0x000fcc0000000000 */
[----:B------:R-:W-:Y:S01]  /*17580*/  HGMMA.64x16x16.F32.BF16 R168, gdesc[UR16], RZ, !UPT, gsb0 ;  /* 0x0020000010a879f0 */ /* 0x000fe2000c0018ff */
[----:B------:R-:W-:Y:S02]  /*17590*/  R2UR UR14, R12 ;  /* 0x000000000c0e72ca */ /* 0x000fe400000e0000 */
[----:B------:R-:W-:Y:S01]  /*175a0*/  R2UR UR15, R13 ;  /* 0x000000000d0f72ca */ /* 0x000fe200000e0000 */
[----:B------:R-:W-:Y:S01]  /*175b0*/  UMOV UR12, UR8 ;  /* 0x00000008000c7c82 */ /* 0x000fe20008000000 */
[----:B------:R-:W-:Y:S01]  /*175c0*/  UMOV UR13, UR9 ;  /* 0x00000009000d7c82 */ /* 0x000fe20008000000 */
[----:B------:R-:W-:Y:S02]  /*175d0*/  WARPGROUP.DEPBAR.LE gsb0, 0x0 ;  /* 0x00008000000079c5 */ /* 0x000fe40000010000 */
[----:B------:R-:W-:-:S08]  /*175e0*/  WARPGROUP.ARRIVE ;  /* 0x00000000000079c5 */ /* 0x000fd00000000000 */
[----:B------:R-:W-:Y:S01]  /*175f0*/  HGMMA.64x16x16.F32.BF16 R160, gdesc[UR12], RZ, !UPT, gsb0 ;  /* 0x002000000ca079f0 */ /* 0x000fe2000c0018ff */
[----:B------:R-:W-:Y:S01]  /*17600*/  R2UR UR10, R4 ;  /* 0x00000000040a72ca */ /* 0x000fe200000e0000 */
[----:B------:R-:W-:Y:S02]  /*17610*/  VIADD R12, R2, 0x2 ;  /* 0x00000002020c7836 */ /* 0x000fe40000000000 */
[----:B------:R-:W-:Y:S01]  /*17620*/  IMAD.MOV.U32 R13, RZ, RZ, 0x40000040 ;  /* 0x40000040ff0d7424 */ /* 0x000fe200078e00ff */
[----:B------:R-:W-:Y:S02]  /*17630*/  WARPGROUP.DEPBAR.LE gsb0, 0x0 ;  /* 0x00008000000079c5 */ /* 0x000fe40000010000 */
[----:B--2---:R-:W-:Y:S02]  /*17640*/  R2UR UR32, R152 ;  /* 0x00000000982072ca */ /* 0x004fe400000e0000 */
[----:B------:R-:W-:Y:S02]  /*17650*/  R2UR UR33, R153 ;  /* 0x00000000992172ca */ /* 0x000fe400000e0000 */
        /* <DEDUP_REMOVED lines=8> */
[----:B------:R-:W-:Y:S01]  /*176e0*/  HGMMA.64x16x16.F32.BF16 R184, gdesc[UR28], R184, gsb0 ;  /* 0x002000001cb879f0 */ /* 0x000fe200080018b8 */
[----:B------:R-:W-:Y:S02]  /*176f0*/  VIADD R4, R2, 0x82 ;  /* 0x0000008202047836 */ /* 0x000fe40000000000 */
[----:B------:R-:W-:-:S03]  /*17700*/  IMAD.MOV.U32 R5, RZ, RZ, 0x40000040 ;  /* 0x40000040ff057424 */ /* 0x000fc600078e00ff */
        /* <DEDUP_REMOVED lines=13> */
[----:B------:R-:W-:Y:S02]  /*177e0*/  VIADD R4, R2, 0x182 ;  /* 0x0000018202047836 */ /* 0x000fe40000000000 */
[----:B------:R-:W-:Y:S01]  /*177f0*/  IMAD.MOV.U32 R5, RZ, RZ, 0x40000040 ;  /* 0x40000040ff057424 */ /* 0x000fe200078e00ff */
[----:B------:R-:W-:Y:S01]  /*17800*/  UMOV UR20, UR34 ;  /* 0x0000002200147c82 */ /* 0x000fe20008000000 */
[----:B------:R-:W-:Y:S01]  /*17810*/  UMOV UR21, UR35 ;  /* 0x0000002300157c82 */ /* 0x000fe20008000000 */
[----:B------:R-:W-:-:S02]  /*17820*/  WARPGROUP.DEPBAR.LE gsb0, 0x0 ;  /* 0x00008000000079c5 */ /* 0x000fc40000010000 */
[----:B------:R-:W-:Y:S01]  /*17830*/  WARPGROUP.ARRIVE ;  /* 0x00000000000079c5 */ /* 0x000fe20000000000 */
[----:B------:R-:W-:Y:S01]  /*17840*/  UMOV UR16, UR34 ;  /* 0x0000002200107c82 */ /* 0x000fe20008000000 */
[----:B------:R-:W-:Y:S01]  /*17850*/  UMOV UR17, UR35 ;  /* 0x0000002300117c82 */ /* 0x000fe20008000000 */
[----:B------:R-:W-:Y:S01]  /*17860*/  UMOV UR12, UR32 ;  /* 0x00000020000c7c82 */ /* 0x000fe20008000000 */
[----:B------:R-:W-:Y:S01]  /*17870*/  UMOV UR13, UR33 ;  /* 0x00000021000d7c82 */ /* 0x000fe20008000000 */
[----:B------:R-:W-:Y:S01]  /*17880*/  UMOV UR8, UR32 ;  /* 0x0000002000087c82 */ /* 0x000fe20008000000 */
[----:B------:R-:W-:Y:S01]  /*17890*/  HGMMA.64x16x16.F32.BF16 R168, gdesc[UR4], R168, gsb0 ;  /* 0x0020000004a879f0 */ /* 0x000fe200080018a8 */
[----:B------:R-:W-:Y:S01]  /*178a0*/  R2UR UR22, R4 ;  /* 0x00000000041672ca */ /* 0x000fe200000e0000 */
[----:B------:R-:W-:Y:S01]  /*178b0*/  UMOV UR9, UR33 ;  /* 0x0000002100097c82 */ /* 0x000fe20008000000 */
[----:B------:R-:W-:Y:S01]  /*178c0*/  R2UR UR23, R5 ;  /* 0x00000000051772ca */ /* 0x000fe200000e0000 */
[----:B------:R-:W-:Y:S01]  /*178d0*/  VIADD R4, R2, 0x202 ;  /* 0x0000020202047836 */ /* 0x000fe20000000000 */
[----:B------:R-:W-:Y:S01]  /*178e0*/  UMOV UR28, UR32 ;  /* 0x00000020001c7c82 */ /* 0x000fe20008000000 */
[----:B------:R-:W-:Y:S01]  /*178f0*/  UMOV UR29, UR33 ;  /* 0x00000021001d7c82 */ /* 0x000fe20008000000 */
[----:B------:R-:W-:Y:S01]  /*17900*/  UMOV UR24, UR32 ;  /* 0x0000002000187c82 */ /* 0x000fe20008000000 */
[----:B------:R-:W-:Y:S01]  /*17910*/  UMOV UR25, UR33 ;  /* 0x0000002100197c82 */ /* 0x000fe20008000000 */
[----:B------:R-:W2:Y:S01]  /*17920*/  LDL.64 R12, [R1+0x30] ;  /* 0x00003000010c7983 */ /* 0x000ea20000100a00 */
[----:B------:R-:W-:-:S02]  /*17930*/  WARPGROUP.DEPBAR.LE gsb0, 0x0 ;  /* 0x00008000000079c5 */ /* 0x000fc40000010000 */
[----:B------:R-:W-:-:S06]  /*17940*/  WARPGROUP.ARRIVE ;  /* 0x00000000000079c5 */ /* 0x000fcc0000000000 */
[----:B------:R-:W-:Y:S01]  /*17950*/  HGMMA.64x16x16.F32.BF16 R160, gdesc[UR20], R160, gsb0 ;  /* 0x0020000014a079f0 */ /* 0x000fe200080018a0 */
[----:B------:R-:W-:Y:S01]  /*17960*/  IMAD.MOV.U32 R5, RZ, RZ, 0x40000040 ;  /* 0x40000040ff057424 */ /* 0x000fe200078e00ff */
[----:B------:R-:W-:-:S04]  /*17970*/  R2UR UR18, R4 ;  /* 0x00000000041272ca */ /* 0x000fc800000e0000 */
[----:B------:R-:W-:Y:S01]  /*17980*/  R2UR UR19, R5 ;  /* 0x00000000051372ca */ /* 0x000fe200000e0000 */
[----:B------:R-:W-:Y:S02]  /*17990*/  WARPGROUP.DEPBAR.LE gsb0, 0x0 ;  /* 0x00008000000079c5 */ /* 0x000fe40000010000 */
[----:B------:R-:W-:-:S10]  /*179a0*/  WARPGROUP.ARRIVE ;  /* 0x00000000000079c5 */ /* 0x000fd40000000000 */
[----:B------:R-:W-:Y:S01]  /*179b0*/  HGMMA.64x16x16.F32.BF16 R152, gdesc[UR16], R152, gsb0 ;  /* 0x00200000109879f0 */ /* 0x000fe20008001898 */
[----:B------:R-:W-:Y:S02]  /*179c0*/  VIADD R4, R2, 0x4 ;  /* 0x0000000402047836 */ /* 0x000fe40000000000 */
[----:B------:R-:W-:-:S03]  /*179d0*/  IMAD.MOV.U32 R5, RZ, RZ, 0x40000040 ;  /* 0x40000040ff057424 */ /* 0x000fc600078e00ff */
[----:B------:R-:W-:Y:S02]  /*179e0*/  R2UR UR14, R4 ;  /* 0x00000000040e72ca */ /* 0x000fe400000e0000 */
[----:B------:R-:W-:Y:S01]  /*179f0*/  R2UR UR15, R5 ;  /* 0x00000000050f72ca */ /* 0x000fe200000e0000 */
[----:B------:R-:W-:Y:S02]  /*17a00*/  WARPGROUP.DEPBAR.LE gsb0, 0x0 ;  /* 0x00008000000079c5 */ /* 0x000fe40000010000 */
[----:B------:R-:W-:-:S10]  /*17a10*/  WARPGROUP.ARRIVE ;  /* 0x00000000000079c5 */ /* 0x000fd40000000000 */
[----:B------:R-:W-:Y:S01]  /*17a20*/  HGMMA.64x16x16.F32.BF16 R184, gdesc[UR12], R184, gsb0 ;  /* 0x002000000cb879f0 */ /* 0x000fe200080018b8 */
[----:B------:R-:W-:Y:S01]  /*17a30*/  IMAD.MOV.U32 R5, RZ, RZ, 0x40000040 ;  /* 0x40000040ff057424 */ /* 0x000fe200078e00ff */
[----:B------:R-:W-:-:S04]  /*17a40*/  IADD3 R4, R2, 0x84, RZ ;  /* 0x0000008402047810 */ /* 0x000fc80007ffe0ff */
[----:B------:R-:W-:Y:S02]  /*17a50*/  R2UR UR10, R4 ;  /* 0x00000000040a72ca */ /* 0x000fe400000e0000 */
        /* <DEDUP_REMOVED lines=28> */
[----:B------:R-:W-:Y:S01]  /*17c20*/  IMAD.MOV.U32 R5, RZ, RZ, 0x40000040 ;  /* 0x40000040ff057424 */ /* 0x000fe200078e00ff */
[----:B---3--:R-:W-:Y:S02]  /*17c30*/  R2UR UR34, R20 ;  /* 0x00000000142272ca */ /* 0x008fe400000e0000 */
[----:B------:R-:W-:Y:S02]  /*17c40*/  R2UR UR35, R21 ;  /* 0x00000000152372ca */ /* 0x000fe400000e0000 */
[----:B------:R-:W-:Y:S01]  /*17c50*/  R2UR UR22, R4 ;  /* 0x00000000041672ca */ /* 0x000fe200000e0000 */
[----:B------:R-:W3:Y:S01]  /*17c60*/  LDL.64 R20, [R1+0x28] ;  /* 0x0000280001147983 */ /* 0x000ee20000100a00 */
[----:B------:R-:W-:-:S07]  /*17c70*/  R2UR UR23, R5 ;  /* 0x00000000051772ca */ /* 0x000fce00000e0000 */
[----:B------:R-:W-:Y:S02]  /*17c80*/  UMOV UR20, UR34 ;  /* 0x0000002200147c82 */ /* 0x000fe40008000000 */
[----:B------:R-:W-:Y:S01]  /*17c90*/  UMOV UR21, UR35 ;  /* 0x0000002300157c82 */ /* 0x000fe20008000000 */
[----:B------:R-:W-:Y:S02]  /*17ca0*/  WARPGROUP.DEPBAR.LE gsb0, 0x0 ;  /* 0x00008000000079c5 */ /* 0x000fe40000010000 */
[----:B------:R-:W-:-:S06]  /*17cb0*/  WARPGROUP.ARRIVE ;  /* 0x00000000000079c5 */ /* 0x000fcc0000000000 */
        /* <DEDUP_REMOVED lines=10> */
[----:B------:R-:W-:Y:S01]  /*17d60*/  VIADD R4, R2, 0x106 ;  /* 0x0000010602047836 */ /* 0x000fe20000000000 */
[----:B------:R-:W-:-:S04]  /*17d70*/  MOV R5, 0x40000040 ;  /* 0x4000004000057802 */ /* 0x000fc80000000f00 */
        /* <DEDUP_REMOVED lines=26> */
[----:B------:R-:W-:Y:S01]  /*17f20*/  IMAD.MOV.U32 R5, RZ, RZ, 0x40000040 ;  /* 0x40000040ff057424 */ /* 0x000fe200078e00ff */
[----:B--2---:R-:W-:Y:S02]  /*17f30*/  R2UR UR32, R12 ;  /* 0x000000000c2072ca */ /* 0x004fe400000e0000 */
[----:B------:R-:W-:Y:S02]  /*17f40*/  R2UR UR33, R13 ;  /* 0x000000000d2172ca */ /* 0x000fe400000e0000 */
[----:B------:R-:W-:Y:S01]  /*17f50*/  R2UR UR30, R4 ;  /* 0x00000000041e72ca */ /* 0x000fe200000e0000 */
[----:B------:R-:W2:Y:S01]  /*17f60*/  LDL.64 R12, [R1+0x20] ;  /* 0x00002000010c7983 */ /* 0x000ea20000100a00 */
        /* <DEDUP_REMOVED lines=33> */
[----:B------:R-:W-:Y:S01]  /*18180*/  IMAD.MOV.U32 R5, RZ, RZ, 0x40000040 ;  /* 0x40000040ff057424 */ /* 0x000fe200078e00ff */
[----:B------:R-:W-:-:S04]  /*18190*/  IADD3 R4, R2, 0x480, RZ ;  /* 0x0000048002047810 */ /* 0x000fc80007ffe0ff */
        /* <DEDUP_REMOVED lines=56> */
[----:B------:R-:W-:Y:S02]  /*18520*/  MOV R5, 0x40000040 ;  /* 0x4000004000057802 */ /* 0x000fe40000000f00 */
        /* <DEDUP_REMOVED lines=99> */
[----:B------:R-:W2:Y:S01]  /*18b60*/  LDL.64 R12, [R1] ;  /* 0x00000000010c7983 */ /* 0x000ea20000100a00 */
        /* <DEDUP_REMOVED lines=46> */
[----:B------:R-:W-:Y:S02]  /*18e50*/  R2UR UR22, R4 ;  /* 0x00000000041672ca */ /* 0x000fe400000e0000 */
        /* <DEDUP_REMOVED lines=445> */
.L_x_652:
[----:B------:R-:W-:Y:S01]  /*1aa30*/  SHF.L.U32 R0, R9, 0x1f, RZ ;  /* 0x0000001f09007819 */ /* 0x000fe200000006ff */
[----:B------:R-:W-:-:S04]  /*1aa40*/  IMAD R9, R10, 0x8, R16 ;  /* 0x000000080a097824 */ /* 0x000fc800078e0210 */
[----:B------:R0:W1:Y:S01]  /*1aa50*/  SYNCS.PHASECHK.TRANS64.TRYWAIT P2, [R9+URZ+0x38850], R0 ;  /* 0x03885000090075a7 */ /* 0x000062000804017f */
[----:B------:R-:W-:Y:S05]  /*1aa60*/  @!P0 BRA `(.L_x_653) ;  /* 0x0000000000048947 */ /* 0x000fea0003800000 */
[----:B------:R-:W-:Y:S01]  /*1aa70*/  BPT.TRAP 0x1 ;  /* 0x000000040000795c */ /* 0x000fe20000300000 */
.L_x_653:
[----:B------:R-:W-:Y:S04]  /*1aa80*/  BSSY B1, `(.L_x_654) ;  /* 0x0000004000017945 */ /* 0x000fe80003800000 */
[----:B-1----:R-:W-:Y:S05]  /*1aa90*/  @P2 BRA `(.L_x_655) ;  /* 0x0000000000082947 */ /* 0x002fea0003800000 */
[----:B------:R-:W1:Y:S02]  /*1aaa0*/  SYNCS.PHASECHK.TRANS64.TRYWAIT P2, [R9+URZ+0x38850], R0 ;  /* 0x03885000090075a7 */ /* 0x000e64000804017f */
[----:B-1----:R-:W-:Y:S05]  /*1aab0*/  @!P2 BRA `(.L_x_656) ;  /* 0x000000bc00b8a947 */ /* 0x002fea0003800000 */
.L_x_655:
[----:B------:R-:W-:Y:S05]  /*1aac0*/  BSYNC B1 ;  /* 0x0000000000017941 */ /* 0x000fea0003800000 */
.L_x_654:
[----:B01----:R-:W-:Y:S01]  /*1aad0*/  VIADD R0, R16, 0x400 ;  /* 0x0000040010007836 */ /* 0x003fe20000000000 */
[----:B------:R-:W-:Y:S01]  /*1aae0*/  WARPGROUP.ARRIVE ;  /* 0x00000000000079c5 */ /* 0x000fe20000000000 */
[----:B------:R-:W-:Y:S02]  /*1aaf0*/  IMAD.MOV.U32 R3, RZ, RZ, 0x40000040 ;  /* 0x40000040ff037424 */ /* 0x000fe400078e00ff */
[----:B------:R-:W-:Y:S01]  /*1ab00*/  FMUL.FTZ R20, R188, UR39 ;  /* 0x00000027bc147c20 */ /* 0x000fe20008410000 */
[----:B------:R-:W-:Y:S01]  /*1ab10*/  IMAD.MOV.U32 R5, RZ, RZ, 0x40000040 ;  /* 0x40000040ff057424 */ /* 0x000fe200078e00ff */
[----:B------:R-:W-:Y:S01]  /*1ab20*/  SHF.R.U32.HI R0, RZ, 0x4, R0 ;  /* 0x00000004ff007819 */ /* 0x000fe20000011600 */
[----:B------:R-:W-:Y:S01]  /*1ab30*/  FMUL.FTZ R21, R189, UR39 ;  /* 0x00000027bd157c20 */ /* 0x000fe20008410000 */
[----:B------:R-:W-:Y:S01]  /*1ab40*/  R2UR UR7, R3 ;  /* 0x00000000030772ca */ /* 0x000fe200000e0000 */
[----:B------:R-:W-:Y:S01]  /*1ab50*/  FMUL.FTZ R177, R177, UR39 ;  /* 0x00000027b1b17c20 */ /* 0x000fe20008410000 */
[----:B------:R-:W-:Y:S01]  /*1ab60*/  LOP3.LUT R0, R0, 0x3fff, RZ, 0xc0, !PT ;  /* 0x00003fff00007812 */ /* 0x000fe200078ec0ff */
[----:B------:R-:W-:Y:S01]  /*1ab70*/  MUFU.TANH R20, R20 ;  /* 0x0000001400147308 */ /* 0x000fe20000002400 */
[----:B------:R-:W-:Y:S01]  /*1ab80*/  FMUL.FTZ R180, R180, UR39 ;  /* 0x00000027b4b47c20 */ /* 0x000fe20008410000 */
[----:B------:R-:W-:Y:S01]  /*1ab90*/  FMUL.FTZ R181, R181, UR39 ;  /* 0x00000027b5b57c20 */ /* 0x000fe20008410000 */
[----:B------:R-:W-:Y:S01]  /*1aba0*/  LOP3.LUT R0, R0, 0x2800000, RZ, 0xfc, !PT ;  /* 0x0280000000007812 */ /* 0x000fe200078efcff */
[----:B------:R-:W-:Y:S01]  /*1abb0*/  FMUL.FTZ R168, R168, UR39 ;  /* 0x00000027a8a87c20 */ /* 0x000fe20008410000 */
[----:B------:R-:W-:Y:S01]  /*1abc0*/  FMUL.FTZ R169, R169, UR39 ;  /* 0x00000027a9a97c20 */ /* 0x000fe20008410000 */
[----:B------:R-:W-:Y:S01]  /*1abd0*/  FMUL.FTZ R172, R172, UR39 ;  /* 0x00000027acac7c20 */ /* 0x000fe20008410000 */
[----:B------:R-:W-:Y:S01]  /*1abe0*/  FMUL.FTZ R173, R173, UR39 ;  /* 0x00000027adad7c20 */ /* 0x000fe20008410000 */
[----:B------:R-:W-:-:S02]  /*1abf0*/  IMAD R2, R10, 0xa00, R0 ;  /* 0x00000a000a027824 */ /* 0x000fc400078e0200 */
[----:B------:R-:W-:Y:S01]  /*1ac00*/  FMUL.FTZ R0, R184, UR39 ;  /* 0x00000027b8007c20 */ /* 0x000fe20008410000 */
[----:B------:R-:W-:Y:S01]  /*1ac10*/  MUFU.TANH R21, R21 ;  /* 0x0000001500157308 */ /* 0x000fe20000002400 */
[----:B------:R-:W-:Y:S01]  /*1ac20*/  FMUL.FTZ R160, R160, UR39 ;  /* 0x00000027a0a07c20 */ /* 0x000fe20008410000 */
[C---:B------:R-:W-:Y:S01]  /*1ac30*/  VIADD R4, R2.reuse, 0x80 ;  /* 0x0000008002047836 */ /* 0x040fe20000000000 */
[----:B------:R-:W-:Y:S01]  /*1ac40*/  R2UR UR6, R2 ;  /* 0x00000000020672ca */ /* 0x000fe200000e0000 */
[----:B------:R-:W-:Y:S01]  /*1ac50*/  FMUL.FTZ R161, R161, UR39 ;  /* 0x00000027a1a17c20 */ /* 0x000fe20008410000 */
[----:B------:R-:W-:Y:S01]  /*1ac60*/  FMUL.FTZ R164, R164, UR39 ;  /* 0x00000027a4a47c20 */ /* 0x000fe20008410000 */
[----:B------:R-:W-:Y:S01]  /*1ac70*/  FMUL.FTZ R165, R165, UR39 ;  /* 0x00000027a5a57c20 */ /* 0x000fe20008410000 */
[----:B------:R-:W-:Y:S01]  /*1ac80*/  FMUL.FTZ R152, R152, UR39 ;  /* 0x0000002798987c20 */ /* 0x000fe20008410000 */
[----:B------:R-:W0:Y:S01]  /*1ac90*/  MUFU.TANH R0, R0 ;  /* 0x0000000000007308 */ /* 0x000e220000002400 */
[----:B------:R-:W-:Y:S01]  /*1aca0*/  FMUL.FTZ R153, R153, UR39 ;  /* 0x0000002799997c20 */ /* 0x000fe20008410000 */
[----:B------:R-:W-:Y:S01]  /*1acb0*/  FMUL.FTZ R156, R156, UR39 ;  /* 0x000000279c9c7c20 */ /* 0x000fe20008410000 */
[----:B------:R-:W-:-:S02]  /*1acc0*/  IMAD.MOV.U32 R3, RZ, RZ, 0x40000040 ;  /* 0x40000040ff037424 */ /* 0x000fc400078e00ff */
[----:B------:R-:W-:Y:S01]  /*1acd0*/  FMUL.FTZ R10, R186, UR39 ;  /* 0x00000027ba0a7c20 */ /* 0x000fe20008410000 */
[----:B------:R-:W-:Y:S01]  /*1ace0*/  FMUL.FTZ R12, R187, UR39 ;  /* 0x00000027bb0c7c20 */ /* 0x000fe20008410000 */
[----:B------:R-:W-:Y:S01]  /*1acf0*/  FMUL.FTZ R13, R190, UR39 ;  /* 0x00000027be0d7c20 */ /* 0x000fe20008410000 */
[----:B------:R-:W-:Y:S01]  /*1ad00*/  FMUL.FTZ R184, R191, UR39 ;  /* 0x00000027bfb87c20 */ /* 0x000fe20008410000 */
[----:B------:R-:W-:Y:S01]  /*1ad10*/  HGMMA.64x256x16.F32.BF16 R24, R208, gdesc[UR4].tnspB, R24, gsb0 ;  /* 0x43e00004d0187df0 */ /* 0x000fe20008001818 */
[----:B------:R-:W-:Y:S01]  /*1ad20*/  R2UR UR6, R4 ;  /* 0x00000000040672ca */ /* 0x000fe200000e0000 */
[----:B------:R-:W-:Y:S01]  /*1ad30*/  VIADD R4, R2, 0x100 ;  /* 0x0000010002047836 */ /* 0x000fe20000000000 */
[----:B------:R-:W-:Y:S01]  /*1ad40*/  R2UR UR7, R5 ;  /* 0x00000000050772ca */ /* 0x000fe200000e0000 */
[----:B------:R-:W-:Y:S01]  /*1ad50*/  IMAD.MOV.U32 R5, RZ, RZ, 0x40000040 ;  /* 0x40000040ff057424 */ /* 0x000fe200078e00ff */
[----:B------:R-:W-:Y:S01]  /*1ad60*/  MUFU.TANH R177, R177 ;  /* 0x000000b100b17308 */ /* 0x000fe20000002400 */
[----:B------:R-:W-:Y:S01]  /*1ad70*/  FMUL.FTZ R170, R170, UR39 ;  /* 0x00000027aaaa7c20 */ /* 0x000fe20008410000 */
        /* <DEDUP_REMOVED lines=10> */
[----:B------:R-:W-:Y:S01]  /*1ae20*/  FMUL.FTZ R158, R158, UR39 ;  /* 0x000000279e9e7c20 */ /* 0x000fe20008410000 */
[----:B------:R-:W-:Y:S01]  /*1ae30*/  FMUL.FTZ R159, R159, UR39 ;  /* 0x000000279f9f7c20 */ /* 0x000fe20008410000 */
[----:B------:R-:W-:Y:S01]  /*1ae40*/  @!P1 VIADD R11, R11, 0x38840 ;  /* 0x000388400b0b9836 */ /* 0x000fe20000000000 */
[----:B------:R-:W-:Y:S01]  /*1ae50*/  ISETP.GT.AND P2, PT, R6, RZ, PT ;  /* 0x000000ff0600720c */ /* 0x000fe20003f44270 */
[----:B------:R-:W-:Y:S01]  /*1ae60*/  MUFU.TANH R181, R181 ;  /* 0x000000b500b57308 */ /* 0x000fe20000002400 */
[----:B------:R-:W-:-:S02]  /*1ae70*/  @!P1 VIADD R9, R9, 0x38860 ;  /* 0x0003886009099836 */ /* 0x000fc40000000000 */
[----:B------:R-:W-:-:S03]  /*1ae80*/  VIADD R6, R6, 0xffffffff ;  /* 0xffffffff06067836 */ /* 0x000fc60000000000 */
[----:B------:R-:W-:Y:S02]  /*1ae90*/  @!P1 PRMT R9, RZ, 0x654, R9 ;  /* 0x00000654ff099816 */ /* 0x000fe40000000009 */
        /* <DEDUP_REMOVED lines=28> */
[----:B------:R-:W-:-:S06]  /*1b060*/  WARPGROUP.ARRIVE ;  /* 0x00000000000079c5 */ /* 0x000fcc0000000000 */
        /* <DEDUP_REMOVED lines=10> */
[----:B------:R-:W-:Y:S01]  /*1b110*/  R2UR UR6, R4 ;  /* 0x00000000040672ca */ /* 0x000fe200000e0000 */
[----:B------:R-:W-:Y:S01]  /*1b120*/  FMUL.FTZ R4, R185, UR39 ;  /* 0x00000027b9047c20 */ /* 0x000fe20008410000 */
[----:B------:R-:W-:Y:S01]  /*1b130*/  R2UR UR7, R5 ;  /* 0x00000000050772ca */ /* 0x000fe200000e0000 */
[----:B------:R-:W-:Y:S01]  /*1b140*/  FMUL.FTZ R185, R176, UR39 ;  /* 0x00000027b0b97c20 */ /* 0x000fe20008410000 */
[----:B------:R-:W-:Y:S01]  /*1b150*/  FMUL.FTZ R176, R178, UR39 ;  /* 0x00000027b2b07c20 */ /* 0x000fe20008410000 */
[----:B------:R-:W-:Y:S01]  /*1b160*/  FMUL.FTZ R178, R179, UR39 ;  /* 0x00000027b3b27c20 */ /* 0x000fe20008410000 */
[----:B------:R-:W-:Y:S01]  /*1b170*/  FMUL.FTZ R179, R182, UR39 ;  /* 0x00000027b6b37c20 */ /* 0x000fe20008410000 */
[----:B------:R-:W1:Y:S01]  /*1b180*/  MUFU.TANH R4, R4 ;  /* 0x0000000400047308 */ /* 0x000e620000002400 */
[----:B------:R-:W-:Y:S01]  /*1b190*/  FMUL.FTZ R182, R157, UR39 ;  /* 0x000000279db67c20 */ /* 0x000fe20008410000 */
[----:B------:R-:W-:-:S06]  /*1b1a0*/  FMUL.FTZ R157, R183, UR39 ;  /* 0x00000027b79d7c20 */ /* 0x000fcc0008410000 */
[----:B------:R-:W2:Y:S08]  /*1b1b0*/  MUFU.TANH R185, R185 ;  /* 0x000000b900b97308 */ /* 0x000eb00000002400 */
[----:B------:R-:W3:Y:S08]  /*1b1c0*/  MUFU.TANH R182, R182 ;  /* 0x000000b600b67308 */ /* 0x000ef00000002400 */
[----:B------:R-:W4:Y:S08]  /*1b1d0*/  MUFU.TANH R176, R176 ;  /* 0x000000b000b07308 */ /* 0x000f300000002400 */
[----:B------:R-:W5:Y:S08]  /*1b1e0*/  MUFU.TANH R178, R178 ;  /* 0x000000b200b27308 */ /* 0x000f700000002400 */
[----:B------:R-:W5:Y:S08]  /*1b1f0*/  MUFU.TANH R179, R179 ;  /* 0x000000b300b37308 */ /* 0x000f700000002400 */
[----:B------:R-:W5:Y:S01]  /*1b200*/  MUFU.TANH R157, R157 ;  /* 0x0000009d009d7308 */ /* 0x000f620000002400 */
[----:B------:R-:W-:-:S02]  /*1b210*/  WARPGROUP.DEPBAR.LE gsb0, 0x0 ;  /* 0x00008000000079c5 */ /* 0x000fc40000010000 */
[----:B------:R-:W-:-:S06]  /*1b220*/  WARPGROUP.ARRIVE ;  /* 0x00000000000079c5 */ /* 0x000fcc0000000000 */
[----:B------:R-:W-:Y:S01]  /*1b230*/  HGMMA.64x256x16.F32.BF16 R24, R196, gdesc[UR4].tnspB, R24, gsb0 ;  /* 0x43e00004c4187df0 */ /* 0x000fe20008001818 */
[----:B------:R-:W-:Y:S02]  /*1b240*/  R2UR UR6, R2 ;  /* 0x00000000020672ca */ /* 0x000fe400000e0000 */
[----:B0-----:R-:W-:Y:S02]  /*1b250*/  FMNMX.FTZ R2, R0, R8, !PT ;  /* 0x0000000800027209 */ /* 0x001fe40007810000 */
[----:B------:R-:W-:Y:S02]  /*1b260*/  R2UR UR7, R3 ;  /* 0x00000000030772ca */ /* 0x000fe400000e0000 */
[----:B-1----:R-:W-:-:S04]  /*1b270*/  FMNMX.FTZ R2, R4, R2, !PT ;  /* 0x0000000204027209 */ /* 0x002fc80007810000 */
[----:B------:R-:W-:-:S04]  /*1b280*/  FMNMX.FTZ R2, R20, R2, !PT ;  /* 0x0000000214027209 */ /* 0x000fc80007810000 */
[----:B------:R-:W-:-:S04]  /*1b290*/  FMNMX.FTZ R2, R21, R2, !PT ;  /* 0x0000000215027209 */ /* 0x000fc80007810000 */
[----:B--2---:R-:W-:-:S04]  /*1b2a0*/  FMNMX.FTZ R2, R185, R2, !PT ;  /* 0x00000002b9027209 */ /* 0x004fc80007810000 */
[----:B------:R-:W-:-:S04]  /*1b2b0*/  FMNMX.FTZ R2, R177, R2, !PT ;  /* 0x00000002b1027209 */ /* 0x000fc80007810000 */
        /* <DEDUP_REMOVED lines=13> */
[----:B---3--:R-:W-:-:S05]  /*1b390*/  FMNMX.FTZ R2, R182, R2, !PT ;  /* 0x00000002b6027209 */ /* 0x008fca0007810000 */
[----:B------:R-:W0:Y:S02]  /*1b3a0*/  SHFL.BFLY PT, R3, R2, 0x2, 0x1f ;  /* 0x0c401f0002037f89 */ /* 0x000e2400000e0000 */
[----:B0-----:R-:W-:Y:S01]  /*1b3b0*/  FMNMX.FTZ R3, R2, R3, !PT ;  /* 0x0000000302037209 */ /* 0x001fe20007810000 */
[----:B------:R-:W-:-:S04]  /*1b3c0*/  IMAD.U32 R2, RZ, RZ, UR38 ;  /* 0x00000026ff027e24 */ /* 0x000fc8000f8e00ff */
[----:B------:R-:W0:Y:S02]  /*1b3d0*/  SHFL.BFLY PT, R5, R3, 0x1, 0x1f ;  /* 0x0c201f0003057f89 */ /* 0x000e2400000e0000 */
[----:B0-----:R-:W-:Y:S02]  /*1b3e0*/  FMNMX.FTZ R5, R3, R5, !PT ;  /* 0x0000000503057209 */ /* 0x001fe40007810000 */
[----:B------:R-:W-:-:S03]  /*1b3f0*/  FMNMX.FTZ R3, R10, R7, !PT ;  /* 0x000000070a037209 */ /* 0x000fc60007810000 */
[----:B------:R-:W-:Y:S01]  /*1b400*/  FADD.FTZ R8, -R5, R8 ;  /* 0x0000000805087221 */ /* 0x000fe20000010100 */
[----:B------:R-:W-:-:S03]  /*1b410*/  FMNMX.FTZ R183, R12, R3, !PT ;  /* 0x000000030cb77209 */ /* 0x000fc60007810000 */
[-C--:B------:R-:W-:Y:S01]  /*1b420*/  FMUL.FTZ R3, R8, R2.reuse ;  /* 0x0000000208037220 */ /* 0x080fe20000410000 */
[----:B------:R-:W-:Y:S01]  /*1b430*/  FMNMX.FTZ R8, R13, R183, !PT ;  /* 0x000000b70d087209 */ /* 0x000fe20007810000 */
[----:B------:R-:W-:-:S03]  /*1b440*/  FMUL.FTZ R183, R5, R2 ;  /* 0x0000000205b77220 */ /* 0x000fc60000410000 */
[----:B------:R-:W-:Y:S01]  /*1b450*/  FMNMX.FTZ R8, R184, R8, !PT ;  /* 0x00000008b8087209 */ /* 0x000fe20007810000 */
[-CC-:B------:R-:W-:Y:S01]  /*1b460*/  FFMA.FTZ R208, R0, R2.reuse, -R183.reuse ;  /* 0x0000000200d07223 */ /* 0x180fe200000108b7 */
[--C-:B------:R-:W-:Y:S01]  /*1b470*/  FFMA.FTZ R4, R4, R2, -R183.reuse ;  /* 0x0000000204047223 */ /* 0x100fe200000108b7 */
[----:B------:R-:W-:Y:S01]  /*1b480*/  MUFU.EX2 R3, R3 ;  /* 0x0000000300037308 */ /* 0x000fe20000000800 */
[----:B----4-:R-:W-:Y:S01]  /*1b490*/  FMNMX.FTZ R8, R176, R8, !PT ;  /* 0x00000008b0087209 */ /* 0x010fe20007810000 */
[-CC-:B------:R-:W-:Y:S01]  /*1b4a0*/  FFMA.FTZ R210, R20, R2.reuse, -R183.reuse ;  /* 0x0000000214d27223 */ /* 0x180fe200000108b7 */
[-CC-:B------:R-:W-:Y:S01]  /*1b4b0*/  FFMA.FTZ R186, R21, R2.reuse, -R183.reuse ;  /* 0x0000000215ba7223 */ /* 0x180fe200000108b7 */
[--C-:B------:R-:W-:Y:S01]  /*1b4c0*/  FFMA.FTZ R204, R185, R2, -R183.reuse ;  /* 0x00000002b9cc7223 */ /* 0x100fe200000108b7 */
[----:B-----5:R-:W-:Y:S01]  /*1b4d0*/  FMNMX.FTZ R8, R178, R8, !PT ;  /* 0x00000008b2087209 */ /* 0x020fe20007810000 */
[-CC-:B------:R-:W-:Y:S01]  /*1b4e0*/  FFMA.FTZ R20, R177, R2.reuse, -R183.reuse ;  /* 0x00000002b1147223 */ /* 0x180fe200000108b7 */
[--C-:B------:R-:W-:Y:S01]  /*1b4f0*/  FFMA.FTZ R206, R180, R2, -R183.reuse ;  /* 0x00000002b4ce7223 */ /* 0x100fe200000108b7 */
[----:B------:R-:W0:Y:S01]  /*1b500*/  MUFU.EX2 R208, R208 ;  /* 0x000000d000d07308 */ /* 0x000e220000000800 */
[----:B------:R-:W-:Y:S01]  /*1b510*/  FMNMX.FTZ R0, R179, R8, !PT ;  /* 0x00000008b3007209 */ /* 0x000fe20007810000 */
[-CC-:B------:R-:W-:Y:S01]  /*1b520*/  FFMA.FTZ R21, R181, R2.reuse, -R183.reuse ;  /* 0x00000002b5157223 */ /* 0x180fe200000108b7 */
[-CC-:B------:R-:W-:Y:S01]  /*1b530*/  FFMA.FTZ R200, R168, R2.reuse, -R183.reuse ;  /* 0x00000002a8c87223 */ /* 0x180fe200000108b7 */
[--C-:B------:R-:W-:Y:S01]  /*1b540*/  FFMA.FTZ R168, R169, R2, -R183.reuse ;  /* 0x00000002a9a87223 */ /* 0x100fe200000108b7 */
[----:B------:R-:W-:Y:S01]  /*1b550*/  FMNMX.FTZ R0, R157, R0, !PT ;  /* 0x000000009d007209 */ /* 0x000fe20007810000 */
[-CC-:B------:R-:W-:Y:S01]  /*1b560*/  FFMA.FTZ R202, R172, R2.reuse, -R183.reuse ;  /* 0x00000002acca7223 */ /* 0x180fe200000108b7 */
[--C-:B------:R-:W-:Y:S01]  /*1b570*/  FFMA.FTZ R169, R173, R2, -R183.reuse ;  /* 0x00000002ada97223 */ /* 0x100fe200000108b7 */
[----:B------:R-:W1:Y:S01]  /*1b580*/  MUFU.EX2 R8, R4 ;  /* 0x0000000400087308 */ /* 0x000e620000000800 */
[----:B------:R-:W-:Y:S01]  /*1b590*/  FMNMX.FTZ R0, R170, R0, !PT ;  /* 0x00000000aa007209 */ /* 0x000fe20007810000 */
[----:B------:R-:W-:-:S03]  /*1b5a0*/  FFMA.FTZ R182, R182, R2, -R183 ;  /* 0x00000002b6b67223 */ /* 0x000fc600000108b7 */
[----:B------:R-:W-:-:S03]  /*1b5b0*/  FMNMX.FTZ R0, R171, R0, !PT ;  /* 0x00000000ab007209 */ /* 0x000fc60007810000 */
[----:B------:R-:W2:Y:S01]  /*1b5c0*/  MUFU.EX2 R210, R210 ;  /* 0x000000d200d27308 */ /* 0x000ea20000000800 */
[----:B------:R-:W-:Y:S01]  /*1b5d0*/  FMNMX.FTZ R0, R174, R0, !PT ;  /* 0x00000000ae007209 */ /* 0x000fe20007810000 */
[----:B0-----:R-:W-:-:S03]  /*1b5e0*/  FFMA.FTZ R15, R3, R15, R208 ;  /* 0x0000000f030f7223 */ /* 0x001fc600000100d0 */
[----:B------:R-:W-:-:S03]  /*1b5f0*/  FMNMX.FTZ R0, R175, R0, !PT ;  /* 0x00000000af007209 */ /* 0x000fc60007810000 */
[----:B------:R-:W0:Y:S01]  /*1b600*/  MUFU.EX2 R186, R186 ;  /* 0x000000ba00ba7308 */ /* 0x000e220000000800 */
[----:B------:R-:W-:Y:S01]  /*1b610*/  FMNMX.FTZ R0, R162, R0, !PT ;  /* 0x00000000a2007209 */ /* 0x000fe20007810000 */
[C---:B-1----:R-:W-:Y:S01]  /*1b620*/  FADD.FTZ R15, R8.reuse, R15 ;  /* 0x0000000f080f7221 */ /* 0x042fe20000010000 */
[----:B------:R-:W-:Y:S02]  /*1b630*/  F2FP.BF16.F32.PACK_AB R208, R8, R208 ;  /* 0x000000d008d0723e */ /* 0x000fe400000010ff */
[----:B------:R-:W-:-:S03]  /*1b640*/  FMNMX.FTZ R0, R163, R0, !PT ;  /* 0x00000000a3007209 */ /* 0x000fc60007810000 */
[----:B------:R-:W1:Y:S01]  /*1b650*/  MUFU.EX2 R204, R204 ;  /* 0x000000cc00cc7308 */ /* 0x000e620000000800 */
[----:B------:R-:W-:Y:S01]  /*1b660*/  FMNMX.FTZ R0, R166, R0, !PT ;  /* 0x00000000a6007209 */ /* 0x000fe20007810000 */
[----:B--2---:R-:W-:-:S03]  /*1b670*/  FADD.FTZ R15, R210, R15 ;  /* 0x0000000fd20f7221 */ /* 0x004fc60000010000 */
[----:B------:R-:W-:-:S03]  /*1b680*/  FMNMX.FTZ R0, R167, R0, !PT ;  /* 0x00000000a7007209 */ /* 0x000fc60007810000 */
[----:B------:R-:W2:Y:S01]  /*1b690*/  MUFU.EX2 R20, R20 ;  /* 0x0000001400147308 */ /* 0x000ea20000000800 */
[----:B------:R-:W-:Y:S01]  /*1b6a0*/  FMNMX.FTZ R0, R154, R0, !PT ;  /* 0x000000009a007209 */ /* 0x000fe20007810000 */
[C---:B0-----:R-:W-:Y:S01]  /*1b6b0*/  FADD.FTZ R15, R186.reuse, R15 ;  /* 0x0000000fba0f7221 */ /* 0x041fe20000010000 */
[----:B------:R-:W-:Y:S02]  /*1b6c0*/  F2FP.BF16.F32.PACK_AB R210, R186, R210 ;  /* 0x000000d2bad2723e */ /* 0x000fe400000010ff */
[----:B------:R-:W-:-:S03]  /*1b6d0*/  FMNMX.FTZ R0, R155, R0, !PT ;  /* 0x000000009b007209 */ /* 0x000fc60007810000 */
[----:B------:R-:W0:Y:S01]  /*1b6e0*/  MUFU.EX2 R206, R206 ;  /* 0x000000ce00ce7308 */ /* 0x000e220000000800 */
[----:B------:R-:W-:Y:S01]  /*1b6f0*/  FMNMX.FTZ R0, R158, R0, !PT ;  /* 0x000000009e007209 */ /* 0x000fe20007810000 */
[----:B-1----:R-:W-:-:S03]  /*1b700*/  FADD.FTZ R15, R204, R15 ;  /* 0x0000000fcc0f7221 */ /* 0x002fc60000010000 */
[----:B------:R-:W-:-:S03]  /*1b710*/  FMNMX.FTZ R0, R159, R0, !PT ;  /* 0x000000009f007209 */ /* 0x000fc60007810000 */
[----:B------:R-:W1:Y:S01]  /*1b720*/  MUFU.EX2 R21, R21 ;  /* 0x0000001500157308 */ /* 0x000e620000000800 */
[C---:B--2---:R-:W-:Y:S01]  /*1b730*/  FADD.FTZ R15, R20.reuse, R15 ;  /* 0x0000000f140f7221 */ /* 0x044fe20000010000 */
[----:B------:R-:W2:Y:S01]  /*1b740*/  SHFL.BFLY PT, R4, R0, 0x2, 0x1f ;  /* 0x0c401f0000047f89 */ /* 0x000ea200000e0000 */
[----:B------:R-:W-:-:S05]  /*1b750*/  F2FP.BF16.F32.PACK_AB R204, R20, R204 ;  /* 0x000000cc14cc723e */ /* 0x000fca00000010ff */
[----:B------:R-:W3:Y:S01]  /*1b760*/  MUFU.EX2 R200, R200 ;  /* 0x000000c800c87308 */ /* 0x000ee20000000800 */
[----:B0-----:R-:W-:-:S07]  /*1b770*/  FADD.FTZ R15, R206, R15 ;  /* 0x0000000fce0f7221 */ /* 0x001fce0000010000 */
[----:B------:R-:W0:Y:S01]  /*1b780*/  MUFU.EX2 R168, R168 ;  /* 0x000000a800a87308 */ /* 0x000e220000000800 */
[C---:B-1----:R-:W-:Y:S01]  /*1b790*/  FADD.FTZ R15, R21.reuse, R15 ;  /* 0x0000000f150f7221 */ /* 0x042fe20000010000 */
[----:B------:R-:W-:-:S06]  /*1b7a0*/  F2FP.BF16.F32.PACK_AB R206, R21, R206 ;  /* 0x000000ce15ce723e */ /* 0x000fcc00000010ff */
[----:B------:R-:W1:Y:S01]  /*1b7b0*/  MUFU.EX2 R202, R202 ;  /* 0x000000ca00ca7308 */ /* 0x000e620000000800 */
[----:B---3--:R-:W-:Y:S01]  /*1b7c0*/  FADD.FTZ R15, R200, R15 ;  /* 0x0000000fc80f7221 */ /* 0x008fe20000010000 */
[----:B--2---:R-:W-:-:S05]  /*1b7d0*/  FMNMX.FTZ R0, R0, R4, !PT ;  /* 0x0000000400007209 */ /* 0x004fca0007810000 */
[----:B------:R-:W2:Y:S01]  /*1b7e0*/  SHFL.BFLY PT, R4, R0, 0x1, 0x1f ;  /* 0x0c201f0000047f89 */ /* 0x000ea200000e0000 */
[----:B------:R-:W3:Y:S01]  /*1b7f0*/  MUFU.EX2 R169, R169 ;  /* 0x000000a900a97308 */ /* 0x000ee20000000800 */
[C---:B0-----:R-:W-:Y:S01]  /*1b800*/  FADD.FTZ R15, R168.reuse, R15 ;  /* 0x0000000fa80f7221 */ /* 0x041fe20000010000 */
[----:B------:R-:W-:-:S03]  /*1b810*/  F2FP.BF16.F32.PACK_AB R200, R168, R200 ;  /* 0x000000c8a8c8723e */ /* 0x000fc600000010ff */
[----:B-1----:R-:W-:-:S04]  /*1b820*/  FADD.FTZ R15, R202, R15 ;  /* 0x0000000fca0f7221 */ /* 0x002fc80000010000 */
[C---:B---3--:R-:W-:Y:S01]  /*1b830*/  FADD.FTZ R15, R169.reuse, R15 ;  /* 0x0000000fa90f7221 */ /* 0x048fe20000010000 */
[----:B------:R-:W-:Y:S01]  /*1b840*/  F2FP.BF16.F32.PACK_AB R202, R169, R202 ;  /* 0x000000caa9ca723e */ /* 0x000fe200000010ff */
[----:B------:R-:W-:Y:S02]  /*1b850*/  WARPGROUP.DEPBAR.LE gsb0, 0x0 ;  /* 0x00008000000079c5 */ /* 0x000fe40000010000 */
[----:B------:R-:W-:Y:S01]  /*1b860*/  WARPGROUP.ARRIVE ;  /* 0x00000000000079c5 */ /* 0x000fe20000000000 */
[----:B--2---:R-:W-:Y:S01]  /*1b870*/  FMNMX.FTZ R4, R0, R4, !PT ;  /* 0x0000000400047209 */ /* 0x004fe20007810000 */
[-CC-:B------:R-:W-:Y:S01]  /*1b880*/  FFMA.FTZ R196, R160, R2.reuse, -R183.reuse ;  /* 0x00000002a0c47223 */ /* 0x180fe200000108b7 */
[-C--:B------:R-:W-:Y:S01]  /*1b890*/  FFMA.FTZ R198, R164, R2.reuse, -R183 ;  /* 0x00000002a4c67223 */ /* 0x080fe200000108b7 */
[----:B------:R-:W-:Y:S01]  /*1b8a0*/  @!P1 PRMT R164, RZ, 0x654, R11 ;  /* 0x00000654ffa49816 */ /* 0x000fe2000000000b */
[-C--:B------:R-:W-:Y:S01]  /*1b8b0*/  FFMA.FTZ R160, R161, R2.reuse, -R183 ;  /* 0x00000002a1a07223 */ /* 0x080fe200000108b7 */
[----:B------:R-:W-:Y:S01]  /*1b8c0*/  HGMMA.64x256x16.F32.BF16 R24, R192, gdesc[UR4].tnspB, R24, gsb0 ;  /* 0x43e00004c0187df0 */ /* 0x000fe20008001818 */
[----:B------:R-:W-:Y:S01]  /*1b8d0*/  FADD.FTZ R0, -R4, R7 ;  /* 0x0000000704007221 */ /* 0x000fe20000010100 */
[----:B------:R-:W0:Y:S01]  /*1b8e0*/  MUFU.EX2 R196, R196 ;  /* 0x000000c400c47308 */ /* 0x000e220000000800 */
[----:B------:R-:W-:-:S02]  /*1b8f0*/  FFMA.FTZ R161, R165, R2, -R183 ;  /* 0x00000002a5a17223 */ /* 0x000fc400000108b7 */
[----:B------:R-:W-:-:S05]  /*1b900*/  FMUL.FTZ R0, R0, R2 ;  /* 0x0000000200007220 */ /* 0x000fca0000410000 */
[----:B------:R-:W1:Y:S08]  /*1b910*/  MUFU.EX2 R160, R160 ;  /* 0x000000a000a07308 */ /* 0x000e700000000800 */
[----:B------:R-:W-:Y:S01]  /*1b920*/  MUFU.EX2 R0, R0 ;  /* 0x0000000000007308 */ /* 0x000fe20000000800 */
[----:B0-----:R-:W-:-:S07]  /*1b930*/  FADD.FTZ R15, R196, R15 ;  /* 0x0000000fc40f7221 */ /* 0x001fce0000010000 */
[----:B------:R-:W0:Y:S01]  /*1b940*/  MUFU.EX2 R198, R198 ;  /* 0x000000c600c67308 */ /* 0x000e220000000800 */
[C---:B-1----:R-:W-:Y:S01]  /*1b950*/  FADD.FTZ R15, R160.reuse, R15 ;  /* 0x0000000fa00f7221 */ /* 0x042fe20000010000 */
[----:B------:R-:W-:-:S06]  /*1b960*/  F2FP.BF16.F32.PACK_AB R196, R160, R196 ;  /* 0x000000c4a0c4723e */ /* 0x000fcc00000010ff */
[----:B------:R-:W1:Y:S08]  /*1b970*/  MUFU.EX2 R161, R161 ;  /* 0x000000a100a17308 */ /* 0x000e700000000800 */
[----:B------:R-:W-:Y:S01]  /*1b980*/  MUFU.EX2 R7, R182 ;  /* 0x000000b600077308 */ /* 0x000fe20000000800 */
[----:B0-----:R-:W-:-:S04]  /*1b990*/  FADD.FTZ R15, R198, R15 ;  /* 0x0000000fc60f7221 */ /* 0x001fc80000010000 */
[C---:B-1----:R-:W-:Y:S01]  /*1b9a0*/  FADD.FTZ R15, R161.reuse, R15 ;  /* 0x0000000fa10f7221 */ /* 0x042fe20000010000 */
[----:B------:R-:W-:Y:S01]  /*1b9b0*/  F2FP.BF16.F32.PACK_AB R198, R161, R198 ;  /* 0x000000c6a1c6723e */ /* 0x000fe200000010ff */
[----:B------:R-:W-:Y:S02]  /*1b9c0*/  WARPGROUP.DEPBAR.LE gsb0, 0x0 ;  /* 0x00008000000079c5 */ /* 0x000fe40000010000 */
[-CC-:B------:R-:W-:Y:S01]  /*1b9d0*/  FFMA.FTZ R192, R152, R2.reuse, -R183.reuse ;  /* 0x0000000298c07223 */ /* 0x180fe200000108b7 */
[-CC-:B------:R-:W-:Y:S01]  /*1b9e0*/  FFMA.FTZ R152, R153, R2.reuse, -R183.reuse ;  /* 0x0000000299987223 */ /* 0x180fe200000108b7 */
[-C--:B------:R-:W-:Y:S01]  /*1b9f0*/  FMUL.FTZ R153, R4, R2.reuse ;  /* 0x0000000204997220 */ /* 0x080fe20000410000 */
[-C--:B------:R-:W-:Y:S01]  /*1ba00*/  FFMA.FTZ R194, R156, R2.reuse, -R183 ;  /* 0x000000029cc27223 */ /* 0x080fe200000108b7 */
[----:B------:R-:W-:Y:S02]  /*1ba10*/  @!P1 SYNCS.ARRIVE.TRANS64.RED.A1T0 RZ, [R164+URZ], RZ ;  /* 0x000000ffa4ff99a7 */ /* 0x000fe4000810043f */
[-CC-:B------:R-:W-:Y:S01]  /*1ba20*/  FFMA.FTZ R209, R10, R2.reuse, -R153.reuse ;  /* 0x000000020ad17223 */ /* 0x180fe20000010899 */
[-CC-:B------:R-:W-:Y:S01]  /*1ba30*/  FFMA.FTZ R10, R12, R2.reuse, -R153.reuse ;  /* 0x000000020c0a7223 */ /* 0x180fe20000010899 */
[-CC-:B------:R-:W-:Y:S01]  /*1ba40*/  FFMA.FTZ R211, R13, R2.reuse, -R153.reuse ;  /* 0x000000020dd37223 */ /* 0x180fe20000010899 */
[-CC-:B------:R-:W-:Y:S01]  /*1ba50*/  FFMA.FTZ R13, R184, R2.reuse, -R153.reuse ;  /* 0x00000002b80d7223 */ /* 0x180fe20000010899 */
[-CC-:B------:R-:W-:Y:S01]  /*1ba60*/  FFMA.FTZ R205, R176, R2.reuse, -R153.reuse ;  /* 0x00000002b0cd7223 */ /* 0x180fe20000010899 */
[-CC-:B------:R-:W-:Y:S01]  /*1ba70*/  FFMA.FTZ R156, R178, R2.reuse, -R153.reuse ;  /* 0x00000002b29c7223 */ /* 0x180fe20000010899 */
[----:B------:R-:W0:Y:S01]  /*1ba80*/  MUFU.EX2 R209, R209 ;  /* 0x000000d100d17308 */ /* 0x000e220000000800 */
[-CC-:B------:R-:W-:Y:S01]  /*1ba90*/  FFMA.FTZ R207, R179, R2.reuse, -R153.reuse ;  /* 0x00000002b3cf7223 */ /* 0x180fe20000010899 */
[-CC-:B------:R-:W-:Y:S01]  /*1baa0*/  FFMA.FTZ R12, R157, R2.reuse, -R153.reuse ;  /* 0x000000029d0c7223 */ /* 0x180fe20000010899 */
[-CC-:B------:R-:W-:Y:S01]  /*1bab0*/  FFMA.FTZ R201, R170, R2.reuse, -R153.reuse ;  /* 0x00000002aac97223 */ /* 0x180fe20000010899 */
[-CC-:B------:R-:W-:Y:S01]  /*1bac0*/  FFMA.FTZ R197, R162, R2.reuse, -R153.reuse ;  /* 0x00000002a2c57223 */ /* 0x180fe20000010899 */
[-CC-:B------:R-:W-:Y:S01]  /*1bad0*/  FFMA.FTZ R157, R171, R2.reuse, -R153.reuse ;  /* 0x00000002ab9d7223 */ /* 0x180fe20000010899 */
[-CC-:B------:R-:W-:Y:S01]  /*1bae0*/  FFMA.FTZ R203, R174, R2.reuse, -R153.reuse ;  /* 0x00000002aecb7223 */ /* 0x180fe20000010899 */
[-CC-:B------:R-:W-:Y:S01]  /*1baf0*/  FFMA.FTZ R175, R175, R2.reuse, -R153.reuse ;  /* 0x00000002afaf7223 */ /* 0x180fe20000010899 */
[----:B------:R-:W1:Y:S01]  /*1bb00*/  MUFU.EX2 R10, R10 ;  /* 0x0000000a000a7308 */ /* 0x000e620000000800 */
[-CC-:B------:R-:W-:Y:S01]  /*1bb10*/  FFMA.FTZ R163, R163, R2.reuse, -R153.reuse ;  /* 0x00000002a3a37223 */ /* 0x180fe20000010899 */
[-CC-:B------:R-:W-:Y:S01]  /*1bb20*/  FFMA.FTZ R199, R166, R2.reuse, -R153.reuse ;  /* 0x00000002a6c77223 */ /* 0x180fe20000010899 */
[----:B------:R2:W-:Y:S01]  /*1bb30*/  @!P1 SYNCS.ARRIVE.TRANS64.RED.A1T0 RZ, [R9+URZ], RZ ;  /* 0x000000ff09ff99a7 */ /* 0x0005e2000810043f */
[-CC-:B------:R-:W-:Y:S01]  /*1bb40*/  FFMA.FTZ R193, R154, R2.reuse, -R153.reuse ;  /* 0x000000029ac17223 */ /* 0x180fe20000010899 */
[-CC-:B------:R-:W-:Y:S01]  /*1bb50*/  FFMA.FTZ R155, R155, R2.reuse, -R153.reuse ;  /* 0x000000029b9b7223 */ /* 0x180fe20000010899 */
[----:B------:R-:W-:-:S02]  /*1bb60*/  FFMA.FTZ R158, R158, R2, -R153 ;  /* 0x000000029e9e7223 */ /* 0x000fc40000010899 */
[----:B------:R-:W3:Y:S01]  /*1bb70*/  MUFU.EX2 R211, R211 ;  /* 0x000000d300d37308 */ /* 0x000ee20000000800 */
[----:B0-----:R-:W-:-:S07]  /*1bb80*/  FFMA.FTZ R14, R0, R14, R209 ;  /* 0x0000000e000e7223 */ /* 0x001fce00000100d1 */
[----:B------:R-:W0:Y:S01]  /*1bb90*/  MUFU.EX2 R13, R13 ;  /* 0x0000000d000d7308 */ /* 0x000e220000000800 */
[C---:B-1----:R-:W-:Y:S01]  /*1bba0*/  FADD.FTZ R14, R10.reuse, R14 ;  /* 0x0000000e0a0e7221 */ /* 0x042fe20000010000 */
[----:B------:R-:W-:Y:S01]  /*1bbb0*/  F2FP.BF16.F32.PACK_AB R209, R10, R209 ;  /* 0x000000d10ad1723e */ /* 0x000fe200000010ff */
[----:B------:R-:W-:-:S05]  /*1bbc0*/  IMAD.MOV.U32 R10, RZ, RZ, R222 ;  /* 0x000000ffff0a7224 */ /* 0x000fca00078e00de */
[----:B------:R-:W1:Y:S01]  /*1bbd0*/  MUFU.EX2 R205, R205 ;  /* 0x000000cd00cd7308 */ /* 0x000e620000000800 */
[----:B---3--:R-:W-:-:S07]  /*1bbe0*/  FADD.FTZ R14, R211, R14 ;  /* 0x0000000ed30e7221 */ /* 0x008fce0000010000 */
[----:B------:R-:W3:Y:S01]  /*1bbf0*/  MUFU.EX2 R156, R156 ;  /* 0x0000009c009c7308 */ /* 0x000ee20000000800 */
[----:B0-----:R-:W-:Y:S01]  /*1bc00*/  FADD.FTZ R162, R13, R14 ;  /* 0x0000000e0da27221 */ /* 0x001fe20000010000 */
[-CC-:B------:R-:W-:Y:S01]  /*1bc10*/  FFMA.FTZ R14, R167, R2.reuse, -R153.reuse ;  /* 0x00000002a70e7223 */ /* 0x180fe20000010899 */
[----:B------:R-:W-:Y:S01]  /*1bc20*/  FFMA.FTZ R153, R159, R2, -R153 ;  /* 0x000000029f997223 */ /* 0x000fe20000010899 */
[----:B------:R-:W-:-:S04]  /*1bc30*/  F2FP.BF16.F32.PACK_AB R211, R13, R211 ;  /* 0x000000d30dd3723e */ /* 0x000fc800000010ff */
[----:B------:R-:W0:Y:S01]  /*1bc40*/  MUFU.EX2 R207, R207 ;  /* 0x000000cf00cf7308 */ /* 0x000e220000000800 */
[----:B-1----:R-:W-:-:S07]  /*1bc50*/  FADD.FTZ R162, R205, R162 ;  /* 0x000000a2cda27221 */ /* 0x002fce0000010000 */
[----:B------:R-:W1:Y:S01]  /*1bc60*/  MUFU.EX2 R12, R12 ;  /* 0x0000000c000c7308 */ /* 0x000e620000000800 */
[C---:B---3--:R-:W-:Y:S01]  /*1bc70*/  FADD.FTZ R162, R156.reuse, R162 ;  /* 0x000000a29ca27221 */ /* 0x048fe20000010000 */
[----:B------:R-:W-:-:S06]  /*1bc80*/  F2FP.BF16.F32.PACK_AB R205, R156, R205 ;  /* 0x000000cd9ccd723e */ /* 0x000fcc00000010ff */
[----:B------:R-:W3:Y:S01]  /*1bc90*/  MUFU.EX2 R201, R201 ;  /* 0x000000c900c97308 */ /* 0x000ee20000000800 */
[----:B0-----:R-:W-:-:S07]  /*1bca0*/  FADD.FTZ R162, R207, R162 ;  /* 0x000000a2cfa27221 */ /* 0x001fce0000010000 */
[----:B------:R-:W0:Y:S01]  /*1bcb0*/  MUFU.EX2 R157, R157 ;  /* 0x0000009d009d7308 */ /* 0x000e220000000800 */
[C---:B-1----:R-:W-:Y:S01]  /*1bcc0*/  FADD.FTZ R162, R12.reuse, R162 ;  /* 0x000000a20ca27221 */ /* 0x042fe20000010000 */
[----:B------:R-:W-:-:S06]  /*1bcd0*/  F2FP.BF16.F32.PACK_AB R207, R12, R207 ;  /* 0x000000cf0ccf723e */ /* 0x000fcc00000010ff */
[----:B------:R-:W1:Y:S01]  /*1bce0*/  MUFU.EX2 R203, R203 ;  /* 0x000000cb00cb7308 */ /* 0x000e620000000800 */
[----:B---3--:R-:W-:-:S07]  /*1bcf0*/  FADD.FTZ R162, R201, R162 ;  /* 0x000000a2c9a27221 */ /* 0x008fce0000010000 */
[----:B------:R-:W3:Y:S01]  /*1bd00*/  MUFU.EX2 R11, R175 ;  /* 0x000000af000b7308 */ /* 0x000ee20000000800 */
[C---:B0-----:R-:W-:Y:S01]  /*1bd10*/  FADD.FTZ R162, R157.reuse, R162 ;  /* 0x000000a29da27221 */ /* 0x041fe20000010000 */
[----:B------:R-:W-:-:S06]  /*1bd20*/  F2FP.BF16.F32.PACK_AB R201, R157, R201 ;  /* 0x000000c99dc9723e */ /* 0x000fcc00000010ff */
[----:B------:R-:W0:Y:S01]  /*1bd30*/  MUFU.EX2 R197, R197 ;  /* 0x000000c500c57308 */ /* 0x000e220000000800 */
[----:B-1----:R-:W-:-:S07]  /*1bd40*/  FADD.FTZ R162, R203, R162 ;  /* 0x000000a2cba27221 */ /* 0x002fce0000010000 */
[----:B--2---:R-:W1:Y:S01]  /*1bd50*/  MUFU.EX2 R9, R163 ;  /* 0x000000a300097308 */ /* 0x004e620000000800 */
[C---:B---3--:R-:W-:Y:S01]  /*1bd60*/  FADD.FTZ R162, R11.reuse, R162 ;  /* 0x000000a20ba27221 */ /* 0x048fe20000010000 */
[----:B------:R-:W-:-:S06]  /*1bd70*/  F2FP.BF16.F32.PACK_AB R203, R11, R203 ;  /* 0x000000cb0bcb723e */ /* 0x000fcc00000010ff */
[----:B------:R-:W2:Y:S01]  /*1bd80*/  MUFU.EX2 R199, R199 ;  /* 0x000000c700c77308 */ /* 0x000ea20000000800 */
[----:B0-----:R-:W-:-:S07]  /*1bd90*/  FADD.FTZ R162, R197, R162 ;  /* 0x000000a2c5a27221 */ /* 0x001fce0000010000 */
[----:B------:R-:W0:Y:S01]  /*1bda0*/  MUFU.EX2 R14, R14 ;  /* 0x0000000e000e7308 */ /* 0x000e220000000800 */
[C---:B-1----:R-:W-:Y:S01]  /*1bdb0*/  FADD.FTZ R162, R9.reuse, R162 ;  /* 0x000000a209a27221 */ /* 0x042fe20000010000 */
[----:B------:R-:W-:-:S06]  /*1bdc0*/  F2FP.BF16.F32.PACK_AB R197, R9, R197 ;  /* 0x000000c509c5723e */ /* 0x000fcc00000010ff */
[----:B------:R-:W1:Y:S01]  /*1bdd0*/  MUFU.EX2 R192, R192 ;  /* 0x000000c000c07308 */ /* 0x000e620000000800 */
[----:B--2---:R-:W-:-:S07]  /*1bde0*/  FADD.FTZ R13, R199, R162 ;  /* 0x000000a2c70d7221 */ /* 0x004fce0000010000 */
[----:B------:R-:W2:Y:S01]  /*1bdf0*/  MUFU.EX2 R193, R193 ;  /* 0x000000c100c17308 */ /* 0x000ea20000000800 */
[C---:B0-----:R-:W-:Y:S01]  /*1be00*/  FADD.FTZ R8, R14.reuse, R13 ;  /* 0x0000000d0e087221 */ /* 0x041fe20000010000 */
[----:B------:R-:W-:-:S06]  /*1be10*/  F2FP.BF16.F32.PACK_AB R199, R14, R199 ;  /* 0x000000c70ec7723e */ /* 0x000fcc00000010ff */
[----:B------:R-:W0:Y:S01]  /*1be20*/  MUFU.EX2 R152, R152 ;  /* 0x0000009800987308 */ /* 0x000e220000000800 */
[----:B-1----:R-:W-:-:S07]  /*1be30*/  FADD.FTZ R15, R192, R15 ;  /* 0x0000000fc00f7221 */ /* 0x002fce0000010000 */
[----:B------:R-:W1:Y:S01]  /*1be40*/  MUFU.EX2 R155, R155 ;  /* 0x0000009b009b7308 */ /* 0x000e620000000800 */
[----:B--2---:R-:W-:-:S07]  /*1be50*/  FADD.FTZ R8, R193, R8 ;  /* 0x00000008c1087221 */ /* 0x004fce0000010000 */
[----:B------:R-:W2:Y:S01]  /*1be60*/  MUFU.EX2 R194, R194 ;  /* 0x000000c200c27308 */ /* 0x000ea20000000800 */
[C---:B0-----:R-:W-:Y:S01]  /*1be70*/  FADD.FTZ R15, R152.reuse, R15 ;  /* 0x0000000f980f7221 */ /* 0x041fe20000010000 */
[----:B------:R-:W-:-:S06]  /*1be80*/  F2FP.BF16.F32.PACK_AB R192, R152, R192 ;  /* 0x000000c098c0723e */ /* 0x000fcc00000010ff */
[----:B------:R-:W0:Y:S01]  /*1be90*/  MUFU.EX2 R158, R158 ;  /* 0x0000009e009e7308 */ /* 0x000e220000000800 */
[C---:B-1----:R-:W-:Y:S01]  /*1bea0*/  FADD.FTZ R9, R155.reuse, R8 ;  /* 0x000000089b097221 */ /* 0x042fe20000010000 */
[----:B------:R-:W-:-:S06]  /*1beb0*/  F2FP.BF16.F32.PACK_AB R193, R155, R193 ;  /* 0x000000c19bc1723e */ /* 0x000fcc00000010ff */
[----:B------:R-:W1:Y:S01]  /*1bec0*/  MUFU.EX2 R153, R153 ;  /* 0x0000009900997308 */ /* 0x000e620000000800 */
[----:B--2---:R-:W-:Y:S01]  /*1bed0*/  FADD.FTZ R8, R194, R15 ;  /* 0x0000000fc2087221 */ /* 0x004fe20000010000 */
[----:B------:R-:W-:-:S03]  /*1bee0*/  F2FP.BF16.F32.PACK_AB R194, R7, R194 ;  /* 0x000000c207c2723e */ /* 0x000fc600000010ff */
[----:B------:R-:W-:Y:S01]  /*1bef0*/  FADD.FTZ R15, R7, R8 ;  /* 0x00000008070f7221 */ /* 0x000fe20000010000 */
[----:B------:R-:W-:Y:S02]  /*1bf00*/  IMAD.MOV.U32 R7, RZ, RZ, R4 ;  /* 0x000000ffff077224 */ /* 0x000fe400078e0004 */
[----:B------:R-:W-:Y:S02]  /*1bf10*/  IMAD.MOV.U32 R8, RZ, RZ, R5 ;  /* 0x000000ffff087224 */ /* 0x000fe400078e0005 */
[----:B0-----:R-:W-:Y:S01]  /*1bf20*/  FADD.FTZ R14, R158, R9 ;  /* 0x000000099e0e7221 */ /* 0x001fe20000010000 */
[----:B------:R-:W-:-:S03]  /*1bf30*/  IMAD.MOV.U32 R9, RZ, RZ, R223 ;  /* 0x000000ffff097224 */ /* 0x000fc600078e00df */
[C---:B-1----:R-:W-:Y:S01]  /*1bf40*/  FADD.FTZ R14, R153.reuse, R14 ;  /* 0x0000000e990e7221 */ /* 0x042fe20000010000 */
[----:B------:R-:W-:Y:S01]  /*1bf50*/  F2FP.BF16.F32.PACK_AB R195, R153, R158 ;  /* 0x0000009e99c3723e */ /* 0x000fe200000010ff */
[----:B------:R-:W-:Y:S06]  /*1bf60*/  @P2 BRA `(.L_x_657) ;  /* 0xffffffb000a82947 */ /* 0x000fec000383ffff */
.L_x_646:
[----:B------:R-:W-:Y:S05]  /*1bf70*/  BSYNC B0 ;  /* 0x0000000000007941 */ /* 0x000fea0003800000 */
.L_x_645:
        /* <DEDUP_REMOVED lines=131> */
.L_x_658:
[----:B------:R-:W-:Y:S01]  /*1c7b0*/  IMAD R0, R222, 0x8, R16 ;  /* 0x00000008de007824 */ /* 0x000fe200078e0210 */
[----:B------:R-:W-:-:S04]  /*1c7c0*/  SHF.L.U32 R7, R223, 0x1f, RZ ;  /* 0x0000001fdf077819 */ /* 0x000fc800000006ff */
[----:B------:R0:W1:Y:S01]  /*1c7d0*/  SYNCS.PHASECHK.TRANS64.TRYWAIT P2, [R0+URZ+0x38850], R7 ;  /* 0x03885007000075a7 */ /* 0x000062000804017f */
[----:B------:R-:W-:Y:S05]  /*1c7e0*/  @!P0 BRA `(.L_x_659) ;  /* 0x0000000000048947 */ /* 0x000fea0003800000 */
[----:B------:R-:W-:Y:S01]  /*1c7f0*/  BPT.TRAP 0x1 ;  /* 0x000000040000795c */ /* 0x000fe20000300000 */
.L_x_659:
[----:B------:R-:W-:Y:S01]  /*1c800*/  VIADD R16, R16, 0x400 ;  /* 0x0000040010107836 */ /* 0x000fe20000000000 */
[----:B------:R-:W-:Y:S04]  /*1c810*/  BSSY B0, `(.L_x_660) ;  /* 0x0000008000007945 */ /* 0x000fe80003800000 */
[----:B------:R-:W-:-:S04]  /*1c820*/  SHF.R.U32.HI R16, RZ, 0x4, R16 ;  /* 0x00000004ff107819 */ /* 0x000fc80000011610 */
[----:B------:R-:W-:-:S04]  /*1c830*/  LOP3.LUT R16, R16, 0x3fff, RZ, 0xc0, !PT ;  /* 0x00003fff10107812 */ /* 0x000fc800078ec0ff */
[----:B------:R-:W-:-:S05]  /*1c840*/  LOP3.LUT R3, R16, 0x2800000, RZ, 0xfc, !PT ;  /* 0x0280000010037812 */ /* 0x000fca00078efcff */
[----:B------:R-:W-:Y:S01]  /*1c850*/  IMAD R3, R222, 0xa00, R3 ;  /* 0x00000a00de037824 */ /* 0x000fe200078e0203 */
[----:B-1----:R-:W-:Y:S06]  /*1c860*/  @P2 BRA `(.L_x_661) ;  /* 0x0000000000082947 */ /* 0x002fec0003800000 */
[----:B------:R-:W1:Y:S02]  /*1c870*/  SYNCS.PHASECHK.TRANS64.TRYWAIT P0, [R0+URZ+0x38850], R7 ;  /* 0x03885007000075a7 */ /* 0x000e64000800017f */
[----:B-1----:R-:W-:Y:S05]  /*1c880*/  @!P0 BRA `(.L_x_662) ;  /* 0x000000a000588947 */ /* 0x002fea0003800000 */
.L_x_661:
[----:B------:R-:W-:Y:S05]  /*1c890*/  BSYNC B0 ;  /* 0x0000000000007941 */ /* 0x000fea0003800000 */
.L_x_660:
[----:B01----:R-:W-:Y:S01]  /*1c8a0*/  IMAD.MOV.U32 R7, RZ, RZ, 0x40000040 ;  /* 0x40000040ff077424 */ /* 0x003fe200078e00ff */
[----:B------:R-:W-:Y:S01]  /*1c8b0*/  MOV R6, R3 ;  /* 0x0000000300067202 */ /* 0x000fe20000000f00 */
[----:B------:R-:W2:Y:S01]  /*1c8c0*/  LDL.LU R20, [R1+0x68] ;  /* 0x0000680001147983 */ /* 0x000ea20000300800 */
[----:B------:R-:W-:Y:S01]  /*1c8d0*/  WARPGROUP.ARRIVE ;  /* 0x00000000000079c5 */ /* 0x000fe20000000000 */
[----:B------:R-:W-:Y:S01]  /*1c8e0*/  VIADD R222, R222, 0x1 ;  /* 0x00000001dede7836 */ /* 0x000fe20000000000 */
[----:B------:R-:W-:Y:S01]  /*1c8f0*/  R2UR UR6, R6 ;  /* 0x00000000060672ca */ /* 0x000fe200000e0000 */
[----:B------:R-:W-:Y:S01]  /*1c900*/  VIADD R6, R3, 0x80 ;  /* 0x0000008003067836 */ /* 0x000fe20000000000 */
[----:B------:R-:W-:Y:S01]  /*1c910*/  R2UR UR7, R7 ;  /* 0x00000000070772ca */ /* 0x000fe200000e0000 */
[----:B------:R-:W-:Y:S01]  /*1c920*/  IMAD.MOV.U32 R7, RZ, RZ, 0x40000040 ;  /* 0x40000040ff077424 */ /* 0x000fe200078e00ff */
[----:B------:R-:W-:Y:S01]  /*1c930*/  ISETP.NE.AND P2, PT, R222, 0x2, PT ;  /* 0x00000002de00780c */ /* 0x000fe20003f45270 */
[----:B------:R-:W-:Y:S01]  /*1c940*/  IMAD.MOV.U32 R12, RZ, RZ, RZ ;  /* 0x000000ffff0c7224 */ /* 0x000fe200078e00ff */
[----:B------:R-:W-:Y:S01]  /*1c950*/  @!P1 IADD3 R11, R0, 0x38860, RZ ;  /* 0x00038860000b9810 */ /* 0x000fe20007ffe0ff */
[----:B------:R-:W-:Y:S01]  /*1c960*/  IMAD.MOV.U32 R0, RZ, RZ, -0x800000 ;  /* 0xff800000ff007424 */ /* 0x000fe200078e00ff */
[----:B------:R-:W-:-:S02]  /*1c970*/  SEL R222, R222, RZ, P2 ;  /* 0x000000ffdede7207 */ /* 0x000fc40001000000 */
[----:B------:R-:W-:-:S05]  /*1c980*/  @!P1 PRMT R11, RZ, 0x654, R11 ;  /* 0x00000654ff0b9816 */ /* 0x000fca000000000b */
[----:B------:R-:W-:Y:S01]  /*1c990*/  HGMMA.64x256x16.F32.BF16 R24, R208, gdesc[UR4].tnspB, R24, gsb0 ;  /* 0x43e00004d0187df0 */ /* 0x000fe20008001818 */
[----:B------:R-:W-:Y:S01]  /*1c9a0*/  R2UR UR6, R6 ;  /* 0x00000000060672ca */ /* 0x000fe200000e0000 */
[----:B------:R-:W-:Y:S01]  /*1c9b0*/  VIADD R6, R3, 0x100 ;  /* 0x0000010003067836 */ /* 0x000fe20000000000 */
[----:B------:R-:W-:Y:S01]  /*1c9c0*/  R2UR UR7, R7 ;  /* 0x00000000070772ca */ /* 0x000fe200000e0000 */
[----:B------:R-:W-:Y:S01]  /*1c9d0*/  IMAD.MOV.U32 R7, RZ, RZ, 0x40000040 ;  /* 0x40000040ff077424 */ /* 0x000fe200078e00ff */
[----:B------:R-:W-:Y:S02]  /*1c9e0*/  WARPGROUP.DEPBAR.LE gsb0, 0x0 ;  /* 0x00008000000079c5 */ /* 0x000fe40000010000 */
[----:B------:R-:W-:-:S15]  /*1c9f0*/  WARPGROUP.ARRIVE ;  /* 0x00000000000079c5 */ /* 0x000fde0000000000 */
[----:B------:R-:W-:-:S06]  /*1ca00*/  NOP ;  /* 0x0000000000007918 */ /* 0x000fcc0000000000 */
[----:B------:R-:W-:Y:S01]  /*1ca10*/  HGMMA.64x256x16.F32.BF16 R24, R204, gdesc[UR4].tnspB, R24, gsb0 ;  /* 0x43e00004cc187df0 */ /* 0x000fe20008001818 */
[----:B------:R-:W-:Y:S01]  /*1ca20*/  R2UR UR6, R6 ;  /* 0x00000000060672ca */ /* 0x000fe200000e0000 */
[----:B------:R-:W-:Y:S01]  /*1ca30*/  VIADD R6, R3, 0x180 ;  /* 0x0000018003067836 */ /* 0x000fe20000000000 */
[----:B------:R-:W-:Y:S01]  /*1ca40*/  R2UR UR7, R7 ;  /* 0x00000000070772ca */ /* 0x000fe200000e0000 */
[----:B------:R-:W-:Y:S02]  /*1ca50*/  IMAD.MOV.U32 R7, RZ, RZ, 0x40000040 ;  /* 0x40000040ff077424 */ /* 0x000fe400078e00ff */
[----:B--2---:R-:W-:-:S05]  /*1ca60*/  VIADD R20, R20, 0x1 ;  /* 0x0000000114147836 */ /* 0x004fca0000000000 */
[----:B------:R-:W-:Y:S01]  /*1ca70*/  STL [R1+0x68], R20 ;  /* 0x0000681401007387 */ /* 0x000fe20000100800 */
[----:B------:R-:W-:Y:S02]  /*1ca80*/  WARPGROUP.DEPBAR.LE gsb0, 0x0 ;  /* 0x00008000000079c5 */ /* 0x000fe40000010000 */
[----:B------:R-:W-:-:S14]  /*1ca90*/  WARPGROUP.ARRIVE ;  /* 0x00000000000079c5 */ /* 0x000fdc0000000000 */
[----:B------:R-:W-:Y:S01]  /*1caa0*/  HGMMA.64x256x16.F32.BF16 R24, R200, gdesc[UR4].tnspB, R24, gsb0 ;  /* 0x43e00004c8187df0 */ /* 0x000fe20008001818 */
[----:B------:R-:W-:Y:S01]  /*1cab0*/  R2UR UR6, R6 ;  /* 0x00000000060672ca */ /* 0x000fe200000e0000 */
[----:B------:R-:W-:Y:S01]  /*1cac0*/  VIADD R6, R3, 0x200 ;  /* 0x0000020003067836 */ /* 0x000fe20000000000 */
[----:B------:R-:W-:Y:S01]  /*1cad0*/  R2UR UR7, R7 ;  /* 0x00000000070772ca */ /* 0x000fe200000e0000 */
[----:B------:R-:W-:Y:S01]  /*1cae0*/  IMAD.MOV.U32 R7, RZ, RZ, 0x40000040 ;  /* 0x40000040ff077424 */ /* 0x000fe200078e00ff */
[----:B------:R-:W0:Y:S01]  /*1caf0*/  SHFL.BFLY PT, R3, R14, 0x2, 0x1f ;  /* 0x0c401f000e037f89 */ /* 0x000e2200000e0000 */
[----:B------:R-:W-:Y:S02]  /*1cb00*/  WARPGROUP.DEPBAR.LE gsb0, 0x0 ;  /* 0x00008000000079c5 */ /* 0x000fe40000010000 */
[----:B------:R-:W-:-:S15]  /*1cb10*/  WARPGROUP.ARRIVE ;  /* 0x00000000000079c5 */ /* 0x000fde0000000000 */
[----:B------:R-:W-:-:S05]  /*1cb20*/  NOP ;  /* 0x0000000000007918 */ /* 0x000fca0000000000 */
[----:B------:R-:W-:Y:S01]  /*1cb30*/  HGMMA.64x256x16.F32.BF16 R24, R196, gdesc[UR4].tnspB, R24, gsb0 ;  /* 0x43e00004c4187df0 */ /* 0x000fe20008001818 */
[----:B------:R-:W-:Y:S02]  /*1cb40*/  R2UR UR6, R6 ;  /* 0x00000000060672ca */ /* 0x000fe400000e0000 */
[----:B------:R-:W-:Y:S01]  /*1cb50*/  R2UR UR7, R7 ;  /* 0x00000000070772ca */ /* 0x000fe200000e0000 */
[----:B------:R-:W1:Y:S01]  /*1cb60*/  SHFL.BFLY PT, R6, R15, 0x2, 0x1f ;  /* 0x0c401f000f067f89 */ /* 0x000e6200000e0000 */
[----:B0-----:R-:W-:-:S05]  /*1cb70*/  FADD.FTZ R7, R3, R14 ;  /* 0x0000000e03077221 */ /* 0x001fca0000010000 */
[----:B------:R-:W0:Y:S01]  /*1cb80*/  SHFL.BFLY PT, R8, R7, 0x1, 0x1f ;  /* 0x0c201f0007087f89 */ /* 0x000e2200000e0000 */
[----:B-1----:R-:W-:-:S05]  /*1cb90*/  FADD.FTZ R6, R6, R15 ;  /* 0x0000000f06067221 */ /* 0x002fca0000010000 */
[----:B------:R-:W1:Y:S01]  /*1cba0*/  SHFL.BFLY PT, R3, R6, 0x1, 0x1f ;  /* 0x0c201f0006037f89 */ /* 0x000e6200000e0000 */
[----:B0-----:R-:W-:-:S05]  /*1cbb0*/  FADD.FTZ R16, R7, R8 ;  /* 0x0000000807107221 */ /* 0x001fca0000010000 */
[----:B------:R-:W-:-:S13]  /*1cbc0*/  FSETP.NE.FTZ.AND P3, PT, R16, RZ, PT ;  /* 0x000000ff1000720b */ /* 0x000fda0003f75000 */
[----:B------:R-:W0:Y:S01]  /*1cbd0*/  @P3 MUFU.LG2 R10, R16 ;  /* 0x00000010000a3308 */ /* 0x000e220000000c00 */
[----:B-1----:R-:W-:Y:S01]  /*1cbe0*/  FADD.FTZ R13, R6, R3 ;  /* 0x00000003060d7221 */ /* 0x002fe20000010000 */
[----:B------:R-:W-:Y:S01]  /*1cbf0*/  SEL R6, RZ, 0x1, P2 ;  /* 0x00000001ff067807 */ /* 0x000fe20001000000 */
[----:B------:R-:W-:-:S03]  /*1cc00*/  IMAD.MOV.U32 R3, RZ, RZ, -0x800000 ;  /* 0xff800000ff037424 */ /* 0x000fc600078e00ff */
[----:B------:R-:W-:Y:S02]  /*1cc10*/  FSETP.NE.FTZ.AND P0, PT, R13, RZ, PT ;  /* 0x000000ff0d00720b */ /* 0x000fe40003f15000 */
[----:B------:R-:W-:Y:S01]  /*1cc20*/  LOP3.LUT R223, R223, R6, RZ, 0x3c, !PT ;  /* 0x00000006dfdf7212 */ /* 0x000fe200078e3cff */
[----:B------:R-:W-:Y:S02]  /*1cc30*/  IMAD.MOV.U32 R6, RZ, RZ, RZ ;  /* 0x000000ffff067224 */ /* 0x000fe400078e00ff */
[----:B0-----:R-:W-:-:S04]  /*1cc40*/  @P3 FMUL.FTZ R7, R10, 0.69314718246459960938 ;  /* 0x3f3172180a073820 */ /* 0x001fc80000410000 */
[----:B------:R-:W-:Y:S04]  /*1cc50*/  @P3 MUFU.RCP R6, R16 ;  /* 0x0000001000063308 */ /* 0x000fe80000001000 */
[C---:B------:R-:W-:Y:S01]  /*1cc60*/  @P0 FMUL.FTZ R8, R2.reuse, 0.69314718246459960938 ;  /* 0x3f31721802080820 */ /* 0x040fe20000410000 */
[----:B------:R-:W-:-:S03]  /*1cc70*/  @P3 FMUL.FTZ R2, R2, 0.69314718246459960938 ;  /* 0x3f31721802023820 */ /* 0x000fc60000410000 */
[----:B------:R-:W0:Y:S01]  /*1cc80*/  @P0 MUFU.LG2 R9, R13 ;  /* 0x0000000d00090308 */ /* 0x000e220000000c00 */
[----:B------:R-:W-:-:S07]  /*1cc90*/  @P3 FFMA.FTZ R3, R2, R4, R7 ;  /* 0x0000000402033223 */ /* 0x000fce0000010007 */
[----:B------:R-:W1:Y:S01]  /*1cca0*/  @P0 MUFU.RCP R12, R13 ;  /* 0x0000000d000c0308 */ /* 0x000e620000001000 */
[----:B0-----:R-:W-:-:S04]  /*1ccb0*/  @P0 FMUL.FTZ R9, R9, 0.69314718246459960938 ;  /* 0x3f31721809090820 */ /* 0x001fc80000410000 */
[----:B------:R-:W-:Y:S01]  /*1ccc0*/  @P0 FFMA.FTZ R0, R8, R5, R9 ;  /* 0x0000000508000223 */ /* 0x000fe20000010009 */
[----:B------:R-:W-:Y:S01]  /*1ccd0*/  PLOP3.LUT P0, PT, PT, PT, PT, 0x8, 0x0 ;  /* 0x000000000000781c */ /* 0x000fe20003f0e170 */
[----:B------:R-:W-:Y:S02]  /*1cce0*/  WARPGROUP.DEPBAR.LE gsb0, 0x0 ;  /* 0x00008000000079c5 */ /* 0x000fe40000010000 */
[----:B------:R-:W-:-:S06]  /*1ccf0*/  WARPGROUP.ARRIVE ;  /* 0x00000000000079c5 */ /* 0x000fcc0000000000 */
[----:B------:R-:W-:Y:S03]  /*1cd00*/  HGMMA.64x256x16.F32.BF16 R24, R192, gdesc[UR4].tnspB, R24, gsb0 ;  /* 0x43e00004c0187df0 */ /* 0x000fe60008001818 */
[----:B------:R-:W-:Y:S02]  /*1cd10*/  WARPGROUP.DEPBAR.LE gsb0, 0x0 ;  /* 0x00008000000079c5 */ /* 0x000fe40000010000 */
[-C--:B-1----:R-:W-:Y:S01]  /*1cd20*/  FMUL.FTZ R4, R24, R12.reuse ;  /* 0x0000000c18047220 */ /* 0x082fe20000410000 */
[-C--:B------:R-:W-:Y:S01]  /*1cd30*/  FMUL.FTZ R160, R44, R12.reuse ;  /* 0x0000000c2ca07220 */ /* 0x080fe20000410000 */
[-C--:B------:R-:W-:Y:S01]  /*1cd40*/  FMUL.FTZ R163, R56, R12.reuse ;  /* 0x0000000c38a37220 */ /* 0x080fe20000410000 */
[----:B------:R-:W-:Y:S01]  /*1cd50*/  FMUL.FTZ R169, R80, R12 ;  /* 0x0000000c50a97220 */ /* 0x000fe20000410000 */
[-C--:B------:R-:W-:Y:S01]  /*1cd60*/  FMUL.FTZ R10, R27, R6.reuse ;  /* 0x000000061b0a7220 */ /* 0x080fe20000410000 */
[----:B------:R-:W-:Y:S01]  /*1cd70*/  FMUL.FTZ R8, R31, R6 ;  /* 0x000000061f087220 */ /* 0x000fe20000410000 */
[----:B------:R0:W-:Y:S01]  /*1cd80*/  @!P1 SYNCS.ARRIVE.TRANS64.RED.A1T0 RZ, [R11+URZ], RZ ;  /* 0x000000ff0bff99a7 */ /* 0x0001e2000810043f */
        /* <DEDUP_REMOVED lines=61> */
[----:B------:R-:W-:Y:S01]  /*1d160*/  FMUL.FTZ R31, R63, R6 ;  /* 0x000000063f1f7220 */ /* 0x000fe20000410000 */
        /* <DEDUP_REMOVED lines=8> */
[-C--:B0-----:R-:W-:Y:S01]  /*1d1f0*/  FMUL.FTZ R11, R46, R6.reuse ;  /* 0x000000062e0b7220 */ /* 0x081fe20000410000 */
        /* <DEDUP_REMOVED lines=50> */
[----:B------:R-:W-:-:S07]  /*1d520*/  FMUL.FTZ R76, R151, R6 ;  /* 0x00000006974c7220 */ /* 0x000fce0000410000 */
.L_x_570:
[----:B------:R-:W0:Y:S08]  /*1d530*/  S2UR UR5, SR_CgaCtaId ;  /* 0x00000000000579c3 */ /* 0x000e300000008800 */
[----:B------:R-:W-:Y:S06]  /*1d540*/  BAR.SYNC.DEFER_BLOCKING 0x5, 0x120 ;  /* 0x0144800000007b1d */ /* 0x000fec0000010000 */
[----:B------:R-:W-:Y:S01]  /*1d550*/  UMOV UR4, 0x400 ;  /* 0x0000040000047882 */ /* 0x000fe20000000000 */
[----:B------:R-:W-:Y:S01]  /*1d560*/  BSSY B0, `(.L_x_663) ;  /* 0x0000293000007945 */ /* 0x000fe20003800000 */
[----:B0-----:R-:W-:-:S06]  /*1d570*/  ULEA UR4, UR5, UR4, 0x18 ;  /* 0x0000000405047291 */ /* 0x001fcc000f8ec03f */
[----:B------:R-:W-:-:S05]  /*1d580*/  IMAD.U32 R16, RZ, RZ, UR4 ;  /* 0x00000004ff107e24 */ /* 0x000fca000f8e00ff */
[----:B------:R0:W1:Y:S01]  /*1d590*/  LDS.128 R148, [R16+0x388d0] ;  /* 0x0388d00010947984 */ /* 0x0000620000000c00 */
[----:B------:R-:W-:Y:S06]  /*1d5a0*/  BAR.ARV 0x4, 0x120 ;  /* 0x0104800000007b1d */ /* 0x000fec0000002000 */
[----:B------:R-:W-:Y:S05]  /*1d5b0*/  @P0 BRA `(.L_x_664) ;  /* 0x0000001c00580947 */ /* 0x000fea0003800000 */
[----:B------:R-:W2:Y:S04]  /*1d5c0*/  LDL R6, [R1+0x90] ;  /* 0x0000900001067983 */ /* 0x000ea80000100800 */
[----:B-1----:R-:W3:Y:S01]  /*1d5d0*/  LDL R148, [R1+0x5c] ;  /* 0x00005c0001947983 */ /* 0x002ee20000100800 */
[----:B------:R-:W1:Y:S01]  /*1d5e0*/  S2R R21, SR_SWINHI ;  /* 0x0000000000157919 */ /* 0x000e620000002f00 */
[----:B------:R-:W-:Y:S01]  /*1d5f0*/  F2FP.BF16.F32.PACK_AB R5, R10, R5 ;  /* 0x000000050a05723e */ /* 0x000fe200000010ff */
[----:B------:R-:W-:Y:S01]  /*1d600*/  ULDC.64 UR4, c[0x0][0xbd8] ;  /* 0x0002f60000047ab9 */ /* 0x000fe20000000a00 */
[----:B------:R-:W-:Y:S02]  /*1d610*/  MOV R14, R16 ;  /* 0x00000010000e7202 */ /* 0x000fe40000000f00 */
[----:B-1----:R-:W-:-:S02]  /*1d620*/  MOV R15, R21 ;  /* 0x00000015000f7202 */ /* 0x002fc40000000f00 */
        /* <DEDUP_REMOVED lines=11> */
[----:B-----5:R-:W-:Y:S01]  /*1d6e0*/  F2FP.BF16.F32.PACK_AB R147, R76, R72 ;  /* 0x000000484c93723e */ /* 0x020fe200000010ff */
[----:B------:R-:W-:Y:S01]  /*1d6f0*/  ULDC.64 UR6, c[0x0][0x208] ;  /* 0x0000820000067ab9 */ /* 0x000fe20000000a00 */
[----:B------:R-:W-:Y:S01]  /*1d700*/  BAR.SYNC.DEFER_BLOCKING 0x1, 0x100 ;  /* 0x0044000000007b1d */ /* 0x000fe20000010000 */
[----:B--2---:R-:W-:-:S03]  /*1d710*/  IMAD.WIDE R120, R6, 0x2, R14 ;  /* 0x0000000206787825 */ /* 0x004fc600078e020e */
[C---:B------:R-:W-:Y:S02]  /*1d720*/  IADD3 R6, P1, R120.reuse, 0x20, RZ ;  /* 0x0000002078067810 */ /* 0x040fe40007f3e0ff */
[----:B------:R-:W-:Y:S02]  /*1d730*/  IADD3 R46, P0, R120, 0x40, RZ ;  /* 0x00000040782e7810 */ /* 0x000fe40007f1e0ff */
[----:B------:R-:W-:Y:S02]  /*1d740*/  LOP3.LUT R88, R6, 0x380, RZ, 0xc0, !PT ;  /* 0x0000038006587812 */ /* 0x000fe400078ec0ff */
[----:B------:R-:W-:Y:S02]  /*1d750*/  IADD3 R100, P3, R120, 0x4000, RZ ;  /* 0x0000400078647810 */ /* 0x000fe40007f7e0ff */
[----:B------:R-:W-:Y:S01]  /*1d760*/  LOP3.LUT R92, R46, 0x380, RZ, 0xc0, !PT ;  /* 0x000003802e5c7812 */ /* 0x000fe200078ec0ff */
[----:B------:R-:W-:Y:S01]  /*1d770*/  IMAD.X R89, RZ, RZ, R121, P1 ;  /* 0x000000ffff597224 */ /* 0x000fe200008e0679 */
[----:B------:R-:W-:-:S02]  /*1d780*/  SHF.R.U64 R88, R88, 0x3, RZ ;  /* 0x0000000358587819 */ /* 0x000fc400000012ff */
[C---:B------:R-:W-:Y:S02]  /*1d790*/  IADD3 R108, P1, R120.reuse, 0x8000, RZ ;  /* 0x00008000786c7810 */ /* 0x040fe40007f3e0ff */
[----:B------:R-:W-:Y:S02]  /*1d7a0*/  IADD3 R84, P4, R120, 0x60, RZ ;  /* 0x0000006078547810 */ /* 0x000fe40007f9e0ff */
[----:B------:R-:W-:Y:S02]  /*1d7b0*/  LOP3.LUT R118, R100, 0x380, RZ, 0xc0, !PT ;  /* 0x0000038064767812 */ /* 0x000fe400078ec0ff */
[----:B------:R-:W-:Y:S02]  /*1d7c0*/  SHF.R.U64 R92, R92, 0x3, RZ ;  /* 0x000000035c5c7819 */ /* 0x000fe400000012ff */
[----:B------:R-:W-:Y:S02]  /*1d7d0*/  IADD3 R106, P2, R120, 0x4060, RZ ;  /* 0x00004060786a7810 */ /* 0x000fe40007f5e0ff */
[----:B------:R-:W-:-:S02]  /*1d7e0*/  LOP3.LUT R88, R88, R6, RZ, 0x3c, !PT ;  /* 0x0000000658587212 */ /* 0x000fc400078e3cff */
[----:B------:R-:W-:Y:S02]  /*1d7f0*/  LOP3.LUT R6, R108, 0x380, RZ, 0xc0, !PT ;  /* 0x000003806c067812 */ /* 0x000fe400078ec0ff */
[----:B------:R-:W-:Y:S02]  /*1d800*/  IADD3 R102, P6, R120, 0x4020, RZ ;  /* 0x0000402078667810 */ /* 0x000fe40007fde0ff */
[----:B------:R-:W-:Y:S02]  /*1d810*/  LOP3.LUT R96, R84, 0x380, RZ, 0xc0, !PT ;  /* 0x0000038054607812 */ /* 0x000fe400078ec0ff */
[----:B------:R-:W-:Y:S02]  /*1d820*/  SHF.R.U64 R118, R118, 0x3, RZ ;  /* 0x0000000376767819 */ /* 0x000fe400000012ff */
[----:B------:R-:W-:Y:S02]  /*1d830*/  LOP3.LUT R92, R92, R46, RZ, 0x3c, !PT ;  /* 0x0000002e5c5c7212 */ /* 0x000fe400078e3cff */
[----:B------:R-:W-:Y:S01]  /*1d840*/  LOP3.LUT R46, R106, 0x380, RZ, 0xc0, !PT ;  /* 0x000003806a2e7812 */ /* 0x000fe200078ec0ff */
[--C-:B------:R-:W-:Y:S01]  /*1d850*/  IMAD.X R101, RZ, RZ, R121.reuse, P3 ;  /* 0x000000ffff657224 */ /* 0x100fe200018e0679 */
[----:B------:R-:W-:Y:S01]  /*1d860*/  SHF.R.U64 R6, R6, 0x3, RZ ;  /* 0x0000000306067819 */ /* 0x000fe200000012ff */
[----:B------:R-:W-:Y:S01]  /*1d870*/  IMAD.X R103, RZ, RZ, R121, P6 ;  /* 0x000000ffff677224 */ /* 0x000fe200030e0679 */
[----:B------:R-:W-:-:S02]  /*1d880*/  IADD3 R114, P3, R120, 0x8060, RZ ;  /* 0x0000806078727810 */ /* 0x000fc40007f7e0ff */
[----:B------:R-:W-:Y:S02]  /*1d890*/  SHF.R.U64 R96, R96, 0x3, RZ ;  /* 0x0000000360607819 */ /* 0x000fe400000012ff */
[----:B------:R-:W-:Y:S02]  /*1d8a0*/  LOP3.LUT R100, R118, R100, RZ, 0x3c, !PT ;  /* 0x0000006476647212 */ /* 0x000fe400078e3cff */
[C---:B------:R-:W-:Y:S02]  /*1d8b0*/  LOP3.LUT R21, R120.reuse, 0x380, RZ, 0xc0, !PT ;  /* 0x0000038078157812 */ /* 0x040fe400078ec0ff */
[----:B------:R-:W-:Y:S02]  /*1d8c0*/  IADD3 R104, P5, R120, 0x4040, RZ ;  /* 0x0000404078687810 */ /* 0x000fe40007fbe0ff */
[----:B------:R-:W-:Y:S02]  /*1d8d0*/  LOP3.LUT R118, R102, 0x380, RZ, 0xc0, !PT ;  /* 0x0000038066767812 */ /* 0x000fe400078ec0ff */
[----:B------:R-:W-:-:S02]  /*1d8e0*/  SHF.R.U64 R46, R46, 0x3, RZ ;  /* 0x000000032e2e7819 */ /* 0x000fc400000012ff */
[----:B------:R-:W-:Y:S02]  /*1d8f0*/  IADD3 R116, P6, R120, 0xc000, RZ ;  /* 0x0000c00078747810 */ /* 0x000fe40007fde0ff */
[----:B------:R-:W-:Y:S01]  /*1d900*/  LOP3.LUT R108, R6, R108, RZ, 0x3c, !PT ;  /* 0x0000006c066c7212 */ /* 0x000fe200078e3cff */
[--C-:B------:R-:W-:Y:S01]  /*1d910*/  IMAD.X R97, RZ, RZ, R121.reuse, P4 ;  /* 0x000000ffff617224 */ /* 0x100fe200020e0679 */
[----:B------:R-:W-:Y:S02]  /*1d920*/  LOP3.LUT R96, R96, R84, RZ, 0x3c, !PT ;  /* 0x0000005460607212 */ /* 0x000fe400078e3cff */
[----:B------:R-:W-:Y:S01]  /*1d930*/  LOP3.LUT R6, R114, 0x380, RZ, 0xc0, !PT ;  /* 0x0000038072067812 */ /* 0x000fe200078ec0ff */
[----:B------:R-:W-:Y:S01]  /*1d940*/  IMAD.X R105, RZ, RZ, R121, P5 ;  /* 0x000000ffff697224 */ /* 0x000fe200028e0679 */
[----:B------:R-:W-:Y:S02]  /*1d950*/  SHF.R.U64 R21, R21, 0x3, RZ ;  /* 0x0000000315157819 */ /* 0x000fe400000012ff */
[----:B------:R-:W-:-:S02]  /*1d960*/  LOP3.LUT R84, R104, 0x380, RZ, 0xc0, !PT ;  /* 0x0000038068547812 */ /* 0x000fc400078ec0ff */
[----:B------:R-:W-:Y:S02]  /*1d970*/  SHF.R.U64 R118, R118, 0x3, RZ ;  /* 0x0000000376767819 */ /* 0x000fe400000012ff */
[----:B------:R-:W-:Y:S01]  /*1d980*/  LOP3.LUT R106, R46, R106, RZ, 0x3c, !PT ;  /* 0x0000006a2e6a7212 */ /* 0x000fe200078e3cff */
[--C-:B------:R-:W-:Y:S01]  /*1d990*/  IMAD.X R93, RZ, RZ, R121.reuse, P0 ;  /* 0x000000ffff5d7224 */ /* 0x100fe200000e0679 */
[----:B------:R-:W-:Y:S01]  /*1d9a0*/  IADD3 R112, P4, R120, 0x8040, RZ ;  /* 0x0000804078707810 */ /* 0x000fe20007f9e0ff */
[----:B------:R-:W-:Y:S01]  /*1d9b0*/  IMAD.X R109, RZ, RZ, R121, P1 ;  /* 0x000000ffff6d7224 */ /* 0x000fe200008e0679 */
[----:B------:R-:W-:Y:S02]  /*1d9c0*/  LOP3.LUT R46, R116, 0x380, RZ, 0xc0, !PT ;  /* 0x00000380742e7812 */ /* 0x000fe400078ec0ff */
[----:B------:R-:W-:Y:S02]  /*1d9d0*/  IADD3 R20, P5, R120, 0xc020, RZ ;  /* 0x0000c02078147810 */ /* 0x000fe40007fbe0ff */
[----:B------:R-:W-:-:S02]  /*1d9e0*/  IADD3.X R107, RZ, R121, RZ, P2, !PT ;  /* 0x00000079ff6b7210 */ /* 0x000fc400017fe4ff */
[C---:B------:R-:W-:Y:S02]  /*1d9f0*/  IADD3 R110, P0, R120.reuse, 0x8020, RZ ;  /* 0x00008020786e7810 */ /* 0x040fe40007f1e0ff */
[C---:B------:R-:W-:Y:S02]  /*1da00*/  IADD3 R26, P2, R120.reuse, 0xc040, RZ ;  /* 0x0000c040781a7810 */ /* 0x040fe40007f5e0ff */
[----:B------:R-:W-:Y:S02]  /*1da10*/  IADD3 R30, P1, R120, 0xc060, RZ ;  /* 0x0000c060781e7810 */ /* 0x000fe40007f3e0ff */
[----:B------:R-:W-:Y:S02]  /*1da20*/  SHF.R.U64 R6, R6, 0x3, RZ ;  /* 0x0000000306067819 */ /* 0x000fe400000012ff */
[----:B------:R-:W-:Y:S02]  /*1da30*/  LOP3.LUT R120, R21, R120, RZ, 0x3c, !PT ;  /* 0x0000007815787212 */ /* 0x000fe400078e3cff */
[----:B------:R-:W-:-:S02]  /*1da40*/  SHF.R.U64 R84, R84, 0x3, RZ ;  /* 0x0000000354547819 */ /* 0x000fc400000012ff */
[----:B------:R-:W-:Y:S02]  /*1da50*/  LOP3.LUT R102, R118, R102, RZ, 0x3c, !PT ;  /* 0x0000006676667212 */ /* 0x000fe400078e3cff */
[----:B------:R-:W-:Y:S02]  /*1da60*/  LOP3.LUT R118, R112, 0x380, RZ, 0xc0, !PT ;  /* 0x0000038070767812 */ /* 0x000fe400078ec0ff */
[----:B------:R-:W-:Y:S02]  /*1da70*/  SHF.R.U64 R46, R46, 0x3, RZ ;  /* 0x000000032e2e7819 */ /* 0x000fe400000012ff */
[----:B------:R-:W-:Y:S02]  /*1da80*/  LOP3.LUT R10, R20, 0x380, RZ, 0xc0, !PT ;  /* 0x00000380140a7812 */ /* 0x000fe400078ec0ff */
[----:B------:R-:W-:Y:S02]  /*1da90*/  LOP3.LUT R114, R6, R114, RZ, 0x3c, !PT ;  /* 0x0000007206727212 */ /* 0x000fe400078e3cff */
[----:B------:R-:W-:-:S02]  /*1daa0*/  LOP3.LUT R104, R84, R104, RZ, 0x3c, !PT ;  /* 0x0000006854687212 */ /* 0x000fc400078e3cff */
[----:B------:R-:W-:Y:S02]  /*1dab0*/  MOV R120, R120 ;  /* 0x0000007800787202 */ /* 0x000fe40000000f00 */
[----:B------:R-:W-:Y:S02]  /*1dac0*/  F2FP.BF16.F32.PACK_AB R6, R29, R28 ;  /* 0x0000001c1d06723e */ /* 0x000fe400000010ff */
[----:B------:R-:W-:Y:S02]  /*1dad0*/  LOP3.LUT R84, R110, 0x380, RZ, 0xc0, !PT ;  /* 0x000003806e547812 */ /* 0x000fe400078ec0ff */
[----:B------:R-:W-:Y:S02]  /*1dae0*/  SHF.R.U64 R118, R118, 0x3, RZ ;  /* 0x0000000376767819 */ /* 0x000fe400000012ff */
[----:B------:R-:W-:Y:S02]  /*1daf0*/  LOP3.LUT R116, R46, R116, RZ, 0x3c, !PT ;  /* 0x000000742e747212 */ /* 0x000fe400078e3cff */
[----:B------:R-:W-:-:S02]  /*1db00*/  LOP3.LUT R25, R26, 0x380, RZ, 0xc0, !PT ;  /* 0x000003801a197812 */ /* 0x000fc400078ec0ff */
[----:B------:R-:W-:Y:S02]  /*1db10*/  LOP3.LUT R46, R30, 0x380, RZ, 0xc0, !PT ;  /* 0x000003801e2e7812 */ /* 0x000fe400078ec0ff */
[----:B------:R-:W-:Y:S01]  /*1db20*/  SHF.R.U64 R10, R10, 0x3, RZ ;  /* 0x000000030a0a7819 */ /* 0x000fe200000012ff */
[----:B------:R1:W-:Y:S01]  /*1db30*/  STSM.16.M88.4 [R120], R4 ;  /* 0x0000000478007844 */ /* 0x0003e20000000200 */
[----:B------:R-:W-:Y:S02]  /*1db40*/  SHF.R.U64 R84, R84, 0x3, RZ ;  /* 0x0000000354547819 */ /* 0x000fe400000012ff */
[----:B------:R-:W-:Y:S02]  /*1db50*/  LOP3.LUT R112, R118, R112, RZ, 0x3c, !PT ;  /* 0x0000007076707212 */ /* 0x000fe400078e3cff */
[----:B------:R-:W-:Y:S02]  /*1db60*/  SHF.R.U64 R25, R25, 0x3, RZ ;  /* 0x0000000319197819 */ /* 0x000fe400000012ff */
[----:B------:R-:W-:-:S02]  /*1db70*/  SHF.R.U64 R46, R46, 0x3, RZ ;  /* 0x000000032e2e7819 */ /* 0x000fc400000012ff */
[----:B------:R-:W-:Y:S02]  /*1db80*/  LOP3.LUT R118, R10, R20, RZ, 0x3c, !PT ;  /* 0x000000140a767212 */ /* 0x000fe400078e3cff */
[----:B------:R-:W-:Y:S02]  /*1db90*/  MOV R88, R88 ;  /* 0x0000005800587202 */ /* 0x000fe40000000f00 */
[----:B------:R-:W-:Y:S02]  /*1dba0*/  MOV R92, R92 ;  /* 0x0000005c005c7202 */ /* 0x000fe40000000f00 */
[----:B------:R-:W-:Y:S02]  /*1dbb0*/  F2FP.BF16.F32.PACK_AB R10, R45, R160 ;  /* 0x000000a02d0a723e */ /* 0x000fe400000010ff */
[----:B-1----:R-:W-:Y:S02]  /*1dbc0*/  F2FP.BF16.F32.PACK_AB R4, R33, R32 ;  /* 0x000000202104723e */ /* 0x002fe400000010ff */
[----:B------:R-:W-:-:S02]  /*1dbd0*/  F2FP.BF16.F32.PACK_AB R5, R35, R34 ;  /* 0x000000222305723e */ /* 0x000fc400000010ff */
[----:B------:R-:W-:Y:S02]  /*1dbe0*/  F2FP.BF16.F32.PACK_AB R6, R37, R24 ;  /* 0x000000182506723e */ /* 0x000fe400000010ff */
[----:B------:R-:W-:Y:S02]  /*1dbf0*/  F2FP.BF16.F32.PACK_AB R7, R39, R38 ;  /* 0x000000262707723e */ /* 0x000fe400000010ff */
[----:B------:R-:W-:Y:S02]  /*1dc00*/  LOP3.LUT R110, R84, R110, RZ, 0x3c, !PT ;  /* 0x0000006e546e7212 */ /* 0x000fe400078e3cff */
[----:B------:R-:W-:Y:S01]  /*1dc10*/  LOP3.LUT R20, R25, R26, RZ, 0x3c, !PT ;  /* 0x0000001a19147212 */ /* 0x000fe200078e3cff */
[----:B------:R1:W-:Y:S01]  /*1dc20*/  STSM.16.M88.4 [R88], R4 ;  /* 0x0000000458007844 */ /* 0x0003e20000000200 */
[----:B------:R-:W-:Y:S02]  /*1dc30*/  LOP3.LUT R84, R46, R30, RZ, 0x3c, !PT ;  /* 0x0000001e2e547212 */ /* 0x000fe400078e3cff */
[----:B------:R-:W-:-:S02]  /*1dc40*/  MOV R96, R96 ;  /* 0x0000006000607202 */ /* 0x000fc40000000f00 */
[----:B------:R-:W-:Y:S02]  /*1dc50*/  F2FP.BF16.F32.PACK_AB R24, R49, R161 ;  /* 0x000000a13118723e */ /* 0x000fe400000010ff */
[----:B------:R-:W-:Y:S02]  /*1dc60*/  F2FP.BF16.F32.PACK_AB R25, R51, R50 ;  /* 0x000000323319723e */ /* 0x000fe400000010ff */
[----:B------:R-:W-:Y:S01]  /*1dc70*/  F2FP.BF16.F32.PACK_AB R26, R53, R162 ;  /* 0x000000a2351a723e */ /* 0x000fe200000010ff */
[----:B------:R-:W-:Y:S01]  /*1dc80*/  IMAD.X R111, RZ, RZ, R121, P0 ;  /* 0x000000ffff6f7224 */ /* 0x000fe200000e0679 */
[----:B------:R-:W-:Y:S01]  /*1dc90*/  MOV R100, R100 ;  /* 0x0000006400647202 */ /* 0x000fe20000000f00 */
[----:B------:R2:W-:Y:S01]  /*1dca0*/  STSM.16.M88.4 [R92], R8 ;  /* 0x000000085c007844 */ /* 0x0005e20000000200 */
[----:B------:R-:W-:Y:S02]  /*1dcb0*/  F2FP.BF16.F32.PACK_AB R28, R57, R163 ;  /* 0x000000a3391c723e */ /* 0x000fe400000010ff */
[----:B------:R-:W-:-:S02]  /*1dcc0*/  F2FP.BF16.F32.PACK_AB R29, R59, R58 ;  /* 0x0000003a3b1d723e */ /* 0x000fc400000010ff */
[----:B------:R-:W-:Y:S01]  /*1dcd0*/  F2FP.BF16.F32.PACK_AB R30, R61, R164 ;  /* 0x000000a43d1e723e */ /* 0x000fe200000010ff */
[--C-:B------:R-:W-:Y:S01]  /*1dce0*/  IMAD.X R113, RZ, RZ, R121.reuse, P4 ;  /* 0x000000ffff717224 */ /* 0x100fe200020e0679 */
[----:B------:R-:W-:Y:S02]  /*1dcf0*/  MOV R102, R102 ;  /* 0x0000006600667202 */ /* 0x000fe40000000f00 */
[----:B-1----:R-:W-:Y:S02]  /*1dd00*/  F2FP.BF16.F32.PACK_AB R4, R65, R165 ;  /* 0x000000a54104723e */ /* 0x002fe400000010ff */
[----:B------:R-:W-:Y:S02]  /*1dd10*/  F2FP.BF16.F32.PACK_AB R5, R67, R66 ;  /* 0x000000424305723e */ /* 0x000fe400000010ff */
[----:B------:R-:W-:Y:S02]  /*1dd20*/  F2FP.BF16.F32.PACK_AB R6, R69, R166 ;  /* 0x000000a64506723e */ /* 0x000fe400000010ff */
[----:B------:R-:W-:Y:S01]  /*1dd30*/  F2FP.BF16.F32.PACK_AB R7, R71, R70 ;  /* 0x000000464707723e */ /* 0x000fe200000010ff */
[----:B------:R-:W-:Y:S01]  /*1dd40*/  IMAD.X R115, RZ, RZ, R121, P3 ;  /* 0x000000ffff737224 */ /* 0x000fe200018e0679 */
[----:B------:R-:W-:-:S02]  /*1dd50*/  MOV R104, R104 ;  /* 0x0000006800687202 */ /* 0x000fc40000000f00 */
[----:B--2---:R-:W-:Y:S02]  /*1dd60*/  F2FP.BF16.F32.PACK_AB R8, R73, R167 ;  /* 0x000000a74908723e */ /* 0x004fe400000010ff */
[----:B------:R-:W-:Y:S02]  /*1dd70*/  F2FP.BF16.F32.PACK_AB R9, R75, R74 ;  /* 0x0000004a4b09723e */ /* 0x000fe400000010ff */
[----:B------:R-:W-:Y:S02]  /*1dd80*/  F2FP.BF16.F32.PACK_AB R10, R77, R168 ;  /* 0x000000a84d0a723e */ /* 0x000fe400000010ff */
[----:B------:R-:W-:Y:S01]  /*1dd90*/  F2FP.BF16.F32.PACK_AB R11, R79, R78 ;  /* 0x0000004e4f0b723e */ /* 0x000fe200000010ff */
[----:B------:R-:W-:Y:S01]  /*1dda0*/  STSM.16.M88.4 [R96], R24 ;  /* 0x0000001860007844 */ /* 0x000fe20000000200 */
[----:B------:R-:W-:Y:S02]  /*1ddb0*/  MOV R106, R106 ;  /* 0x0000006a006a7202 */ /* 0x000fe40000000f00 */
[----:B------:R-:W-:Y:S01]  /*1ddc0*/  F2FP.BF16.F32.PACK_AB R32, R81, R169 ;  /* 0x000000a95120723e */ /* 0x000fe200000010ff */
[----:B------:R-:W-:Y:S01]  /*1ddd0*/  STSM.16.M88.4 [R100], R28 ;  /* 0x0000001c64007844 */ /* 0x000fe20000000200 */
[----:B------:R-:W-:-:S02]  /*1dde0*/  F2FP.BF16.F32.PACK_AB R33, R83, R82 ;  /* 0x000000525321723e */ /* 0x000fc400000010ff */
[----:B------:R-:W-:Y:S02]  /*1ddf0*/  F2FP.BF16.F32.PACK_AB R34, R44, R170 ;  /* 0x000000aa2c22723e */ /* 0x000fe400000010ff */
[----:B------:R-:W-:Y:S01]  /*1de00*/  F2FP.BF16.F32.PACK_AB R35, R87, R86 ;  /* 0x000000565723723e */ /* 0x000fe200000010ff */
[----:B------:R1:W-:Y:S01]  /*1de10*/  STSM.16.M88.4 [R102], R4 ;  /* 0x0000000466007844 */ /* 0x0003e20000000200 */
[----:B------:R-:W-:Y:S02]  /*1de20*/  MOV R108, R108 ;  /* 0x0000006c006c7202 */ /* 0x000fe40000000f00 */
[----:B------:R-:W-:Y:S02]  /*1de30*/  F2FP.BF16.F32.PACK_AB R44, R56, R171 ;  /* 0x000000ab382c723e */ /* 0x000fe400000010ff */
[----:B------:R-:W-:Y:S02]  /*1de40*/  F2FP.BF16.F32.PACK_AB R45, R91, R90 ;  /* 0x0000005a5b2d723e */ /* 0x000fe400000010ff */
[----:B------:R-:W-:Y:S01]  /*1de50*/  F2FP.BF16.F32.PACK_AB R46, R80, R172 ;  /* 0x000000ac502e723e */ /* 0x000fe200000010ff */
[----:B------:R2:W-:Y:S01]  /*1de60*/  STSM.16.M88.4 [R104], R8 ;  /* 0x0000000868007844 */ /* 0x0005e20000000200 */
[----:B------:R-:W-:-:S02]  /*1de70*/  MOV R110, R110 ;  /* 0x0000006e006e7202 */ /* 0x000fc40000000f00 */
[----:B------:R-:W-:Y:S02]  /*1de80*/  F2FP.BF16.F32.PACK_AB R56, R152, R173 ;  /* 0x000000ad9838723e */ /* 0x000fe400000010ff */
[----:B------:R-:W-:Y:S02]  /*1de90*/  F2FP.BF16.F32.PACK_AB R57, R99, R98 ;  /* 0x000000626339723e */ /* 0x000fe400000010ff */
[----:B------:R-:W-:Y:S02]  /*1dea0*/  F2FP.BF16.F32.PACK_AB R58, R153, R174 ;  /* 0x000000ae993a723e */ /* 0x000fe400000010ff */
[----:B------:R-:W-:Y:S02]  /*1deb0*/  F2FP.BF16.F32.PACK_AB R59, R36, R13 ;  /* 0x0000000d243b723e */ /* 0x000fe400000010ff */
[----:B------:R-:W-:Y:S02]  /*1dec0*/  MOV R112, R112 ;  /* 0x0000007000707202 */ /* 0x000fe40000000f00 */
[----:B-1----:R-:W-:-:S02]  /*1ded0*/  F2FP.BF16.F32.PACK_AB R4, R154, R175 ;  /* 0x000000af9a04723e */ /* 0x002fc400000010ff */
[----:B------:R-:W-:Y:S02]  /*1dee0*/  F2FP.BF16.F32.PACK_AB R5, R42, R40 ;  /* 0x000000282a05723e */ /* 0x000fe400000010ff */
[----:B------:R-:W-:Y:S02]  /*1def0*/  F2FP.BF16.F32.PACK_AB R6, R155, R176 ;  /* 0x000000b09b06723e */ /* 0x000fe400000010ff */
[----:B------:R-:W-:Y:S01]  /*1df00*/  F2FP.BF16.F32.PACK_AB R7, R52, R48 ;  /* 0x000000303407723e */ /* 0x000fe200000010ff */
[----:B------:R-:W-:Y:S01]  /*1df10*/  STSM.16.M88.4 [R106], R32 ;  /* 0x000000206a007844 */ /* 0x000fe20000000200 */
[----:B------:R-:W-:Y:S02]  /*1df20*/  MOV R114, R114 ;  /* 0x0000007200727202 */ /* 0x000fe40000000f00 */
[----:B--2---:R-:W-:Y:S02]  /*1df30*/  F2FP.BF16.F32.PACK_AB R8, R156, R177 ;  /* 0x000000b19c08723e */ /* 0x004fe400000010ff */
[----:B------:R-:W-:-:S02]  /*1df40*/  F2FP.BF16.F32.PACK_AB R9, R60, R55 ;  /* 0x000000373c09723e */ /* 0x000fc400000010ff */
[----:B------:R-:W-:Y:S02]  /*1df50*/  F2FP.BF16.F32.PACK_AB R10, R157, R178 ;  /* 0x000000b29d0a723e */ /* 0x000fe400000010ff */
[----:B------:R-:W-:Y:S01]  /*1df60*/  F2FP.BF16.F32.PACK_AB R11, R64, R63 ;  /* 0x0000003f400b723e */ /* 0x000fe200000010ff */
[----:B------:R-:W-:Y:S01]  /*1df70*/  STSM.16.M88.4 [R108], R44 ;  /* 0x0000002c6c007844 */ /* 0x000fe20000000200 */
[----:B------:R-:W-:-:S03]  /*1df80*/  IMAD.X R117, RZ, RZ, R121, P6 ;  /* 0x000000ffff757224 */ /* 0x000fc600030e0679 */
[----:B------:R-:W-:Y:S01]  /*1df90*/  STSM.16.M88.4 [R110], R56 ;  /* 0x000000386e007844 */ /* 0x000fe20000000200 */
[----:B------:R-:W-:-:S03]  /*1dfa0*/  IMAD.X R119, RZ, RZ, R121, P5 ;  /* 0x000000ffff777224 */ /* 0x000fc600028e0679 */
[----:B------:R3:W-:Y:S01]  /*1dfb0*/  STSM.16.M88.4 [R112], R4 ;  /* 0x0000000470007844 */ /* 0x0007e20000000200 */
[----:B------:R-:W-:-:S03]  /*1dfc0*/  IMAD.X R21, RZ, RZ, R121, P2 ;  /* 0x000000ffff157224 */ /* 0x000fc600010e0679 */
[----:B------:R1:W-:Y:S01]  /*1dfd0*/  STSM.16.M88.4 [R114], R8 ;  /* 0x0000000872007844 */ /* 0x0003e20000000200 */
[----:B------:R-:W-:Y:S01]  /*1dfe0*/  IMAD.X R85, RZ, RZ, R121, P1 ;  /* 0x000000ffff557224 */ /* 0x000fe200008e0679 */
[----:B------:R-:W-:Y:S02]  /*1dff0*/  MOV R116, R116 ;  /* 0x0000007400747202 */ /* 0x000fe40000000f00 */
[----:B------:R-:W-:Y:S02]  /*1e000*/  F2FP.BF16.F32.PACK_AB R24, R158, R179 ;  /* 0x000000b39e18723e */ /* 0x000fe400000010ff */
[----:B------:R-:W-:Y:S01]  /*1e010*/  F2FP.BF16.F32.PACK_AB R25, R123, R122 ;  /* 0x0000007a7b19723e */ /* 0x000fe200000010ff */
[----:B---3--:R-:W-:Y:S01]  /*1e020*/  IMAD.SHL.U32 R4, R148, 0x4, RZ ;  /* 0x0000000494047824 */ /* 0x008fe200078e00ff */
[----:B-1----:R-:W-:Y:S02]  /*1e030*/  SHF.R.S32.HI R10, RZ, 0x1f, R148 ;  /* 0x0000001fff0a7819 */ /* 0x002fe40000011494 */
[----:B------:R-:W-:-:S02]  /*1e040*/  F2FP.BF16.F32.PACK_AB R26, R125, R124 ;  /* 0x0000007c7d1a723e */ /* 0x000fc400000010ff */
[----:B------:R-:W-:Y:S02]  /*1e050*/  F2FP.BF16.F32.PACK_AB R27, R127, R126 ;  /* 0x0000007e7f1b723e */ /* 0x000fe400000010ff */
[----:B------:R-:W-:Y:S02]  /*1e060*/  ISETP.NE.U32.AND P3, PT, RZ, UR4, PT ;  /* 0x00000004ff007c0c */ /* 0x000fe4000bf65070 */
[----:B------:R-:W-:Y:S02]  /*1e070*/  SHF.L.U64.HI R8, R148, 0x2, R10 ;  /* 0x0000000294087819 */ /* 0x000fe4000001020a */
[----:B------:R-:W-:Y:S02]  /*1e080*/  IADD3 R6, P0, R4, UR4, RZ ;  /* 0x0000000404067c10 */ /* 0x000fe4000ff1e0ff */
[----:B------:R-:W-:Y:S02]  /*1e090*/  MOV R118, R118 ;  /* 0x0000007600767202 */ /* 0x000fe40000000f00 */
[----:B------:R-:W-:-:S02]  /*1e0a0*/  F2FP.BF16.F32.PACK_AB R28, R129, R128 ;  /* 0x00000080811c723e */ /* 0x000fc400000010ff */
[----:B------:R-:W-:Y:S02]  /*1e0b0*/  F2FP.BF16.F32.PACK_AB R29, R131, R130 ;  /* 0x00000082831d723e */ /* 0x000fe400000010ff */
[----:B------:R-:W-:Y:S02]  /*1e0c0*/  F2FP.BF16.F32.PACK_AB R30, R133, R132 ;  /* 0x00000084851e723e */ /* 0x000fe400000010ff */
[----:B------:R-:W-:Y:S02]  /*1e0d0*/  F2FP.BF16.F32.PACK_AB R31, R135, R134 ;  /* 0x00000086871f723e */ /* 0x000fe400000010ff */
[----:B------:R-:W-:Y:S02]  /*1e0e0*/  MOV R20, R20 ;  /* 0x0000001400147202 */ /* 0x000fe40000000f00 */
[----:B------:R-:W-:Y:S02]  /*1e0f0*/  F2FP.BF16.F32.PACK_AB R32, R137, R136 ;  /* 0x000000888920723e */ /* 0x000fe400000010ff */
[----:B------:R-:W-:-:S02]  /*1e100*/  F2FP.BF16.F32.PACK_AB R33, R139, R138 ;  /* 0x0000008a8b21723e */ /* 0x000fc400000010ff */
[----:B------:R-:W-:Y:S02]  /*1e110*/  F2FP.BF16.F32.PACK_AB R34, R141, R140 ;  /* 0x0000008c8d22723e */ /* 0x000fe400000010ff */
[----:B------:R-:W-:Y:S02]  /*1e120*/  F2FP.BF16.F32.PACK_AB R35, R143, R142 ;  /* 0x0000008e8f23723e */ /* 0x000fe400000010ff */
[----:B------:R-:W-:Y:S01]  /*1e130*/  MOV R84, R84 ;  /* 0x0000005400547202 */ /* 0x000fe20000000f00 */
[----:B------:R1:W-:Y:S01]  /*1e140*/  STSM.16.M88.4 [R116], R24 ;  /* 0x0000001874007844 */ /* 0x0003e20000000200 */
[----:B------:R-:W-:Y:S02]  /*1e150*/  ISETP.NE.AND.EX P3, PT, RZ, UR5, PT, P3 ;  /* 0x00000005ff007c0c */ /* 0x000fe4000bf65330 */
[----:B------:R-:W-:Y:S01]  /*1e160*/  IADD3.X R7, R8, UR5, RZ, P0, !PT ;  /* 0x0000000508077c10 */ /* 0x000fe200087fe4ff */
[----:B------:R-:W-:Y:S01]  /*1e170*/  ULDC.64 UR4, c[0x0][0xbe0] ;  /* 0x0002f80000047ab9 */ /* 0x000fe20000000a00 */
[----:B------:R1:W-:Y:S01]  /*1e180*/  STSM.16.M88.4 [R118], R28 ;  /* 0x0000001c76007844 */ /* 0x0003e20000000200 */
[----:B------:R-:W-:-:S03]  /*1e190*/  ISETP.NE.U32.AND P1, PT, RZ, UR4, PT ;  /* 0x00000004ff007c0c */ /* 0x000fc6000bf25070 */
[----:B------:R1:W-:Y:S01]  /*1e1a0*/  STSM.16.M88.4 [R20], R32 ;  /* 0x0000002014007844 */ /* 0x0003e20000000200 */
[----:B------:R-:W-:-:S03]  /*1e1b0*/  ISETP.NE.AND.EX P1, PT, RZ, UR5, PT, P1 ;  /* 0x00000005ff007c0c */ /* 0x000fc6000bf25310 */
[----:B------:R1:W-:Y:S01]  /*1e1c0*/  STSM.16.M88.4 [R84], R144 ;  /* 0x0000009054007844 */ /* 0x0003e20000000200 */
[----:B------:R-:W-:-:S05]  /*1e1d0*/  IMAD R5, R18, 0x8, R220 ;  /* 0x0000000812057824 */ /* 0x000fca00078e02dc */
[----:B------:R-:W-:Y:S01]  /*1e1e0*/  SHF.L.U32 R5, R5, 0x3, RZ ;  /* 0x0000000305057819 */ /* 0x000fe200000006ff */
[----:B------:R-:W-:Y:S01]  /*1e1f0*/  IMAD.MOV.U32 R77, RZ, RZ, RZ ;  /* 0x000000ffff4d7224 */ /* 0x000fe200078e00ff */
[----:B------:R-:W-:Y:S02]  /*1e200*/  BAR.SYNC.DEFER_BLOCKING 0x1, 0x100 ;  /* 0x0044000000007b1d */ /* 0x000fe40000010000 */
[----:B------:R-:W-:Y:S01]  /*1e210*/  @P1 IADD3 R4, P0, R4, UR4, RZ ;  /* 0x0000000404041c10 */ /* 0x000fe2000ff1e0ff */
[----:B------:R-:W-:-:S03]  /*1e220*/  IMAD.WIDE R14, R5, 0x2, R14 ;  /* 0x00000002050e7825 */ /* 0x000fc600078e020e */
[----:B------:R-:W-:Y:S01]  /*1e230*/  ULDC UR4, c[0x0][0xa88] ;  /* 0x0002a20000047ab9 */ /* 0x000fe20000000800 */
[----:B------:R-:W-:Y:S01]  /*1e240*/  @P1 IADD3.X R5, R8, UR5, RZ, P0, !PT ;  /* 0x0000000508051c10 */ /* 0x000fe200087fe4ff */
[----:B------:R-:W-:Y:S01]  /*1e250*/  IMAD.U32 R2, RZ, RZ, UR4 ;  /* 0x00000004ff027e24 */ /* 0x000fe2000f8e00ff */
[----:B------:R-:W-:-:S04]  /*1e260*/  IADD3 R9, P0, R14, 0x1000, RZ ;  /* 0x000010000e097810 */ /* 0x000fc80007f1e0ff */
[----:B------:R-:W-:Y:S01]  /*1e270*/  LOP3.LUT R8, R9, 0x380, RZ, 0xc0, !PT ;  /* 0x0000038009087812 */ /* 0x000fe200078ec0ff */
[----:B------:R1:W5:Y:S04]  /*1e280*/  @P3 LDG.E R77, desc[UR6][R6.64] ;  /* 0x00000006064d3981 */ /* 0x000368000c1e1900 */
[----:B------:R1:W5:Y:S01]  /*1e290*/  @P1 LDG.E R2, desc[UR6][R4.64] ;  /* 0x0000000604021981 */ /* 0x000362000c1e1900 */
[----:B------:R-:W-:Y:S05]  /*1e2a0*/  @P1 BRA `(.L_x_665) ;  /* 0x0000000000141947 */ /* 0x000fea0003800000 */
[----:B------:R-:W-:Y:S05]  /*1e2b0*/  @!P3 BRA `(.L_x_665) ;  /* 0x000000000010b947 */ /* 0x000fea0003800000 */
[----:B------:R-:W-:Y:S02]  /*1e2c0*/  ULDC.64 UR4, c[0x0][0x208] ;  /* 0x0000820000047ab9 */ /* 0x000fe40000000a00 */
[----:B-1----:R-:W2:Y:S04]  /*1e2d0*/  LDG.E R5, desc[UR4][R6.64] ;  /* 0x0000000406057981 */ /* 0x002ea8000c1e1900 */
[----:B-----5:R-:W2:Y:S02]  /*1e2e0*/  LDG.E R2, desc[UR4][R6.64+0x4] ;  /* 0x0000040406027981 */ /* 0x020ea4000c1e1900 */
[----:B--2---:R-:W-:-:S07]  /*1e2f0*/  IMAD.IADD R2, R2, 0x1, -R5 ;  /* 0x0000000102027824 */ /* 0x004fce00078e0a05 */
.L_x_665:
[----:B-1----:R-:W2:Y:S01]  /*1e300*/  LDL R6, [R1+0x8c] ;  /* 0x00008c0001067983 */ /* 0x002ea20000100800 */
[----:B------:R-:W-:-:S03]  /*1e310*/  ULDC.64 UR4, c[0x0][0xb70] ;  /* 0x0002dc0000047ab9 */ /* 0x000fc60000000a00 */
[----:B------:R-:W3:Y:S04]  /*1e320*/  LDL.LU R82, [R1+0x60] ;  /* 0x0000600001527983 */ /* 0x000ee80000300800 */
[----:B------:R-:W2:Y:S01]  /*1e330*/  LDL.LU R80, [R1+0x6c] ;  /* 0x00006c0001507983 */ /* 0x000ea20000300800 */
[----:B------:R-:W-:Y:S01]  /*1e340*/  SEL R19, R10, RZ, !P3 ;  /* 0x000000ff0a137207 */ /* 0x000fe20005800000 */
[--C-:B-----5:R-:W-:Y:S01]  /*1e350*/  IMAD.MOV.U32 R20, RZ, RZ, R77.reuse ;  /* 0x000000ffff147224 */ /* 0x120fe200078e004d */
[----:B------:R-:W-:Y:S01]  /*1e360*/  SHF.R.S32.HI R21, RZ, 0x1f, R77 ;  /* 0x0000001fff157819 */ /* 0x000fe2000001144d */
[----:B------:R-:W4:Y:S01]  /*1e370*/  LDL R10, [R1+0x70] ;  /* 0x00007000010a7983 */ /* 0x000f220000100800 */
[C---:B------:R-:W-:Y:S02]  /*1e380*/  IADD3 R25, P2, R14.reuse, 0x3000, RZ ;  /* 0x000030000e197810 */ /* 0x040fe40007f5e0ff */
[----:B------:R-:W-:Y:S01]  /*1e390*/  IADD3 R13, P1, R14, 0x2000, RZ ;  /* 0x000020000e0d7810 */ /* 0x000fe20007f3e0ff */
[----:B------:R-:W4:Y:S01]  /*1e3a0*/  LDL R81, [R1+0x74] ;  /* 0x0000740001517983 */ /* 0x000f220000100800 */
[----:B------:R-:W-:-:S02]  /*1e3b0*/  LOP3.LUT R24, R25, 0x380, RZ, 0xc0, !PT ;  /* 0x0000038019187812 */ /* 0x000fc400078ec0ff */
[----:B------:R-:W-:Y:S02]  /*1e3c0*/  SHF.R.U64 R8, R8, 0x3, RZ ;  /* 0x0000000308087819 */ /* 0x000fe400000012ff */
[----:B------:R-:W-:Y:S02]  /*1e3d0*/  LOP3.LUT R12, R13, 0x380, RZ, 0xc0, !PT ;  /* 0x000003800d0c7812 */ /* 0x000fe400078ec0ff */
[----:B------:R-:W-:Y:S02]  /*1e3e0*/  SHF.R.U64 R24, R24, 0x3, RZ ;  /* 0x0000000318187819 */ /* 0x000fe400000012ff */
[----:B------:R-:W-:Y:S01]  /*1e3f0*/  LOP3.LUT R8, R8, R9, RZ, 0x3c, !PT ;  /* 0x0000000908087212 */ /* 0x000fe200078e3cff */
[--C-:B------:R-:W-:Y:S01]  /*1e400*/  IMAD.X R9, RZ, RZ, R15.reuse, P0 ;  /* 0x000000ffff097224 */ /* 0x100fe200000e060f */
[----:B------:R-:W-:Y:S02]  /*1e410*/  SHF.R.U64 R12, R12, 0x3, RZ ;  /* 0x000000030c0c7819 */ /* 0x000fe400000012ff */
[----:B------:R-:W-:Y:S01]  /*1e420*/  LOP3.LUT R24, R24, R25, RZ, 0x3c, !PT ;  /* 0x0000001918187212 */ /* 0x000fe200078e3cff */
[----:B------:R-:W-:Y:S01]  /*1e430*/  IMAD.X R25, RZ, RZ, R15, P2 ;  /* 0x000000ffff197224 */ /* 0x000fe200010e060f */
[----:B------:R-:W-:-:S02]  /*1e440*/  IADD3 R45, P0, R14, 0x8000, RZ ;  /* 0x000080000e2d7810 */ /* 0x000fc40007f1e0ff */
[C---:B------:R-:W-:Y:S02]  /*1e450*/  IADD3 R33, P4, R14.reuse, 0x5000, RZ ;  /* 0x000050000e217810 */ /* 0x040fe40007f9e0ff */
[----:B------:R-:W-:Y:S02]  /*1e460*/  IADD3 R37, P5, R14, 0x6000, RZ ;  /* 0x000060000e257810 */ /* 0x000fe40007fbe0ff */
[----:B------:R-:W-:Y:S01]  /*1e470*/  LOP3.LUT R12, R12, R13, RZ, 0x3c, !PT ;  /* 0x0000000d0c0c7212 */ /* 0x000fe200078e3cff */
[----:B------:R-:W-:Y:S01]  /*1e480*/  IMAD.X R13, RZ, RZ, R15, P1 ;  /* 0x000000ffff0d7224 */ /* 0x000fe200008e060f */
[C---:B------:R-:W-:Y:S02]  /*1e490*/  IADD3 R53, P2, R14.reuse, 0xa000, RZ ;  /* 0x0000a0000e357810 */ /* 0x040fe40007f5e0ff */
[----:B------:R-:W-:Y:S02]  /*1e4a0*/  IADD3 R49, P1, R14, 0x9000, RZ ;  /* 0x000090000e317810 */ /* 0x000fe40007f3e0ff */
[----:B------:R-:W-:-:S02]  /*1e4b0*/  LOP3.LUT R44, R45, 0x380, RZ, 0xc0, !PT ;  /* 0x000003802d2c7812 */ /* 0x000fc400078ec0ff */
[----:B------:R-:W-:Y:S02]  /*1e4c0*/  LOP3.LUT R32, R33, 0x380, RZ, 0xc0, !PT ;  /* 0x0000038021207812 */ /* 0x000fe400078ec0ff */
[----:B------:R-:W-:Y:S02]  /*1e4d0*/  LOP3.LUT R36, R37, 0x380, RZ, 0xc0, !PT ;  /* 0x0000038025247812 */ /* 0x000fe400078ec0ff */
[----:B------:R-:W-:Y:S02]  /*1e4e0*/  LOP3.LUT R52, R53, 0x380, RZ, 0xc0, !PT ;  /* 0x0000038035347812 */ /* 0x000fe400078ec0ff */
[----:B------:R-:W-:Y:S02]  /*1e4f0*/  LOP3.LUT R48, R49, 0x380, RZ, 0xc0, !PT ;  /* 0x0000038031307812 */ /* 0x000fe400078ec0ff */
[----:B------:R-:W-:Y:S02]  /*1e500*/  SHF.R.U64 R44, R44, 0x3, RZ ;  /* 0x000000032c2c7819 */ /* 0x000fe400000012ff */
[----:B------:R-:W-:-:S02]  /*1e510*/  SHF.R.U64 R32, R32, 0x3, RZ ;  /* 0x0000000320207819 */ /* 0x000fc400000012ff */
[----:B------:R-:W-:Y:S02]  /*1e520*/  SHF.R.U64 R36, R36, 0x3, RZ ;  /* 0x0000000324247819 */ /* 0x000fe400000012ff */
[----:B------:R-:W-:Y:S02]  /*1e530*/  SHF.R.U64 R52, R52, 0x3, RZ ;  /* 0x0000000334347819 */ /* 0x000fe400000012ff */
[----:B------:R-:W-:Y:S02]  /*1e540*/  SHF.R.U64 R48, R48, 0x3, RZ ;  /* 0x0000000330307819 */ /* 0x000fe400000012ff */
        /* <DEDUP_REMOVED lines=8> */
[----:B------:R-:W-:-:S02]  /*1e5d0*/  IADD3 R61, P4, R14, 0xc000, RZ ;  /* 0x0000c0000e3d7810 */ /* 0x000fc40007f9e0ff */
[----:B------:R-:W-:Y:S02]  /*1e5e0*/  IADD3 R65, P5, R14, 0xd000, RZ ;  /* 0x0000d0000e417810 */ /* 0x000fe40007fbe0ff */
[----:B------:R-:W-:Y:S01]  /*1e5f0*/  LOP3.LUT R48, R48, R49, RZ, 0x3c, !PT ;  /* 0x0000003130307212 */ /* 0x000fe200078e3cff */
[----:B------:R-:W-:Y:S01]  /*1e600*/  IMAD.X R49, RZ, RZ, R15, P1 ;  /* 0x000000ffff317224 */ /* 0x000fe200008e060f */
[----:B------:R-:W-:Y:S02]  /*1e610*/  LOP3.LUT R60, R61, 0x380, RZ, 0xc0, !PT ;  /* 0x000003803d3c7812 */ /* 0x000fe400078ec0ff */
[----:B------:R-:W-:Y:S02]  /*1e620*/  LOP3.LUT R64, R65, 0x380, RZ, 0xc0, !PT ;  /* 0x0000038041407812 */ /* 0x000fe400078ec0ff */
[----:B------:R-:W-:Y:S02]  /*1e630*/  SHF.R.U64 R60, R60, 0x3, RZ ;  /* 0x000000033c3c7819 */ /* 0x000fe400000012ff */
[----:B------:R-:W-:-:S02]  /*1e640*/  SHF.R.U64 R64, R64, 0x3, RZ ;  /* 0x0000000340407819 */ /* 0x000fc400000012ff */
[----:B------:R-:W-:Y:S01]  /*1e650*/  LOP3.LUT R60, R60, R61, RZ, 0x3c, !PT ;  /* 0x0000003d3c3c7212 */ /* 0x000fe200078e3cff */
[--C-:B------:R-:W-:Y:S01]  /*1e660*/  IMAD.X R61, RZ, RZ, R15.reuse, P4 ;  /* 0x000000ffff3d7224 */ /* 0x100fe200020e060f */
[----:B------:R-:W-:Y:S01]  /*1e670*/  LOP3.LUT R64, R64, R65, RZ, 0x3c, !PT ;  /* 0x0000004140407212 */ /* 0x000fe200078e3cff */
[----:B------:R-:W-:Y:S01]  /*1e680*/  IMAD.X R65, RZ, RZ, R15, P5 ;  /* 0x000000ffff417224 */ /* 0x000fe200028e060f */
[----:B------:R-:W-:Y:S01]  /*1e690*/  ULDC.64 UR6, c[0x0][0x208] ;  /* 0x0000820000067ab9 */ /* 0x000fe20000000a00 */
[--C-:B------:R-:W-:Y:S01]  /*1e6a0*/  SHF.R.S32.HI R79, RZ, 0x1f, R212.reuse ;  /* 0x0000001fff4f7819 */ /* 0x100fe200000114d4 */
[----:B------:R-:W-:Y:S01]  /*1e6b0*/  IMAD.MOV.U32 R78, RZ, RZ, R212 ;  /* 0x000000ffff4e7224 */ /* 0x000fe200078e00d4 */
[----:B------:R-:W-:Y:S01]  /*1e6c0*/  BSSY B1, `(.L_x_666) ;  /* 0x0000079000017945 */ /* 0x000fe20003800000 */
[----:B---3--:R-:W-:Y:S01]  /*1e6d0*/  SHF.R.S32.HI R76, RZ, 0x1f, R82 ;  /* 0x0000001fff4c7819 */ /* 0x008fe20000011452 */
[----:B--2---:R-:W-:-:S04]  /*1e6e0*/  IMAD R11, R80, 0x80, R6 ;  /* 0x00000080500b7824 */ /* 0x004fc800078e0206 */
[----:B------:R-:W-:-:S04]  /*1e6f0*/  IMAD R4, R76, UR4, RZ ;  /* 0x000000044c047c24 */ /* 0x000fc8000f8e02ff */
[C---:B------:R-:W-:Y:S02]  /*1e700*/  IMAD R7, R82.reuse, UR5, R4 ;  /* 0x0000000552077c24 */ /* 0x040fe4000f8e0204 */
[----:B------:R-:W-:Y:S01]  /*1e710*/  IMAD.WIDE.U32 R4, R82, UR4, R20 ;  /* 0x0000000452047c25 */ /* 0x000fe2000f8e0014 */
[----:B------:R-:W-:Y:S01]  /*1e720*/  SEL R20, R148, RZ, !P3 ;  /* 0x000000ff94147207 */ /* 0x000fe20005800000 */
[----:B------:R-:W-:Y:S02]  /*1e730*/  ULDC.64 UR4, c[0x0][0xb78] ;  /* 0x0002de0000047ab9 */ /* 0x000fe40000000a00 */
[----:B------:R-:W-:Y:S02]  /*1e740*/  IMAD.IADD R5, R5, 0x1, R7 ;  /* 0x0000000105057824 */ /* 0x000fe400078e0207 */
[----:B------:R-:W-:Y:S02]  /*1e750*/  IMAD R7, R19, UR4, RZ ;  /* 0x0000000413077c24 */ /* 0x000fe4000f8e02ff */
[----:B------:R-:W-:-:S04]  /*1e760*/  IMAD.WIDE.U32 R4, R20, UR4, R4 ;  /* 0x0000000414047c25 */ /* 0x000fc8000f8e0004 */
[----:B------:R-:W-:Y:S01]  /*1e770*/  IMAD R6, R20, UR5, R7 ;  /* 0x0000000514067c24 */ /* 0x000fe2000f8e0207 */
[----:B------:R-:W-:Y:S01]  /*1e780*/  SHF.R.S32.HI R7, RZ, 0x1f, R11 ;  /* 0x0000001fff077819 */ /* 0x000fe2000001140b */
[----:B------:R-:W-:Y:S01]  /*1e790*/  ULDC.64 UR4, c[0x0][0xb40] ;  /* 0x0002d00000047ab9 */ /* 0x000fe20000000a00 */
[----:B------:R-:W-:-:S04]  /*1e7a0*/  IADD3 R4, P6, R11, R4, RZ ;  /* 0x000000040b047210 */ /* 0x000fc80007fde0ff */
[----:B------:R-:W-:Y:S02]  /*1e7b0*/  IADD3.X R7, R7, R5, R6, P6, !PT ;  /* 0x0000000507077210 */ /* 0x000fe400037fe406 */
[----:B------:R-:W-:Y:S02]  /*1e7c0*/  LEA R54, P6, R4, UR4, 0x2 ;  /* 0x0000000404367c11 */ /* 0x000fe4000f8c10ff */
[----:B------:R-:W-:Y:S02]  /*1e7d0*/  IADD3 R29, P3, R14, 0x4000, RZ ;  /* 0x000040000e1d7810 */ /* 0x000fe40007f7e0ff */
[----:B------:R-:W-:Y:S01]  /*1e7e0*/  LEA.HI.X R55, R4, UR5, R7, 0x2, P6 ;  /* 0x0000000504377c11 */ /* 0x000fe2000b0f1407 */
[----:B------:R-:W-:Y:S01]  /*1e7f0*/  VIADD R5, R11, 0x8 ;  /* 0x000000080b057836 */ /* 0x000fe20000000000 */
[----:B------:R-:W-:Y:S01]  /*1e800*/  IADD3 R41, P6, R14, 0x7000, RZ ;  /* 0x000070000e297810 */ /* 0x000fe20007fde0ff */
[----:B------:R-:W-:Y:S01]  /*1e810*/  ULDC.64 UR4, c[0x0][0xaa0] ;  /* 0x0002a80000047ab9 */ /* 0x000fe20000000a00 */
[----:B------:R-:W-:-:S02]  /*1e820*/  LOP3.LUT R28, R29, 0x380, RZ, 0xc0, !PT ;  /* 0x000003801d1c7812 */ /* 0x000fc400078ec0ff */
[----:B------:R-:W-:Y:S02]  /*1e830*/  LOP3.LUT R40, R41, 0x380, RZ, 0xc0, !PT ;  /* 0x0000038029287812 */ /* 0x000fe400078ec0ff */
[----:B------:R-:W-:Y:S02]  /*1e840*/  SHF.R.U64 R28, R28, 0x3, RZ ;  /* 0x000000031c1c7819 */ /* 0x000fe400000012ff */
[----:B------:R-:W-:Y:S02]  /*1e850*/  SHF.R.U64 R40, R40, 0x3, RZ ;  /* 0x0000000328287819 */ /* 0x000fe400000012ff */
[----:B------:R-:W-:Y:S01]  /*1e860*/  LOP3.LUT R28, R28, R29, RZ, 0x3c, !PT ;  /* 0x0000001d1c1c7212 */ /* 0x000fe200078e3cff */
[----:B------:R-:W-:Y:S01]  /*1e870*/  IMAD.X R29, RZ, RZ, R15, P3 ;  /* 0x000000ffff1d7224 */ /* 0x000fe200018e060f */
[----:B------:R-:W-:Y:S02]  /*1e880*/  LOP3.LUT R40, R40, R41, RZ, 0x3c, !PT ;  /* 0x0000002928287212 */ /* 0x000fe400078e3cff */
[----:B------:R-:W-:-:S02]  /*1e890*/  IADD3.X R41, RZ, R15, RZ, P6, !PT ;  /* 0x0000000fff297210 */ /* 0x000fc400037fe4ff */
[----:B----4-:R-:W-:Y:S02]  /*1e8a0*/  LOP3.LUT P0, RZ, R10, 0x3, RZ, 0xc0, !PT ;  /* 0x000000030aff7812 */ /* 0x010fe4000780c0ff */
[C---:B------:R-:W-:Y:S02]  /*1e8b0*/  IADD3 R57, P3, R14.reuse, 0xb000, RZ ;  /* 0x0000b0000e397810 */ /* 0x040fe40007f7e0ff */
[C---:B------:R-:W-:Y:S02]  /*1e8c0*/  IADD3 R69, P6, R14.reuse, 0xe000, RZ ;  /* 0x0000e0000e457810 */ /* 0x040fe40007fde0ff */
[----:B------:R-:W-:Y:S02]  /*1e8d0*/  IADD3 R7, P2, R14, 0xf000, RZ ;  /* 0x0000f0000e077810 */ /* 0x000fe40007f5e0ff */
[----:B------:R-:W-:Y:S02]  /*1e8e0*/  ISETP.GE.OR P1, PT, R11, R2, P0 ;  /* 0x000000020b00720c */ /* 0x000fe40000726670 */
[----:B------:R-:W-:-:S02]  /*1e8f0*/  LOP3.LUT R56, R57, 0x380, RZ, 0xc0, !PT ;  /* 0x0000038039387812 */ /* 0x000fc400078ec0ff */
[----:B------:R-:W-:Y:S02]  /*1e900*/  LOP3.LUT R68, R69, 0x380, RZ, 0xc0, !PT ;  /* 0x0000038045447812 */ /* 0x000fe400078ec0ff */
[----:B------:R-:W-:Y:S02]  /*1e910*/  LOP3.LUT R4, R14, 0x380, RZ, 0xc0, !PT ;  /* 0x000003800e047812 */ /* 0x000fe400078ec0ff */
[----:B------:R-:W-:Y:S02]  /*1e920*/  ISETP.GE.OR P0, PT, R5, R2, P0 ;  /* 0x000000020500720c */ /* 0x000fe40000706670 */
[----:B------:R-:W-:Y:S02]  /*1e930*/  LOP3.LUT R6, R7, 0x380, RZ, 0xc0, !PT ;  /* 0x0000038007067812 */ /* 0x000fe400078ec0ff */
[----:B------:R-:W-:Y:S02]  /*1e940*/  SHF.R.U64 R56, R56, 0x3, RZ ;  /* 0x0000000338387819 */ /* 0x000fe400000012ff */
[----:B------:R-:W-:-:S02]  /*1e950*/  SHF.R.U64 R68, R68, 0x3, RZ ;  /* 0x0000000344447819 */ /* 0x000fc400000012ff */
[----:B------:R-:W-:Y:S02]  /*1e960*/  SHF.R.U64 R5, R4, 0x3, RZ ;  /* 0x0000000304057819 */ /* 0x000fe400000012ff */
[----:B------:R-:W-:Y:S01]  /*1e970*/  SHF.R.U64 R6, R6, 0x3, RZ ;  /* 0x0000000306067819 */ /* 0x000fe200000012ff */
[--C-:B------:R-:W-:Y:S01]  /*1e980*/  IMAD.X R73, RZ, RZ, R15.reuse, P2 ;  /* 0x000000ffff497224 */ /* 0x100fe200010e060f */
[----:B------:R-:W-:Y:S01]  /*1e990*/  LOP3.LUT R56, R56, R57, RZ, 0x3c, !PT ;  /* 0x0000003938387212 */ /* 0x000fe200078e3cff */
[--C-:B------:R-:W-:Y:S01]  /*1e9a0*/  IMAD.X R57, RZ, RZ, R15.reuse, P3 ;  /* 0x000000ffff397224 */ /* 0x100fe200018e060f */
[----:B------:R-:W-:Y:S01]  /*1e9b0*/  LOP3.LUT R68, R68, R69, RZ, 0x3c, !PT ;  /* 0x0000004544447212 */ /* 0x000fe200078e3cff */
[--C-:B------:R-:W-:Y:S01]  /*1e9c0*/  IMAD.X R69, RZ, RZ, R15.reuse, P6 ;  /* 0x000000ffff457224 */ /* 0x100fe200030e060f */
[----:B------:R-:W-:Y:S01]  /*1e9d0*/  LOP3.LUT R4, R5, R14, RZ, 0x3c, !PT ;  /* 0x0000000e05047212 */ /* 0x000fe200078e3cff */
[----:B------:R-:W-:Y:S01]  /*1e9e0*/  IMAD.MOV.U32 R5, RZ, RZ, R15 ;  /* 0x000000ffff057224 */ /* 0x000fe200078e000f */
[----:B------:R-:W-:Y:S01]  /*1e9f0*/  LOP3.LUT R72, R6, R7, RZ, 0x3c, !PT ;  /* 0x0000000706487212 */ /* 0x000fe200078e3cff */
[----:B------:R1:W-:Y:S01]  /*1ea00*/  @!P1 STG.E desc[UR6][R54.64], R0 ;  /* 0x0000000036009986 */ /* 0x0003e2000c101906 */
[----:B------:R-:W-:-:S03]  /*1ea10*/  IMAD.WIDE.U32 R78, R77, UR4, R78 ;  /* 0x000000044d4e7c25 */ /* 0x000fc6000f8e004e */
[----:B------:R2:W-:Y:S04]  /*1ea20*/  @!P0 STG.E desc[UR6][R54.64+0x20], R3 ;  /* 0x0000200336008986 */ /* 0x0005e8000c101906 */
[----:B------:R-:W5:Y:S01]  /*1ea30*/  LD.E.128 R4, desc[UR6][R4.64] ;  /* 0x0000000604047980 */ /* 0x000f62000c101d00 */
[----:B-1----:R-:W-:-:S03]  /*1ea40*/  IMAD R0, R21, UR4, RZ ;  /* 0x0000000415007c24 */ /* 0x002fc6000f8e02ff */
[----:B------:R-:W5:Y:S04]  /*1ea50*/  LD.E.128 R8, desc[UR6][R8.64] ;  /* 0x0000000608087980 */ /* 0x000f68000c101d00 */
[----:B------:R-:W5:Y:S01]  /*1ea60*/  LD.E.128 R12, desc[UR6][R12.64] ;  /* 0x000000060c0c7980 */ /* 0x000f62000c101d00 */
[----:B------:R-:W-:Y:S01]  /*1ea70*/  IMAD R77, R77, UR5, R0 ;  /* 0x000000054d4d7c24 */ /* 0x000fe2000f8e0200 */
[----:B------:R-:W-:Y:S02]  /*1ea80*/  ULDC.64 UR4, c[0x0][0xae0] ;  /* 0x0002b80000047ab9 */ /* 0x000fe40000000a00 */
[----:B------:R-:W5:Y:S04]  /*1ea90*/  LD.E.128 R24, desc[UR6][R24.64] ;  /* 0x0000000618187980 */ /* 0x000f68000c101d00 */
[----:B------:R-:W5:Y:S04]  /*1eaa0*/  LD.E.128 R28, desc[UR6][R28.64] ;  /* 0x000000061c1c7980 */ /* 0x000f68000c101d00 */
[----:B------:R-:W5:Y:S04]  /*1eab0*/  LD.E.128 R32, desc[UR6][R32.64] ;  /* 0x0000000620207980 */ /* 0x000f68000c101d00 */
[----:B------:R-:W5:Y:S04]  /*1eac0*/  LD.E.128 R36, desc[UR6][R36.64] ;  /* 0x0000000624247980 */ /* 0x000f68000c101d00 */
[----:B------:R-:W5:Y:S04]  /*1ead0*/  LD.E.128 R40, desc[UR6][R40.64] ;  /* 0x0000000628287980 */ /* 0x000f68000c101d00 */
[----:B------:R-:W5:Y:S04]  /*1eae0*/  LD.E.128 R44, desc[UR6][R44.64] ;  /* 0x000000062c2c7980 */ /* 0x000f68000c101d00 */
[----:B------:R-:W5:Y:S04]  /*1eaf0*/  LD.E.128 R48, desc[UR6][R48.64] ;  /* 0x0000000630307980 */ /* 0x000f68000c101d00 */
[----:B--2---:R-:W5:Y:S04]  /*1eb00*/  LD.E.128 R52, desc[UR6][R52.64] ;  /* 0x0000000634347980 */ /* 0x004f68000c101d00 */
[----:B------:R-:W5:Y:S04]  /*1eb10*/  LD.E.128 R56, desc[UR6][R56.64] ;  /* 0x0000000638387980 */ /* 0x000f68000c101d00 */
[----:B------:R-:W5:Y:S04]  /*1eb20*/  LD.E.128 R60, desc[UR6][R60.64] ;  /* 0x000000063c3c7980 */ /* 0x000f68000c101d00 */
[----:B------:R-:W5:Y:S04]  /*1eb30*/  LD.E.128 R64, desc[UR6][R64.64] ;  /* 0x0000000640407980 */ /* 0x000f68000c101d00 */
[----:B------:R-:W5:Y:S04]  /*1eb40*/  LD.E.128 R68, desc[UR6][R68.64] ;  /* 0x0000000644447980 */ /* 0x000f68000c101d00 */
[----:B------:R-:W5:Y:S01]  /*1eb50*/  LD.E.128 R72, desc[UR6][R72.64] ;  /* 0x0000000648487980 */ /* 0x000f62000c101d00 */
[----:B------:R-:W-:Y:S01]  /*1eb60*/  @!PT LDS RZ, [RZ] ;  /* 0x00000000fffff984 */ /* 0x000fe20000000800 */
[----:B------:R-:W-:Y:S01]  /*1eb70*/  @!PT LDS RZ, [RZ] ;  /* 0x00000000fffff984 */ /* 0x000fe20000000800 */
[----:B------:R-:W-:Y:S01]  /*1eb80*/  @!PT LDS RZ, [RZ] ;  /* 0x00000000fffff984 */ /* 0x000fe20000000800 */
[----:B------:R-:W-:Y:S01]  /*1eb90*/  @!PT LDS RZ, [RZ] ;  /* 0x00000000fffff984 */ /* 0x000fe20000000800 */
[----:B------:R1:W-:Y:S06]  /*1eba0*/  MEMBAR.ALL.CTA ;  /* 0x0000000000007992 */ /* 0x0003ec0000008000 */
[----:B-1----:R-:W1:Y:S01]  /*1ebb0*/  FENCE.VIEW.ASYNC.S ;  /* 0x00000000000073c6 */ /* 0x002e620000000000 */
[----:B------:R-:W-:Y:S01]  /*1ebc0*/  IADD3 R79, R79, R77, RZ ;  /* 0x0000004d4f4f7210 */ /* 0x000fe20007ffe0ff */
[----:B------:R-:W-:-:S02]  /*1ebd0*/  IMAD R77, R80, -0x80, R2 ;  /* 0xffffff80504d7824 */ /* 0x000fc400078e0202 */
[----:B------:R-:W-:Y:S02]  /*1ebe0*/  IMAD R76, R76, UR4, RZ ;  /* 0x000000044c4c7c24 */ /* 0x000fe4000f8e02ff */
[----:B------:R-:W-:Y:S01]  /*1ebf0*/  IMAD.WIDE.U32 R2, R82, UR4, R78 ;  /* 0x0000000452027c25 */ /* 0x000fe2000f8e004e */
[----:B------:R-:W-:-:S03]  /*1ec00*/  ISETP.GE.AND P3, PT, R18, R77, PT ;  /* 0x0000004d1200720c */ /* 0x000fc60003f66270 */
[----:B------:R-:W-:Y:S01]  /*1ec10*/  IMAD R21, R82, UR5, R76 ;  /* 0x0000000552157c24 */ /* 0x000fe2000f8e024c */
[----:B------:R-:W-:Y:S01]  /*1ec20*/  ULDC.64 UR4, c[0x0][0xae8] ;  /* 0x0002ba0000047ab9 */ /* 0x000fe20000000a00 */
[----:B------:R-:W-:Y:S02]  /*1ec30*/  VIADD R0, R16, 0x38820 ;  /* 0x0003882010007836 */ /* 0x000fe40000000000 */
[----:B------:R-:W-:Y:S02]  /*1ec40*/  IMAD.IADD R3, R3, 0x1, R21 ;  /* 0x0000000103037824 */ /* 0x000fe400078e0215 */
[----:B------:R-:W-:Y:S01]  /*1ec50*/  IMAD R21, R19, UR4, RZ ;  /* 0x0000000413157c24 */ /* 0x000fe2000f8e02ff */
[----:B------:R-:W-:Y:S02]  /*1ec60*/  PRMT R0, RZ, 0x654, R0 ;  /* 0x00000654ff007816 */ /* 0x000fe40000000000 */
[----:B------:R-:W-:Y:S01]  /*1ec70*/  SHF.R.S32.HI R19, RZ, 0x1f, R18 ;  /* 0x0000001fff137819 */ /* 0x000fe20000011412 */
[----:B------:R-:W-:-:S02]  /*1ec80*/  IMAD R79, R20, UR5, R21 ;  /* 0x00000005144f7c24 */ /* 0x000fc4000f8e0215 */
[----:B------:R-:W-:Y:S01]  /*1ec90*/  IMAD.WIDE.U32 R20, R20, UR4, R2 ;  /* 0x0000000414147c25 */ /* 0x000fe2000f8e0002 */
[----:B-1----:R1:W-:Y:S01]  /*1eca0*/  SYNCS.ARRIVE.TRANS64.RED.A1T0 RZ, [R0+URZ], RZ ;  /* 0x000000ff00ff79a7 */ /* 0x0023e2000810043f */
[-C--:B------:R-:W-:Y:S02]  /*1ecb0*/  ISETP.GE.AND P0, PT, R217, R77.reuse, PT ;  /* 0x0000004dd900720c */ /* 0x080fe40003f06270 */
[-C--:B------:R-:W-:Y:S02]  /*1ecc0*/  ISETP.GE.AND P1, PT, R218, R77.reuse, PT ;  /* 0x0000004dda00720c */ /* 0x080fe40003f26270 */
[----:B------:R-:W-:Y:S01]  /*1ecd0*/  ISETP.GE.AND P2, PT, R81, R77, PT ;  /* 0x0000004d5100720c */ /* 0x000fe20003f46270 */
[----:B------:R-:W-:-:S04]  /*1ece0*/  IMAD.WIDE R76, R80, 0x80, R18 ;  /* 0x00000080504c7825 */ /* 0x000fc800078e0212 */
[----:B------:R-:W-:Y:S01]  /*1ecf0*/  IMAD.IADD R81, R21, 0x1, R79 ;  /* 0x0000000115517824 */ /* 0x000fe200078e024f */
[----:B-1----:R-:W-:Y:S07]  /*1ed00*/  @P3 BRA `(.L_x_667) ;  /* 0x0000000000503947 */ /* 0x002fee0003800000 */
[----:B------:R-:W-:Y:S01]  /*1ed10*/  ULDC.64 UR4, c[0x0][0xad8] ;  /* 0x0002b60000047ab9 */ /* 0x000fe20000000a00 */
[----:B------:R-:W-:Y:S01]  /*1ed20*/  IMAD.MOV.U32 R2, RZ, RZ, R20 ;  /* 0x000000ffff027224 */ /* 0x000fe200078e0014 */
[----:B------:R-:W-:Y:S01]  /*1ed30*/  ULDC.64 UR6, c[0x0][0xa80] ;  /* 0x0002a00000067ab9 */ /* 0x000fe20000000a00 */
[----:B------:R-:W-:Y:S01]  /*1ed40*/  IMAD R79, R77, UR4, RZ ;  /* 0x000000044d4f7c24 */ /* 0x000fe2000f8e02ff */
[----:B------:R-:W-:Y:S01]  /*1ed50*/  ULDC.64 UR8, c[0x0][0x208] ;  /* 0x0000820000087ab9 */ /* 0x000fe20000000a00 */
[----:B------:R-:W-:Y:S02]  /*1ed60*/  IMAD.MOV.U32 R3, RZ, RZ, R81 ;  /* 0x000000ffff037224 */ /* 0x000fe400078e0051 */
[C---:B------:R-:W-:Y:S02]  /*1ed70*/  IMAD R79, R76.reuse, UR5, R79 ;  /* 0x000000054c4f7c24 */ /* 0x040fe4000f8e024f */
[----:B------:R-:W-:Y:S01]  /*1ed80*/  IMAD.WIDE.U32 R2, R76, UR4, R2 ;  /* 0x000000044c027c25 */ /* 0x000fe2000f8e0002 */
[----:B------:R-:W-:-:S02]  /*1ed90*/  ULDC UR4, c[0x0][0xa8c] ;  /* 0x0002a30000047ab9 */ /* 0x000fc40000000800 */
[----:B------:R-:W-:Y:S01]  /*1eda0*/  ISETP.GE.AND P3, PT, R212, UR4, PT ;  /* 0x00000004d4007c0c */ /* 0x000fe2000bf66270 */
[----:B------:R-:W-:Y:S01]  /*1edb0*/  IMAD.IADD R3, R3, 0x1, R79 ;  /* 0x0000000103037824 */ /* 0x000fe200078e024f */
[C---:B------:R-:W-:Y:S02]  /*1edc0*/  LEA R78, P5, R2.reuse, UR6, 0x1 ;  /* 0x00000006024e7c11 */ /* 0x040fe4000f8a08ff */
[----:B------:R-:W-:Y:S02]  /*1edd0*/  ISETP.GE.AND P4, PT, R213, UR4, PT ;  /* 0x00000004d5007c0c */ /* 0x000fe4000bf86270 */
[----:B------:R-:W-:Y:S02]  /*1ede0*/  LEA.HI.X R79, R2, UR7, R3, 0x1, P5 ;  /* 0x00000007024f7c11 */ /* 0x000fe4000a8f0c03 */
[----:B------:R-:W-:Y:S02]  /*1edf0*/  ISETP.GE.AND P5, PT, R225, UR4, PT ;  /* 0x00000004e1007c0c */ /* 0x000fe4000bfa6270 */
[----:B------:R-:W-:-:S03]  /*1ee00*/  ISETP.GE.AND P6, PT, R224, UR4, PT ;  /* 0x00000004e0007c0c */ /* 0x000fc6000bfc6270 */
[----:B-----5:R1:W-:Y:S04]  /*1ee10*/  @!P3 STG.E.128 desc[UR8][R78.64], R4 ;  /* 0x000000044e00b986 */ /* 0x0203e8000c101d08 */
[----:B------:R1:W-:Y:S04]  /*1ee20*/  @!P4 STG.E.128 desc[UR8][R78.64+0x80], R28 ;  /* 0x0000801c4e00c986 */ /* 0x0003e8000c101d08 */
[----:B------:R1:W-:Y:S04]  /*1ee30*/  @!P5 STG.E.128 desc[UR8][R78.64+0x100], R44 ;  /* 0x0001002c4e00d986 */ /* 0x0003e8000c101d08 */
[----:B------:R1:W-:Y:S02]  /*1ee40*/  @!P6 STG.E.128 desc[UR8][R78.64+0x180], R60 ;  /* 0x0001803c4e00e986 */ /* 0x0003e4000c101d08 */
.L_x_667:
[----:B------:R-:W-:Y:S05]  /*1ee50*/  BSYNC B1 ;  /* 0x0000000000017941 */ /* 0x000fea0003800000 */
.L_x_666:
[----:B------:R-:W-:Y:S04]  /*1ee60*/  BSSY B1, `(.L_x_668) ;  /* 0x0000018000017945 */ /* 0x000fe80003800000 */
[----:B------:R-:W-:Y:S05]  /*1ee70*/  @P0 BRA `(.L_x_669) ;  /* 0x0000000000580947 */ /* 0x000fea0003800000 */
[----:B-1---5:R-:W-:Y:S01]  /*1ee80*/  IADD3 R5, P0, R76, 0x20, RZ ;  /* 0x000000204c057810 */ /* 0x022fe20007f1e0ff */
[----:B------:R-:W-:Y:S01]  /*1ee90*/  ULDC.64 UR6, c[0x0][0xad8] ;  /* 0x0002b60000067ab9 */ /* 0x000fe20000000a00 */
[----:B------:R-:W-:Y:S01]  /*1eea0*/  IMAD.MOV.U32 R2, RZ, RZ, R20 ;  /* 0x000000ffff027224 */ /* 0x000fe200078e0014 */
[----:B------:R-:W-:Y:S01]  /*1eeb0*/  ULDC UR4, c[0x0][0xa8c] ;  /* 0x0002a30000047ab9 */ /* 0x000fe20000000800 */
[----:B------:R-:W-:Y:S01]  /*1eec0*/  IMAD.MOV.U32 R3, RZ, RZ, R81 ;  /* 0x000000ffff037224 */ /* 0x000fe200078e0051 */
[----:B------:R-:W-:Y:S01]  /*1eed0*/  ISETP.GE.AND P3, PT, R212, UR4, PT ;  /* 0x00000004d4007c0c */ /* 0x000fe2000bf66270 */
[----:B------:R-:W-:Y:S01]  /*1eee0*/  IMAD.X R0, RZ, RZ, R77, P0 ;  /* 0x000000ffff007224 */ /* 0x000fe200000e064d */
[----:B------:R-:W-:Y:S01]  /*1eef0*/  ISETP.GE.AND P4, PT, R213, UR4, PT ;  /* 0x00000004d5007c0c */ /* 0x000fe2000bf86270 */
[----:B------:R-:W-:Y:S01]  /*1ef00*/  IMAD.WIDE.U32 R2, R5, UR6, R2 ;  /* 0x0000000605027c25 */ /* 0x000fe2000f8e0002 */
[----:B------:R-:W-:Y:S01]  /*1ef10*/  ISETP.GE.AND P5, PT, R225, UR4, PT ;  /* 0x00000004e1007c0c */ /* 0x000fe2000bfa6270 */
[----:B------:R-:W-:Y:S01]  /*1ef20*/  ULDC.64 UR8, c[0x0][0x208] ;  /* 0x0000820000087ab9 */ /* 0x000fe20000000a00 */
[----:B------:R-:W-:Y:S01]  /*1ef30*/  ISETP.GE.AND P6, PT, R224, UR4, PT ;  /* 0x00000004e0007c0c */ /* 0x000fe2000bfc6270 */
[----:B------:R-:W-:-:S04]  /*1ef40*/  IMAD R0, R0, UR6, RZ ;  /* 0x0000000600007c24 */ /* 0x000fc8000f8e02ff */
[----:B------:R-:W-:Y:S01]  /*1ef50*/  IMAD R5, R5, UR7, R0 ;  /* 0x0000000705057c24 */ /* 0x000fe2000f8e0200 */
[----:B------:R-:W-:Y:S02]  /*1ef60*/  ULDC.64 UR6, c[0x0][0xa80] ;  /* 0x0002a00000067ab9 */ /* 0x000fe40000000a00 */
[----:B------:R-:W-:Y:S01]  /*1ef70*/  LEA R4, P0, R2, UR6, 0x1 ;  /* 0x0000000602047c11 */ /* 0x000fe2000f8008ff */
[----:B------:R-:W-:-:S05]  /*1ef80*/  IMAD.IADD R3, R3, 0x1, R5 ;  /* 0x0000000103037824 */ /* 0x000fca00078e0205 */
[----:B------:R-:W-:-:S05]  /*1ef90*/  LEA.HI.X R5, R2, UR7, R3, 0x1, P0 ;  /* 0x0000000702057c11 */ /* 0x000fca00080f0c03 */
[----:B------:R2:W-:Y:S04]  /*1efa0*/  @!P3 STG.E.128 desc[UR8][R4.64], R8 ;  /* 0x000000080400b986 */ /* 0x0005e8000c101d08 */
[----:B------:R2:W-:Y:S04]  /*1efb0*/  @!P4 STG.E.128 desc[UR8][R4.64+0x80], R32 ;  /* 0x000080200400c986 */ /* 0x0005e8000c101d08 */
[----:B------:R2:W-:Y:S04]  /*1efc0*/  @!P5 STG.E.128 desc[UR8][R4.64+0x100], R48 ;  /* 0x000100300400d986 */ /* 0x0005e8000c101d08 */
[----:B------:R2:W-:Y:S02]  /*1efd0*/  @!P6 STG.E.128 desc[UR8][R4.64+0x180], R64 ;  /* 0x000180400400e986 */ /* 0x0005e4000c101d08 */
.L_x_669:
[----:B------:R-:W-:Y:S05]  /*1efe0*/  BSYNC B1 ;  /* 0x0000000000017941 */ /* 0x000fea0003800000 */
.L_x_668:
[----:B------:R-:W-:Y:S04]  /*1eff0*/  BSSY B1, `(.L_x_670) ;  /* 0x0000018000017945 */ /* 0x000fe80003800000 */
[----:B------:R-:W-:Y:S05]  /*1f000*/  @P1 BRA `(.L_x_671) ;  /* 0x0000000000581947 */ /* 0x000fea0003800000 */
[----:B-12--5:R-:W-:Y:S01]  /*1f010*/  IADD3 R5, P0, R76, 0x40, RZ ;  /* 0x000000404c057810 */ /* 0x026fe20007f1e0ff */
[----:B------:R-:W-:Y:S01]  /*1f020*/  ULDC.64 UR6, c[0x0][0xad8] ;  /* 0x0002b60000067ab9 */ /* 0x000fe20000000a00 */
[----:B------:R-:W-:Y:S01]  /*1f030*/  MOV R2, R20 ;  /* 0x0000001400027202 */ /* 0x000fe20000000f00 */
[----:B------:R-:W-:Y:S01]  /*1f040*/  IMAD.MOV.U32 R3, RZ, RZ, R81 ;  /* 0x000000ffff037224 */ /* 0x000fe200078e0051 */
[----:B------:R-:W-:Y:S01]  /*1f050*/  ULDC UR4, c[0x0][0xa8c] ;  /* 0x0002a30000047ab9 */ /* 0x000fe20000000800 */
[----:B------:R-:W-:Y:S01]  /*1f060*/  IMAD.X R0, RZ, RZ, R77, P0 ;  /* 0x000000ffff007224 */ /* 0x000fe200000e064d */
[----:B------:R-:W-:Y:S01]  /*1f070*/  ISETP.GE.AND P1, PT, R212, UR4, PT ;  /* 0x00000004d4007c0c */ /* 0x000fe2000bf26270 */
[----:B------:R-:W-:Y:S01]  /*1f080*/  IMAD.WIDE.U32 R2, R5, UR6, R2 ;  /* 0x0000000605027c25 */ /* 0x000fe2000f8e0002 */
[----:B------:R-:W-:Y:S01]  /*1f090*/  ISETP.GE.AND P3, PT, R213, UR4, PT ;  /* 0x00000004d5007c0c */ /* 0x000fe2000bf66270 */
[----:B------:R-:W-:Y:S01]  /*1f0a0*/  ULDC.64 UR8, c[0x0][0x208] ;  /* 0x0000820000087ab9 */ /* 0x000fe20000000a00 */
[----:B------:R-:W-:Y:S01]  /*1f0b0*/  ISETP.GE.AND P4, PT, R225, UR4, PT ;  /* 0x00000004e1007c0c */ /* 0x000fe2000bf86270 */
[----:B------:R-:W-:Y:S01]  /*1f0c0*/  IMAD R0, R0, UR6, RZ ;  /* 0x0000000600007c24 */ /* 0x000fe2000f8e02ff */
[----:B------:R-:W-:-:S03]  /*1f0d0*/  ISETP.GE.AND P5, PT, R224, UR4, PT ;  /* 0x00000004e0007c0c */ /* 0x000fc6000bfa6270 */
        /* <DEDUP_REMOVED lines=9> */
.L_x_671:
[----:B------:R-:W-:Y:S05]  /*1f170*/  BSYNC B1 ;  /* 0x0000000000017941 */ /* 0x000fea0003800000 */
.L_x_670:
[----:B------:R-:W-:Y:S05]  /*1f180*/  @P2 BRA `(.L_x_672) ;  /* 0x0000000c00402947 */ /* 0x000fea0003800000 */
[----:B-123-5:R-:W-:Y:S01]  /*1f190*/  IADD3 R5, P0, R76, 0x60, RZ ;  /* 0x000000604c057810 */ /* 0x02efe20007f1e0ff */
        /* <DEDUP_REMOVED lines=9> */
[----:B------:R-:W-:-:S02]  /*1f230*/  ULDC.64 UR8, c[0x0][0x208] ;  /* 0x0000820000087ab9 */ /* 0x000fc40000000a00 */
[----:B------:R-:W-:-:S04]  /*1f240*/  IMAD R76, R76, UR6, RZ ;  /* 0x000000064c4c7c24 */ /* 0x000fc8000f8e02ff */
[----:B------:R-:W-:Y:S01]  /*1f250*/  IMAD R5, R5, UR7, R76 ;  /* 0x0000000705057c24 */ /* 0x000fe2000f8e024c */
[----:B------:R-:W-:Y:S02]  /*1f260*/  ULDC.64 UR6, c[0x0][0xa80] ;  /* 0x0002a00000067ab9 */ /* 0x000fe40000000a00 */
        /* <DEDUP_REMOVED lines=11> */
.L_x_664:
[----:B------:R-:W2:Y:S01]  /*1f320*/  LDL R13, [R1+0x5c] ;  /* 0x00005c00010d7983 */ /* 0x000ea20000100800 */
[----:B------:R-:W-:Y:S01]  /*1f330*/  ULDC.64 UR4, c[0x0][0xbd8] ;  /* 0x0002f60000047ab9 */ /* 0x000fe20000000a00 */
[----:B------:R-:W-:Y:S01]  /*1f340*/  IMAD.MOV.U32 R7, RZ, RZ, RZ ;  /* 0x000000ffff077224 */ /* 0x000fe200078e00ff */
[----:B------:R-:W-:Y:S01]  /*1f350*/  ISETP.NE.U32.AND P0, PT, RZ, UR4, PT ;  /* 0x00000004ff007c0c */ /* 0x000fe2000bf05070 */
[----:B------:R-:W3:Y:S01]  /*1f360*/  S2R R8, SR_TID.X ;  /* 0x0000000000087919 */ /* 0x000ee20000002100 */
[----:B------:R-:W-:Y:S02]  /*1f370*/  ULDC.64 UR6, c[0x0][0x208] ;  /* 0x0000820000067ab9 */ /* 0x000fe40000000a00 */
[----:B------:R-:W-:Y:S01]  /*1f380*/  ISETP.NE.AND.EX P0, PT, RZ, UR5, PT, P0 ;  /* 0x00000005ff007c0c */ /* 0x000fe2000bf05300 */
[----:B---3--:R-:W-:Y:S02]  /*1f390*/  VIADD R6, R8, 0xffffff80 ;  /* 0xffffff8008067836 */ /* 0x008fe40000000000 */
[----:B--2---:R-:W-:Y:S01]  /*1f3a0*/  IMAD.SHL.U32 R4, R13, 0x4, RZ ;  /* 0x000000040d047824 */ /* 0x004fe200078e00ff */
[----:B------:R-:W-:-:S04]  /*1f3b0*/  SHF.R.S32.HI R10, RZ, 0x1f, R13 ;  /* 0x0000001fff0a7819 */ /* 0x000fc8000001140d */
[----:B------:R-:W-:Y:S02]  /*1f3c0*/  IADD3 R2, P1, R4, UR4, RZ ;  /* 0x0000000404027c10 */ /* 0x000fe4000ff3e0ff */
[----:B------:R-:W-:-:S04]  /*1f3d0*/  SHF.L.U64.HI R0, R13, 0x2, R10 ;  /* 0x000000020d007819 */ /* 0x000fc8000001020a */
[----:B------:R-:W-:Y:S01]  /*1f3e0*/  IADD3.X R3, R0, UR5, RZ, P1, !PT ;  /* 0x0000000500037c10 */ /* 0x000fe20008ffe4ff */
[----:B------:R-:W-:Y:S02]  /*1f3f0*/  ULDC.64 UR4, c[0x0][0xbe0] ;  /* 0x0002f80000047ab9 */ /* 0x000fe40000000a00 */
[----:B------:R-:W-:Y:S02]  /*1f400*/  ISETP.NE.U32.AND P1, PT, RZ, UR4, PT ;  /* 0x00000004ff007c0c */ /* 0x000fe4000bf25070 */
[----:B------:R2:W5:Y:S02]  /*1f410*/  @P0 LDG.E R7, desc[UR6][R2.64] ;  /* 0x0000000602070981 */ /* 0x000564000c1e1900 */
[----:B------:R-:W-:-:S13]  /*1f420*/  ISETP.NE.AND.EX P1, PT, RZ, UR5, PT, P1 ;  /* 0x00000005ff007c0c */ /* 0x000fda000bf25310 */
[----:B------:R-:W-:Y:S01]  /*1f430*/  @P1 IADD3 R4, P2, R4, UR4, RZ ;  /* 0x0000000404041c10 */ /* 0x000fe2000ff5e0ff */
[----:B------:R-:W-:-:S03]  /*1f440*/  ULDC UR4, c[0x0][0xa88] ;  /* 0x0002a20000047ab9 */ /* 0x000fc60000000800 */
[----:B------:R-:W-:Y:S01]  /*1f450*/  @P1 IADD3.X R5, R0, UR5, RZ, P2, !PT ;  /* 0x0000000500051c10 */ /* 0x000fe200097fe4ff */
[----:B------:R-:W-:Y:S01]  /*1f460*/  IMAD.U32 R0, RZ, RZ, UR4 ;  /* 0x00000004ff007e24 */ /* 0x000fe2000f8e00ff */
[----:B------:R-:W-:-:S05]  /*1f470*/  ISETP.GE.AND P2, PT, R6, 0x80, PT ;  /* 0x000000800600780c */ /* 0x000fca0003f46270 */
[----:B------:R2:W5:Y:S01]  /*1f480*/  @P1 LDG.E R0, desc[UR6][R4.64] ;  /* 0x0000000604001981 */ /* 0x000562000c1e1900 */
[----:B------:R-:W-:Y:S07]  /*1f490*/  @P1 BRA `(.L_x_673) ;  /* 0x0000000000141947 */ /* 0x000fee0003800000 */
[----:B------:R-:W-:Y:S05]  /*1f4a0*/  @!P0 BRA `(.L_x_673) ;  /* 0x0000000000108947 */ /* 0x000fea0003800000 */
[----:B------:R-:W-:Y:S02]  /*1f4b0*/  ULDC.64 UR4, c[0x0][0x208] ;  /* 0x0000820000047ab9 */ /* 0x000fe40000000a00 */
[----:B--2---:R-:W2:Y:S04]  /*1f4c0*/  LDG.E R5, desc[UR4][R2.64] ;  /* 0x0000000402057981 */ /* 0x004ea8000c1e1900 */
[----:B-----5:R-:W2:Y:S02]  /*1f4d0*/  LDG.E R0, desc[UR4][R2.64+0x4] ;  /* 0x0000040402007981 */ /* 0x020ea4000c1e1900 */
[----:B--2---:R-:W-:-:S07]  /*1f4e0*/  IMAD.IADD R0, R0, 0x1, -R5 ;  /* 0x0000000100007824 */ /* 0x004fce00078e0a05 */
.L_x_673:
[----:B------:R-:W3:Y:S04]  /*1f4f0*/  LDL R14, [R1+0x60] ;  /* 0x00006000010e7983 */ /* 0x000ee80000100800 */
[----:B------:R4:W5:Y:S01]  /*1f500*/  LDL R12, [R1+0x6c] ;  /* 0x00006c00010c7983 */ /* 0x0009620000100800 */
[----:B------:R-:W-:Y:S01]  /*1f510*/  BSSY B1, `(.L_x_674) ;  /* 0x000001d000017945 */ /* 0x000fe20003800000 */
[----:B------:R-:W-:Y:S02]  /*1f520*/  SHF.R.S32.HI R11, RZ, 0x1f, R212 ;  /* 0x0000001fff0b7819 */ /* 0x000fe400000114d4 */
[----:B------:R-:W-:Y:S02]  /*1f530*/  SEL R13, R13, RZ, !P0 ;  /* 0x000000ff0d0d7207 */ /* 0x000fe40004000000 */
[----:B------:R-:W-:-:S02]  /*1f540*/  SEL R10, R10, RZ, !P0 ;  /* 0x000000ff0a0a7207 */ /* 0x000fc40004000000 */
[----:B-----5:R-:W-:Y:S02]  /*1f550*/  SHF.R.S32.HI R6, RZ, 0x1f, R7 ;  /* 0x0000001fff067819 */ /* 0x020fe40000011407 */
[----:B---3--:R-:W-:Y:S01]  /*1f560*/  SHF.R.S32.HI R9, RZ, 0x1f, R14 ;  /* 0x0000001fff097819 */ /* 0x008fe2000001140e */
[----:B----4-:R-:W-:Y:S06]  /*1f570*/  @P2 BRA `(.L_x_675) ;  /* 0x0000000000582947 */ /* 0x010fec0003800000 */
[----:B--2---:R-:W-:-:S05]  /*1f580*/  LEA R2, R12, R8, 0x7 ;  /* 0x000000080c027211 */ /* 0x004fca00078e38ff */
[----:B------:R-:W-:-:S05]  /*1f590*/  VIADD R3, R2, 0xffffff80 ;  /* 0xffffff8002037836 */ /* 0x000fca0000000000 */
[----:B------:R-:W-:-:S13]  /*1f5a0*/  ISETP.GE.AND P0, PT, R3, R0, PT ;  /* 0x000000000300720c */ /* 0x000fda0003f06270 */
[----:B------:R-:W-:Y:S05]  /*1f5b0*/  @P0 BRA `(.L_x_675) ;  /* 0x0000000000480947 */ /* 0x000fea0003800000 */
[----:B------:R-:W-:Y:S01]  /*1f5c0*/  IADD3 R2, P0, R3, R7, RZ ;  /* 0x0000000703027210 */ /* 0x000fe20007f1e0ff */
[----:B------:R-:W-:Y:S01]  /*1f5d0*/  ULDC.64 UR4, c[0x0][0xb70] ;  /* 0x0002dc0000047ab9 */ /* 0x000fe20000000a00 */
[----:B------:R-:W-:Y:S01]  /*1f5e0*/  ULDC.64 UR6, c[0x0][0x208] ;  /* 0x0000820000067ab9 */ /* 0x000fe20000000a00 */
[----:B------:R-:W-:Y:S01]  /*1f5f0*/  IMAD R4, R9, UR4, RZ ;  /* 0x0000000409047c24 */ /* 0x000fe2000f8e02ff */
[----:B------:R-:W-:-:S03]  /*1f600*/  LEA.HI.X.SX32 R3, R3, R6, 0x1, P0 ;  /* 0x0000000603037211 */ /* 0x000fc600000f0eff */
[C---:B------:R-:W-:Y:S02]  /*1f610*/  IMAD R5, R14.reuse, UR5, R4 ;  /* 0x000000050e057c24 */ /* 0x040fe4000f8e0204 */
[----:B------:R-:W-:Y:S01]  /*1f620*/  IMAD.WIDE.U32 R2, R14, UR4, R2 ;  /* 0x000000040e027c25 */ /* 0x000fe2000f8e0002 */
[----:B------:R-:W-:-:S03]  /*1f630*/  ULDC.64 UR4, c[0x0][0xb78] ;  /* 0x0002de0000047ab9 */ /* 0x000fc60000000a00 */
[----:B------:R-:W-:Y:S02]  /*1f640*/  IMAD R4, R10, UR4, RZ ;  /* 0x000000040a047c24 */ /* 0x000fe4000f8e02ff */
[----:B------:R-:W-:Y:S02]  /*1f650*/  IMAD.IADD R3, R3, 0x1, R5 ;  /* 0x0000000103037824 */ /* 0x000fe400078e0205 */
[C---:B------:R-:W-:Y:S02]  /*1f660*/  IMAD R5, R13.reuse, UR5, R4 ;  /* 0x000000050d057c24 */ /* 0x040fe4000f8e0204 */
[----:B------:R-:W-:Y:S01]  /*1f670*/  IMAD.WIDE.U32 R2, R13, UR4, R2 ;  /* 0x000000040d027c25 */ /* 0x000fe2000f8e0002 */
[----:B------:R-:W-:-:S03]  /*1f680*/  ULDC.64 UR4, c[0x0][0xb40] ;  /* 0x0002d00000047ab9 */ /* 0x000fc60000000a00 */
[----:B------:R-:W-:Y:S01]  /*1f690*/  IMAD.IADD R3, R3, 0x1, R5 ;  /* 0x0000000103037824 */ /* 0x000fe200078e0205 */
[----:B------:R-:W-:-:S04]  /*1f6a0*/  LEA R4, P0, R2, UR4, 0x2 ;  /* 0x0000000402047c11 */ /* 0x000fc8000f8010ff */
[----:B------:R-:W-:Y:S01]  /*1f6b0*/  LEA.HI.X R5, R2, UR5, R3, 0x2, P0 ;  /* 0x0000000502057c11 */ /* 0x000fe200080f1403 */
[----:B------:R-:W-:-:S05]  /*1f6c0*/  IMAD.MOV.U32 R3, RZ, RZ, -0x800000 ;  /* 0xff800000ff037424 */ /* 0x000fca00078e00ff */
[----:B------:R3:W-:Y:S03]  /*1f6d0*/  STG.E desc[UR6][R4.64], R3 ;  /* 0x0000000304007986 */ /* 0x0007e6000c101906 */
.L_x_675:
[----:B------:R-:W-:Y:S05]  /*1f6e0*/  BSYNC B1 ;  /* 0x0000000000017941 */ /* 0x000fea0003800000 */
.L_x_674:
[----:B------:R-:W-:Y:S01]  /*1f6f0*/  ULDC.64 UR4, c[0x0][0xaa0] ;  /* 0x0002a80000047ab9 */ /* 0x000fe20000000a00 */
[----:B--2---:R-:W-:Y:S01]  /*1f700*/  IMAD.MOV.U32 R2, RZ, RZ, R212 ;  /* 0x000000ffff027224 */ /* 0x004fe200078e00d4 */
[----:B------:R-:W-:Y:S01]  /*1f710*/  BSSY B1, `(.L_x_676) ;  /* 0x000002c000017945 */ /* 0x000fe20003800000 */
[----:B---3--:R-:W-:Y:S02]  /*1f720*/  IMAD.MOV.U32 R3, RZ, RZ, R11 ;  /* 0x000000ffff037224 */ /* 0x008fe400078e000b */
[----:B------:R-:W-:Y:S02]  /*1f730*/  IMAD R4, R6, UR4, RZ ;  /* 0x0000000406047c24 */ /* 0x000fe4000f8e02ff */
[----:B------:R-:W-:-:S04]  /*1f740*/  IMAD.WIDE.U32 R2, R7, UR4, R2 ;  /* 0x0000000407027c25 */ /* 0x000fc8000f8e0002 */
[----:B------:R-:W-:Y:S01]  /*1f750*/  IMAD R7, R7, UR5, R4 ;  /* 0x0000000507077c24 */ /* 0x000fe2000f8e0204 */
[----:B------:R-:W-:Y:S01]  /*1f760*/  ULDC.64 UR4, c[0x0][0xae0] ;  /* 0x0002b80000047ab9 */ /* 0x000fe20000000a00 */
[----:B------:R-:W-:Y:S02]  /*1f770*/  IMAD R11, R12, -0x80, R0 ;  /* 0xffffff800c0b7824 */ /* 0x000fe400078e0200 */
[----:B------:R-:W-:Y:S02]  /*1f780*/  IMAD R4, R9, UR4, RZ ;  /* 0x0000000409047c24 */ /* 0x000fe4000f8e02ff */
[----:B------:R-:W-:Y:S01]  /*1f790*/  IMAD.IADD R3, R3, 0x1, R7 ;  /* 0x0000000103037824 */ /* 0x000fe200078e0207 */
[-C--:B------:R-:W-:Y:S01]  /*1f7a0*/  ISETP.GE.AND P2, PT, R18, R11.reuse, PT ;  /* 0x0000000b1200720c */ /* 0x080fe20003f46270 */
[C---:B------:R-:W-:Y:S01]  /*1f7b0*/  IMAD R5, R14.reuse, UR5, R4 ;  /* 0x000000050e057c24 */ /* 0x040fe2000f8e0204 */
[----:B------:R-:W-:Y:S01]  /*1f7c0*/  SHF.R.S32.HI R7, RZ, 0x1f, R18 ;  /* 0x0000001fff077819 */ /* 0x000fe20000011412 */
[----:B------:R-:W-:Y:S01]  /*1f7d0*/  IMAD.WIDE.U32 R2, R14, UR4, R2 ;  /* 0x000000040e027c25 */ /* 0x000fe2000f8e0002 */
[----:B------:R-:W-:Y:S01]  /*1f7e0*/  ULDC.64 UR4, c[0x0][0xae8] ;  /* 0x0002ba0000047ab9 */ /* 0x000fe20000000a00 */
[----:B------:R-:W-:-:S02]  /*1f7f0*/  ISETP.GE.AND P1, PT, R217, R11, PT ;  /* 0x0000000bd900720c */ /* 0x000fc40003f26270 */
[----:B------:R-:W-:Y:S01]  /*1f800*/  IMAD.IADD R3, R3, 0x1, R5 ;  /* 0x0000000103037824 */ /* 0x000fe200078e0205 */
[----:B------:R-:W-:Y:S01]  /*1f810*/  ISETP.GE.AND P0, PT, R218, R11, PT ;  /* 0x0000000bda00720c */ /* 0x000fe20003f06270 */
[----:B------:R-:W-:Y:S02]  /*1f820*/  IMAD R0, R10, UR4, RZ ;  /* 0x000000040a007c24 */ /* 0x000fe4000f8e02ff */
[----:B------:R-:W-:-:S04]  /*1f830*/  IMAD.WIDE.U32 R4, R13, UR4, R2 ;  /* 0x000000040d047c25 */ /* 0x000fc8000f8e0002 */
[----:B------:R-:W-:Y:S02]  /*1f840*/  IMAD R9, R13, UR5, R0 ;  /* 0x000000050d097c24 */ /* 0x000fe4000f8e0200 */
[----:B------:R-:W-:Y:S02]  /*1f850*/  IMAD.MOV.U32 R6, RZ, RZ, R18 ;  /* 0x000000ffff067224 */ /* 0x000fe400078e0012 */
[----:B------:R-:W-:Y:S02]  /*1f860*/  IMAD.IADD R13, R5, 0x1, R9 ;  /* 0x00000001050d7824 */ /* 0x000fe400078e0209 */
[----:B------:R-:W-:Y:S01]  /*1f870*/  IMAD.WIDE R6, R12, 0x80, R6 ;  /* 0x000000800c067825 */ /* 0x000fe200078e0206 */
[----:B------:R-:W-:Y:S06]  /*1f880*/  @P2 BRA `(.L_x_677) ;  /* 0x0000000000502947 */ /* 0x000fec0003800000 */
[----:B------:R-:W-:Y:S01]  /*1f890*/  ULDC.64 UR6, c[0x0][0xad8] ;  /* 0x0002b60000067ab9 */ /* 0x000fe20000000a00 */
[----:B------:R-:W-:Y:S01]  /*1f8a0*/  MOV R3, R13 ;  /* 0x0000000d00037202 */ /* 0x000fe20000000f00 */
[----:B------:R-:W-:Y:S01]  /*1f8b0*/  IMAD R9, R7, UR6, RZ ;  /* 0x0000000607097c24 */ /* 0x000fe2000f8e02ff */
[----:B------:R-:W-:Y:S01]  /*1f8c0*/  ULDC UR4, c[0x0][0xa8c] ;  /* 0x0002a30000047ab9 */ /* 0x000fe20000000800 */
[----:B------:R-:W-:Y:S01]  /*1f8d0*/  IMAD.MOV.U32 R2, RZ, RZ, R4 ;  /* 0x000000ffff027224 */ /* 0x000fe200078e0004 */
[----:B------:R-:W-:Y:S01]  /*1f8e0*/  ISETP.GE.AND P3, PT, R212, UR4, PT ;  /* 0x00000004d4007c0c */ /* 0x000fe2000bf66270 */
[C---:B------:R-:W-:Y:S01]  /*1f8f0*/  IMAD R9, R6.reuse, UR7, R9 ;  /* 0x0000000706097c24 */ /* 0x040fe2000f8e0209 */
[----:B------:R-:W-:Y:S01]  /*1f900*/  ISETP.GE.AND P4, PT, R213, UR4, PT ;  /* 0x00000004d5007c0c */ /* 0x000fe2000bf86270 */
[----:B------:R-:W-:Y:S01]  /*1f910*/  IMAD.WIDE.U32 R2, R6, UR6, R2 ;  /* 0x0000000606027c25 */ /* 0x000fe2000f8e0002 */
[----:B------:R-:W-:Y:S01]  /*1f920*/  ISETP.GE.AND P5, PT, R225, UR4, PT ;  /* 0x00000004e1007c0c */ /* 0x000fe2000bfa6270 */
[----:B------:R-:W-:Y:S01]  /*1f930*/  ULDC.64 UR6, c[0x0][0xa80] ;  /* 0x0002a00000067ab9 */ /* 0x000fe20000000a00 */
[----:B------:R-:W-:Y:S01]  /*1f940*/  ISETP.GE.AND P6, PT, R224, UR4, PT ;  /* 0x00000004e0007c0c */ /* 0x000fe2000bfc6270 */
[----:B------:R-:W-:Y:S01]  /*1f950*/  IMAD.IADD R3, R3, 0x1, R9 ;  /* 0x0000000103037824 */ /* 0x000fe200078e0209 */
[----:B------:R-:W-:Y:S01]  /*1f960*/  LEA R8, P2, R2, UR6, 0x1 ;  /* 0x0000000602087c11 */ /* 0x000fe2000f8408ff */
[----:B------:R-:W-:-:S03]  /*1f970*/  ULDC.64 UR8, c[0x0][0x208] ;  /* 0x0000820000087ab9 */ /* 0x000fc60000000a00 */
[----:B------:R-:W-:-:S05]  /*1f980*/  LEA.HI.X R9, R2, UR7, R3, 0x1, P2 ;  /* 0x0000000702097c11 */ /* 0x000fca00090f0c03 */
[----:B------:R2:W-:Y:S04]  /*1f990*/  @!P3 STG.E.128 desc[UR8][R8.64], RZ ;  /* 0x000000ff0800b986 */ /* 0x0005e8000c101d08 */
[----:B------:R2:W-:Y:S04]  /*1f9a0*/  @!P4 STG.E.128 desc[UR8][R8.64+0x80], RZ ;  /* 0x000080ff0800c986 */ /* 0x0005e8000c101d08 */
[----:B------:R2:W-:Y:S04]  /*1f9b0*/  @!P5 STG.E.128 desc[UR8][R8.64+0x100], RZ ;  /* 0x000100ff0800d986 */ /* 0x0005e8000c101d08 */
[----:B------:R2:W-:Y:S02]  /*1f9c0*/  @!P6 STG.E.128 desc[UR8][R8.64+0x180], RZ ;  /* 0x000180ff0800e986 */ /* 0x0005e4000c101d08 */
.L_x_677:
[----:B------:R-:W-:Y:S05]  /*1f9d0*/  BSYNC B1 ;  /* 0x0000000000017941 */ /* 0x000fea0003800000 */
.L_x_676:
[----:B------:R-:W3:Y:S01]  /*1f9e0*/  LDL R0, [R1+0x74] ;  /* 0x0000740001007983 */ /* 0x000ee20000100800 */
[----:B------:R-:W-:Y:S01]  /*1f9f0*/  BSSY B1, `(.L_x_678) ;  /* 0x0000019000017945 */ /* 0x000fe20003800000 */
[----:B---3--:R-:W-:-:S03]  /*1fa00*/  ISETP.GE.AND P2, PT, R0, R11, PT ;  /* 0x0000000b0000720c */ /* 0x008fc60003f46270 */
[----:B------:R-:W-:Y:S10]  /*1fa10*/  @P1 BRA `(.L_x_679) ;  /* 0x0000000000581947 */ /* 0x000ff40003800000 */
[----:B--2---:R-:W-:Y:S01]  /*1fa20*/  IADD3 R9, P1, R6, 0x20, RZ ;  /* 0x0000002006097810 */ /* 0x004fe20007f3e0ff */
        /* <DEDUP_REMOVED lines=21> */
.L_x_679:
[----:B------:R-:W-:Y:S05]  /*1fb80*/  BSYNC B1 ;  /* 0x0000000000017941 */ /* 0x000fea0003800000 */
.L_x_678:
[----:B------:R-:W-:Y:S04]  /*1fb90*/  BSSY B1, `(.L_x_680) ;  /* 0x0000018000017945 */ /* 0x000fe80003800000 */
[----:B------:R-:W-:Y:S05]  /*1fba0*/  @P0 BRA `(.L_x_681) ;  /* 0x0000000000580947 */ /* 0x000fea0003800000 */
[----:B--23--:R-:W-:Y:S01]  /*1fbb0*/  IADD3 R9, P0, R6, 0x40, RZ ;  /* 0x0000004006097810 */ /* 0x00cfe20007f1e0ff */
        /* <DEDUP_REMOVED lines=21> */
.L_x_681:
[----:B------:R-:W-:Y:S05]  /*1fd10*/  BSYNC B1 ;  /* 0x0000000000017941 */ /* 0x000fea0003800000 */
.L_x_680:
[----:B------:R-:W-:Y:S05]  /*1fd20*/  @P2 BRA `(.L_x_672) ;  /* 0x0000000000582947 */ /* 0x000fea0003800000 */
[----:B------:R-:W-:Y:S01]  /*1fd30*/  IADD3 R5, P0, R6, 0x60, RZ ;  /* 0x0000006006057810 */ /* 0x000fe20007f1e0ff */
        /* <DEDUP_REMOVED lines=21> */
.L_x_672:
[----:B------:R-:W-:Y:S05]  /*1fe90*/  BSYNC B0 ;  /* 0x0000000000007941 */ /* 0x000fea0003800000 */
.L_x_663:
[----:B------:R-:W-:Y:S02]  /*1fea0*/  ULDC UR4, c[0x0][0xc14] ;  /* 0x0003050000047ab9 */ /* 0x000fe40000000800 */
[----:B-1----:R-:W-:-:S13]  /*1feb0*/  ISETP.GE.AND P0, PT, R151, UR4, PT ;  /* 0x0000000497007c0c */ /* 0x002fda000bf06270 */
[----:B------:R-:W-:Y:S05]  /*1fec0*/  @!P0 BRA `(.L_x_682) ;  /* 0xfffffe1000a88947 */ /* 0x000fea000383ffff */
[----:B------:R-:W-:Y:S05]  /*1fed0*/  BRA `(.L_x_451) ;  /* 0x0000006000c87947 */ /* 0x000fea0003800000 */
.L_x_449:
[----:B------:R-:W-:-:S08]  /*1fee0*/  NOP ;  /* 0x0000000000007918 */ /* 0x000fd00000000000 */
[----:B0-----:R-:W0:-:S00]  /*1fef0*/  USETMAXREG.DEALLOC.CTAPOOL 0x18 ;  /* 0x00000018000079c8 */ /* 0x001e0000080e0500 */
[----:B0-----:R-:W-:-:S06]  /*1ff00*/  LOP3.LUT R0, R0, 0x3, RZ, 0xc0, !PT ;  /* 0x0000000300007812 */ /* 0x001fcc00078ec0ff */
[----:B------:R-:W0:Y:S02]  /*1ff10*/  SHFL.IDX PT, R0, R0, RZ, 0x1f ;  /* 0x00001fff00007589 */ /* 0x000e2400000e0000 */
[----:B0-----:R-:W-:-:S13]  /*1ff20*/  ISETP.NE.AND P0, PT, R0, RZ, PT ;  /* 0x000000ff0000720c */ /* 0x001fda0003f05270 */
[----:B------:R-:W-:Y:S05]  /*1ff30*/  @P0 BRA `(.L_x_451) ;  /* 0x0000006000b00947 */ /* 0x000fea0003800000 */
[----:B------:R-:W-:Y:S01]  /*1ff40*/  LOP3.LUT R8, R3, 0x1f, RZ, 0xc0, !PT ;  /* 0x0000001f03087812 */ /* 0x000fe200078ec0ff */
[----:B------:R-:W-:Y:S01]  /*1ff50*/  ULDC UR5, c[0x0][0xc14] ;  /* 0x0003050000057ab9 */ /* 0x000fe20000000800 */
[----:B------:R-:W-:Y:S01]  /*1ff60*/  LOP3.LUT R4, R4, 0xffffffdf, RZ, 0xc0, !PT ;  /* 0xffffffdf04047812 */ /* 0x000fe200078ec0ff */
[----:B------:R-:W-:Y:S01]  /*1ff70*/  IMAD.MOV.U32 R0, RZ, RZ, RZ ;  /* 0x000000ffff007224 */ /* 0x000fe200078e00ff */
[----:B------:R-:W-:Y:S01]  /*1ff80*/  ISETP.NE.AND P0, PT, R8, 0x1f, PT ;  /* 0x0000001f0800780c */ /* 0x000fe20003f05270 */
[----:B------:R-:W-:Y:S01]  /*1ff90*/  ULDC.64 UR6, c[0x0][0x208] ;  /* 0x0000820000067ab9 */ /* 0x000fe20000000a00 */
[----:B------:R-:W-:-:S11]  /*1ffa0*/  ULDC UR4, c[0x0][0xc10] ;  /* 0x0003040000047ab9 */ /* 0x000fd60000000800 */
        /* <DEDUP_REMOVED lines=9> */
[----:B------:R-:W-:Y:S01]  /*20040*/  LOP3.LUT R4, R4, 0xfffffffe, RZ, 0xc0, !PT ;  /* 0xfffffffe04047812 */ /* 0x000fe200078ec0ff */
[----:B------:R-:W-:-:S08]  /*20050*/  IMAD.MOV.U32 R19, RZ, RZ, RZ ;  /* 0x000000ffff137224 */ /* 0x000fd000078e00ff */
        /* <DEDUP_REMOVED lines=33> */
[----:B------:R-:W-:Y:S01]  /*20270*/  MOV R19, RZ ;  /* 0x000000ff00137202 */ /* 0x000fe20000000f00 */
[----:B------:R-:W-:Y:S01]  /*20280*/  ULDC UR5, c[0x0][0xc14] ;  /* 0x0003050000057ab9 */ /* 0x000fe20000000800 */
[----:B------:R-:W-:Y:S01]  /*20290*/  ULDC UR7, c[0x0][0xc14] ;  /* 0x0003050000077ab9 */ /* 0x000fe20000000800 */
[----:B------:R-:W-:-:S05]  /*202a0*/  ULDC UR4, c[0x0][0xc10] ;  /* 0x0003040000047ab9 */ /* 0x000fca0000000800 */
.L_x_687:
[----:B------:R-:W-:Y:S02]  /*202b0*/  VIADD R0, R19, 0x1f ;  /* 0x0000001f13007836 */ /* 0x000fe40000000000 */
[----:B------:R-:W-:-:S03]  /*202c0*/  IMAD.U32 R19, RZ, RZ, UR7 ;  /* 0x00000007ff137e24 */ /* 0x000fc6000f8e00ff */
        /* <DEDUP_REMOVED lines=15> */
.L_x_686:
[----:B------:R-:W-:Y:S05]  /*203c0*/  BSYNC B0 ;  /* 0x0000000000007941 */ /* 0x000fea0003800000 */
.L_x_685:
        /* <DEDUP_REMOVED lines=25> */
[----:B------:R-:W-:-:S07]  /*20560*/  MOV R2, R9 ;  /* 0x0000000900027202 */ /* 0x000fce0000000f00 */
.L_x_683:
        /* <DEDUP_REMOVED lines=10> */
[----:B0-----:R-:W-:-:S06]  /*20610*/  VIADD R3, R9, 0xffffffe ;  /* 0x0ffffffe09037836 */ /* 0x001fcc0000000000 */
[----:B------:R-:W0:Y:S02]  /*20620*/  F2I.FTZ.U32.TRUNC.NTZ R3, R3 ;  /* 0x0000000300037305 */ /* 0x000e24000021f000 */
[----:B0-----:R-:W-:Y:S01]  /*20630*/  IMAD.MOV R11, RZ, RZ, -R3 ;  /* 0x000000ffff0b7224 */ /* 0x001fe200078e0a03 */
[----:B------:R-:W-:Y:S06]  /*20640*/  @!P0 BRA `(.L_x_688) ;  /* 0x0000000000088947 */ /* 0x000fec0003800000 */
[----:B------:R-:W-:-:S05]  /*20650*/  VIADD R9, R5, 0xffffffff ;  /* 0xffffffff05097836 */ /* 0x000fca0000000000 */
[----:B------:R0:W1:Y:S02]  /*20660*/  SHFL.IDX PT, R16, R2, R9, 0x1f ;  /* 0x00001f0902107589 */ /* 0x00006400000e0000 */
.L_x_688:
[----:B-1----:R-:W-:Y:S01]  /*20670*/  IMAD R16, R16, UR4, R7 ;  /* 0x0000000410107c24 */ /* 0x002fe2000f8e0207 */
[----:B------:R-:W-:Y:S01]  /*20680*/  IADD3 R19, R5, R19, RZ ;  /* 0x0000001305137210 */ /* 0x000fe20007ffe0ff */
[----:B------:R-:W-:Y:S02]  /*20690*/  IMAD R7, R11, R6, RZ ;  /* 0x000000060b077224 */ /* 0x000fe400078e02ff */
[----:B0-----:R-:W-:Y:S01]  /*206a0*/  IMAD.MOV.U32 R2, RZ, RZ, RZ ;  /* 0x000000ffff027224 */ /* 0x001fe200078e00ff */
[----:B------:R-:W-:-:S03]  /*206b0*/  IADD3 R17, -R16, UR6, RZ ;  /* 0x0000000610117c10 */ /* 0x000fc6000fffe1ff */
[----:B------:R-:W-:Y:S01]  /*206c0*/  IMAD.HI.U32 R2, R3, R7, R2 ;  /* 0x0000000703027227 */ /* 0x000fe200078e0002 */
[----:B------:R-:W-:Y:S02]  /*206d0*/  IABS R7, R0 ;  /* 0x0000000000077213 */ /* 0x000fe40000000000 */
[----:B------:R-:W-:-:S03]  /*206e0*/  IABS R3, R17 ;  /* 0x0000001100037213 */ /* 0x000fc60000000000 */
[----:B------:R-:W-:Y:S02]  /*206f0*/  IMAD.MOV R7, RZ, RZ, -R7 ;  /* 0x000000ffff077224 */ /* 0x000fe400078e0a07 */
[----:B------:R-:W-:-:S04]  /*20700*/  IMAD.HI.U32 R2, R2, R3, RZ ;  /* 0x0000000302027227 */ /* 0x000fc800078e00ff */
[----:B------:R-:W-:-:S05]  /*20710*/  IMAD R3, R2, R7, R3 ;  /* 0x0000000702037224 */ /* 0x000fca00078e0203 */
[----:B------:R-:W-:-:S13]  /*20720*/  ISETP.GT.U32.AND P0, PT, R6, R3, PT ;  /* 0x000000030600720c */ /* 0x000fda0003f04070 */
[----:B------:R-:W-:Y:S02]  /*20730*/  @!P0 IMAD.IADD R3, R3, 0x1, -R6 ;  /* 0x0000000103038824 */ /* 0x000fe400078e0a06 */
        /* <DEDUP_REMOVED lines=12> */
.L_x_684:
[----:B------:R-:W-:Y:S02]  /*20800*/  IMAD.MOV.U32 R17, RZ, RZ, RZ ;  /* 0x000000ffff117224 */ /* 0x000fe400078e00ff */
[----:B------:R-:W-:Y:S02]  /*20810*/  IMAD.U32 R16, RZ, RZ, UR6 ;  /* 0x00000006ff107e24 */ /* 0x000fe4000f8e00ff */
[----:B------:R-:W-:-:S07]  /*20820*/  IMAD.MOV.U32 R18, RZ, RZ, RZ ;  /* 0x000000ffff127224 */ /* 0x000fce00078e00ff */
.L_x_689:
        /* <DEDUP_REMOVED lines=16> */
[----:B------:R-:W-:Y:S01]  /*20930*/  ULDC.64 UR38, c[0x0][0x198] ;  /* 0x0000660000267ab9 */ /* 0x000fe20000000a00 */
[----:B------:R-:W-:Y:S02]  /*20940*/  ULDC UR36, c[0x0][0xc] ;  /* 0x0000030000247ab9 */ /* 0x000fe40000000800 */
[----:B------:R0:W-:Y:S04]  /*20950*/  STL [R1+0x8], R0 ;  /* 0x0000080001007387 */ /* 0x0001e80000100800 */
[----:B------:R0:W-:Y:S04]  /*20960*/  STL [R1+0x10], RZ ;  /* 0x000010ff01007387 */ /* 0x0001e80000100800 */
[----:B------:R0:W-:Y:S04]  /*20970*/  STL [R1+0x14], R0 ;  /* 0x0000140001007387 */ /* 0x0001e80000100800 */
[----:B------:R0:W-:Y:S02]  /*20980*/  STL [R1+0x30], RZ ;  /* 0x000030ff01007387 */ /* 0x0001e40000100800 */
.L_x_775:
[----:B-12---:R-:W1:Y:S01]  /*20990*/  LDC.64 R2, c[0x0][0xc60] ;  /* 0x00031800ff027b82 */ /* 0x006e620000000a00 */
[----:B------:R-:W-:Y:S01]  /*209a0*/  ULDC.64 UR4, c[0x0][0x208] ;  /* 0x0000820000047ab9 */ /* 0x000fe20000000a00 */
[----:B-1----:R-:W-:-:S05]  /*209b0*/  IMAD.WIDE R2, R19, 0x4, R2 ;  /* 0x0000000413027825 */ /* 0x002fca00078e0202 */
[----:B------:R-:W0:Y:S01]  /*209c0*/  LDG.E R11, desc[UR4][R2.64] ;  /* 0x00000004020b7981 */ /* 0x000e22000c1e1900 */
[----:B------:R-:W-:Y:S05]  /*209d0*/  YIELD ;  /* 0x0000000000007946 */ /* 0x000fea0003800000 */
[----:B------:R-:W-:Y:S01]  /*209e0*/  ULDC.64 UR4, c[0x0][0xa28] ;  /* 0x00028a0000047ab9 */ /* 0x000fe20000000a00 */
[----:B------:R-:W-:Y:S01]  /*209f0*/  IMAD.MOV.U32 R6, RZ, RZ, RZ ;  /* 0x000000ffff067224 */ /* 0x000fe200078e00ff */
[----:B------:R-:W-:Y:S01]  /*20a00*/  ISETP.NE.U32.AND P0, PT, RZ, UR4, PT ;  /* 0x00000004ff007c0c */ /* 0x000fe2000bf05070 */
[----:B------:R-:W-:Y:S01]  /*20a10*/  ULDC.64 UR8, c[0x0][0x208] ;  /* 0x0000820000087ab9 */ /* 0x000fe20000000a00 */
[----:B------:R-:W-:Y:S01]  /*20a20*/  IMAD.MOV.U32 R4, RZ, RZ, RZ ;  /* 0x000000ffff047224 */ /* 0x000fe200078e00ff */
[----:B------:R-:W-:Y:S01]  /*20a30*/  ULDC.64 UR6, c[0x0][0xa10] ;  /* 0x0002840000067ab9 */ /* 0x000fe20000000a00 */
[----:B------:R-:W-:-:S02]  /*20a40*/  ISETP.NE.AND.EX P0, PT, RZ, UR5, PT, P0 ;  /* 0x00000005ff007c0c */ /* 0x000fc4000bf05300 */
[----:B0-----:R-:W-:Y:S01]  /*20a50*/  SHF.R.S32.HI R0, RZ, 0x1f, R11 ;  /* 0x0000001fff007819 */ /* 0x001fe2000001140b */
[----:B------:R-:W-:Y:S10]  /*20a60*/  STL [R1+0x20], R11 ;  /* 0x0000200b01007387 */ /* 0x000ff40000100800 */
[----:B------:R-:W-:-:S04]  /*20a70*/  @P0 LEA R2, P1, R11, UR4, 0x2 ;  /* 0x000000040b020c11 */ /* 0x000fc8000f8210ff */
        /* <DEDUP_REMOVED lines=9> */
[----:B------:R-:W-:Y:S01]  /*20b10*/  ISETP.NE.U32.AND P1, PT, RZ, UR4, PT ;  /* 0x00000004ff007c0c */ /* 0x000fe2000bf25070 */
[----:B------:R-:W-:Y:S01]  /*20b20*/  IMAD.MOV.U32 R10, RZ, RZ, RZ ;  /* 0x000000ffff0a7224 */ /* 0x000fe200078e00ff */
[C---:B------:R-:W-:Y:S02]  /*20b30*/  SHF.L.U64.HI R0, R11.reuse, 0x2, R0 ;  /* 0x000000020b007819 */ /* 0x040fe40000010200 */
[----:B------:R-:W-:Y:S01]  /*20b40*/  ISETP.NE.AND.EX P1, PT, RZ, UR5, PT, P1 ;  /* 0x00000005ff007c0c */ /* 0x000fe2000bf25310 */
[----:B--2---:R0:W-:Y:S02]  /*20b50*/  STL [R1+0x38], R4 ;  /* 0x0000380401007387 */ /* 0x0041e40000100800 */
[----:B0-----:R-:W-:-:S10]  /*20b60*/  IMAD.SHL.U32 R4, R11, 0x4, RZ ;  /* 0x000000040b047824 */ /* 0x001fd400078e00ff */
[----:B------:R-:W-:Y:S01]  /*20b70*/  @P1 IADD3 R8, P0, R4, UR4, RZ ;  /* 0x0000000404081c10 */ /* 0x000fe2000ff1e0ff */
[----:B------:R0:W-:Y:S03]  /*20b80*/  STL [R1+0x28], R4 ;  /* 0x0000280401007387 */ /* 0x0001e60000100800 */
[----:B------:R-:W-:Y:S01]  /*20b90*/  @P1 IADD3.X R9, R0, UR5, RZ, P0, !PT ;  /* 0x0000000500091c10 */ /* 0x000fe200087fe4ff */
[----:B------:R-:W-:Y:S01]  /*20ba0*/  ULDC.64 UR4, c[0x0][0xa08] ;  /* 0x0002820000047ab9 */ /* 0x000fe20000000a00 */
[----:B------:R1:W-:Y:S01]  /*20bb0*/  STL [R1+0x2c], R0 ;  /* 0x00002c0001007387 */ /* 0x0003e20000100800 */
[----:B------:R-:W-:Y:S02]  /*20bc0*/  IADD3 R2, P0, R4, UR4, RZ ;  /* 0x0000000404027c10 */ /* 0x000fe4000ff1e0ff */
[----:B------:R-:W-:Y:S02]  /*20bd0*/  ISETP.NE.U32.AND P2, PT, RZ, UR4, PT ;  /* 0x00000004ff007c0c */ /* 0x000fe4000bf45070 */
[----:B------:R-:W-:-:S02]  /*20be0*/  IADD3.X R3, R0, UR5, RZ, P0, !PT ;  /* 0x0000000500037c10 */ /* 0x000fc400087fe4ff */
[----:B------:R-:W-:Y:S01]  /*20bf0*/  ISETP.NE.AND.EX P2, PT, RZ, UR5, PT, P2 ;  /* 0x00000005ff007c0c */ /* 0x000fe2000bf45320 */
[----:B------:R-:W-:Y:S01]  /*20c00*/  ULDC.64 UR4, c[0x0][0x3f8] ;  /* 0x0000fe0000047ab9 */ /* 0x000fe20000000a00 */
[----:B0-----:R-:W-:Y:S01]  /*20c10*/  IADD3 R4, P0, R4, UR6, RZ ;  /* 0x0000000604047c10 */ /* 0x001fe2000ff1e0ff */
[----:B------:R-:W-:-:S03]  /*20c20*/  UISETP.NE.U32.AND UP0, UPT, UR4, URZ, UPT ;  /* 0x0000003f0400728c */ /* 0x000fc6000bf05070 */
[----:B------:R-:W-:Y:S01]  /*20c30*/  ULDC UR4, c[0x0][0x404] ;  /* 0x0001010000047ab9 */ /* 0x000fe20000000800 */
[----:B------:R-:W-:Y:S01]  /*20c40*/  UISETP.NE.AND.EX UP0, UPT, UR5, URZ, UPT, UP0 ;  /* 0x0000003f0500728c */ /* 0x000fe2000bf05300 */
[----:B------:R-:W-:Y:S02]  /*20c50*/  IADD3.X R5, R0, UR7, RZ, P0, !PT ;  /* 0x0000000700057c10 */ /* 0x000fe400087fe4ff */
[----:B------:R-:W-:Y:S01]  /*20c60*/  ULDC UR5, c[0x0][0x2e0] ;  /* 0x0000b80000057ab9 */ /* 0x000fe20000000800 */
[----:B------:R-:W-:Y:S02]  /*20c70*/  USEL UR4, UR4, 0x1, UP0 ;  /* 0x0000000104047887 */ /* 0x000fe40008000000 */
[----:B------:R0:W5:Y:S02]  /*20c80*/  @P2 LDG.E R10, desc[UR8][R2.64] ;  /* 0x00000008020a2981 */ /* 0x000164000c1e1900 */
[----:B------:R-:W-:Y:S01]  /*20c90*/  UIMAD UR4, UR4, UR5, URZ ;  /* 0x00000005040472a4 */ /* 0x000fe2000f8e023f */
[----:B------:R-:W-:-:S05]  /*20ca0*/  ISETP.NE.U32.AND P0, PT, RZ, UR6, PT ;  /* 0x00000006ff007c0c */ /* 0x000fca000bf05070 */
[----:B------:R-:W-:Y:S01]  /*20cb0*/  IMAD.U32 R7, RZ, RZ, UR4 ;  /* 0x00000004ff077e24 */ /* 0x000fe2000f8e00ff */
[----:B------:R-:W-:Y:S01]  /*20cc0*/  ULDC UR4, c[0x0][0x338] ;  /* 0x0000ce0000047ab9 */ /* 0x000fe20000000800 */
[----:B------:R-:W-:Y:S02]  /*20cd0*/  ISETP.NE.AND.EX P0, PT, RZ, UR7, PT, P0 ;  /* 0x00000007ff007c0c */ /* 0x000fe4000bf05300 */
[----:B-1----:R-:W-:Y:S02]  /*20ce0*/  MOV R0, UR4 ;  /* 0x0000000400007c02 */ /* 0x002fe40008000f00 */
[----:B------:R0:W5:Y:S01]  /*20cf0*/  @P1 LDG.E R7, desc[UR8][R8.64] ;  /* 0x0000000808071981 */ /* 0x000162000c1e1900 */
[----:B------:R-:W-:Y:S08]  /*20d00*/  @P1 BRA `(.L_x_691) ;  /* 0x0000000000141947 */ /* 0x000ff00003800000 */
[----:B------:R-:W-:Y:S05]  /*20d10*/  @!P2 BRA `(.L_x_691) ;  /* 0x000000000010a947 */ /* 0x000fea0003800000 */
[----:B------:R-:W-:Y:S02]  /*20d20*/  ULDC.64 UR4, c[0x0][0x208] ;  /* 0x0000820000047ab9 */ /* 0x000fe40000000a00 */
[----:B-----5:R-:W2:Y:S04]  /*20d30*/  LDG.E R7, desc[UR4][R2.64] ;  /* 0x0000000402077981 */ /* 0x020ea8000c1e1900 */
[----:B0-----:R-:W2:Y:S02]  /*20d40*/  LDG.E R2, desc[UR4][R2.64+0x4] ;  /* 0x0000040402027981 */ /* 0x001ea4000c1e1900 */
[----:B--2---:R-:W-:-:S07]  /*20d50*/  IMAD.IADD R7, R2, 0x1, -R7 ;  /* 0x0000000102077824 */ /* 0x004fce00078e0a07 */
.L_x_691:
[----:B------:R-:W-:Y:S02]  /*20d60*/  ULDC.64 UR4, c[0x0][0x208] ;  /* 0x0000820000047ab9 */ /* 0x000fe40000000a00 */
[----:B0-----:R-:W2:Y:S04]  /*20d70*/  @P0 LDG.E R2, desc[UR4][R4.64] ;  /* 0x0000000404020981 */ /* 0x001ea8000c1e1900 */
[----:B------:R-:W2:Y:S01]  /*20d80*/  @P0 LDG.E R3, desc[UR4][R4.64+0x4] ;  /* 0x0000040404030981 */ /* 0x000ea2000c1e1900 */
[----:B-----5:R-:W-:Y:S01]  /*20d90*/  IMAD.IADD R7, R7, 0x1, -R6 ;  /* 0x0000000107077824 */ /* 0x020fe200078e0a06 */
[----:B------:R-:W-:Y:S01]  /*20da0*/  BSSY B0, `(.L_x_692) ;  /* 0x0000108000007945 */ /* 0x000fe20003800000 */
[----:B------:R-:W-:Y:S01]  /*20db0*/  PLOP3.LUT P2, PT, PT, PT, PT, 0x80, 0x0 ;  /* 0x000000000000781c */ /* 0x000fe20003f4f070 */
[----:B--2---:R-:W-:-:S04]  /*20dc0*/  @P0 IMAD.IADD R0, R3, 0x1, -R2 ;  /* 0x0000000103000824 */ /* 0x004fc800078e0a02 */
[----:B------:R-:W-:-:S04]  /*20dd0*/  IMAD.IADD R8, R7, 0x1, R0 ;  /* 0x0000000107087824 */ /* 0x000fc800078e0200 */
[----:B------:R-:W-:Y:S01]  /*20de0*/  VIADD R2, R8, 0x4f ;  /* 0x0000004f08027836 */ /* 0x000fe20000000000 */
[----:B------:R0:W-:Y:S03]  /*20df0*/  STL [R1+0x34], R8 ;  /* 0x0000340801007387 */ /* 0x0001e60000100800 */
[----:B------:R-:W-:-:S05]  /*20e00*/  IMAD.HI R2, R2, 0x66666667, RZ ;  /* 0x6666666702027827 */ /* 0x000fca00078e02ff */
[----:B------:R-:W-:-:S04]  /*20e10*/  SHF.R.U32.HI R3, RZ, 0x1f, R2 ;  /* 0x0000001fff037819 */ /* 0x000fc80000011602 */
[----:B0-----:R-:W-:-:S05]  /*20e20*/  LEA.HI.SX32 R8, R2, R3, 0x1b ;  /* 0x0000000302087211 */ /* 0x001fca00078fdaff */
[--C-:B------:R-:W-:Y:S01]  /*20e30*/  IMAD R2, R8, 0x50, -R7.reuse ;  /* 0x0000005008027824 */ /* 0x100fe200078e0a07 */
[----:B------:R0:W-:Y:S01]  /*20e40*/  STL [R1+0x24], R8 ;  /* 0x0000240801007387 */ /* 0x0001e20000100800 */
[----:B------:R-:W-:-:S03]  /*20e50*/  IMAD.MOV R7, RZ, RZ, -R7 ;  /* 0x000000ffff077224 */ /* 0x000fc600078e0a07 */
[----:B------:R-:W-:Y:S02]  /*20e60*/  VIMNMX R0, R2, R0, PT ;  /* 0x0000000002007248 */ /* 0x000fe40003fe0100 */
[----:B------:R-:W-:-:S04]  /*20e70*/  VIMNMX R2, RZ, R7, !PT ;  /* 0x00000007ff027248 */ /* 0x000fc80007fe0100 */
[----:B------:R-:W-:Y:S01]  /*20e80*/  ISETP.GT.AND P1, PT, R0, R2, PT ;  /* 0x000000020000720c */ /* 0x000fe20003f24270 */
[----:B0-----:R-:W-:-:S12]  /*20e90*/  IMAD.WIDE.U32 R8, R2, -0x33333333, RZ ;  /* 0xcccccccd02087825 */ /* 0x001fd800078e00ff */
[----:B------:R-:W-:Y:S01]  /*20ea0*/  @P1 VIADD R3, R0, 0x4f ;  /* 0x0000004f00031836 */ /* 0x000fe20000000000 */
[----:B------:R-:W-:-:S03]  /*20eb0*/  SHF.R.U32.HI R0, RZ, 0x6, R9 ;  /* 0x00000006ff007819 */ /* 0x000fc60000011609 */
[----:B------:R-:W-:-:S04]  /*20ec0*/  @P1 IMAD.HI R3, R3, 0x66666667, RZ ;  /* 0x6666666703031827 */ /* 0x000fc800078e02ff */
[----:B------:R-:W-:Y:S01]  /*20ed0*/  IMAD.MOV.U32 R2, RZ, RZ, R0 ;  /* 0x000000ffff027224 */ /* 0x000fe200078e0000 */
[----:B------:R-:W-:-:S04]  /*20ee0*/  @P1 SHF.R.U32.HI R7, RZ, 0x1f, R3 ;  /* 0x0000001fff071819 */ /* 0x000fc80000011603 */
[----:B------:R-:W-:Y:S01]  /*20ef0*/  @P1 LEA.HI.SX32 R2, R3, R7, 0x1b ;  /* 0x0000000703021211 */ /* 0x000fe200078fdaff */
[----:B------:R-:W-:Y:S02]  /*20f00*/  IMAD.IADD R3, R10, 0x1, R6 ;  /* 0x000000010a037824 */ /* 0x000fe400078e0206 */
[----:B------:R-:W-:-:S03]  /*20f10*/  IMAD.MOV.U32 R7, RZ, RZ, RZ ;  /* 0x000000ffff077224 */ /* 0x000fc600078e00ff */
[----:B------:R0:W-:Y:S01]  /*20f20*/  STL [R1+0x4], R3 ;  /* 0x0000040301007387 */ /* 0x0001e20000100800 */
[----:B------:R-:W-:-:S03]  /*20f30*/  ISETP.GT.AND P1, PT, R2, R0, PT ;  /* 0x000000000200720c */ /* 0x000fc60003f24270 */
[----:B------:R0:W5:Y:S10]  /*20f40*/  @P0 LDG.E R7, desc[UR4][R4.64] ;  /* 0x0000000404070981 */ /* 0x000174000c1e1900 */
[----:B0-----:R-:W-:Y:S05]  /*20f50*/  @!P1 BRA `(.L_x_693) ;  /* 0x0000000c00b09947 */ /* 0x001fea0003800000 */
[----:B------:R-:W0:Y:S01]  /*20f60*/  LDC R3, c[0x0][0x428] ;  /* 0x00010a00ff037b82 */ /* 0x000e220000000800 */
[----:B------:R-:W-:Y:S01]  /*20f70*/  UMOV UR4, 0xffffffff ;  /* 0xffffffff00047882 */ /* 0x000fe20000000000 */
[----:B0-----:R-:W-:Y:S01]  /*20f80*/  ISETP.NE.AND P1, PT, R3, 0x1, PT ;  /* 0x000000010300780c */ /* 0x001fe20003f25270 */
[----:B------:R-:W-:-:S12]  /*20f90*/  IMAD.MOV.U32 R3, RZ, RZ, R18 ;  /* 0x000000ffff037224 */ /* 0x000fd800078e0012 */
[----:B------:R-:W0:Y:S08]  /*20fa0*/  @P1 LDC R4, c[0x0][0x42c] ;  /* 0x00010b00ff041b82 */ /* 0x000e300000000800 */
[----:B------:R-:W1:Y:S01]  /*20fb0*/  @P1 LDC R5, c[0x0][0x430] ;  /* 0x00010c00ff051b82 */ /* 0x000e620000000800 */
[----:B0-----:R-:W-:-:S05]  /*20fc0*/  @P1 IMAD.HI.U32 R4, R18, R4, RZ ;  /* 0x0000000412041227 */ /* 0x001fca00078e00ff */
[----:B-1----:R-:W-:Y:S02]  /*20fd0*/  @P1 SHF.R.U32.HI R3, RZ, R5, R4 ;  /* 0x00000005ff031219 */ /* 0x002fe40000011604 */
[----:B------:R-:W-:Y:S01]  /*20fe0*/  SEL R4, R11, RZ, !P0 ;  /* 0x000000ff0b047207 */ /* 0x000fe20004000000 */
[----:B------:R-:W-:Y:S06]  /*20ff0*/  BRA.DIV UR4, `(.L_x_694) ;  /* 0x0000005a04907947 */ /* 0x000fec000b800000 */
.L_x_818:
[----:B------:R-:W-:-:S03]  /*21000*/  UMOV UR4, 0xffffffff ;  /* 0xffffffff00047882 */ /* 0x000fc60000000000 */
[----:B------:R-:W-:Y:S05]  /*21010*/  BRA.DIV UR4, `(.L_x_695) ;  /* 0x0000005a04bc7947 */ /* 0x000fea000b800000 */
[----:B------:R-:W-:-:S13]  /*21020*/  ELECT P6, URZ, PT ;  /* 0x00000000003f782f */ /* 0x000fda00038c0000 */
.L_x_821:
[----:B------:R-:W2:Y:S01]  /*21030*/  LDL R5, [R1+0x30] ;  /* 0x0000300001057983 */ /* 0x000ea20000100800 */
[----:B------:R-:W-:Y:S01]  /*21040*/  BSSY B1, `(.L_x_696) ;  /* 0x000000b000017945 */ /* 0x000fe20003800000 */
[----:B------:R-:W0:Y:S01]  /*21050*/  S2R R9, SR_CgaCtaId ;  /* 0x0000000000097919 */ /* 0x000e220000008800 */
[----:B--2---:R-:W-:-:S04]  /*21060*/  IADD3 R5, R5, 0x1, RZ ;  /* 0x0000000105057810 */ /* 0x004fc80007ffe0ff */
[----:B------:R-:W-:-:S04]  /*21070*/  LEA.HI R6, R5, R5, RZ, 0x1 ;  /* 0x0000000505067211 */ /* 0x000fc800078f08ff */
[----:B------:R-:W-:-:S05]  /*21080*/  LOP3.LUT R6, R6, 0xfffffffe, RZ, 0xc0, !PT ;  /* 0xfffffffe06067812 */ /* 0x000fca00078ec0ff */
[----:B------:R-:W-:Y:S01]  /*21090*/  IMAD.IADD R5, R5, 0x1, -R6 ;  /* 0x0000000105057824 */ /* 0x000fe200078e0a06 */
[----:B------:R-:W-:-:S04]  /*210a0*/  MOV R6, 0x400 ;  /* 0x0000040000067802 */ /* 0x000fc80000000f00 */
[----:B0-----:R-:W-:Y:S02]  /*210b0*/  LEA R9, R9, R6, 0x18 ;  /* 0x0000000609097211 */ /* 0x001fe400078ec0ff */
[----:B------:R-:W-:-:S04]  /*210c0*/  SHF.L.U32 R5, R5, 0x1f, RZ ;  /* 0x0000001f05057819 */ /* 0x000fc800000006ff */
[----:B------:R-:W0:Y:S02]  /*210d0*/  SYNCS.PHASECHK.TRANS64.TRYWAIT P0, [R9+URZ+0x38820], R5 ;  /* 0x03882005090075a7 */ /* 0x000e24000800017f */
[----:B0-----:R-:W-:Y:S05]  /*210e0*/  @!P0 BRA `(.L_x_697) ;  /* 0x0000005800a88947 */ /* 0x001fea0003800000 */
.L_x_822:
[----:B------:R-:W-:Y:S05]  /*210f0*/  BSYNC B1 ;  /* 0x0000000000017941 */ /* 0x000fea0003800000 */
.L_x_696:
[----:B------:R-:W-:Y:S04]  /*21100*/  BSSY B1, `(.L_x_698) ;  /* 0x000005a000017945 */ /* 0x000fe80003800000 */
[----:B------:R-:W-:Y:S05]  /*21110*/  @!P6 BRA `(.L_x_699) ;  /* 0x000000040060e947 */ /* 0x000fea0003800000 */
[----:B------:R-:W0:Y:S04]  /*21120*/  LDL R8, [R1+0x10] ;  /* 0x0000100001087983 */ /* 0x000e280000100800 */
[----:B------:R-:W2:Y:S01]  /*21130*/  LDL R6, [R1+0x14] ;  /* 0x0000140001067983 */ /* 0x000ea20000100800 */
[----:B0-----:R-:W-:Y:S01]  /*21140*/  IMAD R5, R8, 0x8, R9 ;  /* 0x0000000808057824 */ /* 0x001fe200078e0209 */
[----:B--2---:R-:W-:-:S04]  /*21150*/  SHF.L.U32 R10, R6, 0x1f, RZ ;  /* 0x0000001f060a7819 */ /* 0x004fc800000006ff */
[----:B------:R-:W0:Y:S02]  /*21160*/  SYNCS.PHASECHK.TRANS64.TRYWAIT P0, [R5+URZ+0x388a0], R10 ;  /* 0x0388a00a050075a7 */ /* 0x000e24000800017f */
[----:B0-----:R-:W-:Y:S05]  /*21170*/  @!P0 BRA `(.L_x_700) ;  /* 0x0000005800988947 */ /* 0x001fea0003800000 */
.L_x_823:
[----:B------:R-:W1:Y:S02]  /*21180*/  S2R R6, SR_TID.X ;  /* 0x0000000000067919 */ /* 0x000e640000002100 */
[----:B-1----:R-:W-:-:S04]  /*21190*/  LOP3.LUT R6, R6, 0x7f, RZ, 0xc0, !PT ;  /* 0x0000007f06067812 */ /* 0x002fc800078ec0ff */
[----:B------:R-:W-:-:S13]  /*211a0*/  ISETP.NE.AND P1, PT, R6, RZ, PT ;  /* 0x000000ff0600720c */ /* 0x000fda0003f25270 */
        /* <DEDUP_REMOVED lines=8> */
.L_x_701:
[----:B-1----:R-:W2:Y:S01]  /*21230*/  LDL R6, [R1+0x10] ;  /* 0x0000100001067983 */ /* 0x002ea20000100800 */
[----:B------:R-:W-:Y:S01]  /*21240*/  R2UR UR9, R5 ;  /* 0x00000000050972ca */ /* 0x000fe200000e0000 */
[----:B-----5:R-:W-:Y:S01]  /*21250*/  IMAD R8, R2, 0x50, R7 ;  /* 0x0000005002087824 */ /* 0x020fe200078e0207 */
[----:B------:R-:W-:Y:S01]  /*21260*/  UIADD3 UR4, UP0, UR38, 0x570, URZ ;  /* 0x0000057026047890 */ /* 0x000fe2000ff1e03f */
[----:B------:R-:W-:Y:S01]  /*21270*/  R2UR UR12, R3 ;  /* 0x00000000030c72ca */ /* 0x000fe200000e0000 */
[----:B------:R-:W-:Y:S01]  /*21280*/  UMOV UR10, URZ ;  /* 0x0000003f000a7c82 */ /* 0x000fe20008000000 */
[----:B------:R-:W-:Y:S01]  /*21290*/  VIADD R8, R8, 0xffffffb0 ;  /* 0xffffffb008087836 */ /* 0x000fe20000000000 */
[----:B------:R-:W-:Y:S01]  /*212a0*/  R2UR UR13, R4 ;  /* 0x00000000040d72ca */ /* 0x000fe200000e0000 */
[----:B------:R-:W-:Y:S01]  /*212b0*/  UIADD3.X UR5, URZ, UR39, URZ, UP0, !UPT ;  /* 0x000000273f057290 */ /* 0x000fe200087fe43f */
[----:B------:R-:W-:Y:S02]  /*212c0*/  UMOV UR6, 0x0 ;  /* 0x0000000000067882 */ /* 0x000fe40000000000 */
[----:B------:R-:W-:Y:S01]  /*212d0*/  R2UR UR11, R8 ;  /* 0x00000000080b72ca */ /* 0x000fe200000e0000 */
[----:B------:R-:W-:Y:S01]  /*212e0*/  UMOV UR7, 0x12f00000 ;  /* 0x12f0000000077882 */ /* 0x000fe20000000000 */
[----:B------:R-:W-:Y:S01]  /*212f0*/  UMOV UR17, 0x40 ;  /* 0x0000004000117882 */ /* 0x000fe20000000000 */
[----:B------:R-:W-:Y:S01]  /*21300*/  UIADD3 UR9, UR9, 0x38890, URZ ;  /* 0x0003889009097890 */ /* 0x000fe2000fffe03f */
[----:B--2---:R-:W-:-:S05]  /*21310*/  IMAD R6, R6, 0xa000, R9 ;  /* 0x0000a00006067824 */ /* 0x004fca00078e0209 */
[----:B------:R-:W-:-:S13]  /*21320*/  R2UR UR16, R6 ;  /* 0x00000000061072ca */ /* 0x000fda00000e0000 */
[----:B------:R-:W-:Y:S02]  /*21330*/  UIADD3 UR8, UR16, 0x24400, URZ ;  /* 0x0002440010087890 */ /* 0x000fe4000fffe03f */
        /* <DEDUP_REMOVED lines=14> */
[----:B------:R1:W-:Y:S01]  /*21420*/  UTMALDG.4D [UR8], [UR4], desc[UR6] ;  /* 0x00000608040075b4 */ /* 0x0003e20008019000 */
[----:B------:R-:W2:Y:S02]  /*21430*/  SYNCS.PHASECHK.TRANS64.TRYWAIT P0, [R5+URZ+0x388c0], R10 ;  /* 0x0388c00a050075a7 */ /* 0x000ea4000800017f */
[----:B-12---:R-:W-:Y:S05]  /*21440*/  @!P0 BRA `(.L_x_702) ;  /* 0x0000005400f88947 */ /* 0x006fea0003800000 */
.L_x_824:
[----:B------:R-:W-:Y:S05]  /*21450*/  @P1 BRA `(.L_x_703) ;  /* 0x00000000001c1947 */ /* 0x000fea0003800000 */
[----:B------:R-:W2:Y:S01]  /*21460*/  S2R R11, SR_TID.X ;  /* 0x00000000000b7919 */ /* 0x000ea20000002100 */
[----:B01----:R-:W-:-:S04]  /*21470*/  IMAD.MOV.U32 R10, RZ, RZ, 0xa000 ;  /* 0x0000a000ff0a7424 */ /* 0x003fc800078e00ff */
[----:B------:R3:W-:Y:S01]  /*21480*/  SYNCS.ARRIVE.TRANS64 RZ, [R5+URZ+0x388b0], R10 ;  /* 0x0388b00a05ff79a7 */ /* 0x0007e2000800003f */
[----:B--2---:R-:W-:-:S04]  /*21490*/  LOP3.LUT R11, R11, 0x1f, RZ, 0xc0, !PT ;  /* 0x0000001f0b0b7812 */ /* 0x004fc800078ec0ff */
[----:B------:R-:W-:-:S13]  /*214a0*/  ISETP.NE.AND P0, PT, R11, RZ, PT ;  /* 0x000000ff0b00720c */ /* 0x000fda0003f05270 */
[----:B---3--:R-:W-:Y:S05]  /*214b0*/  @!P0 BRA `(.L_x_703) ;  /* 0x0000000000048947 */ /* 0x008fea0003800000 */
[----:B------:R-:W-:Y:S01]  /*214c0*/  BPT.TRAP 0x1 ;  /* 0x000000040000795c */ /* 0x000fe20000300000 */
.L_x_703:
[----:B------:R-:W-:Y:S01]  /*214d0*/  R2UR UR16, R6 ;  /* 0x00000000061072ca */ /* 0x000fe200000e0000 */
[----:B------:R-:W-:Y:S01]  /*214e0*/  UIADD3 UR4, UP0, UR38, 0x670, URZ ;  /* 0x0000067026047890 */ /* 0x000fe2000ff1e03f */
[----:B------:R-:W-:Y:S01]  /*214f0*/  R2UR UR9, R5 ;  /* 0x00000000050972ca */ /* 0x000fe200000e0000 */
[----:B------:R-:W-:Y:S01]  /*21500*/  UMOV UR10, URZ ;  /* 0x0000003f000a7c82 */ /* 0x000fe20008000000 */
[----:B------:R-:W-:Y:S01]  /*21510*/  R2UR UR11, R8 ;  /* 0x00000000080b72ca */ /* 0x000fe200000e0000 */
[----:B------:R-:W-:Y:S01]  /*21520*/  UIADD3.X UR5, URZ, UR39, URZ, UP0, !UPT ;  /* 0x000000273f057290 */ /* 0x000fe200087fe43f */
[----:B------:R-:W-:Y:S01]  /*21530*/  R2UR UR12, R3 ;  /* 0x00000000030c72ca */ /* 0x000fe200000e0000 */
[----:B------:R-:W-:Y:S01]  /*21540*/  UMOV UR6, 0x0 ;  /* 0x0000000000067882 */ /* 0x000fe20000000000 */
[----:B------:R-:W-:Y:S01]  /*21550*/  R2UR UR13, R4 ;  /* 0x00000000040d72ca */ /* 0x000fe200000e0000 */
[----:B------:R-:W-:Y:S01]  /*21560*/  UMOV UR7, 0x12f00000 ;  /* 0x12f0000000077882 */ /* 0x000fe20000000000 */
[----:B------:R-:W-:-:S03]  /*21570*/  UMOV UR17, 0x40 ;  /* 0x0000004000117882 */ /* 0x000fc60000000000 */
[----:B------:R-:W-:Y:S02]  /*21580*/  UIADD3 UR8, UR16, 0x400, URZ ;  /* 0x0000040010087890 */ /* 0x000fe4000fffe03f */
[----:B------:R-:W-:Y:S02]  /*21590*/  UIADD3 UR9, UR9, 0x388b0, URZ ;  /* 0x000388b009097890 */ /* 0x000fe4000fffe03f */
[----:B------:R-:W-:Y:S02]  /*215a0*/  UIADD3 UR14, UR16, 0x2c00, URZ ;  /* 0x00002c00100e7890 */ /* 0x000fe4000fffe03f */
[----:B------:R-:W-:Y:S02]  /*215b0*/  UIADD3 UR15, UR16, 0x5400, URZ ;  /* 0x00005400100f7890 */ /* 0x000fe4000fffe03f */
[----:B------:R-:W-:-:S03]  /*215c0*/  UIADD3 UR16, UR16, 0x7c00, URZ ;  /* 0x00007c0010107890 */ /* 0x000fc6000fffe03f */
        /* <DEDUP_REMOVED lines=13> */
.L_x_699:
[----:B------:R-:W-:Y:S05]  /*216a0*/  BSYNC B1 ;  /* 0x0000000000017941 */ /* 0x000fea0003800000 */
.L_x_698:
[----:B01----:R-:W2:Y:S04]  /*216b0*/  LDL.LU R5, [R1+0x10] ;  /* 0x0000100001057983 */ /* 0x003ea80000300800 */
[----:B------:R-:W3:Y:S01]  /*216c0*/  LDL.LU R8, [R1+0x14] ;  /* 0x0000140001087983 */ /* 0x000ee20000300800 */
[----:B------:R-:W-:Y:S01]  /*216d0*/  PLOP3.LUT P2, PT, PT, PT, PT, 0x8, 0x0 ;  /* 0x000000000000781c */ /* 0x000fe20003f4e170 */
[----:B--2---:R-:W-:-:S05]  /*216e0*/  VIADD R5, R5, 0x1 ;  /* 0x0000000105057836 */ /* 0x004fca0000000000 */
[----:B------:R-:W-:-:S04]  /*216f0*/  ISETP.NE.AND P0, PT, R5, 0x2, PT ;  /* 0x000000020500780c */ /* 0x000fc80003f05270 */
[----:B------:R-:W-:Y:S02]  /*21700*/  SEL R6, RZ, 0x1, P0 ;  /* 0x00000001ff067807 */ /* 0x000fe40000000000 */
[----:B------:R-:W-:Y:S01]  /*21710*/  SEL R10, R5, RZ, P0 ;  /* 0x000000ff050a7207 */ /* 0x000fe20000000000 */
[----:B------:R-:W-:Y:S01]  /*21720*/  VIADD R5, R2, 0xfffffffe ;  /* 0xfffffffe02057836 */ /* 0x000fe20000000000 */
[----:B---3--:R-:W-:-:S03]  /*21730*/  LOP3.LUT R8, R8, R6, RZ, 0x3c, !PT ;  /* 0x0000000608087212 */ /* 0x008fc600078e3cff */
[----:B------:R0:W-:Y:S01]  /*21740*/  STL [R1+0x10], R10 ;  /* 0x0000100a01007387 */ /* 0x0001e20000100800 */
[----:B------:R-:W-:-:S03]  /*21750*/  ISETP.GE.AND P0, PT, R5, R0, PT ;  /* 0x000000000500720c */ /* 0x000fc60003f06270 */
[----:B------:R0:W-:Y:S10]  /*21760*/  STL [R1+0x14], R8 ;  /* 0x0000140801007387 */ /* 0x0001f40000100800 */
[----:B0-----:R-:W-:Y:S05]  /*21770*/  @!P0 BRA `(.L_x_693) ;  /* 0x0000000400a88947 */ /* 0x001fea0003800000 */
[C---:B-----5:R-:W-:Y:S02]  /*21780*/  IMAD R5, R2.reuse, 0x50, R7 ;  /* 0x0000005002057824 */ /* 0x060fe400078e0207 */
[----:B------:R-:W-:Y:S02]  /*21790*/  VIADD R2, R2, 0xffffffff ;  /* 0xffffffff02027836 */ /* 0x000fe40000000000 */
[----:B------:R-:W-:-:S07]  /*217a0*/  VIADD R5, R5, 0xffffff60 ;  /* 0xffffff6005057836 */ /* 0x000fce0000000000 */
.L_x_710:
[----:B------:R-:W-:Y:S05]  /*217b0*/  YIELD ;  /* 0x0000000000007946 */ /* 0x000fea0003800000 */
[----:B------:R-:W-:Y:S04]  /*217c0*/  BSSY B1, `(.L_x_704) ;  /* 0x0000058000017945 */ /* 0x000fe80003800000 */
[----:B0-----:R-:W-:Y:S05]  /*217d0*/  @!P6 BRA `(.L_x_705) ;  /* 0x000000040058e947 */ /* 0x001fea0003800000 */
[----:B------:R-:W2:Y:S04]  /*217e0*/  LDL R6, [R1+0x10] ;  /* 0x0000100001067983 */ /* 0x000ea80000100800 */
[----:B------:R-:W3:Y:S01]  /*217f0*/  LDL R7, [R1+0x14] ;  /* 0x0000140001077983 */ /* 0x000ee20000100800 */
[----:B--2---:R-:W-:Y:S01]  /*21800*/  IMAD R6, R6, 0x8, R9 ;  /* 0x0000000806067824 */ /* 0x004fe200078e0209 */
[----:B---3--:R-:W-:-:S04]  /*21810*/  SHF.L.U32 R7, R7, 0x1f, RZ ;  /* 0x0000001f07077819 */ /* 0x008fc800000006ff */
[----:B------:R-:W0:Y:S02]  /*21820*/  SYNCS.PHASECHK.TRANS64.TRYWAIT P0, [R6+URZ+0x388a0], R7 ;  /* 0x0388a007060075a7 */ /* 0x000e24000800017f */
[----:B0-----:R-:W-:Y:S05]  /*21830*/  @!P0 BRA `(.L_x_706) ;  /* 0x0000005400108947 */ /* 0x001fea0003800000 */
.L_x_825:
        /* <DEDUP_REMOVED lines=11> */
.L_x_707:
[----:B-1----:R-:W2:Y:S01]  /*218f0*/  LDL R8, [R1+0x10] ;  /* 0x0000100001087983 */ /* 0x002ea20000100800 */
        /* <DEDUP_REMOVED lines=8> */
[----:B------:R-:W-:Y:S01]  /*21980*/  UMOV UR7, 0x12f00000 ;  /* 0x12f0000000077882 */ /* 0x000fe20000000000 */
[----:B------:R-:W-:-:S04]  /*21990*/  UMOV UR17, 0x40 ;  /* 0x0000004000117882 */ /* 0x000fc80000000000 */
        /* <DEDUP_REMOVED lines=21> */
.L_x_826:
[----:B------:R-:W-:Y:S05]  /*21af0*/  @P0 BRA `(.L_x_709) ;  /* 0x00000000001c0947 */ /* 0x000fea0003800000 */
[----:B------:R-:W2:Y:S01]  /*21b00*/  S2R R10, SR_TID.X ;  /* 0x00000000000a7919 */ /* 0x000ea20000002100 */
[----:B01----:R-:W-:-:S04]  /*21b10*/  MOV R7, 0xa000 ;  /* 0x0000a00000077802 */ /* 0x003fc80000000f00 */
[----:B------:R3:W-:Y:S01]  /*21b20*/  SYNCS.ARRIVE.TRANS64 RZ, [R6+URZ+0x388b0], R7 ;  /* 0x0388b00706ff79a7 */ /* 0x0007e2000800003f */
[----:B--2---:R-:W-:-:S04]  /*21b30*/  LOP3.LUT R10, R10, 0x1f, RZ, 0xc0, !PT ;  /* 0x0000001f0a0a7812 */ /* 0x004fc800078ec0ff */
[----:B------:R-:W-:-:S13]  /*21b40*/  ISETP.NE.AND P1, PT, R10, RZ, PT ;  /* 0x000000ff0a00720c */ /* 0x000fda0003f25270 */
[----:B---3--:R-:W-:Y:S05]  /*21b50*/  @!P1 BRA `(.L_x_709) ;  /* 0x0000000000049947 */ /* 0x008fea0003800000 */
[----:B------:R-:W-:Y:S01]  /*21b60*/  BPT.TRAP 0x1 ;  /* 0x000000040000795c */ /* 0x000fe20000300000 */
.L_x_709:
        /* <DEDUP_REMOVED lines=29> */
.L_x_705:
[----:B------:R-:W-:Y:S05]  /*21d40*/  BSYNC B1 ;  /* 0x0000000000017941 */ /* 0x000fea0003800000 */
.L_x_704:
[----:B01----:R-:W2:Y:S04]  /*21d50*/  LDL.LU R6, [R1+0x10] ;  /* 0x0000100001067983 */ /* 0x003ea80000300800 */
[----:B------:R-:W3:Y:S01]  /*21d60*/  LDL.LU R7, [R1+0x14] ;  /* 0x0000140001077983 */ /* 0x000ee20000300800 */
[----:B------:R-:W-:Y:S02]  /*21d70*/  VIADD R2, R2, 0xffffffff ;  /* 0xffffffff02027836 */ /* 0x000fe40000000000 */
[----:B------:R-:W-:Y:S02]  /*21d80*/  VIADD R5, R5, 0xffffffb0 ;  /* 0xffffffb005057836 */ /* 0x000fe40000000000 */
[----:B--2---:R-:W-:-:S05]  /*21d90*/  VIADD R6, R6, 0x1 ;  /* 0x0000000106067836 */ /* 0x004fca0000000000 */
[----:B------:R-:W-:-:S04]  /*21da0*/  ISETP.NE.AND P0, PT, R6, 0x2, PT ;  /* 0x000000020600780c */ /* 0x000fc80003f05270 */
[----:B------:R-:W-:Y:S02]  /*21db0*/  SEL R8, R6, RZ, P0 ;  /* 0x000000ff06087207 */ /* 0x000fe40000000000 */
[----:B------:R-:W-:Y:S02]  /*21dc0*/  SEL R6, RZ, 0x1, P0 ;  /* 0x00000001ff067807 */ /* 0x000fe40000000000 */
[----:B------:R-:W-:Y:S01]  /*21dd0*/  ISETP.GT.AND P0, PT, R2, R0, PT ;  /* 0x000000000200720c */ /* 0x000fe20003f04270 */
[----:B------:R0:W-:Y:S01]  /*21de0*/  STL [R1+0x10], R8 ;  /* 0x0000100801007387 */ /* 0x0001e20000100800 */
[----:B---3--:R-:W-:-:S05]  /*21df0*/  LOP3.LUT R7, R7, R6, RZ, 0x3c, !PT ;  /* 0x0000000607077212 */ /* 0x008fca00078e3cff */
[----:B------:R0:W-:Y:S06]  /*21e00*/  STL [R1+0x14], R7 ;  /* 0x0000140701007387 */ /* 0x0001ec0000100800 */
[----:B------:R-:W-:Y:S05]  /*21e10*/  @P0 BRA `(.L_x_710) ;  /* 0xfffffff800640947 */ /* 0x000fea000383ffff */
.L_x_693:
[----:B------:R-:W-:Y:S05]  /*21e20*/  BSYNC B0 ;  /* 0x0000000000007941 */ /* 0x000fea0003800000 */
.L_x_692:
[----:B------:R-:W2:Y:S01]  /*21e30*/  LDL R6, [R1+0x34] ;  /* 0x0000340001067983 */ /* 0x000ea20000100800 */
[----:B------:R-:W-:Y:S05]  /*21e40*/  @!P2 WARPSYNC.ALL ;  /* 0x000000000000a948 */ /* 0x000fea0003800000 */
[----:B------:R-:W-:Y:S01]  /*21e50*/  BSSY B6, `(.L_x_711) ;  /* 0x0000361000067945 */ /* 0x000fe20003800000 */
[----:B------:R-:W-:Y:S01]  /*21e60*/  @!P2 BAR.SYNC.DEFER_BLOCKING 0xc, 0x120 ;  /* 0x030480000000ab1d */ /* 0x000fe20000010000 */
[----:B--2---:R-:W-:-:S13]  /*21e70*/  ISETP.GT.AND P0, PT, R6, RZ, PT ;  /* 0x000000ff0600720c */ /* 0x004fda0003f04270 */
[----:B------:R-:W-:Y:S05]  /*21e80*/  @P0 BRA `(.L_x_712) ;  /* 0x0000000000480947 */ /* 0x000fea0003800000 */
[----:B------:R-:W1:Y:S02]  /*21e90*/  S2R R6, SR_TID.X ;  /* 0x0000000000067919 */ /* 0x000e640000002100 */
[----:B-1----:R-:W-:-:S04]  /*21ea0*/  LOP3.LUT R6, R6, 0x1f, RZ, 0xc0, !PT ;  /* 0x0000001f06067812 */ /* 0x002fc800078ec0ff */
[----:B------:R-:W-:-:S13]  /*21eb0*/  ISETP.NE.AND P1, PT, R6, RZ, PT ;  /* 0x000000ff0600720c */ /* 0x000fda0003f25270 */
[----:B------:R-:W-:Y:S05]  /*21ec0*/  @P1 BRA `(.L_x_713) ;  /* 0x0000003400641947 */ /* 0x000fea0003800000 */
[----:B0----5:R-:W0:Y:S01]  /*21ed0*/  S2R R7, SR_LANEID ;  /* 0x0000000000077919 */ /* 0x021e220000000000 */
[----:B------:R-:W-:Y:S01]  /*21ee0*/  VOTEU.ANY UR4, UPT, PT ;  /* 0x0000000000047886 */ /* 0x000fe200038e0100 */
[----:B------:R-:W1:Y:S01]  /*21ef0*/  LDC.64 R2, c[0x0][0xc38] ;  /* 0x00030e00ff027b82 */ /* 0x000e620000000a00 */
[----:B------:R-:W0:Y:S01]  /*21f00*/  FLO.U32 R0, UR4 ;  /* 0x0000000400007d00 */ /* 0x000e2200080e0000 */
[----:B------:R-:W-:-:S07]  /*21f10*/  ULDC.64 UR6, c[0x0][0x208] ;  /* 0x0000820000067ab9 */ /* 0x000fce0000000a00 */
[----:B------:R-:W1:Y:S01]  /*21f20*/  POPC R5, UR4 ;  /* 0x0000000400057d09 */ /* 0x000e620008000000 */
[----:B0-----:R-:W-:-:S13]  /*21f30*/  ISETP.EQ.U32.AND P0, PT, R0, R7, PT ;  /* 0x000000070000720c */ /* 0x001fda0003f02070 */
[----:B-1----:R-:W2:Y:S01]  /*21f40*/  @P0 ATOMG.E.ADD.STRONG.GPU PT, R3, desc[UR6][R2.64], R5 ;  /* 0x00000005020309a8 */ /* 0x002ea200081ee1c6 */
[----:B------:R-:W0:Y:S02]  /*21f50*/  S2R R4, SR_LTMASK ;  /* 0x0000000000047919 */ /* 0x000e240000003900 */
[----:B0-----:R-:W-:-:S04]  /*21f60*/  LOP3.LUT R4, R4, UR4, RZ, 0xc0, !PT ;  /* 0x0000000404047c12 */ /* 0x001fc8000f8ec0ff */
[----:B------:R-:W0:Y:S01]  /*21f70*/  POPC R7, R4 ;  /* 0x0000000400077309 */ /* 0x000e220000000000 */
[----:B--2---:R-:W0:Y:S02]  /*21f80*/  SHFL.IDX PT, R0, R3, R0, 0x1f ;  /* 0x00001f0003007589 */ /* 0x004e2400000e0000 */
[----:B0-----:R-:W-:Y:S01]  /*21f90*/  IADD3 R16, R0, UR36, R7 ;  /* 0x0000002400107c10 */ /* 0x001fe2000fffe007 */
[----:B------:R-:W-:Y:S06]  /*21fa0*/  BRA `(.L_x_713) ;  /* 0x00000034002c7947 */ /* 0x000fec0003800000 */
.L_x_712:
[----:B------:R-:W1:Y:S01]  /*21fb0*/  S2R R0, SR_CgaCtaId ;  /* 0x0000000000007919 */ /* 0x000e620000008800 */
[----:B------:R-:W-:-:S04]  /*21fc0*/  MOV R2, 0x400 ;  /* 0x0000040000027802 */ /* 0x000fc80000000f00 */
[----:B-1----:R-:W-:-:S05]  /*21fd0*/  LEA R3, R0, R2, 0x18 ;  /* 0x0000000200037211 */ /* 0x002fca00078ec0ff */
[----:B------:R1:W-:Y:S01]  /*21fe0*/  STL [R1+0x18], R3 ;  /* 0x0000180301007387 */ /* 0x0003e20000100800 */
[----:B------:R-:W-:-:S05]  /*21ff0*/  VIADD R0, R3, 0x24400 ;  /* 0x0002440003007836 */ /* 0x000fca0000000000 */
[----:B------:R-:W-:-:S13]  /*22000*/  LOP3.LUT P0, RZ, R0, 0x3ff, RZ, 0xc0, !PT ;  /* 0x000003ff00ff7812 */ /* 0x000fda000780c0ff */
[----:B-1----:R-:W-:Y:S05]  /*22010*/  @!P0 BRA `(.L_x_714) ;  /* 0x0000000000408947 */ /* 0x002fea0003800000 */
[----:B------:R-:W-:Y:S01]  /*22020*/  MOV R2, 0x0 ;  /* 0x0000000000027802 */ /* 0x000fe20000000f00 */
[----:B------:R-:W-:Y:S01]  /*22030*/  ULDC.64 UR6, c[0x4][0xa8] ;  /* 0x01002a0000067ab9 */ /* 0x000fe20000000a00 */
[----:B------:R-:W-:Y:S01]  /*22040*/  ULDC.64 UR8, c[0x4][0xb0] ;  /* 0x01002c0000087ab9 */ /* 0x000fe20000000a00 */
[----:B------:R-:W-:Y:S01]  /*22050*/  ULDC.64 UR4, c[0x4][0x8] ;  /* 0x0100020000047ab9 */ /* 0x000fe20000000a00 */
[----:B------:R-:W-:Y:S01]  /*22060*/  IMAD.U32 R4, RZ, RZ, UR6 ;  /* 0x00000006ff047e24 */ /* 0x000fe2000f8e00ff */
[----:B------:R-:W-:Y:S01]  /*22070*/  MOV R12, 0x1 ;  /* 0x00000001000c7802 */ /* 0x000fe20000000f00 */
[----:B------:R-:W1:Y:S01]  /*22080*/  LDC.64 R2, c[0x4][R2] ;  /* 0x0100000002027b82 */ /* 0x000e620000000a00 */
[----:B------:R-:W-:Y:S02]  /*22090*/  IMAD.U32 R5, RZ, RZ, UR7 ;  /* 0x00000007ff057e24 */ /* 0x000fe4000f8e00ff */
[----:B------:R-:W-:Y:S02]  /*220a0*/  IMAD.U32 R6, RZ, RZ, UR8 ;  /* 0x00000008ff067e24 */ /* 0x000fe4000f8e00ff */
[----:B0----5:R-:W-:-:S02]  /*220b0*/  IMAD.U32 R7, RZ, RZ, UR9 ;  /* 0x00000009ff077e24 */ /* 0x021fc4000f8e00ff */
[----:B------:R-:W-:Y:S02]  /*220c0*/  IMAD.U32 R10, RZ, RZ, UR4 ;  /* 0x00000004ff0a7e24 */ /* 0x000fe4000f8e00ff */
[----:B------:R-:W-:Y:S02]  /*220d0*/  IMAD.U32 R11, RZ, RZ, UR5 ;  /* 0x00000005ff0b7e24 */ /* 0x000fe4000f8e00ff */
[----:B------:R-:W-:Y:S02]  /*220e0*/  IMAD.MOV.U32 R8, RZ, RZ, 0x70 ;  /* 0x00000070ff087424 */ /* 0x000fe400078e00ff */
[----:B------:R-:W-:-:S07]  /*220f0*/  IMAD.MOV.U32 R13, RZ, RZ, RZ ;  /* 0x000000ffff0d7224 */ /* 0x000fce00078e00ff */
[----:B------:R-:W-:-:S07]  /*22100*/  LEPC R20, `(.L_x_714) ;  /* 0x000000001014794e */ /* 0x000fce0000000000 */
[----:B-1----:R-:W-:Y:S05]  /*22110*/  CALL.ABS.NOINC R2 ;  /* 0x0000000002007343 */ /* 0x002fea0003c00000 */
.L_x_714:
        /* <DEDUP_REMOVED lines=9> */
[----:B------:R-:W-:Y:S02]  /*221b0*/  IMAD.U32 R4, RZ, RZ, UR6 ;  /* 0x00000006ff047e24 */ /* 0x000fe4000f8e00ff */
[----:B------:R-:W-:Y:S02]  /*221c0*/  IMAD.U32 R5, RZ, RZ, UR7 ;  /* 0x00000007ff057e24 */ /* 0x000fe4000f8e00ff */
[----:B------:R-:W-:Y:S02]  /*221d0*/  IMAD.U32 R6, RZ, RZ, UR8 ;  /* 0x00000008ff067e24 */ /* 0x000fe4000f8e00ff */
[----:B0----5:R-:W-:-:S02]  /*221e0*/  IMAD.U32 R7, RZ, RZ, UR9 ;  /* 0x00000009ff077e24 */ /* 0x021fc4000f8e00ff */
[----:B------:R-:W-:Y:S02]  /*221f0*/  IMAD.U32 R10, RZ, RZ, UR4 ;  /* 0x00000004ff0a7e24 */ /* 0x000fe4000f8e00ff */
[----:B------:R-:W-:Y:S02]  /*22200*/  IMAD.U32 R11, RZ, RZ, UR5 ;  /* 0x00000005ff0b7e24 */ /* 0x000fe4000f8e00ff */
[----:B------:R-:W-:Y:S02]  /*22210*/  IMAD.MOV.U32 R8, RZ, RZ, 0x70 ;  /* 0x00000070ff087424 */ /* 0x000fe400078e00ff */
[----:B------:R-:W-:Y:S02]  /*22220*/  IMAD.MOV.U32 R12, RZ, RZ, 0x1 ;  /* 0x00000001ff0c7424 */ /* 0x000fe400078e00ff */
[----:B-1----:R-:W-:-:S07]  /*22230*/  IMAD.MOV.U32 R13, RZ, RZ, RZ ;  /* 0x000000ffff0d7224 */ /* 0x002fce00078e00ff */
[----:B------:R-:W-:-:S07]  /*22240*/  LEPC R20, `(.L_x_716) ;  /* 0x000000001014794e */ /* 0x000fce0000000000 */
[----:B--2---:R-:W-:Y:S05]  /*22250*/  CALL.ABS.NOINC R2 ;  /* 0x0000000002007343 */ /* 0x004fea0003c00000 */
.L_x_716:
[----:B------:R-:W-:Y:S01]  /*22260*/  MOV R2, 0x0 ;  /* 0x0000000000027802 */ /* 0x000fe20000000f00 */
[----:B------:R-:W-:Y:S01]  /*22270*/  ULDC.64 UR4, c[0x4][0xa8] ;  /* 0x01002a0000047ab9 */ /* 0x000fe20000000a00 */
[----:B------:R-:W-:Y:S01]  /*22280*/  ULDC.64 UR6, c[0x4][0xb0] ;  /* 0x01002c0000067ab9 */ /* 0x000fe20000000a00 */
[----:B------:R-:W-:Y:S01]  /*22290*/  ULDC.64 UR8, c[0x4][0x18] ;  /* 0x0100060000087ab9 */ /* 0x000fe20000000a00 */
[----:B------:R-:W-:Y:S01]  /*222a0*/  MOV R4, UR4 ;  /* 0x0000000400047c02 */ /* 0x000fe20008000f00 */
[----:B------:R-:W-:Y:S01]  /*222b0*/  IMAD.U32 R5, RZ, RZ, UR5 ;  /* 0x00000005ff057e24 */ /* 0x000fe2000f8e00ff */
        /* <DEDUP_REMOVED lines=10> */
.L_x_715:
        /* <DEDUP_REMOVED lines=8> */
[----:B------:R-:W1:Y:S02]  /*223e0*/  S2R R6, SR_TID.X ;  /* 0x0000000000067919 */ /* 0x000e640000002100 */
[----:B-1----:R-:W-:-:S04]  /*223f0*/  LOP3.LUT R6, R6, 0x1f, RZ, 0xc0, !PT ;  /* 0x0000001f06067812 */ /* 0x002fc800078ec0ff */
        /* <DEDUP_REMOVED lines=9> */
[----:B------:R-:W1:Y:S01]  /*22490*/  LDC R4, c[0x0][0x428] ;  /* 0x00010a00ff047b82 */ /* 0x000e620000000800 */
[----:B------:R-:W-:-:S06]  /*224a0*/  IMAD.MOV.U32 R0, RZ, RZ, R5 ;  /* 0x000000ffff007224 */ /* 0x000fcc00078e0005 */
[----:B------:R2:W5:Y:S01]  /*224b0*/  @P0 LDG.E R0, desc[UR6][R2.64] ;  /* 0x0000000602000981 */ /* 0x000562000c1e1900 */
[----:B------:R-:W-:Y:S02]  /*224c0*/  PLOP3.LUT P1, PT, P6, PT, PT, 0x8, 0x0 ;  /* 0x000000000000781c */ /* 0x000fe4000372e170 */
[----:B-1----:R-:W-:Y:S01]  /*224d0*/  ISETP.NE.AND P0, PT, R4, 0x1, PT ;  /* 0x000000010400780c */ /* 0x002fe20003f05270 */
[----:B------:R-:W-:-:S12]  /*224e0*/  IMAD.MOV.U32 R4, RZ, RZ, R18 ;  /* 0x000000ffff047224 */ /* 0x000fd800078e0012 */
[----:B--2---:R-:W1:Y:S08]  /*224f0*/  @P0 LDC R3, c[0x0][0x42c] ;  /* 0x00010b00ff030b82 */ /* 0x004e700000000800 */
[----:B------:R-:W2:Y:S01]  /*22500*/  @P0 LDC R2, c[0x0][0x430] ;  /* 0x00010c00ff020b82 */ /* 0x000ea20000000800 */
[----:B-1----:R-:W-:-:S05]  /*22510*/  @P0 IMAD.HI.U32 R3, R18, R3, RZ ;  /* 0x0000000312030227 */ /* 0x002fca00078e00ff */
[----:B--2---:R-:W-:Y:S02]  /*22520*/  @P0 SHF.R.U32.HI R4, RZ, R2, R3 ;  /* 0x00000002ff040219 */ /* 0x004fe40000011603 */
[----:B------:R-:W-:-:S04]  /*22530*/  ISETP.NE.U32.AND P0, PT, RZ, UR4, PT ;  /* 0x00000004ff007c0c */ /* 0x000fc8000bf05070 */
[----:B------:R-:W-:-:S04]  /*22540*/  ISETP.NE.AND.EX P0, PT, RZ, UR5, PT, P0 ;  /* 0x00000005ff007c0c */ /* 0x000fc8000bf05300 */
[----:B------:R-:W-:-:S09]  /*22550*/  SEL R2, R5, RZ, !P0 ;  /* 0x000000ff05027207 */ /* 0x000fd20004000000 */
.L_x_717:
        /* <DEDUP_REMOVED lines=10> */
[----:B------:R-:W1:Y:S01]  /*22600*/  S2R R3, SR_TID.X ;  /* 0x0000000000037919 */ /* 0x000e620000002100 */
[----:B------:R-:W-:Y:S01]  /*22610*/  UMOV UR4, 0x40 ;  /* 0x0000004000047882 */ /* 0x000fe20000000000 */
[----:B-1----:R-:W-:-:S04]  /*22620*/  LOP3.LUT R3, R3, 0x1f, RZ, 0xc0, !PT ;  /* 0x0000001f03037812 */ /* 0x002fc800078ec0ff */
[----:B------:R-:W-:-:S04]  /*22630*/  ISETP.NE.AND P2, PT, R3, RZ, PT ;  /* 0x000000ff0300720c */ /* 0x000fc80003f45270 */
[----:B------:R-:W-:-:S09]  /*22640*/  PLOP3.LUT P1, PT, P2, PT, PT, 0x8, 0x0 ;  /* 0x000000000000781c */ /* 0x000fd2000172e170 */
[----:B------:R-:W-:-:S05]  /*22650*/  VOTEU.ALL UP0, P2 ;  /* 0x00000000003f7886 */ /* 0x000fca0001000000 */
.L_x_718:
        /* <DEDUP_REMOVED lines=15> */
.L_x_719:
        /* <DEDUP_REMOVED lines=15> */
.L_x_720:
        /* <DEDUP_REMOVED lines=9> */
[----:B0-----:R-:W0:Y:S01]  /*228d0*/  LDC.64 R8, c[0x0][0x3f8] ;  /* 0x0000fe00ff087b82 */ /* 0x001e220000000a00 */
[----:B------:R-:W-:Y:S02]  /*228e0*/  ULDC.64 UR4, c[0x0][0xa08] ;  /* 0x0002820000047ab9 */ /* 0x000fe40000000a00 */
[----:B0-----:R-:W-:Y:S01]  /*228f0*/  LOP3.LUT P0, RZ, R8, UR4, RZ, 0xfc, !PT ;  /* 0x0000000408ff7c12 */ /* 0x001fe2000f80fcff */
[----:B------:R-:W-:-:S03]  /*22900*/  UMOV UR4, 0xffffffff ;  /* 0xffffffff00047882 */ /* 0x000fc60000000000 */
[----:B------:R-:W-:-:S04]  /*22910*/  LOP3.LUT P0, RZ, R9, UR5, RZ, 0xfc, P0 ;  /* 0x0000000509ff7c12 */ /* 0x000fc8000800fcff */
[----:B-----5:R-:W-:Y:S01]  /*22920*/  SEL R5, R0, RZ, !P0 ;  /* 0x000000ff00057207 */ /* 0x020fe20004000000 */
[----:B------:R-:W-:Y:S08]  /*22930*/  BRA.DIV UR4, `(.L_x_721) ;  /* 0x0000004204f87947 */ /* 0x000ff0000b800000 */
.L_x_829:
[----:B------:R-:W2:Y:S01]  /*22940*/  LDL R3, [R1+0x24] ;  /* 0x0000240001037983 */ /* 0x000ea20000100800 */
[----:B------:R-:W-:Y:S01]  /*22950*/  UMOV UR4, 0xffffffff ;  /* 0xffffffff00047882 */ /* 0x000fe20000000000 */
[----:B------:R-:W-:Y:S02]  /*22960*/  SHF.R.S32.HI R12, RZ, 0x1f, R0 ;  /* 0x0000001fff0c7819 */ /* 0x000fe40000011400 */
[----:B--2---:R-:W-:Y:S01]  /*22970*/  IADD3 R3, R3, -0x1, RZ ;  /* 0xffffffff03037810 */ /* 0x004fe20007ffe0ff */
[----:B------:R-:W-:Y:S06]  /*22980*/  BRA.DIV UR4, `(.L_x_722) ;  /* 0x0000004604187947 */ /* 0x000fec000b800000 */
[----:B------:R-:W-:-:S13]  /*22990*/  ELECT P6, URZ, PT ;  /* 0x00000000003f782f */ /* 0x000fda00038c0000 */
.L_x_832:
        /* <DEDUP_REMOVED lines=12> */
[----:B------:R-:W-:-:S05]  /*22a60*/  @P0 SHF.R.U32.HI R5, RZ, R7, R6 ;  /* 0x00000007ff050219 */ /* 0x000fca0000011606 */
[----:B------:R-:W-:-:S04]  /*22a70*/  IMAD.MOV R6, RZ, RZ, -R5 ;  /* 0x000000ffff067224 */ /* 0x000fc800078e0a05 */
        /* <DEDUP_REMOVED lines=11> */
.L_x_724:
        /* <DEDUP_REMOVED lines=9> */
.L_x_833:
        /* <DEDUP_REMOVED lines=11> */
.L_x_726:
        /* <DEDUP_REMOVED lines=38> */
.L_x_723:
        /* <DEDUP_REMOVED lines=47> */
[----:B--2---:R-:W-:-:S05]  /*231c0*/  VIADD R11, R11, 0x1 ;  /* 0x000000010b0b7836 */ /* 0x004fca0000000000 */
[----:B------:R-:W-:Y:S01]  /*231d0*/  LEA.HI R2, R11, R11, RZ, 0x1 ;  /* 0x0000000b0b027211 */ /* 0x000fe200078f08ff */
[----:B------:R0:W-:Y:S03]  /*231e0*/  STL [R1+0x30], R11 ;  /* 0x0000300b01007387 */ /* 0x0001e60000100800 */
[----:B------:R-:W-:-:S05]  /*231f0*/  LOP3.LUT R2, R2, 0xfffffffe, RZ, 0xc0, !PT ;  /* 0xfffffffe02027812 */ /* 0x000fca00078ec0ff */
[----:B------:R-:W-:-:S05]  /*23200*/  IMAD.IADD R2, R11, 0x1, -R2 ;  /* 0x000000010b027824 */ /* 0x000fca00078e0a02 */
[----:B------:R-:W-:-:S04]  /*23210*/  SHF.L.U32 R2, R2, 0x1f, RZ ;  /* 0x0000001f02027819 */ /* 0x000fc800000006ff */
[----:B------:R-:W1:Y:S02]  /*23220*/  SYNCS.PHASECHK.TRANS64.TRYWAIT P0, [R7+URZ+0x38820], R2 ;  /* 0x03882002070075a7 */ /* 0x000e64000800017f */
[----:B01----:R-:W-:Y:S05]  /*23230*/  @!P0 BRA `(.L_x_728) ;  /* 0x0000003c00208947 */ /* 0x003fea0003800000 */
.L_x_834:
[----:B------:R-:W-:Y:S05]  /*23240*/  BSYNC B0 ;  /* 0x0000000000007941 */ /* 0x000fea0003800000 */
.L_x_727:
        /* <DEDUP_REMOVED lines=8> */
[----:B------:R-:W-:-:S04]  /*232d0*/  VIADDMNMX R13, R13, R2, 0xffffffff, !PT ;  /* 0xffffffff0d0d7446 */ /* 0x000fc80007800102 */
[C---:B------:R-:W-:Y:S01]  /*232e0*/  IADD3 R2, R6.reuse, R13, RZ ;  /* 0x0000000d06027210 */ /* 0x040fe20007ffe0ff */
[----:B------:R-:W-:-:S03]  /*232f0*/  VIADD R6, R6, 0xfffffffe ;  /* 0xfffffffe06067836 */ /* 0x000fc60000000000 */
[----:B------:R-:W-:-:S04]  /*23300*/  LOP3.LUT R2, R2, 0x1, RZ, 0xc0, !PT ;  /* 0x0000000102027812 */ /* 0x000fc800078ec0ff */
[----:B------:R-:W-:-:S13]  /*23310*/  ISETP.NE.U32.AND P0, PT, R2, 0x1, PT ;  /* 0x000000010200780c */ /* 0x000fda0003f05070 */
[----:B------:R-:W-:Y:S05]  /*23320*/  @P0 BRA `(.L_x_732) ;  /* 0x00000008005c0947 */ /* 0x000fea0003800000 */
[----:B------:R-:W2:Y:S04]  /*23330*/  LDL R7, [R1] ;  /* 0x0000000001077983 */ /* 0x000ea80000100800 */
[----:B------:R-:W3:Y:S01]  /*23340*/  LDL R10, [R1+0x8] ;  /* 0x00000800010a7983 */ /* 0x000ee20000100800 */
[----:B------:R-:W-:Y:S01]  /*23350*/  BSSY B2, `(.L_x_733) ;  /* 0x0000090000027945 */ /* 0x000fe20003800000 */
[----:B--2---:R-:W-:-:S05]  /*23360*/  VIADD R7, R7, 0x1 ;  /* 0x0000000107077836 */ /* 0x004fca0000000000 */
        /* <DEDUP_REMOVED lines=10> */
[----:B------:R-:W-:Y:S01]  /*23410*/  IMAD.MOV.U32 R2, RZ, RZ, R6 ;  /* 0x000000ffff027224 */ /* 0x000fe200078e0006 */
[----:B------:R-:W-:Y:S01]  /*23420*/  ULDC.64 UR4, c[0x0][0x408] ;  /* 0x0001020000047ab9 */ /* 0x000fe20000000a00 */
[----:B------:R-:W-:Y:S01]  /*23430*/  ULDC.64 UR6, c[0x0][0x208] ;  /* 0x0000820000067ab9 */ /* 0x000fe20000000a00 */
[----:B0-----:R-:W-:-:S13]  /*23440*/  ISETP.NE.AND P0, PT, R17, 0x1, PT ;  /* 0x000000011100780c */ /* 0x001fda0003f05270 */
[----:B------:R-:W0:Y:S02]  /*23450*/  @P0 LDC.64 R10, c[0x0][0x420] ;  /* 0x00010800ff0a0b82 */ /* 0x000e240000000a00 */
[----:B0-----:R-:W-:-:S05]  /*23460*/  @P0 IMAD.HI.U32 R10, R6, R10, RZ ;  /* 0x0000000a060a0227 */ /* 0x001fca00078e00ff */
[----:B------:R-:W-:Y:S01]  /*23470*/  @P0 SHF.R.U32.HI R2, RZ, R11, R10 ;  /* 0x0000000bff020219 */ /* 0x000fe2000001160a */
[----:B------:R-:W-:-:S03]  /*23480*/  IMAD R10, R12, UR4, RZ ;  /* 0x000000040c0a7c24 */ /* 0x000fc6000f8e02ff */
[----:B------:R-:W-:Y:S01]  /*23490*/  SHF.R.S32.HI R11, RZ, 0x1f, R2 ;  /* 0x0000001fff0b7819 */ /* 0x000fe20000011402 */
[C---:B------:R-:W-:Y:S02]  /*234a0*/  IMAD R15, R0.reuse, UR5, R10 ;  /* 0x00000005000f7c24 */ /* 0x040fe4000f8e020a */
[--C-:B------:R-:W-:Y:S02]  /*234b0*/  IMAD.MOV.U32 R10, RZ, RZ, R2.reuse ;  /* 0x000000ffff0a7224 */ /* 0x100fe400078e0002 */
[----:B------:R-:W-:Y:S02]  /*234c0*/  IMAD.MOV R2, RZ, RZ, -R2 ;  /* 0x000000ffff027224 */ /* 0x000fe400078e0a02 */
[----:B------:R-:W-:-:S04]  /*234d0*/  IMAD.WIDE.U32 R10, R0, UR4, R10 ;  /* 0x00000004000a7c25 */ /* 0x000fc8000f8e000a */
[----:B------:R-:W-:Y:S01]  /*234e0*/  IMAD.IADD R15, R15, 0x1, R11 ;  /* 0x000000010f0f7824 */ /* 0x000fe200078e020b */
[----:B------:R-:W-:Y:S01]  /*234f0*/  LEA R8, P0, R10, R8, 0x2 ;  /* 0x000000080a087211 */ /* 0x000fe200078010ff */
[----:B------:R-:W-:-:S03]  /*23500*/  IMAD R6, R17, R2, R6 ;  /* 0x0000000211067224 */ /* 0x000fc600078e0206 */
[----:B------:R-:W-:-:S05]  /*23510*/  LEA.HI.X R9, R10, R9, R15, 0x2, P0 ;  /* 0x000000090a097211 */ /* 0x000fca00000f140f */
[----:B------:R0:W5:Y:S04]  /*23520*/  LDG.E R2, desc[UR6][R8.64] ;  /* 0x0000000608027981 */ /* 0x000168000c1e1900 */
.L_x_735:
[----:B0-----:R-:W0:Y:S01]  /*23530*/  S2R R9, SR_CgaCtaId ;  /* 0x0000000000097919 */ /* 0x001e220000008800 */
[----:B------:R-:W-:-:S04]  /*23540*/  MOV R8, 0x400 ;  /* 0x0000040000087802 */ /* 0x000fc80000000f00 */
[----:B0-----:R-:W-:Y:S02]  /*23550*/  LEA R8, R9, R8, 0x18 ;  /* 0x0000000809087211 */ /* 0x001fe400078ec0ff */
[----:B------:R-:W-:-:S03]  /*23560*/  SHF.L.U32 R9, R14, 0x1f, RZ ;  /* 0x0000001f0e097819 */ /* 0x000fc600000006ff */
[----:B------:R-:W-:-:S04]  /*23570*/  IMAD R8, R7, 0x8, R8 ;  /* 0x0000000807087824 */ /* 0x000fc800078e0208 */
[----:B------:R-:W0:Y:S02]  /*23580*/  SYNCS.PHASECHK.TRANS64.TRYWAIT P0, [R8+URZ+0x38840], R9 ;  /* 0x03884009080075a7 */ /* 0x000e24000800017f */
[----:B0-----:R-:W-:Y:S05]  /*23590*/  @!P0 BRA `(.L_x_736) ;  /* 0x0000003800688947 */ /* 0x001fea0003800000 */
.L_x_835:
        /* <DEDUP_REMOVED lines=11> */
.L_x_737:
        /* <DEDUP_REMOVED lines=42> */
.L_x_836:
[----:B------:R-:W-:Y:S05]  /*238f0*/  @P1 BRA `(.L_x_739) ;  /* 0x0000000000301947 */ /* 0x000fea0003800000 */
[----:B------:R-:W2:Y:S01]  /*23900*/  LDL R10, [R1] ;  /* 0x00000000010a7983 */ /* 0x000ea20000100800 */
[----:B------:R-:W-:Y:S01]  /*23910*/  MOV R11, 0x400 ;  /* 0x00000400000b7802 */ /* 0x000fe20000000f00 */
[----:B------:R-:W1:Y:S01]  /*23920*/  S2R R17, SR_TID.X ;  /* 0x0000000000117919 */ /* 0x000e620000002100 */
[----:B------:R-:W3:Y:S01]  /*23930*/  S2R R15, SR_CgaCtaId ;  /* 0x00000000000f7919 */ /* 0x000ee20000008800 */
[----:B0-----:R-:W-:Y:S01]  /*23940*/  IMAD.MOV.U32 R9, RZ, RZ, 0xa000 ;  /* 0x0000a000ff097424 */ /* 0x001fe200078e00ff */
[----:B-1----:R-:W-:-:S04]  /*23950*/  LOP3.LUT R17, R17, 0x1f, RZ, 0xc0, !PT ;  /* 0x0000001f11117812 */ /* 0x002fc800078ec0ff */
[----:B------:R-:W-:Y:S02]  /*23960*/  ISETP.NE.AND P0, PT, R17, RZ, PT ;  /* 0x000000ff1100720c */ /* 0x000fe40003f05270 */
[----:B---3--:R-:W-:-:S04]  /*23970*/  LEA R11, R15, R11, 0x18 ;  /* 0x0000000b0f0b7211 */ /* 0x008fc800078ec0ff */
[----:B--2---:R-:W-:-:S04]  /*23980*/  LEA R8, R10, R11, 0x3 ;  /* 0x0000000b0a087211 */ /* 0x004fc800078e18ff */
[----:B------:R1:W-:Y:S03]  /*23990*/  SYNCS.ARRIVE.TRANS64 RZ, [R8+URZ+0x38850], R9 ;  /* 0x0388500908ff79a7 */ /* 0x0003e6000800003f */
[----:B------:R-:W-:Y:S05]  /*239a0*/  @!P0 BRA `(.L_x_739) ;  /* 0x0000000000048947 */ /* 0x000fea0003800000 */
[----:B------:R-:W-:Y:S01]  /*239b0*/  BPT.TRAP 0x1 ;  /* 0x000000040000795c */ /* 0x000fe20000300000 */
.L_x_739:
        /* <DEDUP_REMOVED lines=14> */
[----:B------:R-:W-:Y:S01]  /*23aa0*/  IMAD.MOV.U32 R5, RZ, RZ, R2 ;  /* 0x000000ffff057224 */ /* 0x000fe200078e0002 */
        /* <DEDUP_REMOVED lines=26> */
.L_x_734:
[----:B------:R-:W-:Y:S05]  /*23c50*/  BSYNC B2 ;  /* 0x0000000000027941 */ /* 0x000fea0003800000 */
.L_x_733:
[----:B------:R-:W2:Y:S04]  /*23c60*/  LDL.LU R2, [R1+0x24] ;  /* 0x0000240001027983 */ /* 0x000ea80000300800 */
[----:B------:R0:W-:Y:S04]  /*23c70*/  STL [R1], R7 ;  /* 0x0000000701007387 */ /* 0x0001e80000100800 */
[----:B------:R0:W-:Y:S02]  /*23c80*/  STL [R1+0x8], R14 ;  /* 0x0000080e01007387 */ /* 0x0001e40000100800 */
[----:B0-2---:R-:W-:-:S07]  /*23c90*/  VIADD R6, R2, 0xfffffffd ;  /* 0xfffffffd02067836 */ /* 0x005fce0000000000 */
.L_x_732:
[----:B------:R-:W-:Y:S05]  /*23ca0*/  BSYNC B1 ;  /* 0x0000000000017941 */ /* 0x000fea0003800000 */
.L_x_731:
[----:B------:R-:W-:-:S05]  /*23cb0*/  IMAD.MOV R2, RZ, RZ, -R13 ;  /* 0x000000ffff027224 */ /* 0x000fca00078e0a0d */
[----:B------:R-:W-:-:S13]  /*23cc0*/  ISETP.NE.AND P0, PT, R3, R2, PT ;  /* 0x000000020300720c */ /* 0x000fda0003f05270 */
[----:B------:R-:W-:Y:S05]  /*23cd0*/  @!P0 BRA `(.L_x_730) ;  /* 0x0000001000788947 */ /* 0x000fea0003800000 */
[----:B------:R-:W-:-:S07]  /*23ce0*/  IMAD.MOV.U32 R10, RZ, RZ, R5 ;  /* 0x000000ffff0a7224 */ /* 0x000fce00078e0005 */
.L_x_754:
        /* <DEDUP_REMOVED lines=22> */
[----:B------:R-:W-:-:S04]  /*23e50*/  @P0 SHF.R.U32.HI R2, RZ, R3, R9 ;  /* 0x00000003ff020219 */ /* 0x000fc80000011609 */
[--C-:B------:R-:W-:Y:S01]  /*23e60*/  SHF.R.S32.HI R3, RZ, 0x1f, R2.reuse ;  /* 0x0000001fff037819 */ /* 0x100fe20000011402 */
[----:B------:R-:W-:-:S04]  /*23e70*/  IMAD.MOV R9, RZ, RZ, -R2 ;  /* 0x000000ffff097224 */ /* 0x000fc800078e0a02 */
[----:B------:R-:W-:Y:S02]  /*23e80*/  IMAD R9, R10, R9, R6 ;  /* 0x000000090a097224 */ /* 0x000fe400078e0206 */
[----:B------:R-:W-:Y:S02]  /*23e90*/  IMAD R10, R12, UR6, RZ ;  /* 0x000000060c0a7c24 */ /* 0x000fe4000f8e02ff */
[----:B------:R-:W-:-:S04]  /*23ea0*/  IMAD.WIDE.U32 R2, R0, UR6, R2 ;  /* 0x0000000600027c25 */ /* 0x000fc8000f8e0002 */
[----:B------:R-:W-:-:S04]  /*23eb0*/  IMAD R10, R0, UR7, R10 ;  /* 0x00000007000a7c24 */ /* 0x000fc8000f8e020a */
[----:B------:R-:W-:Y:S01]  /*23ec0*/  IMAD.IADD R3, R10, 0x1, R3 ;  /* 0x000000010a037824 */ /* 0x000fe200078e0203 */
[----:B------:R-:W-:-:S04]  /*23ed0*/  LEA R10, P0, R2, UR4, 0x2 ;  /* 0x00000004020a7c11 */ /* 0x000fc8000f8010ff */
[----:B------:R-:W-:-:S05]  /*23ee0*/  LEA.HI.X R11, R2, UR5, R3, 0x2, P0 ;  /* 0x00000005020b7c11 */ /* 0x000fca00080f1403 */
[----:B------:R0:W5:Y:S04]  /*23ef0*/  LDG.E R10, desc[UR8][R10.64] ;  /* 0x000000080a0a7981 */ /* 0x000168000c1e1900 */
.L_x_742:
[----:B------:R-:W1:Y:S01]  /*23f00*/  S2R R3, SR_CgaCtaId ;  /* 0x0000000000037919 */ /* 0x000e620000008800 */
[----:B------:R-:W-:-:S04]  /*23f10*/  MOV R2, 0x400 ;  /* 0x0000040000027802 */ /* 0x000fc80000000f00 */
[----:B-1----:R-:W-:Y:S02]  /*23f20*/  LEA R2, R3, R2, 0x18 ;  /* 0x0000000203027211 */ /* 0x002fe400078ec0ff */
[----:B------:R-:W-:Y:S02]  /*23f30*/  SHF.L.U32 R3, R8, 0x1f, RZ ;  /* 0x0000001f08037819 */ /* 0x000fe400000006ff */
[----:B------:R-:W-:-:S04]  /*23f40*/  LEA R2, R7, R2, 0x3 ;  /* 0x0000000207027211 */ /* 0x000fc800078e18ff */
[----:B------:R-:W1:Y:S02]  /*23f50*/  SYNCS.PHASECHK.TRANS64.TRYWAIT P0, [R2+URZ+0x38840], R3 ;  /* 0x03884003020075a7 */ /* 0x000e64000800017f */
[----:B-1----:R-:W-:Y:S05]  /*23f60*/  @!P0 BRA `(.L_x_743) ;  /* 0x00000030001c8947 */ /* 0x002fea0003800000 */
.L_x_837:
        /* <DEDUP_REMOVED lines=11> */
.L_x_744:
[----:B------:R-:W2:Y:S04]  /*24020*/  LDL R15, [R1+0x4] ;  /* 0x00000400010f7983 */ /* 0x000ea80000100800 */
[----:B------:R-:W3:Y:S01]  /*24030*/  LDL.LU R14, [R1+0x8] ;  /* 0x00000800010e7983 */ /* 0x000ee20000300800 */
[----:B-1----:R-:W-:-:S03]  /*24040*/  MOV R3, 0x400 ;  /* 0x0000040000037802 */ /* 0x002fc60000000f00 */
        /* <DEDUP_REMOVED lines=39> */
.L_x_838:
        /* <DEDUP_REMOVED lines=8> */
.L_x_746:
        /* <DEDUP_REMOVED lines=40> */
.L_x_741:
[----:B------:R-:W-:Y:S05]  /*245c0*/  BSYNC B1 ;  /* 0x0000000000017941 */ /* 0x000fea0003800000 */
.L_x_740:
        /* <DEDUP_REMOVED lines=32> */
.L_x_749:
[----:B------:R-:W2:Y:S01]  /*247d0*/  S2R R3, SR_CgaCtaId ;  /* 0x0000000000037919 */ /* 0x000ea20000008800 */
[----:B------:R-:W-:-:S04]  /*247e0*/  MOV R2, 0x400 ;  /* 0x0000040000027802 */ /* 0x000fc80000000f00 */
[----:B--2---:R-:W-:Y:S02]  /*247f0*/  LEA R2, R3, R2, 0x18 ;  /* 0x0000000203027211 */ /* 0x004fe400078ec0ff */
[----:B------:R-:W-:-:S03]  /*24800*/  SHF.L.U32 R3, R13, 0x1f, RZ ;  /* 0x0000001f0d037819 */ /* 0x000fc600000006ff */
[----:B------:R-:W-:-:S04]  /*24810*/  IMAD R2, R14, 0x8, R2 ;  /* 0x000000080e027824 */ /* 0x000fc800078e0202 */
[----:B------:R-:W2:Y:S02]  /*24820*/  SYNCS.PHASECHK.TRANS64.TRYWAIT P0, [R2+URZ+0x38840], R3 ;  /* 0x03884003020075a7 */ /* 0x000ea4000800017f */
[----:B--2---:R-:W-:Y:S05]  /*24830*/  @!P0 BRA `(.L_x_750) ;  /* 0x0000002800108947 */ /* 0x004fea0003800000 */
.L_x_839:
        /* <DEDUP_REMOVED lines=11> */
.L_x_751:
        /* <DEDUP_REMOVED lines=30> */
[----:B------:R-:W-:Y:S01]  /*24ad0*/  IMAD R2, R7, 0x8, R2 ;  /* 0x0000000807027824 */ /* 0x000fe200078e0202 */
        /* <DEDUP_REMOVED lines=11> */
.L_x_840:
        /* <DEDUP_REMOVED lines=8> */
.L_x_753:
        /* <DEDUP_REMOVED lines=39> */
.L_x_748:
[----:B------:R-:W-:Y:S05]  /*24e80*/  BSYNC B1 ;  /* 0x0000000000017941 */ /* 0x000fea0003800000 */
.L_x_747:
[C---:B------:R-:W-:Y:S01]  /*24e90*/  ISETP.GT.AND P0, PT, R6.reuse, 0x1, PT ;  /* 0x000000010600780c */ /* 0x040fe20003f04270 */
[----:B------:R-:W-:-:S12]  /*24ea0*/  VIADD R6, R6, 0xfffffffe ;  /* 0xfffffffe06067836 */ /* 0x000fd80000000000 */
[----:B------:R-:W-:Y:S05]  /*24eb0*/  @P0 BRA `(.L_x_754) ;  /* 0xffffffec008c0947 */ /* 0x000fea000383ffff */
.L_x_730:
[----:B------:R-:W-:Y:S05]  /*24ec0*/  BSYNC B0 ;  /* 0x0000000000007941 */ /* 0x000fea0003800000 */
.L_x_729:
[----:B------:R-:W1:Y:S01]  /*24ed0*/  S2R R2, SR_TID.X ;  /* 0x0000000000027919 */ /* 0x000e620000002100 */
[----:B------:R-:W-:Y:S01]  /*24ee0*/  BSSY B0, `(.L_x_755) ;  /* 0x0000011000007945 */ /* 0x000fe20003800000 */
[----:B-1----:R-:W-:-:S04]  /*24ef0*/  LOP3.LUT R2, R2, 0x1f, RZ, 0xc0, !PT ;  /* 0x0000001f02027812 */ /* 0x002fc800078ec0ff */
[----:B------:R-:W-:-:S13]  /*24f00*/  ISETP.NE.AND P0, PT, R2, RZ, PT ;  /* 0x000000ff0200720c */ /* 0x000fda0003f05270 */
[----:B------:R-:W-:Y:S05]  /*24f10*/  @P0 BRA `(.L_x_756) ;  /* 0x0000000000340947 */ /* 0x000fea0003800000 */
[----:B------:R-:W1:Y:S01]  /*24f20*/  S2R R3, SR_LANEID ;  /* 0x0000000000037919 */ /* 0x000e620000000000 */
[----:B------:R-:W-:Y:S01]  /*24f30*/  VOTEU.ANY UR4, UPT, PT ;  /* 0x0000000000047886 */ /* 0x000fe200038e0100 */
[----:B------:R-:W-:Y:S01]  /*24f40*/  ULDC.64 UR6, c[0x0][0x208] ;  /* 0x0000820000067ab9 */ /* 0x000fe20000000a00 */
[----:B------:R-:W1:Y:S08]  /*24f50*/  FLO.U32 R0, UR4 ;  /* 0x0000000400007d00 */ /* 0x000e7000080e0000 */
[----:B------:R-:W2:Y:S01]  /*24f60*/  POPC R7, UR4 ;  /* 0x0000000400077d09 */ /* 0x000ea20008000000 */
[----:B-1----:R-:W-:-:S02]  /*24f70*/  ISETP.EQ.U32.AND P0, PT, R0, R3, PT ;  /* 0x000000030000720c */ /* 0x002fc40003f02070 */
[----:B------:R-:W2:Y:S11]  /*24f80*/  LDC.64 R2, c[0x0][0xc38] ;  /* 0x00030e00ff027b82 */ /* 0x000eb60000000a00 */
[----:B--2---:R-:W2:Y:S01]  /*24f90*/  @P0 ATOMG.E.ADD.STRONG.GPU PT, R3, desc[UR6][R2.64], R7 ;  /* 0x00000007020309a8 */ /* 0x004ea200081ee1c6 */
[----:B------:R-:W1:Y:S02]  /*24fa0*/  S2R R6, SR_LTMASK ;  /* 0x0000000000067919 */ /* 0x000e640000003900 */
[----:B-1----:R-:W-:-:S04]  /*24fb0*/  LOP3.LUT R6, R6, UR4, RZ, 0xc0, !PT ;  /* 0x0000000406067c12 */ /* 0x002fc8000f8ec0ff */
[----:B------:R-:W1:Y:S01]  /*24fc0*/  POPC R9, R6 ;  /* 0x0000000600097309 */ /* 0x000e620000000000 */
[----:B--2---:R-:W1:Y:S02]  /*24fd0*/  SHFL.IDX PT, R0, R3, R0, 0x1f ;  /* 0x00001f0003007589 */ /* 0x004e6400000e0000 */
[----:B-1----:R-:W-:-:S07]  /*24fe0*/  IADD3 R16, R0, UR36, R9 ;  /* 0x0000002400107c10 */ /* 0x002fce000fffe009 */
.L_x_756:
[----:B------:R-:W-:Y:S05]  /*24ff0*/  BSYNC B0 ;  /* 0x0000000000007941 */ /* 0x000fea0003800000 */
.L_x_755:
        /* <DEDUP_REMOVED lines=11> */
.L_x_841:
        /* <DEDUP_REMOVED lines=11> */
.L_x_760:
        /* <DEDUP_REMOVED lines=38> */
.L_x_758:
[----:B------:R-:W-:Y:S05]  /*253c0*/  BSYNC B0 ;  /* 0x0000000000007941 */ /* 0x000fea0003800000 */
.L_x_757:
        /* <DEDUP_REMOVED lines=9> */
.L_x_713:
[----:B------:R-:W-:Y:S05]  /*25460*/  BSYNC B6 ;  /* 0x0000000000067941 */ /* 0x000fea0003800000 */
.L_x_711:
[----:B------:R-:W-:-:S03]  /*25470*/  UMOV UR4, 0xffffffff ;  /* 0xffffffff00047882 */ /* 0x000fc60000000000 */
[----:B------:R-:W-:Y:S05]  /*25480*/  BRA.DIV UR4, `(.L_x_761) ;  /* 0x0000001e04387947 */ /* 0x000fea000b800000 */
[----:B------:R2:W3:Y:S04]  /*25490*/  SHFL.IDX PT, R4, R16, RZ, 0x1f ;  /* 0x00001fff10047589 */ /* 0x0004e800000e0000 */
[----:B------:R2:W4:Y:S02]  /*254a0*/  SHFL.IDX PT, R6, R16, 0x1, 0x1f ;  /* 0x00201f0010067f89 */ /* 0x00052400000e0000 */
.L_x_845:
[----:B0-----:R-:W0:Y:S01]  /*254b0*/  S2R R8, SR_TID.X ;  /* 0x0000000000087919 */ /* 0x001e220000002100 */
[----:B------:R-:W-:Y:S01]  /*254c0*/  ULDC UR4, c[0x0][0xc14] ;  /* 0x0003050000047ab9 */ /* 0x000fe20000000800 */
[----:B------:R-:W-:Y:S01]  /*254d0*/  BSSY B0, `(.L_x_762) ;  /* 0x000000c000007945 */ /* 0x000fe20003800000 */
[----:B-1----:R-:W-:Y:S01]  /*254e0*/  IMAD.U32 R0, RZ, RZ, UR4 ;  /* 0x00000004ff007e24 */ /* 0x002fe2000f8e00ff */
[----:B------:R-:W-:Y:S02]  /*254f0*/  MOV R17, RZ ;  /* 0x000000ff00117202 */ /* 0x000fe40000000f00 */
[----:B0-----:R-:W-:-:S04]  /*25500*/  LOP3.LUT R8, R8, 0x1f, RZ, 0xc0, !PT ;  /* 0x0000001f08087812 */ /* 0x001fc800078ec0ff */
[C---:B------:R-:W-:Y:S01]  /*25510*/  ISETP.NE.AND P0, PT, R8.reuse, 0x1f, PT ;  /* 0x0000001f0800780c */ /* 0x040fe20003f05270 */
[----:B------:R-:W-:-:S05]  /*25520*/  IMAD.IADD R5, R8, 0x1, R19 ;  /* 0x0000000108057824 */ /* 0x000fca00078e0213 */
[----:B------:R-:W-:-:S13]  /*25530*/  ISETP.GE.OR P0, PT, R5, R0, !P0 ;  /* 0x000000000500720c */ /* 0x000fda0004706670 */
[----:B------:R-:W-:Y:S05]  /*25540*/  @P0 BRA `(.L_x_763) ;  /* 0x0000000000100947 */ /* 0x000fea0003800000 */
[----:B------:R-:W0:Y:S01]  /*25550*/  LDC.64 R2, c[0x0][0xc58] ;  /* 0x00031600ff027b82 */ /* 0x000e220000000a00 */
[----:B------:R-:W-:Y:S01]  /*25560*/  ULDC.64 UR4, c[0x0][0x208] ;  /* 0x0000820000047ab9 */ /* 0x000fe20000000a00 */
[----:B0-----:R-:W-:-:S05]  /*25570*/  IMAD.WIDE R2, R5, 0x4, R2 ;  /* 0x0000000405027825 */ /* 0x001fca00078e0202 */
[----:B------:R0:W5:Y:S02]  /*25580*/  LDG.E R17, desc[UR4][R2.64] ;  /* 0x0000000402117981 */ /* 0x000164000c1e1900 */
.L_x_763:
[----:B------:R-:W-:Y:S05]  /*25590*/  BSYNC B0 ;  /* 0x0000000000007941 */ /* 0x000fea0003800000 */
.L_x_762:
        /* <DEDUP_REMOVED lines=8> */
[----:B------:R-:W1:Y:S02]  /*25620*/  SHFL.UP PT, R14, R13, 0x2, RZ ;  /* 0x044000000d0e7989 */ /* 0x000e6400000e00ff */
[----:B-1----:R-:W-:Y:S02]  /*25630*/  SEL R14, R14, RZ, P1 ;  /* 0x000000ff0e0e7207 */ /* 0x002fe40000800000 */
[----:B------:R-:W-:-:S03]  /*25640*/  ISETP.GE.U32.AND P1, PT, R8, 0x8, PT ;  /* 0x000000080800780c */ /* 0x000fc60003f26070 */
[----:B0-----:R-:W-:-:S05]  /*25650*/  IMAD.IADD R3, R13, 0x1, R14 ;  /* 0x000000010d037824 */ /* 0x001fca00078e020e */
        /* <DEDUP_REMOVED lines=10> */
[----:B------:R0:W1:Y:S02]  /*25700*/  SHFL.IDX PT, R14, R2, 0x1f, 0x1f ;  /* 0x03e01f00020e7f89 */ /* 0x00006400000e0000 */
.L_x_853:
[----:B------:R-:W-:Y:S02]  /*25710*/  ULDC UR4, c[0x0][0xc10] ;  /* 0x0003040000047ab9 */ /* 0x000fe40000000800 */
[----:B--2---:R-:W-:-:S04]  /*25720*/  IMAD.U32 R16, RZ, RZ, UR4 ;  /* 0x00000004ff107e24 */ /* 0x004fc8000f8e00ff */
[----:B-1----:R-:W-:-:S04]  /*25730*/  IMAD R3, R14, R16, RZ ;  /* 0x000000100e037224 */ /* 0x002fc800078e02ff */
[----:B----4-:R-:W-:-:S05]  /*25740*/  IMAD.IADD R6, R6, 0x1, R3 ;  /* 0x0000000106067824 */ /* 0x010fca00078e0203 */
[----:B---3--:R-:W-:-:S13]  /*25750*/  ISETP.GT.AND P0, PT, R6, R4, PT ;  /* 0x000000040600720c */ /* 0x008fda0003f04270 */
[----:B------:R-:W-:Y:S05]  /*25760*/  @P0 BRA `(.L_x_765) ;  /* 0x0000000000b80947 */ /* 0x000fea0003800000 */
[----:B------:R-:W1:Y:S02]  /*25770*/  LDC R0, c[0x0][0xc14] ;  /* 0x00030500ff007b82 */ /* 0x000e640000000800 */
.L_x_770:
[----:B------:R-:W-:-:S05]  /*25780*/  VIADD R19, R19, 0x1f ;  /* 0x0000001f13137836 */ /* 0x000fca0000000000 */
[----:B-1----:R-:W-:-:S13]  /*25790*/  ISETP.GE.AND P0, PT, R19, R0, PT ;  /* 0x000000001300720c */ /* 0x002fda0003f06270 */
[----:B------:R-:W-:Y:S05]  /*257a0*/  @P0 BRA `(.L_x_766) ;  /* 0x0000000400600947 */ /* 0x000fea0003800000 */
[----:B------:R-:W1:Y:S01]  /*257b0*/  S2R R8, SR_TID.X ;  /* 0x0000000000087919 */ /* 0x000e620000002100 */
[----:B------:R-:W-:Y:S01]  /*257c0*/  BSSY B0, `(.L_x_767) ;  /* 0x000000b000007945 */ /* 0x000fe20003800000 */
[----:B------:R-:W-:Y:S01]  /*257d0*/  IMAD.MOV.U32 R17, RZ, RZ, RZ ;  /* 0x000000ffff117224 */ /* 0x000fe200078e00ff */
[----:B-1----:R-:W-:-:S04]  /*257e0*/  LOP3.LUT R8, R8, 0x1f, RZ, 0xc0, !PT ;  /* 0x0000001f08087812 */ /* 0x002fc800078ec0ff */
[C---:B------:R-:W-:Y:S01]  /*257f0*/  ISETP.NE.AND P1, PT, R8.reuse, 0x1f, PT ;  /* 0x0000001f0800780c */ /* 0x040fe20003f25270 */
[----:B------:R-:W-:-:S05]  /*25800*/  IMAD.IADD R5, R8, 0x1, R19 ;  /* 0x0000000108057824 */ /* 0x000fca00078e0213 */
[----:B------:R-:W-:-:S13]  /*25810*/  ISETP.GE.OR P0, PT, R5, R0, !P1 ;  /* 0x000000000500720c */ /* 0x000fda0004f06670 */
[----:B------:R-:W-:Y:S05]  /*25820*/  @P0 BRA `(.L_x_768) ;  /* 0x0000000000100947 */ /* 0x000fea0003800000 */
[----:B0-----:R-:W0:Y:S01]  /*25830*/  LDC.64 R2, c[0x0][0xc58] ;  /* 0x00031600ff027b82 */ /* 0x001e220000000a00 */
[----:B------:R-:W-:Y:S01]  /*25840*/  ULDC.64 UR4, c[0x0][0x208] ;  /* 0x0000820000047ab9 */ /* 0x000fe20000000a00 */
[----:B0-----:R-:W-:-:S05]  /*25850*/  IMAD.WIDE R2, R5, 0x4, R2 ;  /* 0x0000000405027825 */ /* 0x001fca00078e0202 */
[----:B------:R1:W5:Y:S02]  /*25860*/  LDG.E R17, desc[UR4][R2.64] ;  /* 0x0000000402117981 */ /* 0x000364000c1e1900 */
.L_x_768:
[----:B------:R-:W-:Y:S05]  /*25870*/  BSYNC B0 ;  /* 0x0000000000007941 */ /* 0x000fea0003800000 */
.L_x_767:
[----:B------:R-:W-:-:S03]  /*25880*/  UMOV UR4, 0xffffffff ;  /* 0xffffffff00047882 */ /* 0x000fc60000000000 */
[----:B------:R-:W-:Y:S05]  /*25890*/  BRA.DIV UR4, `(.L_x_769) ;  /* 0x0000001e04507947 */ /* 0x000fea000b800000 */
[----:B-----5:R-:W2:Y:S01]  /*258a0*/  SHFL.UP PT, R14, R17, 0x1, RZ ;  /* 0x04200000110e7989 */ /* 0x020ea200000e00ff */
[C---:B------:R-:W-:Y:S02]  /*258b0*/  ISETP.NE.AND P0, PT, R8.reuse, RZ, PT ;  /* 0x000000ff0800720c */ /* 0x040fe40003f05270 */
[----:B------:R-:W-:Y:S02]  /*258c0*/  ISETP.GE.U32.AND P1, PT, R8, 0x2, PT ;  /* 0x000000020800780c */ /* 0x000fe40003f26070 */
[----:B--2---:R-:W-:Y:S02]  /*258d0*/  SEL R14, R14, RZ, P0 ;  /* 0x000000ff0e0e7207 */ /* 0x004fe40000000000 */
[----:B------:R-:W-:-:S03]  /*258e0*/  ISETP.GE.U32.AND P0, PT, R8, 0x4, PT ;  /* 0x000000040800780c */ /* 0x000fc60003f06070 */
[----:B------:R-:W-:-:S05]  /*258f0*/  IMAD.IADD R13, R17, 0x1, R14 ;  /* 0x00000001110d7824 */ /* 0x000fca00078e020e */
[----:B------:R-:W2:Y:S02]  /*25900*/  SHFL.UP PT, R14, R13, 0x2, RZ ;  /* 0x044000000d0e7989 */ /* 0x000ea400000e00ff */
[----:B--2---:R-:W-:Y:S02]  /*25910*/  SEL R14, R14, RZ, P1 ;  /* 0x000000ff0e0e7207 */ /* 0x004fe40000800000 */
[----:B------:R-:W-:Y:S02]  /*25920*/  ISETP.GE.U32.AND P1, PT, R8, 0x8, PT ;  /* 0x000000080800780c */ /* 0x000fe40003f26070 */
[----:B-1----:R-:W-:-:S05]  /*25930*/  IADD3 R3, R13, R14, RZ ;  /* 0x0000000e0d037210 */ /* 0x002fca0007ffe0ff */
[----:B------:R-:W1:Y:S02]  /*25940*/  SHFL.UP PT, R14, R3, 0x4, RZ ;  /* 0x04800000030e7989 */ /* 0x000e6400000e00ff */
[----:B-1----:R-:W-:Y:S02]  /*25950*/  SEL R14, R14, RZ, P0 ;  /* 0x000000ff0e0e7207 */ /* 0x002fe40000000000 */
[----:B------:R-:W-:-:S03]  /*25960*/  ISETP.GE.U32.AND P0, PT, R8, 0x10, PT ;  /* 0x000000100800780c */ /* 0x000fc60003f06070 */
[----:B------:R-:W-:-:S05]  /*25970*/  IMAD.IADD R5, R3, 0x1, R14 ;  /* 0x0000000103057824 */ /* 0x000fca00078e020e */
[----:B------:R-:W1:Y:S02]  /*25980*/  SHFL.UP PT, R14, R5, 0x8, RZ ;  /* 0x05000000050e7989 */ /* 0x000e6400000e00ff */
[----:B-1----:R-:W-:-:S05]  /*25990*/  SEL R14, R14, RZ, P1 ;  /* 0x000000ff0e0e7207 */ /* 0x002fca0000800000 */
[----:B------:R-:W-:-:S05]  /*259a0*/  IMAD.IADD R7, R5, 0x1, R14 ;  /* 0x0000000105077824 */ /* 0x000fca00078e020e */
[----:B------:R-:W0:Y:S02]  /*259b0*/  SHFL.UP PT, R14, R7, 0x10, RZ ;  /* 0x06000000070e7989 */ /* 0x000e2400000e00ff */
[----:B0-----:R-:W-:-:S05]  /*259c0*/  SEL R2, R14, RZ, P0 ;  /* 0x000000ff0e027207 */ /* 0x001fca0000000000 */
[----:B------:R-:W-:-:S05]  /*259d0*/  IMAD.IADD R2, R7, 0x1, R2 ;  /* 0x0000000107027824 */ /* 0x000fca00078e0202 */
[----:B------:R0:W1:Y:S02]  /*259e0*/  SHFL.IDX PT, R14, R2, 0x1f, 0x1f ;  /* 0x03e01f00020e7f89 */ /* 0x00006400000e0000 */
.L_x_861:
[----:B------:R-:W-:Y:S02]  /*259f0*/  ULDC UR4, c[0x0][0xc10] ;  /* 0x0003040000047ab9 */ /* 0x000fe40000000800 */
[----:B------:R-:W-:-:S04]  /*25a00*/  IMAD.U32 R16, RZ, RZ, UR4 ;  /* 0x00000004ff107e24 */ /* 0x000fc8000f8e00ff */
[----:B-1----:R-:W-:-:S04]  /*25a10*/  IMAD R3, R14, R16, RZ ;  /* 0x000000100e037224 */ /* 0x002fc800078e02ff */
[----:B------:R-:W-:-:S05]  /*25a20*/  IMAD.IADD R6, R3, 0x1, R6 ;  /* 0x0000000103067824 */ /* 0x000fca00078e0206 */
[----:B------:R-:W-:-:S13]  /*25a30*/  ISETP.GT.AND P0, PT, R6, R4, PT ;  /* 0x000000040600720c */ /* 0x000fda0003f04270 */
[----:B------:R-:W-:Y:S05]  /*25a40*/  @!P0 BRA `(.L_x_770) ;  /* 0xfffffffc004c8947 */ /* 0x000fea000383ffff */
.L_x_765:
        /* <DEDUP_REMOVED lines=8> */
.L_x_865:
[----:B------:R-:W-:Y:S01]  /*25ad0*/  ISETP.NE.AND P0, PT, R3, RZ, PT ;  /* 0x000000ff0300720c */ /* 0x000fe20003f05270 */
[----:B------:R-:W-:-:S12]  /*25ae0*/  IMAD.MOV.U32 R14, RZ, RZ, RZ ;  /* 0x000000ffff0e7224 */ /* 0x000fd800078e00ff */
[----:B------:R-:W-:Y:S05]  /*25af0*/  @!P0 BRA `(.L_x_772) ;  /* 0x0000000000108947 */ /* 0x000fea0003800000 */
[----:B------:R-:W-:Y:S01]  /*25b00*/  UMOV UR4, 0xffffffff ;  /* 0xffffffff00047882 */ /* 0x000fe20000000000 */
[----:B------:R-:W-:Y:S02]  /*25b10*/  VIADD R12, R5, 0xffffffff ;  /* 0xffffffff050c7836 */ /* 0x000fe40000000000 */
[----:B------:R-:W-:Y:S05]  /*25b20*/  BRA.DIV UR4, `(.L_x_773) ;  /* 0x0000001e04c47947 */ /* 0x000fea000b800000 */
[----:B------:R3:W4:Y:S02]  /*25b30*/  SHFL.IDX PT, R14, R2, R12, 0x1f ;  /* 0x00001f0c020e7589 */ /* 0x00072400000e0000 */
.L_x_772:
[----:B----4-:R-:W-:Y:S01]  /*25b40*/  IMAD R16, R14, R16, R6 ;  /* 0x000000100e107224 */ /* 0x010fe200078e0206 */
[----:B--2---:R-:W-:Y:S01]  /*25b50*/  IABS R6, R17 ;  /* 0x0000001100067213 */ /* 0x004fe20000000000 */
[----:B0--3--:R-:W-:Y:S02]  /*25b60*/  IMAD.MOV.U32 R2, RZ, RZ, RZ ;  /* 0x000000ffff027224 */ /* 0x009fe400078e00ff */
[----:B------:R-:W-:Y:S01]  /*25b70*/  IMAD.IADD R19, R5, 0x1, R19 ;  /* 0x0000000105137824 */ /* 0x000fe200078e0213 */
[----:B------:R-:W0:Y:S08]  /*25b80*/  I2F.RP R7, R6 ;  /* 0x0000000600077306 */ /* 0x000e300000209400 */
[----:B0-----:R-:W0:Y:S02]  /*25b90*/  MUFU.RCP R7, R7 ;  /* 0x0000000700077308 */ /* 0x001e240000001000 */
[----:B0-----:R-:W-:-:S06]  /*25ba0*/  VIADD R8, R7, 0xffffffe ;  /* 0x0ffffffe07087836 */ /* 0x001fcc0000000000 */
[----:B------:R-:W0:Y:S02]  /*25bb0*/  F2I.FTZ.U32.TRUNC.NTZ R3, R8 ;  /* 0x0000000800037305 */ /* 0x000e24000021f000 */
[----:B0-----:R-:W-:-:S04]  /*25bc0*/  IMAD.MOV R9, RZ, RZ, -R3 ;  /* 0x000000ffff097224 */ /* 0x001fc800078e0a03 */
[----:B------:R-:W-:-:S04]  /*25bd0*/  IMAD R9, R9, R6, RZ ;  /* 0x0000000609097224 */ /* 0x000fc800078e02ff */
[----:B------:R-:W-:Y:S01]  /*25be0*/  IMAD.HI.U32 R3, R3, R9, R2 ;  /* 0x0000000903037227 */ /* 0x000fe200078e0002 */
[----:B------:R-:W-:Y:S02]  /*25bf0*/  IADD3 R2, R4, -R16, RZ ;  /* 0x8000001004027210 */ /* 0x000fe40007ffe0ff */
[----:B------:R-:W-:Y:S02]  /*25c00*/  IABS R9, R17 ;  /* 0x0000001100097213 */ /* 0x000fe40000000000 */
[----:B------:R-:W-:-:S03]  /*25c10*/  IABS R4, R2 ;  /* 0x0000000200047213 */ /* 0x000fc60000000000 */
[----:B------:R-:W-:Y:S02]  /*25c20*/  IMAD.MOV R7, RZ, RZ, -R9 ;  /* 0x000000ffff077224 */ /* 0x000fe400078e0a09 */
[----:B------:R-:W-:-:S04]  /*25c30*/  IMAD.HI.U32 R3, R3, R4, RZ ;  /* 0x0000000403037227 */ /* 0x000fc800078e00ff */
[----:B------:R-:W-:Y:S01]  /*25c40*/  IMAD R7, R3, R7, R4 ;  /* 0x0000000703077224 */ /* 0x000fe200078e0204 */
[----:B------:R-:W-:-:S04]  /*25c50*/  LOP3.LUT R4, R2, R17, RZ, 0x3c, !PT ;  /* 0x0000001102047212 */ /* 0x000fc800078e3cff */
[----:B------:R-:W-:-:S13]  /*25c60*/  ISETP.GT.U32.AND P0, PT, R6, R7, PT ;  /* 0x000000070600720c */ /* 0x000fda0003f04070 */
[----:B------:R-:W-:Y:S02]  /*25c70*/  @!P0 IMAD.IADD R7, R7, 0x1, -R6 ;  /* 0x0000000107078824 */ /* 0x000fe400078e0a06 */
[----:B------:R-:W-:-:S03]  /*25c80*/  @!P0 VIADD R3, R3, 0x1 ;  /* 0x0000000103038836 */ /* 0x000fc60000000000 */
[----:B------:R-:W-:-:S13]  /*25c90*/  ISETP.GE.U32.AND P0, PT, R7, R6, PT ;  /* 0x000000060700720c */ /* 0x000fda0003f06070 */
        /* <DEDUP_REMOVED lines=9> */
.L_x_766:
[----:B------:R-:W-:Y:S01]  /*25d30*/  UMOV UR4, URZ ;  /* 0x0000003f00047c82 */ /* 0x000fe20008000000 */
[----:B------:R-:W-:Y:S01]  /*25d40*/  UMOV UR5, URZ ;  /* 0x0000003f00057c82 */ /* 0x000fe20008000000 */
[----:B------:R-:W-:Y:S01]  /*25d50*/  ULDC UR6, c[0x0][0xc14] ;  /* 0x0003050000067ab9 */ /* 0x000fe20000000800 */
[----:B------:R-:W-:Y:S01]  /*25d60*/  IMAD.MOV.U32 R16, RZ, RZ, R4 ;  /* 0x000000ffff107224 */ /* 0x000fe200078e0004 */
[----:B------:R-:W-:Y:S01]  /*25d70*/  MOV R19, UR6 ;  /* 0x0000000600137c02 */ /* 0x000fe20008000f00 */
[----:B------:R-:W-:Y:S02]  /*25d80*/  IMAD.U32 R17, RZ, RZ, UR4 ;  /* 0x00000004ff117e24 */ /* 0x000fe4000f8e00ff */
[----:B------:R-:W-:-:S07]  /*25d90*/  IMAD.U32 R18, RZ, RZ, UR5 ;  /* 0x00000005ff127e24 */ /* 0x000fce000f8e00ff */
.L_x_774:
        /* <DEDUP_REMOVED lines=12> */
.L_x_690:
[----:B0-----:R-:W3:Y:S01]  /*25e60*/  LDL.LU R0, [R1+0x30] ;  /* 0x0000300001007983 */ /* 0x001ee20000300800 */
[----:B------:R-:W-:Y:S01]  /*25e70*/  BSSY B0, `(.L_x_776) ;  /* 0x000000b000007945 */ /* 0x000fe20003800000 */
[----:B-1----:R-:W0:Y:S01]  /*25e80*/  S2R R5, SR_CgaCtaId ;  /* 0x0000000000057919 */ /* 0x002e220000008800 */
[----:B---3--:R-:W-:-:S05]  /*25e90*/  VIADD R0, R0, 0x1 ;  /* 0x0000000100007836 */ /* 0x008fca0000000000 */
[----:B--2---:R-:W-:-:S04]  /*25ea0*/  LEA.HI R2, R0, R0, RZ, 0x1 ;  /* 0x0000000000027211 */ /* 0x004fc800078f08ff */
[----:B------:R-:W-:-:S05]  /*25eb0*/  LOP3.LUT R3, R2, 0xfffffffe, RZ, 0xc0, !PT ;  /* 0xfffffffe02037812 */ /* 0x000fca00078ec0ff */
[----:B------:R-:W-:Y:S01]  /*25ec0*/  IMAD.IADD R3, R0, 0x1, -R3 ;  /* 0x0000000100037824 */ /* 0x000fe200078e0a03 */
[----:B------:R-:W-:-:S04]  /*25ed0*/  MOV R0, 0x400 ;  /* 0x0000040000007802 */ /* 0x000fc80000000f00 */
[----:B0-----:R-:W-:Y:S02]  /*25ee0*/  LEA R0, R5, R0, 0x18 ;  /* 0x0000000005007211 */ /* 0x001fe400078ec0ff */
[----:B------:R-:W-:-:S04]  /*25ef0*/  SHF.L.U32 R3, R3, 0x1f, RZ ;  /* 0x0000001f03037819 */ /* 0x000fc800000006ff */
[----:B------:R-:W0:Y:S02]  /*25f00*/  SYNCS.PHASECHK.TRANS64.TRYWAIT P0, [R0+URZ+0x38820], R3 ;  /* 0x03882003000075a7 */ /* 0x000e24000800017f */
[----:B0-----:R-:W-:Y:S05]  /*25f10*/  @!P0 BRA `(.L_x_777) ;  /* 0x0000001800ec8947 */ /* 0x001fea0003800000 */
.L_x_868:
[----:B------:R-:W-:Y:S05]  /*25f20*/  BSYNC B0 ;  /* 0x0000000000007941 */ /* 0x000fea0003800000 */
.L_x_776:
[----:B------:R-:W-:-:S03]  /*25f30*/  UMOV UR4, 0xffffffff ;  /* 0xffffffff00047882 */ /* 0x000fc60000000000 */
[----:B------:R-:W-:Y:S05]  /*25f40*/  BRA.DIV UR4, `(.L_x_778) ;  /* 0x0000001a04f47947 */ /* 0x000fea000b800000 */
[----:B------:R-:W1:Y:S02]  /*25f50*/  S2R R2, SR_TID.X ;  /* 0x0000000000027919 */ /* 0x000e640000002100 */
[----:B-1----:R-:W-:-:S04]  /*25f60*/  SHF.R.U32.HI R2, RZ, 0x5, R2 ;  /* 0x00000005ff027819 */ /* 0x002fc80000011602 */
[----:B------:R-:W-:-:S05]  /*25f70*/  LOP3.LUT R2, R2, 0x3, RZ, 0xc0, !PT ;  /* 0x0000000302027812 */ /* 0x000fca00078ec0ff */
[----:B------:R1:W2:Y:S02]  /*25f80*/  SHFL.IDX PT, R14, R2, RZ, 0x1f ;  /* 0x00001fff020e7589 */ /* 0x0002a400000e0000 */
.L_x_871:
[----:B--2---:R-:W-:-:S13]  /*25f90*/  ISETP.NE.AND P0, PT, R14, RZ, PT ;  /* 0x000000ff0e00720c */ /* 0x004fda0003f05270 */
[----:B------:R-:W-:Y:S05]  /*25fa0*/  @P0 BRA `(.L_x_451) ;  /* 0x0000000000940947 */ /* 0x000fea0003800000 */
[----:B------:R-:W-:-:S03]  /*25fb0*/  UMOV UR4, 0xffffffff ;  /* 0xffffffff00047882 */ /* 0x000fc60000000000 */
[----:B------:R-:W-:Y:S05]  /*25fc0*/  BRA.DIV UR4, `(.L_x_779) ;  /* 0x0000001e04087947 */ /* 0x000fea000b800000 */
[----:B------:R-:W-:-:S13]  /*25fd0*/  ELECT P6, URZ, PT ;  /* 0x00000000003f782f */ /* 0x000fda00038c0000 */
.L_x_874:
[----:B------:R-:W-:Y:S05]  /*25fe0*/  @!P6 BRA `(.L_x_451) ;  /* 0x000000000084e947 */ /* 0x000fea0003800000 */
[----:B-1----:R-:W2:Y:S02]  /*25ff0*/  LDL.LU R2, [R1+0x3c] ;  /* 0x00003c0001027983 */ /* 0x002ea40000300800 */
[----:B--2---:R-:W-:-:S04]  /*26000*/  LOP3.LUT R2, R2, 0x2, RZ, 0xfc, !PT ;  /* 0x0000000202027812 */ /* 0x004fc800078efcff */
[----:B------:R-:W-:-:S13]  /*26010*/  ISETP.NE.AND P2, PT, R2, 0x3, PT ;  /* 0x000000030200780c */ /* 0x000fda0003f45270 */
[----:B------:R-:W-:Y:S05]  /*26020*/  @!P2 BRA `(.L_x_780) ;  /* 0x000000000004a947 */ /* 0x000fea0003800000 */
[----:B------:R-:W-:Y:S01]  /*26030*/  BPT.TRAP 0x1 ;  /* 0x000000040000795c */ /* 0x000fe20000300000 */
.L_x_780:
        /* <DEDUP_REMOVED lines=14> */
.L_x_875:
[----:B------:R-:W1:Y:S02]  /*26120*/  SYNCS.PHASECHK.TRANS64.TRYWAIT P0, [R7+URZ], R2 ;  /* 0x00000002070075a7 */ /* 0x000e64000800017f */
[----:B-1----:R-:W-:Y:S05]  /*26130*/  @!P0 BRA `(.L_x_782) ;  /* 0x0000001800e08947 */ /* 0x002fea0003800000 */
.L_x_876:
[----:B------:R-:W-:Y:S05]  /*26140*/  @!P2 BRA `(.L_x_783) ;  /* 0x000000000004a947 */ /* 0x000fea0003800000 */
[----:B------:R-:W-:Y:S01]  /*26150*/  BPT.TRAP 0x1 ;  /* 0x000000040000795c */ /* 0x000fe20000300000 */
.L_x_783:
[----:B------:R-:W2:Y:S01]  /*26160*/  LDL.LU R4, [R1] ;  /* 0x0000000001047983 */ /* 0x000ea20000300800 */
[----:B------:R-:W-:-:S04]  /*26170*/  VIADD R0, R0, 0x38860 ;  /* 0x0003886000007836 */ /* 0x000fc80000000000 */
[----:B--2---:R-:W-:-:S04]  /*26180*/  IMAD R4, R4, 0x8, R0 ;  /* 0x0000000804047824 */ /* 0x004fc800078e0200 */
[----:B------:R-:W2:Y:S02]  /*26190*/  SYNCS.PHASECHK.TRANS64.TRYWAIT P0, [R4+URZ], R5 ;  /* 0x00000005040075a7 */ /* 0x000ea4000800017f */
[----:B--2---:R-:W-:Y:S05]  /*261a0*/  @!P0 BRA `(.L_x_784) ;  /* 0x0000001800d88947 */ /* 0x004fea0003800000 */
.L_x_877:
[----:B------:R-:W-:-:S07]  /*261b0*/  IMAD R3, R3, 0x8, R0 ;  /* 0x0000000803037824 */ /* 0x000fce00078e0200 */
.L_x_785:
[----:B---3--:R3:W4:Y:S02]  /*261c0*/  SYNCS.PHASECHK.TRANS64.TRYWAIT P0, [R3+URZ], R2 ;  /* 0x00000002030075a7 */ /* 0x008724000800017f */
[----:B----4-:R-:W-:Y:S05]  /*261d0*/  @!P0 NANOSLEEP.SYNCS 0x989680 ;  /* 0x009896800000895d */ /* 0x010fea0003900000 */
[----:B------:R-:W4:Y:S02]  /*261e0*/  @!P0 SYNCS.PHASECHK.TRANS64 P0, [R3+URZ], R2 ;  /* 0x00000002030085a7 */ /* 0x000f24000800007f */
[----:B----4-:R-:W-:Y:S05]  /*261f0*/  @!P0 BRA `(.L_x_785) ;  /* 0xfffffffc00f08947 */ /* 0x010fea000383ffff */
.L_x_451:
[----:B------:R-:W-:Y:S05]  /*26200*/  BSYNC B7 ;  /* 0x0000000000077941 */ /* 0x000fea0003800000 */
.L_x_448:
[----:B------:R-:W-:Y:S05]  /*26210*/  EXIT ;  /* 0x000000000000794d */ /* 0x000fea0003800000 */
.L_x_471:
[----:B0-----:R0:W1:Y:S02]  /*26220*/  SYNCS.PHASECHK.TRANS64.TRYWAIT P6, [R0+URZ+0x38890], R115 ;  /* 0x03889073000075a7 */ /* 0x00106400080c017f */
[----:B-1----:R-:W-:Y:S05]  /*26230*/  @!P6 NANOSLEEP.SYNCS 0x989680 ;  /* 0x009896800000e95d */ /* 0x002fea0003900000 */
[----:B------:R-:W1:Y:S02]  /*26240*/  @!P6 SYNCS.PHASECHK.TRANS64 P6, [R0+URZ+0x38890], R115 ;  /* 0x038890730000e5a7 */ /* 0x000e6400080c007f */
[----:B-1----:R-:W-:Y:S05]  /*26250*/  @!P6 BRA `(.L_x_471) ;  /* 0xfffffffc00f0e947 */ /* 0x002fea000383ffff */
[----:B------:R-:W-:Y:S05]  /*26260*/  BRA `(.L_x_786) ;  /* 0xfffffdd400087947 */ /* 0x000fea000383ffff */
.L_x_527:
[----:B-1----:R1:W3:Y:S02]  /*26270*/  SYNCS.PHASECHK.TRANS64.TRYWAIT P6, [R0+URZ+0x38890], R115 ;  /* 0x03889073000075a7 */ /* 0x0022e400080c017f */
[----:B---3--:R-:W-:Y:S05]  /*26280*/  @!P6 NANOSLEEP.SYNCS 0x989680 ;  /* 0x009896800000e95d */ /* 0x008fea0003900000 */
[----:B------:R-:W3:Y:S02]  /*26290*/  @!P6 SYNCS.PHASECHK.TRANS64 P6, [R0+URZ+0x38890], R115 ;  /* 0x038890730000e5a7 */ /* 0x000ee400080c007f */
[----:B---3--:R-:W-:Y:S05]  /*262a0*/  @!P6 BRA `(.L_x_527) ;  /* 0xfffffffc00f0e947 */ /* 0x008fea000383ffff */
[----:B------:R-:W-:Y:S05]  /*262b0*/  BRA `(.L_x_787) ;  /* 0xfffffe0800a87947 */ /* 0x000fea000383ffff */
.L_x_552:
[----:B0-----:R0:W1:Y:S02]  /*262c0*/  SYNCS.PHASECHK.TRANS64.TRYWAIT P3, [R0+URZ+0x38890], R115 ;  /* 0x03889073000075a7 */ /* 0x001064000806017f */
[----:B-1----:R-:W-:Y:S05]  /*262d0*/  @!P3 NANOSLEEP.SYNCS 0x989680 ;  /* 0x009896800000b95d */ /* 0x002fea0003900000 */
[----:B------:R-:W1:Y:S02]  /*262e0*/  @!P3 SYNCS.PHASECHK.TRANS64 P3, [R0+URZ+0x38890], R115 ;  /* 0x038890730000b5a7 */ /* 0x000e64000806007f */
[----:B-1----:R-:W-:Y:S05]  /*262f0*/  @!P3 BRA `(.L_x_552) ;  /* 0xfffffffc00f0b947 */ /* 0x002fea000383ffff */
[----:B------:R-:W-:Y:S05]  /*26300*/  BRA `(.L_x_788) ;  /* 0xfffffe3c006c7947 */ /* 0x000fea000383ffff */
.L_x_560:
[----:B--2---:R2:W3:Y:S02]  /*26310*/  SYNCS.PHASECHK.TRANS64.TRYWAIT P2, [R0+URZ+0x388b0], R115 ;  /* 0x0388b073000075a7 */ /* 0x0044e4000804017f */
[----:B---3--:R-:W-:Y:S05]  /*26320*/  @!P2 NANOSLEEP.SYNCS 0x989680 ;  /* 0x009896800000a95d */ /* 0x008fea0003900000 */
[----:B------:R-:W3:Y:S02]  /*26330*/  @!P2 SYNCS.PHASECHK.TRANS64 P2, [R0+URZ+0x388b0], R115 ;  /* 0x0388b0730000a5a7 */ /* 0x000ee4000804007f */
[----:B---3--:R-:W-:Y:S05]  /*26340*/  @!P2 BRA `(.L_x_560) ;  /* 0xfffffffc00f0a947 */ /* 0x008fea000383ffff */
[----:B------:R-:W-:Y:S05]  /*26350*/  BRA `(.L_x_789) ;  /* 0xfffffe4000887947 */ /* 0x000fea000383ffff */
.L_x_582:
[----:B------:R-:W-:Y:S01]  /*26360*/  BSSY B1, `(.L_x_790) ;  /* 0x0000008000017945 */ /* 0x000fe20003800000 */
[----:B------:R-:W-:Y:S01]  /*26370*/  IMAD.MOV.U32 R13, RZ, RZ, R29 ;  /* 0x000000ffff0d7224 */ /* 0x000fe200078e001d */
[----:B------:R-:W-:Y:S01]  /*26380*/  MOV R11, 0x181f ;  /* 0x0000181f000b7802 */ /* 0x000fe20000000f00 */
[----:B------:R-:W-:Y:S02]  /*26390*/  IMAD.MOV.U32 R12, RZ, RZ, RZ ;  /* 0x000000ffff0c7224 */ /* 0x000fe400078e00ff */
[----:B------:R-:W-:-:S07]  /*263a0*/  IMAD.MOV.U32 R15, RZ, RZ, -0x1 ;  /* 0xffffffffff0f7424 */ /* 0x000fce00078e00ff */
[----:B------:R-:W-:Y:S05]  /*263b0*/  WARPSYNC.COLLECTIVE R15, `(.L_x_791) ;  /* 0x000000000f087348 */ /* 0x000fea0003c00000 */
[----:B------:R0:W1:Y:S02]  /*263c0*/  SHFL.IDX P6, R14, R13, R12, R11 ;  /* 0x0000000c0d0e7389 */ /* 0x00006400000c000b */
[----:B01----:R-:W-:Y:S01]  /*263d0*/  ENDCOLLECTIVE ;  /* 0x000000000000791b */ /* 0x003fe20003800000 */
.L_x_791:
[----:B------:R-:W-:Y:S05]  /*263e0*/  BSYNC B1 ;  /* 0x0000000000017941 */ /* 0x000fea0003800000 */
.L_x_790:
[----:B------:R-:W-:Y:S05]  /*263f0*/  BRA `(.L_x_792) ;  /* 0xfffffe5400d07947 */ /* 0x000fea000383ffff */
.L_x_583:
[----:B------:R-:W-:Y:S01]  /*26400*/  BSSY B1, `(.L_x_793) ;  /* 0x0000008000017945 */ /* 0x000fe20003800000 */
[----:B------:R-:W-:Y:S02]  /*26410*/  IMAD.MOV.U32 R13, RZ, RZ, R28 ;  /* 0x000000ffff0d7224 */ /* 0x000fe400078e001c */
[----:B------:R-:W-:Y:S02]  /*26420*/  IMAD.MOV.U32 R12, RZ, RZ, RZ ;  /* 0x000000ffff0c7224 */ /* 0x000fe400078e00ff */
[----:B------:R-:W-:Y:S02]  /*26430*/  IMAD.MOV.U32 R11, RZ, RZ, 0x181f ;  /* 0x0000181fff0b7424 */ /* 0x000fe400078e00ff */
[----:B------:R-:W-:-:S07]  /*26440*/  IMAD.MOV.U32 R15, RZ, RZ, -0x1 ;  /* 0xffffffffff0f7424 */ /* 0x000fce00078e00ff */
[----:B------:R-:W-:Y:S05]  /*26450*/  WARPSYNC.COLLECTIVE R15, `(.L_x_794) ;  /* 0x000000000f087348 */ /* 0x000fea0003c00000 */
[----:B------:R0:W1:Y:S02]  /*26460*/  SHFL.IDX P6, R14, R13, R12, R11 ;  /* 0x0000000c0d0e7389 */ /* 0x00006400000c000b */
[----:B01----:R-:W-:Y:S01]  /*26470*/  ENDCOLLECTIVE ;  /* 0x000000000000791b */ /* 0x003fe20003800000 */
.L_x_794:
[----:B------:R-:W-:Y:S05]  /*26480*/  BSYNC B1 ;  /* 0x0000000000017941 */ /* 0x000fea0003800000 */
.L_x_793:
[----:B------:R-:W-:Y:S05]  /*26490*/  BRA `(.L_x_795) ;  /* 0xfffffe5400b47947 */ /* 0x000fea000383ffff */
.L_x_584:
        /* <DEDUP_REMOVED lines=8> */
.L_x_797:
[----:B------:R-:W-:Y:S05]  /*26520*/  BSYNC B1 ;  /* 0x0000000000017941 */ /* 0x000fea0003800000 */
.L_x_796:
[----:B------:R-:W-:Y:S05]  /*26530*/  BRA `(.L_x_798) ;  /* 0xfffffe5400987947 */ /* 0x000fea000383ffff */
.L_x_585:
        /* <DEDUP_REMOVED lines=8> */
.L_x_800:
[----:B------:R-:W-:Y:S05]  /*265c0*/  BSYNC B1 ;  /* 0x0000000000017941 */ /* 0x000fea0003800000 */
.L_x_799:
[----:B------:R-:W-:Y:S05]  /*265d0*/  BRA `(.L_x_801) ;  /* 0xfffffe54007c7947 */ /* 0x000fea000383ffff */
.L_x_587:
[----:B0-----:R0:W1:Y:S02]  /*265e0*/  SYNCS.PHASECHK.TRANS64.TRYWAIT P1, [R16+URZ+0x38800], R7 ;  /* 0x03880007100075a7 */ /* 0x001064000802017f */
[----:B-1----:R-:W-:Y:S05]  /*265f0*/  @!P1 NANOSLEEP.SYNCS 0x989680 ;  /* 0x009896800000995d */ /* 0x002fea0003900000 */
[----:B------:R-:W1:Y:S02]  /*26600*/  @!P1 SYNCS.PHASECHK.TRANS64 P1, [R16+URZ+0x38800], R7 ;  /* 0x03880007100095a7 */ /* 0x000e64000802007f */
[----:B-1----:R-:W-:Y:S05]  /*26610*/  @!P1 BRA `(.L_x_587) ;  /* 0xfffffffc00f09947 */ /* 0x002fea000383ffff */
[----:B------:R-:W-:Y:S05]  /*26620*/  BRA `(.L_x_802) ;  /* 0xfffffe5400c47947 */ /* 0x000fea000383ffff */
.L_x_621:
        /* <DEDUP_REMOVED lines=8> */
.L_x_804:
[----:B------:R-:W-:Y:S05]  /*266b0*/  BSYNC B1 ;  /* 0x0000000000017941 */ /* 0x000fea0003800000 */
.L_x_803:
[----:B------:R-:W-:Y:S05]  /*266c0*/  BRA `(.L_x_805) ;  /* 0xfffffe84004c7947 */ /* 0x000fea000383ffff */
.L_x_622:
        /* <DEDUP_REMOVED lines=8> */
.L_x_807:
[----:B------:R-:W-:Y:S05]  /*26750*/  BSYNC B1 ;  /* 0x0000000000017941 */ /* 0x000fea0003800000 */
.L_x_806:
[----:B------:R-:W-:Y:S05]  /*26760*/  BRA `(.L_x_808) ;  /* 0xfffffe8400307947 */ /* 0x000fea000383ffff */
.L_x_623:
        /* <DEDUP_REMOVED lines=8> */
.L_x_810:
[----:B------:R-:W-:Y:S05]  /*267f0*/  BSYNC B1 ;  /* 0x0000000000017941 */ /* 0x000fea0003800000 */
.L_x_809:
[----:B------:R-:W-:Y:S05]  /*26800*/  BRA `(.L_x_811) ;  /* 0xfffffe8400147947 */ /* 0x000fea000383ffff */
.L_x_624:
        /* <DEDUP_REMOVED lines=8> */
.L_x_813:
[----:B------:R-:W-:Y:S05]  /*26890*/  BSYNC B1 ;  /* 0x0000000000017941 */ /* 0x000fea0003800000 */
.L_x_812:
[----:B------:R-:W-:Y:S05]  /*268a0*/  BRA `(.L_x_814) ;  /* 0xfffffe8000f87947 */ /* 0x000fea000383ffff */
.L_x_626:
[----:B0-----:R0:W1:Y:S02]  /*268b0*/  SYNCS.PHASECHK.TRANS64.TRYWAIT P0, [R16+URZ+0x38800], R5 ;  /* 0x03880005100075a7 */ /* 0x001064000800017f */
[----:B-1----:R-:W-:Y:S05]  /*268c0*/  @!P0 NANOSLEEP.SYNCS 0x989680 ;  /* 0x009896800000895d */ /* 0x002fea0003900000 */
[----:B------:R-:W1:Y:S02]  /*268d0*/  @!P0 SYNCS.PHASECHK.TRANS64 P0, [R16+URZ+0x38800], R5 ;  /* 0x03880005100085a7 */ /* 0x000e64000800007f */
[----:B-1----:R-:W-:Y:S05]  /*268e0*/  @!P0 BRA `(.L_x_626) ;  /* 0xfffffffc00f08947 */ /* 0x002fea000383ffff */
[----:B------:R-:W-:Y:S05]  /*268f0*/  BRA `(.L_x_815) ;  /* 0xfffffe8400387947 */ /* 0x000fea000383ffff */
.L_x_644:
[----:B-1----:R1:W2:Y:S02]  /*26900*/  SYNCS.PHASECHK.TRANS64.TRYWAIT P1, [R0+URZ+0x38830], R3 ;  /* 0x03883003000075a7 */ /* 0x0022a4000802017f */
[----:B--2---:R-:W-:Y:S05]  /*26910*/  @!P1 NANOSLEEP.SYNCS 0x989680 ;  /* 0x009896800000995d */ /* 0x004fea0003900000 */
[----:B------:R-:W2:Y:S02]  /*26920*/  @!P1 SYNCS.PHASECHK.TRANS64 P1, [R0+URZ+0x38830], R3 ;  /* 0x03883003000095a7 */ /* 0x000ea4000802007f */
[----:B--2---:R-:W-:Y:S05]  /*26930*/  @!P1 BRA `(.L_x_644) ;  /* 0xfffffffc00f09947 */ /* 0x004fea000383ffff */
[----:B------:R-:W-:Y:S05]  /*26940*/  BRA `(.L_x_643) ;  /* 0xfffffeb400947947 */ /* 0x000fea000383ffff */
.L_x_651:
[----:B-1----:R1:W2:Y:S02]  /*26950*/  SYNCS.PHASECHK.TRANS64.TRYWAIT P2, [R11+URZ+0x38830], R4 ;  /* 0x038830040b0075a7 */ /* 0x0022a4000804017f */
[----:B--2---:R-:W-:Y:S05]  /*26960*/  @!P2 NANOSLEEP.SYNCS 0x989680 ;  /* 0x009896800000a95d */ /* 0x004fea0003900000 */
[----:B------:R-:W2:Y:S02]  /*26970*/  @!P2 SYNCS.PHASECHK.TRANS64 P2, [R11+URZ+0x38830], R4 ;  /* 0x038830040b00a5a7 */ /* 0x000ea4000804007f */
[----:B--2---:R-:W-:Y:S05]  /*26980*/  @!P2 BRA `(.L_x_651) ;  /* 0xfffffffc00f0a947 */ /* 0x004fea000383ffff */
[----:B------:R-:W-:Y:S05]  /*26990*/  BRA `(.L_x_650) ;  /* 0xffffff0800687947 */ /* 0x000fea000383ffff */
.L_x_656:
[----:B-1----:R1:W2:Y:S02]  /*269a0*/  SYNCS.PHASECHK.TRANS64.TRYWAIT P2, [R9+URZ+0x38850], R0 ;  /* 0x03885000090075a7 */ /* 0x0022a4000804017f */
[----:B--2---:R-:W-:Y:S05]  /*269b0*/  @!P2 NANOSLEEP.SYNCS 0x989680 ;  /* 0x009896800000a95d */ /* 0x004fea0003900000 */
[----:B------:R-:W2:Y:S02]  /*269c0*/  @!P2 SYNCS.PHASECHK.TRANS64 P2, [R9+URZ+0x38850], R0 ;  /* 0x038850000900a5a7 */ /* 0x000ea4000804007f */
[----:B--2---:R-:W-:Y:S05]  /*269d0*/  @!P2 BRA `(.L_x_656) ;  /* 0xfffffffc00f0a947 */ /* 0x004fea000383ffff */
[----:B------:R-:W-:Y:S05]  /*269e0*/  BRA `(.L_x_655) ;  /* 0xffffff4000347947 */ /* 0x000fea000383ffff */
.L_x_662:
[----:B-1----:R1:W2:Y:S02]  /*269f0*/  SYNCS.PHASECHK.TRANS64.TRYWAIT P0, [R0+URZ+0x38850], R7 ;  /* 0x03885007000075a7 */ /* 0x0022a4000800017f */
[----:B--2---:R-:W-:Y:S05]  /*26a00*/  @!P0 NANOSLEEP.SYNCS 0x989680 ;  /* 0x009896800000895d */ /* 0x004fea0003900000 */
[----:B------:R-:W2:Y:S02]  /*26a10*/  @!P0 SYNCS.PHASECHK.TRANS64 P0, [R0+URZ+0x38850], R7 ;  /* 0x03885007000085a7 */ /* 0x000ea4000800007f */
[----:B--2---:R-:W-:Y:S05]  /*26a20*/  @!P0 BRA `(.L_x_662) ;  /* 0xfffffffc00f08947 */ /* 0x004fea000383ffff */
[----:B------:R-:W-:Y:S05]  /*26a30*/  BRA `(.L_x_661) ;  /* 0xffffff5c00947947 */ /* 0x000fea000383ffff */
.L_x_694:
[----:B------:R-:W0:Y:S01]  /*26a40*/  S2R R11, SR_TID.X ;  /* 0x00000000000b7919 */ /* 0x000e220000002100 */
[----:B------:R-:W-:Y:S01]  /*26a50*/  BSSY B1, `(.L_x_816) ;  /* 0x000000a000017945 */ /* 0x000fe20003800000 */
[----:B------:R-:W-:Y:S02]  /*26a60*/  IMAD.MOV.U32 R12, RZ, RZ, RZ ;  /* 0x000000ffff0c7224 */ /* 0x000fe400078e00ff */
[----:B------:R-:W-:Y:S01]  /*26a70*/  IMAD.MOV.U32 R15, RZ, RZ, -0x1 ;  /* 0xffffffffff0f7424 */ /* 0x000fe200078e00ff */
[----:B0-----:R-:W-:-:S04]  /*26a80*/  SHF.R.U32.HI R11, RZ, 0x5, R11 ;  /* 0x00000005ff0b7819 */ /* 0x001fc8000001160b */
[----:B------:R-:W-:-:S05]  /*26a90*/  LOP3.LUT R11, R11, 0x3, RZ, 0xc0, !PT ;  /* 0x000000030b0b7812 */ /* 0x000fca00078ec0ff */
[----:B------:R-:W-:Y:S02]  /*26aa0*/  IMAD.MOV.U32 R13, RZ, RZ, R11 ;  /* 0x000000ffff0d7224 */ /* 0x000fe400078e000b */
[----:B------:R-:W-:-:S07]  /*26ab0*/  IMAD.MOV.U32 R11, RZ, RZ, 0x1f ;  /* 0x0000001fff0b7424 */ /* 0x000fce00078e00ff */
[----:B-----5:R-:W-:Y:S05]  /*26ac0*/  WARPSYNC.COLLECTIVE R15, `(.L_x_817) ;  /* 0x000000000f087348 */ /* 0x020fea0003c00000 */
[----:B------:R0:W1:Y:S02]  /*26ad0*/  SHFL.IDX P6, R14, R13, R12, R11 ;  /* 0x0000000c0d0e7389 */ /* 0x00006400000c000b */
[----:B01---5:R-:W-:Y:S01]  /*26ae0*/  ENDCOLLECTIVE ;  /* 0x000000000000791b */ /* 0x023fe20003800000 */
.L_x_817:
[----:B------:R-:W-:Y:S05]  /*26af0*/  BSYNC B1 ;  /* 0x0000000000017941 */ /* 0x000fea0003800000 */
.L_x_816:
[----:B------:R-:W-:Y:S05]  /*26b00*/  BRA `(.L_x_818) ;  /* 0xffffffa4003c7947 */ /* 0x000fea000383ffff */
.L_x_695:
[----:B------:R-:W-:Y:S01]  /*26b10*/  BSSY B1, `(.L_x_819) ;  /* 0x0000006000017945 */ /* 0x000fe20003800000 */
[----:B------:R-:W-:-:S07]  /*26b20*/  IMAD.MOV.U32 R15, RZ, RZ, -0x1 ;  /* 0xffffffffff0f7424 */ /* 0x000fce00078e00ff */
[----:B-----5:R-:W-:Y:S05]  /*26b30*/  WARPSYNC.COLLECTIVE R15, `(.L_x_820) ;  /* 0x000000000f0c7348 */ /* 0x020fea0003c00000 */
[----:B------:R-:W-:Y:S02]  /*26b40*/  ELECT P6, UR62, PT ;  /* 0x00000000003e782f */ /* 0x000fe400038c0000 */
[----:B------:R-:W-:Y:S01]  /*26b50*/  MOV R14, UR62 ;  /* 0x0000003e000e7c02 */ /* 0x000fe20008000f00 */
[----:B-----5:R-:W-:Y:S10]  /*26b60*/  ENDCOLLECTIVE ;  /* 0x000000000000791b */ /* 0x020ff40003800000 */
.L_x_820:
[----:B------:R-:W-:Y:S05]  /*26b70*/  BSYNC B1 ;  /* 0x0000000000017941 */ /* 0x000fea0003800000 */
.L_x_819:
[----:B------:R-:W-:Y:S05]  /*26b80*/  BRA `(.L_x_821) ;  /* 0xffffffa400287947 */ /* 0x000fea000383ffff */
.L_x_697:
[----:B0-----:R0:W1:Y:S02]  /*26b90*/  SYNCS.PHASECHK.TRANS64.TRYWAIT P0, [R9+URZ+0x38820], R5 ;  /* 0x03882005090075a7 */ /* 0x001064000800017f */
[----:B-1----:R-:W-:Y:S05]  /*26ba0*/  @!P0 NANOSLEEP.SYNCS 0x989680 ;  /* 0x009896800000895d */ /* 0x002fea0003900000 */
[----:B------:R-:W1:Y:S02]  /*26bb0*/  @!P0 SYNCS.PHASECHK.TRANS64 P0, [R9+URZ+0x38820], R5 ;  /* 0x03882005090085a7 */ /* 0x000e64000800007f */
[----:B-1----:R-:W-:Y:S05]  /*26bc0*/  @!P0 BRA `(.L_x_697) ;  /* 0xfffffffc00f08947 */ /* 0x002fea000383ffff */
[----:B------:R-:W-:Y:S05]  /*26bd0*/  BRA `(.L_x_822) ;  /* 0xffffffa400447947 */ /* 0x000fea000383ffff */
.L_x_700:
[----:B0-----:R0:W1:Y:S02]  /*26be0*/  SYNCS.PHASECHK.TRANS64.TRYWAIT P0, [R5+URZ+0x388a0], R10 ;  /* 0x0388a00a050075a7 */ /* 0x001064000800017f */
[----:B-1----:R-:W-:Y:S05]  /*26bf0*/  @!P0 NANOSLEEP.SYNCS 0x989680 ;  /* 0x009896800000895d */ /* 0x002fea0003900000 */
[----:B------:R-:W1:Y:S02]  /*26c00*/  @!P0 SYNCS.PHASECHK.TRANS64 P0, [R5+URZ+0x388a0], R10 ;  /* 0x0388a00a050085a7 */ /* 0x000e64000800007f */
[----:B-1----:R-:W-:Y:S05]  /*26c10*/  @!P0 BRA `(.L_x_700) ;  /* 0xfffffffc00f08947 */ /* 0x002fea000383ffff */
[----:B------:R-:W-:Y:S05]  /*26c20*/  BRA `(.L_x_823) ;  /* 0xffffffa400547947 */ /* 0x000fea000383ffff */
.L_x_702:
[----:B-1----:R1:W2:Y:S02]  /*26c30*/  SYNCS.PHASECHK.TRANS64.TRYWAIT P0, [R5+URZ+0x388c0], R10 ;  /* 0x0388c00a050075a7 */ /* 0x0022a4000800017f */
[----:B--2---:R-:W-:Y:S05]  /*26c40*/  @!P0 NANOSLEEP.SYNCS 0x989680 ;  /* 0x009896800000895d */ /* 0x004fea0003900000 */
[----:B------:R-:W2:Y:S02]  /*26c50*/  @!P0 SYNCS.PHASECHK.TRANS64 P0, [R5+URZ+0x388c0], R10 ;  /* 0x0388c00a050085a7 */ /* 0x000ea4000800007f */
[----:B--2---:R-:W-:Y:S05]  /*26c60*/  @!P0 BRA `(.L_x_702) ;  /* 0xfffffffc00f08947 */ /* 0x004fea000383ffff */
[----:B------:R-:W-:Y:S05]  /*26c70*/  BRA `(.L_x_824) ;  /* 0xffffffa400f47947 */ /* 0x000fea000383ffff */
.L_x_706:
[----:B0-----:R0:W1:Y:S02]  /*26c80*/  SYNCS.PHASECHK.TRANS64.TRYWAIT P0, [R6+URZ+0x388a0], R7 ;  /* 0x0388a007060075a7 */ /* 0x001064000800017f */
[----:B-1----:R-:W-:Y:S05]  /*26c90*/  @!P0 NANOSLEEP.SYNCS 0x989680 ;  /* 0x009896800000895d */ /* 0x002fea0003900000 */
[----:B------:R-:W1:Y:S02]  /*26ca0*/  @!P0 SYNCS.PHASECHK.TRANS64 P0, [R6+URZ+0x388a0], R7 ;  /* 0x0388a007060085a7 */ /* 0x000e64000800007f */
[----:B-1----:R-:W-:Y:S05]  /*26cb0*/  @!P0 BRA `(.L_x_706) ;  /* 0xfffffffc00f08947 */ /* 0x002fea000383ffff */
[----:B------:R-:W-:Y:S05]  /*26cc0*/  BRA `(.L_x_825) ;  /* 0xffffffa800dc7947 */ /* 0x000fea000383ffff */
.L_x_708:
[----:B-1----:R1:W2:Y:S02]  /*26cd0*/  SYNCS.PHASECHK.TRANS64.TRYWAIT P1, [R6+URZ+0x388c0], R7 ;  /* 0x0388c007060075a7 */ /* 0x0022a4000802017f */
[----:B--2---:R-:W-:Y:S05]  /*26ce0*/  @!P1 NANOSLEEP.SYNCS 0x989680 ;  /* 0x009896800000995d */ /* 0x004fea0003900000 */
[----:B------:R-:W2:Y:S02]  /*26cf0*/  @!P1 SYNCS.PHASECHK.TRANS64 P1, [R6+URZ+0x388c0], R7 ;  /* 0x0388c007060095a7 */ /* 0x000ea4000802007f */
[----:B--2---:R-:W-:Y:S05]  /*26d00*/  @!P1 BRA `(.L_x_708) ;  /* 0xfffffffc00f09947 */ /* 0x004fea000383ffff */
[----:B------:R-:W-:Y:S05]  /*26d10*/  BRA `(.L_x_826) ;  /* 0xffffffac00747947 */ /* 0x000fea000383ffff */
.L_x_721:
        /* <DEDUP_REMOVED lines=11> */
.L_x_828:
[----:B------:R-:W-:Y:S05]  /*26dd0*/  BSYNC B0 ;  /* 0x0000000000007941 */ /* 0x000fea0003800000 */
.L_x_827:
[----:B------:R-:W-:Y:S05]  /*26de0*/  BRA `(.L_x_829) ;  /* 0xffffffb800d47947 */ /* 0x000fea000383ffff */
.L_x_722:
[----:B------:R-:W-:Y:S01]  /*26df0*/  BSSY B0, `(.L_x_830) ;  /* 0x0000006000007945 */ /* 0x000fe20003800000 */
[----:B------:R-:W-:-:S07]  /*26e00*/  IMAD.MOV.U32 R15, RZ, RZ, -0x1 ;  /* 0xffffffffff0f7424 */ /* 0x000fce00078e00ff */
[----:B------:R-:W-:Y:S05]  /*26e10*/  WARPSYNC.COLLECTIVE R15, `(.L_x_831) ;  /* 0x000000000f0c7348 */ /* 0x000fea0003c00000 */
[----:B------:R-:W-:Y:S02]  /*26e20*/  ELECT P6, UR62, PT ;  /* 0x00000000003e782f */ /* 0x000fe400038c0000 */
[----:B------:R-:W-:Y:S01]  /*26e30*/  MOV R14, UR62 ;  /* 0x0000003e000e7c02 */ /* 0x000fe20008000f00 */
[----:B------:R-:W-:Y:S10]  /*26e40*/  ENDCOLLECTIVE ;  /* 0x000000000000791b */ /* 0x000ff40003800000 */
.L_x_831:
[----:B------:R-:W-:Y:S05]  /*26e50*/  BSYNC B0 ;  /* 0x0000000000007941 */ /* 0x000fea0003800000 */
.L_x_830:
[----:B------:R-:W-:Y:S05]  /*26e60*/  BRA `(.L_x_832) ;  /* 0xffffffb800cc7947 */ /* 0x000fea000383ffff */
.L_x_725:
[----:B0-----:R0:W1:Y:S02]  /*26e70*/  SYNCS.PHASECHK.TRANS64.TRYWAIT P0, [R6+URZ+0x38840], R7 ;  /* 0x03884007060075a7 */ /* 0x001064000800017f */
[----:B-1----:R-:W-:Y:S05]  /*26e80*/  @!P0 NANOSLEEP.SYNCS 0x989680 ;  /* 0x009896800000895d */ /* 0x002fea0003900000 */
[----:B------:R-:W1:Y:S02]  /*26e90*/  @!P0 SYNCS.PHASECHK.TRANS64 P0, [R6+URZ+0x38840], R7 ;  /* 0x03884007060085a7 */ /* 0x000e64000800007f */
[----:B-1----:R-:W-:Y:S05]  /*26ea0*/  @!P0 BRA `(.L_x_725) ;  /* 0xfffffffc00f08947 */ /* 0x002fea000383ffff */
[----:B------:R-:W-:Y:S05]  /*26eb0*/  BRA `(.L_x_833) ;  /* 0xffffffbc00407947 */ /* 0x000fea000383ffff */
.L_x_728:
        /* <DEDUP_REMOVED lines=8> */
.L_x_736:
[----:B0-----:R0:W1:Y:S02]  /*26f40*/  SYNCS.PHASECHK.TRANS64.TRYWAIT P0, [R8+URZ+0x38840], R9 ;  /* 0x03884009080075a7 */ /* 0x001064000800017f */
[----:B-1----:R-:W-:Y:S05]  /*26f50*/  @!P0 NANOSLEEP.SYNCS 0x989680 ;  /* 0x009896800000895d */ /* 0x002fea0003900000 */
[----:B------:R-:W1:Y:S02]  /*26f60*/  @!P0 SYNCS.PHASECHK.TRANS64 P0, [R8+URZ+0x38840], R9 ;  /* 0x03884009080085a7 */ /* 0x000e64000800007f */
[----:B-1----:R-:W-:Y:S05]  /*26f70*/  @!P0 BRA `(.L_x_736) ;  /* 0xfffffffc00f08947 */ /* 0x002fea000383ffff */
[----:B------:R-:W-:Y:S05]  /*26f80*/  BRA `(.L_x_835) ;  /* 0xffffffc400847947 */ /* 0x000fea000383ffff */
.L_x_738:
[----:B0-----:R0:W1:Y:S02]  /*26f90*/  SYNCS.PHASECHK.TRANS64.TRYWAIT P0, [R9+URZ+0x60], R8 ;  /* 0x00006008090075a7 */ /* 0x001064000800017f */
[----:B-1----:R-:W-:Y:S05]  /*26fa0*/  @!P0 NANOSLEEP.SYNCS 0x989680 ;  /* 0x009896800000895d */ /* 0x002fea0003900000 */
[----:B------:R-:W1:Y:S02]  /*26fb0*/  @!P0 SYNCS.PHASECHK.TRANS64 P0, [R9+URZ+0x60], R8 ;  /* 0x00006008090085a7 */ /* 0x000e64000800007f */
[----:B-1----:R-:W-:Y:S05]  /*26fc0*/  @!P0 BRA `(.L_x_738) ;  /* 0xfffffffc00f08947 */ /* 0x002fea000383ffff */
[----:B------:R-:W-:Y:S05]  /*26fd0*/  BRA `(.L_x_836) ;  /* 0xffffffc800447947 */ /* 0x000fea000383ffff */
.L_x_743:
[----:B-1----:R1:W2:Y:S02]  /*26fe0*/  SYNCS.PHASECHK.TRANS64.TRYWAIT P0, [R2+URZ+0x38840], R3 ;  /* 0x03884003020075a7 */ /* 0x0022a4000800017f */
[----:B--2---:R-:W-:Y:S05]  /*26ff0*/  @!P0 NANOSLEEP.SYNCS 0x989680 ;  /* 0x009896800000895d */ /* 0x004fea0003900000 */
[----:B------:R-:W2:Y:S02]  /*27000*/  @!P0 SYNCS.PHASECHK.TRANS64 P0, [R2+URZ+0x38840], R3 ;  /* 0x03884003020085a7 */ /* 0x000ea4000800007f */
[----:B--2---:R-:W-:Y:S05]  /*27010*/  @!P0 BRA `(.L_x_743) ;  /* 0xfffffffc00f08947 */ /* 0x004fea000383ffff */
[----:B------:R-:W-:Y:S05]  /*27020*/  BRA `(.L_x_837) ;  /* 0xffffffcc00d07947 */ /* 0x000fea000383ffff */
.L_x_745:
[----:B0-----:R0:W1:Y:S02]  /*27030*/  SYNCS.PHASECHK.TRANS64.TRYWAIT P1, [R3+URZ+0x60], R2 ;  /* 0x00006002030075a7 */ /* 0x001064000802017f */
[----:B-1----:R-:W-:Y:S05]  /*27040*/  @!P1 NANOSLEEP.SYNCS 0x989680 ;  /* 0x009896800000995d */ /* 0x002fea0003900000 */
[----:B------:R-:W1:Y:S02]  /*27050*/  @!P1 SYNCS.PHASECHK.TRANS64 P1, [R3+URZ+0x60], R2 ;  /* 0x00006002030095a7 */ /* 0x000e64000802007f */
[----:B-1----:R-:W-:Y:S05]  /*27060*/  @!P1 BRA `(.L_x_745) ;  /* 0xfffffffc00f09947 */ /* 0x002fea000383ffff */
[----:B------:R-:W-:Y:S05]  /*27070*/  BRA `(.L_x_838) ;  /* 0xffffffd000907947 */ /* 0x000fea000383ffff */
.L_x_750:
[----:B--2---:R2:W3:Y:S02]  /*27080*/  SYNCS.PHASECHK.TRANS64.TRYWAIT P0, [R2+URZ+0x38840], R3 ;  /* 0x03884003020075a7 */ /* 0x0044e4000800017f */
[----:B---3--:R-:W-:Y:S05]  /*27090*/  @!P0 NANOSLEEP.SYNCS 0x989680 ;  /* 0x009896800000895d */ /* 0x008fea0003900000 */
[----:B------:R-:W3:Y:S02]  /*270a0*/  @!P0 SYNCS.PHASECHK.TRANS64 P0, [R2+URZ+0x38840], R3 ;  /* 0x03884003020085a7 */ /* 0x000ee4000800007f */
[----:B---3--:R-:W-:Y:S05]  /*270b0*/  @!P0 BRA `(.L_x_750) ;  /* 0xfffffffc00f08947 */ /* 0x008fea000383ffff */
[----:B------:R-:W-:Y:S05]  /*270c0*/  BRA `(.L_x_839) ;  /* 0xffffffd400dc7947 */ /* 0x000fea000383ffff */
.L_x_752:
[----:B0-----:R0:W1:Y:S02]  /*270d0*/  SYNCS.PHASECHK.TRANS64.TRYWAIT P1, [R2+URZ+0x60], R8 ;  /* 0x00006008020075a7 */ /* 0x001064000802017f */
[----:B-1----:R-:W-:Y:S05]  /*270e0*/  @!P1 NANOSLEEP.SYNCS 0x989680 ;  /* 0x009896800000995d */ /* 0x002fea0003900000 */
[----:B------:R-:W1:Y:S02]  /*270f0*/  @!P1 SYNCS.PHASECHK.TRANS64 P1, [R2+URZ+0x60], R8 ;  /* 0x00006008020095a7 */ /* 0x000e64000802007f */
[----:B-1----:R-:W-:Y:S05]  /*27100*/  @!P1 BRA `(.L_x_752) ;  /* 0xfffffffc00f09947 */ /* 0x002fea000383ffff */
[----:B------:R-:W-:Y:S05]  /*27110*/  BRA `(.L_x_840) ;  /* 0xffffffd8009c7947 */ /* 0x000fea000383ffff */
.L_x_759:
[----:B-1----:R1:W2:Y:S02]  /*27120*/  SYNCS.PHASECHK.TRANS64.TRYWAIT P0, [R3+URZ+0x38860], R0 ;  /* 0x03886000030075a7 */ /* 0x0022a4000800017f */
[----:B--2---:R-:W-:Y:S05]  /*27130*/  @!P0 NANOSLEEP.SYNCS 0x989680 ;  /* 0x009896800000895d */ /* 0x004fea0003900000 */
[----:B------:R-:W2:Y:S02]  /*27140*/  @!P0 SYNCS.PHASECHK.TRANS64 P0, [R3+URZ+0x38860], R0 ;  /* 0x03886000030085a7 */ /* 0x000ea4000800007f */
[----:B--2---:R-:W-:Y:S05]  /*27150*/  @!P0 BRA `(.L_x_759) ;  /* 0xfffffffc00f08947 */ /* 0x004fea000383ffff */
[----:B------:R-:W-:Y:S05]  /*27160*/  BRA `(.L_x_841) ;  /* 0xffffffdc00d07947 */ /* 0x000fea000383ffff */
.L_x_761:
[----:B------:R-:W-:Y:S01]  /*27170*/  BSSY B0, `(.L_x_842) ;  /* 0x0000008000007945 */ /* 0x000fe20003800000 */
[----:B0-----:R-:W-:Y:S02]  /*27180*/  IMAD.MOV.U32 R13, RZ, RZ, R16 ;  /* 0x000000ffff0d7224 */ /* 0x001fe400078e0010 */
[----:B------:R-:W-:Y:S02]  /*27190*/  IMAD.MOV.U32 R12, RZ, RZ, RZ ;  /* 0x000000ffff0c7224 */ /* 0x000fe400078e00ff */
[----:B------:R-:W-:Y:S02]  /*271a0*/  IMAD.MOV.U32 R11, RZ, RZ, 0x1f ;  /* 0x0000001fff0b7424 */ /* 0x000fe400078e00ff */
[----:B------:R-:W-:-:S07]  /*271b0*/  IMAD.MOV.U32 R15, RZ, RZ, -0x1 ;  /* 0xffffffffff0f7424 */ /* 0x000fce00078e00ff */
[----:B-1---5:R-:W-:Y:S05]  /*271c0*/  WARPSYNC.COLLECTIVE R15, `(.L_x_843) ;  /* 0x000000000f087348 */ /* 0x022fea0003c00000 */
[----:B------:R0:W2:Y:S02]  /*271d0*/  SHFL.IDX P6, R14, R13, R12, R11 ;  /* 0x0000000c0d0e7389 */ /* 0x0000a400000c000b */
[----:B012--5:R-:W-:Y:S01]  /*271e0*/  ENDCOLLECTIVE ;  /* 0x000000000000791b */ /* 0x027fe20003800000 */
.L_x_843:
[----:B------:R-:W-:Y:S05]  /*271f0*/  BSYNC B0 ;  /* 0x0000000000007941 */ /* 0x000fea0003800000 */
.L_x_842:
        /* <DEDUP_REMOVED lines=8> */
.L_x_844:
[----:B------:R-:W-:Y:S01]  /*27280*/  IMAD.MOV.U32 R6, RZ, RZ, R14 ;  /* 0x000000ffff067224 */ /* 0x000fe200078e000e */
[----:B------:R-:W-:Y:S06]  /*27290*/  BRA `(.L_x_845) ;  /* 0xffffffe000847947 */ /* 0x000fec000383ffff */
.L_x_764:
        /* <DEDUP_REMOVED lines=8> */
.L_x_847:
[----:B------:R-:W-:Y:S05]  /*27320*/  BSYNC B0 ;  /* 0x0000000000007941 */ /* 0x000fea0003800000 */
.L_x_846:
[----:B------:R-:W-:Y:S01]  /*27330*/  ISETP.NE.AND P0, PT, R8, RZ, PT ;  /* 0x000000ff0800720c */ /* 0x000fe20003f05270 */
[----:B------:R-:W-:Y:S02]  /*27340*/  IMAD.MOV.U32 R12, RZ, RZ, 0x2 ;  /* 0x00000002ff0c7424 */ /* 0x000fe400078e00ff */
[----:B------:R-:W-:Y:S01]  /*27350*/  IMAD.MOV.U32 R11, RZ, RZ, RZ ;  /* 0x000000ffff0b7224 */ /* 0x000fe200078e00ff */
[----:B------:R-:W-:Y:S01]  /*27360*/  SEL R14, R14, RZ, P0 ;  /* 0x000000ff0e0e7207 */ /* 0x000fe20000000000 */
[----:B------:R-:W-:Y:S01]  /*27370*/  IMAD.MOV.U32 R15, RZ, RZ, -0x1 ;  /* 0xffffffffff0f7424 */ /* 0x000fe200078e00ff */
[----:B------:R-:W-:-:S03]  /*27380*/  ISETP.GE.U32.AND P0, PT, R8, 0x2, PT ;  /* 0x000000020800780c */ /* 0x000fc60003f06070 */
[----:B------:R-:W-:-:S10]  /*27390*/  IMAD.IADD R13, R17, 0x1, R14 ;  /* 0x00000001110d7824 */ /* 0x000fd400078e020e */
[----:B------:R-:W-:Y:S05]  /*273a0*/  WARPSYNC.COLLECTIVE R15, `(.L_x_848) ;  /* 0x000000000f087348 */ /* 0x000fea0003c00000 */
[----:B------:R0:W1:Y:S02]  /*273b0*/  SHFL.UP P6, R14, R13, R12, R11 ;  /* 0x0400000c0d0e7389 */ /* 0x00006400000c000b */
[----:B01----:R-:W-:Y:S01]  /*273c0*/  ENDCOLLECTIVE ;  /* 0x000000000000791b */ /* 0x003fe20003800000 */
.L_x_848:
        /* <DEDUP_REMOVED lines=8> */
.L_x_849:
        /* <DEDUP_REMOVED lines=8> */
.L_x_850:
        /* <DEDUP_REMOVED lines=8> */
.L_x_851:
        /* <DEDUP_REMOVED lines=8> */
.L_x_852:
[----:B------:R-:W-:Y:S05]  /*275d0*/  BRA `(.L_x_853) ;  /* 0xffffffe0004c7947 */ /* 0x000fea000383ffff */
.L_x_769:
[----:B------:R-:W-:Y:S01]  /*275e0*/  BSSY B0, `(.L_x_854) ;  /* 0x0000008000007945 */ /* 0x000fe20003800000 */
[----:B-----5:R-:W-:Y:S01]  /*275f0*/  IMAD.MOV.U32 R13, RZ, RZ, R17 ;  /* 0x000000ffff0d7224 */ /* 0x020fe200078e0011 */
[----:B------:R-:W-:Y:S01]  /*27600*/  MOV R12, 0x1 ;  /* 0x00000001000c7802 */ /* 0x000fe20000000f00 */
[----:B------:R-:W-:Y:S02]  /*27610*/  IMAD.MOV.U32 R11, RZ, RZ, RZ ;  /* 0x000000ffff0b7224 */ /* 0x000fe400078e00ff */
[----:B------:R-:W-:-:S07]  /*27620*/  IMAD.MOV.U32 R15, RZ, RZ, -0x1 ;  /* 0xffffffffff0f7424 */ /* 0x000fce00078e00ff */
[----:B01----:R-:W-:Y:S05]  /*27630*/  WARPSYNC.COLLECTIVE R15, `(.L_x_855) ;  /* 0x000000000f087348 */ /* 0x003fea0003c00000 */
[----:B------:R2:W3:Y:S02]  /*27640*/  SHFL.UP P6, R14, R13, R12, R11 ;  /* 0x0400000c0d0e7389 */ /* 0x0004e400000c000b */
[----:B0123--:R-:W-:Y:S01]  /*27650*/  ENDCOLLECTIVE ;  /* 0x000000000000791b */ /* 0x00ffe20003800000 */
.L_x_855:
[----:B------:R-:W-:Y:S05]  /*27660*/  BSYNC B0 ;  /* 0x0000000000007941 */ /* 0x000fea0003800000 */
.L_x_854:
        /* <DEDUP_REMOVED lines=10> */
.L_x_856:
        /* <DEDUP_REMOVED lines=8> */
.L_x_857:
        /* <DEDUP_REMOVED lines=8> */
.L_x_858:
        /* <DEDUP_REMOVED lines=8> */
.L_x_859:
        /* <DEDUP_REMOVED lines=8> */
.L_x_860:
[----:B------:R-:W-:Y:S05]  /*27910*/  BRA `(.L_x_861) ;  /* 0xffffffe000347947 */ /* 0x000fea000383ffff */
.L_x_771:
[----:B------:R-:W-:Y:S01]  /*27920*/  BSSY B0, `(.L_x_862) ;  /* 0x0000006000007945 */ /* 0x000fe20003800000 */
[----:B------:R-:W-:Y:S01]  /*27930*/  PLOP3.LUT P6, PT, P6, PT, PT, 0x8, 0x0 ;  /* 0x000000000000781c */ /* 0x000fe200037ce170 */
[----:B------:R-:W-:-:S12]  /*27940*/  IMAD.MOV.U32 R15, RZ, RZ, -0x1 ;  /* 0xffffffffff0f7424 */ /* 0x000fd800078e00ff */
[----:B0-----:R-:W-:Y:S05]  /*27950*/  WARPSYNC.COLLECTIVE R15, `(.L_x_863) ;  /* 0x000000000f087348 */ /* 0x001fea0003c00000 */
[----:B------:R-:W-:Y:S01]  /*27960*/  VOTE.ANY R14, PT, P6 ;  /* 0x00000000000e7806 */ /* 0x000fe200030e0100 */
[----:B0-----:R-:W-:Y:S06]  /*27970*/  ENDCOLLECTIVE ;  /* 0x000000000000791b */ /* 0x001fec0003800000 */
.L_x_863:
[----:B------:R-:W-:Y:S05]  /*27980*/  BSYNC B0 ;  /* 0x0000000000007941 */ /* 0x000fea0003800000 */
.L_x_862:
        /* <DEDUP_REMOVED lines=9> */
.L_x_864:
[----:B------:R-:W-:Y:S01]  /*27a20*/  IMAD.MOV.U32 R17, RZ, RZ, R14 ;  /* 0x000000ffff117224 */ /* 0x000fe200078e000e */
[----:B------:R-:W-:Y:S06]  /*27a30*/  BRA `(.L_x_865) ;  /* 0xffffffe000247947 */ /* 0x000fec000383ffff */
.L_x_773:
[----:B------:R-:W-:Y:S01]  /*27a40*/  BSSY B0, `(.L_x_866) ;  /* 0x0000007000007945 */ /* 0x000fe20003800000 */
[----:B------:R-:W-:Y:S02]  /*27a50*/  IMAD.MOV.U32 R13, RZ, RZ, R2 ;  /* 0x000000ffff0d7224 */ /* 0x000fe400078e0002 */
[----:B------:R-:W-:Y:S02]  /*27a60*/  IMAD.MOV.U32 R11, RZ, RZ, 0x1f ;  /* 0x0000001fff0b7424 */ /* 0x000fe400078e00ff */
[----:B------:R-:W-:-:S07]  /*27a70*/  IMAD.MOV.U32 R15, RZ, RZ, -0x1 ;  /* 0xffffffffff0f7424 */ /* 0x000fce00078e00ff */
[----:B012---:R-:W-:Y:S05]  /*27a80*/  WARPSYNC.COLLECTIVE R15, `(.L_x_867) ;  /* 0x000000000f087348 */ /* 0x007fea0003c00000 */
[----:B------:R3:W4:Y:S02]  /*27a90*/  SHFL.IDX P6, R14, R13, R12, R11 ;  /* 0x0000000c0d0e7389 */ /* 0x00072400000c000b */
[----:B01234-:R-:W-:Y:S01]  /*27aa0*/  ENDCOLLECTIVE ;  /* 0x000000000000791b */ /* 0x01ffe20003800000 */
.L_x_867:
[----:B------:R-:W-:Y:S05]  /*27ab0*/  BSYNC B0 ;  /* 0x0000000000007941 */ /* 0x000fea0003800000 */
.L_x_866:
[----:B------:R-:W-:Y:S05]  /*27ac0*/  BRA `(.L_x_772) ;  /* 0xffffffe0001c7947 */ /* 0x000fea000383ffff */
.L_x_777:
[----:B0-----:R0:W1:Y:S02]  /*27ad0*/  SYNCS.PHASECHK.TRANS64.TRYWAIT P0, [R0+URZ+0x38820], R3 ;  /* 0x03882003000075a7 */ /* 0x001064000800017f */
[----:B-1----:R-:W-:Y:S05]  /*27ae0*/  @!P0 NANOSLEEP.SYNCS 0x989680 ;  /* 0x009896800000895d */ /* 0x002fea0003900000 */
[----:B------:R-:W1:Y:S02]  /*27af0*/  @!P0 SYNCS.PHASECHK.TRANS64 P0, [R0+URZ+0x38820], R3 ;  /* 0x03882003000085a7 */ /* 0x000e64000800007f */
[----:B-1----:R-:W-:Y:S05]  /*27b00*/  @!P0 BRA `(.L_x_777) ;  /* 0xfffffffc00f08947 */ /* 0x002fea000383ffff */
[----:B------:R-:W-:Y:S05]  /*27b10*/  BRA `(.L_x_868) ;  /* 0xffffffe400007947 */ /* 0x000fea000383ffff */
.L_x_778:
[----:B------:R-:W1:Y:S01]  /*27b20*/  S2R R2, SR_TID.X ;  /* 0x0000000000027919 */ /* 0x000e620000002100 */
[----:B------:R-:W-:Y:S01]  /*27b30*/  BSSY B0, `(.L_x_869) ;  /* 0x000000a000007945 */ /* 0x000fe20003800000 */
[----:B------:R-:W-:Y:S02]  /*27b40*/  IMAD.MOV.U32 R12, RZ, RZ, RZ ;  /* 0x000000ffff0c7224 */ /* 0x000fe400078e00ff */
[----:B------:R-:W-:Y:S02]  /*27b50*/  IMAD.MOV.U32 R11, RZ, RZ, 0x1f ;  /* 0x0000001fff0b7424 */ /* 0x000fe400078e00ff */
[----:B------:R-:W-:Y:S01]  /*27b60*/  IMAD.MOV.U32 R15, RZ, RZ, -0x1 ;  /* 0xffffffffff0f7424 */ /* 0x000fe200078e00ff */
[----:B-1----:R-:W-:-:S04]  /*27b70*/  SHF.R.U32.HI R2, RZ, 0x5, R2 ;  /* 0x00000005ff027819 */ /* 0x002fc80000011602 */
[----:B------:R-:W-:-:S05]  /*27b80*/  LOP3.LUT R2, R2, 0x3, RZ, 0xc0, !PT ;  /* 0x0000000302027812 */ /* 0x000fca00078ec0ff */
[----:B------:R-:W-:-:S07]  /*27b90*/  IMAD.MOV.U32 R13, RZ, RZ, R2 ;  /* 0x000000ffff0d7224 */ /* 0x000fce00078e0002 */
[----:B0-----:R-:W-:Y:S05]  /*27ba0*/  WARPSYNC.COLLECTIVE R15, `(.L_x_870) ;  /* 0x000000000f087348 */ /* 0x001fea0003c00000 */
[----:B------:R1:W2:Y:S02]  /*27bb0*/  SHFL.IDX P6, R14, R13, R12, R11 ;  /* 0x0000000c0d0e7389 */ /* 0x0002a400000c000b */
[----:B012---:R-:W-:Y:S01]  /*27bc0*/  ENDCOLLECTIVE ;  /* 0x000000000000791b */ /* 0x007fe20003800000 */
.L_x_870:
[----:B------:R-:W-:Y:S05]  /*27bd0*/  BSYNC B0 ;  /* 0x0000000000007941 */ /* 0x000fea0003800000 */
.L_x_869:
[----:B------:R-:W-:Y:S05]  /*27be0*/  BRA `(.L_x_871) ;  /* 0xffffffe000e87947 */ /* 0x000fea000383ffff */
.L_x_779:
[----:B------:R-:W-:Y:S01]  /*27bf0*/  BSSY B0, `(.L_x_872) ;  /* 0x0000006000007945 */ /* 0x000fe20003800000 */
[----:B------:R-:W-:-:S07]  /*27c00*/  IMAD.MOV.U32 R15, RZ, RZ, -0x1 ;  /* 0xffffffffff0f7424 */ /* 0x000fce00078e00ff */
[----:B01----:R-:W-:Y:S05]  /*27c10*/  WARPSYNC.COLLECTIVE R15, `(.L_x_873) ;  /* 0x000000000f0c7348 */ /* 0x003fea0003c00000 */
[----:B------:R-:W-:Y:S02]  /*27c20*/  ELECT P6, UR62, PT ;  /* 0x00000000003e782f */ /* 0x000fe400038c0000 */
[----:B------:R-:W-:Y:S01]  /*27c30*/  MOV R14, UR62 ;  /* 0x0000003e000e7c02 */ /* 0x000fe20008000f00 */
[----:B01----:R-:W-:Y:S10]  /*27c40*/  ENDCOLLECTIVE ;  /* 0x000000000000791b */ /* 0x003ff40003800000 */
.L_x_873:
[----:B------:R-:W-:Y:S05]  /*27c50*/  BSYNC B0 ;  /* 0x0000000000007941 */ /* 0x000fea0003800000 */
.L_x_872:
[----:B------:R-:W-:Y:S05]  /*27c60*/  BRA `(.L_x_874) ;  /* 0xffffffe000dc7947 */ /* 0x000fea000383ffff */
.L_x_781:
[----:B0-----:R0:W1:Y:S02]  /*27c70*/  SYNCS.PHASECHK.TRANS64.TRYWAIT P0, [R6+URZ], R5 ;  /* 0x00000005060075a7 */ /* 0x001064000800017f */
[----:B-1----:R-:W-:Y:S05]  /*27c80*/  @!P0 NANOSLEEP.SYNCS 0x989680 ;  /* 0x009896800000895d */ /* 0x002fea0003900000 */
[----:B------:R-:W1:Y:S02]  /*27c90*/  @!P0 SYNCS.PHASECHK.TRANS64 P0, [R6+URZ], R5 ;  /* 0x00000005060085a7 */ /* 0x000e64000800007f */
[----:B-1----:R-:W-:Y:S05]  /*27ca0*/  @!P0 BRA `(.L_x_781) ;  /* 0xfffffffc00f08947 */ /* 0x002fea000383ffff */
[----:B------:R-:W-:Y:S05]  /*27cb0*/  BRA `(.L_x_875) ;  /* 0xffffffe400187947 */ /* 0x000fea000383ffff */
.L_x_782:
[----:B-1----:R1:W2:Y:S02]  /*27cc0*/  SYNCS.PHASECHK.TRANS64.TRYWAIT P0, [R7+URZ], R2 ;  /* 0x00000002070075a7 */ /* 0x0022a4000800017f */
[----:B--2---:R-:W-:Y:S05]  /*27cd0*/  @!P0 NANOSLEEP.SYNCS 0x989680 ;  /* 0x009896800000895d */ /* 0x004fea0003900000 */
[----:B------:R-:W2:Y:S02]  /*27ce0*/  @!P0 SYNCS.PHASECHK.TRANS64 P0, [R7+URZ], R2 ;  /* 0x00000002070085a7 */ /* 0x000ea4000800007f */
[----:B--2---:R-:W-:Y:S05]  /*27cf0*/  @!P0 BRA `(.L_x_782) ;  /* 0xfffffffc00f08947 */ /* 0x004fea000383ffff */
[----:B------:R-:W-:Y:S05]  /*27d00*/  BRA `(.L_x_876) ;  /* 0xffffffe4000c7947 */ /* 0x000fea000383ffff */
.L_x_784:
[----:B--2---:R2:W3:Y:S02]  /*27d10*/  SYNCS.PHASECHK.TRANS64.TRYWAIT P0, [R4+URZ], R5 ;  /* 0x00000005040075a7 */ /* 0x0044e4000800017f */
[----:B---3--:R-:W-:Y:S05]  /*27d20*/  @!P0 NANOSLEEP.SYNCS 0x989680 ;  /* 0x009896800000895d */ /* 0x008fea0003900000 */
[----:B------:R-:W3:Y:S02]  /*27d30*/  @!P0 SYNCS.PHASECHK.TRANS64 P0, [R4+URZ], R5 ;  /* 0x00000005040085a7 */ /* 0x000ee4000800007f */
[----:B---3--:R-:W-:Y:S05]  /*27d40*/  @!P0 BRA `(.L_x_784) ;  /* 0xfffffffc00f08947 */ /* 0x008fea000383ffff */
[----:B------:R-:W-:Y:S05]  /*27d50*/  BRA `(.L_x_877) ;  /* 0xffffffe400147947 */ /* 0x000fea000383ffff */
.L_x_878:
        /* <DEDUP_REMOVED lines=10> */
.L_x_2841:


//--------------------- .text._ZN7cutlass13device_kernelIN5flash11enable_sm90INS1_16FlashAttnFwdSm90INS1_25CollectiveMainloopFwdSm90ILi2EN4cute5tupleIJNS5_1CILi1EEES8_S8_EEENS6_IJNS7_ILi128EEENS7_ILi64EEENS7_ILi256EEEEEELi256ENS_10bfloat16_tEfNS_4arch4Sm90ELb0ELb1ELb1ELb0ELb0ELb0ELb0ELb1ELb1ELb0ELb0ELb0EEENS1_21CollectiveEpilogueFwdINS6_IJSA_SC_SB_EEES9_SE_SG_Li256ELb0ELb0ELb0ELb0EEENS1_30DynamicPersistentTileSchedulerILi256ELi32ELb0ELb0ELb1EEEEEEEEEvNT_6ParamsE --------------------------
	.section	.text._ZN7cutlass13device_kernelIN5flash11enable_sm90INS1_16FlashAttnFwdSm90INS1_25CollectiveMainloopFwdSm90ILi2EN4cute5tupleIJNS5_1CILi1EEES8_S8_EEENS6_IJNS7_ILi128EEENS7_ILi64EEENS7_ILi256EEEEEELi256ENS_10bfloat16_tEfNS_4arch4Sm90ELb0ELb1ELb1ELb0ELb0ELb0ELb0ELb1ELb1ELb0ELb0ELb0EEENS1_21CollectiveEpilogueFwdINS6_IJSA_SC_SB_EEES9_SE_SG_Li256ELb0ELb0ELb0ELb0EEENS1_30DynamicPersistentTileSchedulerILi256ELi32ELb0ELb0ELb1EEEEEEEEEvNT_6ParamsE,"ax",@progbits
	.align	128
.text._ZN7cutlass13device_kernelIN5flash11enable_sm90INS1_16FlashAttnFwdSm90INS1_25CollectiveMainloopFwdSm90ILi2EN4cute5tupleIJNS5_1CILi1EEES8_S8_EEENS6_IJNS7_ILi128EEENS7_ILi64EEENS7_ILi256EEEEEELi256ENS_10bfloat16_tEfNS_4arch4Sm90ELb0ELb1ELb1ELb0ELb0ELb0ELb0ELb1ELb1ELb0ELb0ELb0EEENS1_21CollectiveEpilogueFwdINS6_IJSA_SC_SB_EEES9_SE_SG_Li256ELb0ELb0ELb0ELb0EEENS1_30DynamicPersistentTileSchedulerILi256ELi32ELb0ELb0ELb1EEEEEEEEEvNT_6ParamsE:
        .type           _ZN7cutlass13device_kernelIN5flash11enable_sm90INS1_16FlashAttnFwdSm90INS1_25CollectiveMainloopFwdSm90ILi2EN4cute5tupleIJNS5_1CILi1EEES8_S8_EEENS6_IJNS7_ILi128EEENS7_ILi64EEENS7_ILi256EEEEEELi256ENS_10bfloat16_tEfNS_4arch4Sm90ELb0ELb1ELb1ELb0ELb0ELb0ELb0ELb1ELb1ELb0ELb0ELb0EEENS1_21CollectiveEpilogueFwdINS6_IJSA_SC_SB_EEES9_SE_SG_Li256ELb0ELb0ELb0ELb0EEENS1_30DynamicPersistentTileSchedulerILi256ELi32ELb0ELb0ELb1EEEEEEEEEvNT_6ParamsE,@function
        .size           _ZN7cutlass13device_kernelIN5flash11enable_sm90INS1_16FlashAttnFwdSm90INS1_25CollectiveMainloopFwdSm90ILi2EN4cute5tupleIJNS5_1CILi1EEES8_S8_EEENS6_IJNS7_ILi128EEENS7_ILi64EEENS7_ILi256EEEEEELi256ENS_10bfloat16_tEfNS_4arch4Sm90ELb0ELb1ELb1ELb0ELb0ELb0ELb0ELb1ELb1ELb0ELb0ELb0EEENS1_21CollectiveEpilogueFwdINS6_IJSA_SC_SB_EEES9_SE_SG_Li256ELb0ELb0ELb0ELb0EEENS1_30DynamicPersistentTileSchedulerILi256ELi32ELb0ELb0ELb1EEEEEEEEEvNT_6ParamsE,(.L_x_2842 - _ZN7cutlass13device_kernelIN5flash11enable_sm90INS1_16FlashAttnFwdSm90INS1_25CollectiveMainloopFwdSm90ILi2EN4cute5tupleIJNS5_1CILi1EEES8_S8_EEENS6_IJNS7_ILi128EEENS7_ILi64EEENS7_ILi256EEEEEELi256ENS_10bfloat16_tEfNS_4arch4Sm90ELb0ELb1ELb1ELb0ELb0ELb0ELb0ELb1ELb1ELb0ELb0ELb0EEENS1_21CollectiveEpilogueFwdINS6_IJSA_SC_SB_EEES9_SE_SG_Li256ELb0ELb0ELb0ELb0EEENS1_30DynamicPersistentTileSchedulerILi256ELi32ELb0ELb0ELb1EEEEEEEEEvNT_6ParamsE)
        .other          _ZN7cutlass13device_kernelIN5flash11enable_sm90INS1_16FlashAttnFwdSm90INS1_25CollectiveMainloopFwdSm90ILi2EN4cute5tupleIJNS5_1CILi1EEES8_S8_EEENS6_IJNS7_ILi128EEENS7_ILi64EEENS7_ILi256EEEEEELi256ENS_10bfloat16_tEfNS_4arch4Sm90ELb0ELb1ELb1ELb0ELb0ELb0ELb0ELb1ELb1ELb0ELb0ELb0EEENS1_21CollectiveEpilogueFwdINS6_IJSA_SC_SB_EEES9_SE_SG_Li256ELb0ELb0ELb0ELb0EEENS1_30DynamicPersistentTileSchedulerILi256ELi32ELb0ELb0ELb1EEEEEEEEEvNT_6ParamsE,@"STO_CUDA_ENTRY STV_DEFAULT"
_ZN7cutlass13device_kernelIN5flash11enable_sm90INS1_16FlashAttnFwdSm90INS1_25CollectiveMainloopFwdSm90ILi2EN4cute5tupleIJNS5_1CILi1EEES8_S8_EEENS6_IJNS7_ILi128EEENS7_ILi64EEENS7_ILi256EEEEEELi256ENS_10bfloat16_tEfNS_4arch4Sm90ELb0ELb1ELb1ELb0ELb0ELb0ELb0ELb1ELb1ELb0ELb0ELb0EEENS1_21CollectiveEpilogueFwdINS6_IJSA_SC_SB_EEES9_SE_SG_Li256ELb0ELb0ELb0ELb0EEENS1_30DynamicPersistentTileSchedulerILi256ELi32ELb0ELb0ELb1EEEEEEEEEvNT_6ParamsE:
        /* <DEDUP_REMOVED lines=24> */
.L_x_880:
[----:B------:R-:W-:Y:S05]  /*0180*/  BSYNC B0 ;  /* 0x0000000000007941 */ /* 0x000fea0003800000 */
.L_x_879:
[----:B------:R-:W-:Y:S01]  /*0190*/  VOTEU.ANY UP0, P0 ;  /* 0x00000000003f7886 */ /* 0x000fe20000000100 */
[----:B------:R-:W1:Y:S01]  /*01a0*/  SHFL.IDX PT, R2, R2, RZ, 0x1f ;  /* 0x00001fff02027589 */ /* 0x000e6200000e0000 */
[----:B------:R-:W-:Y:S01]  /*01b0*/  UMOV UR4, 0x1 ;  /* 0x0000000100047882 */ /* 0x000fe20000000000 */
[----:B------:R-:W-:Y:S01]  /*01c0*/  VOTEU.ANY UP1, P0 ;  /* 0x00000000003f7886 */ /* 0x000fe20000020100 */
[----:B------:R-:W-:Y:S01]  /*01d0*/  VOTEU.ANY UP2, P0 ;  /* 0x00000000003f7886 */ /* 0x000fe20000040100 */
[----:B------:R-:W2:Y:S01]  /*01e0*/  @UP0 S2UR UR7, SR_CgaCtaId ;  /* 0x00000000000709c3 */ /* 0x000ea20000008800 */
[----:B------:R-:W3:Y:S01]  /*01f0*/  SHFL.IDX PT, R3, R0, RZ, 0x1f ;  /* 0x00001fff00037589 */ /* 0x000ee200000e0000 */
[----:B------:R-:W-:Y:S01]  /*0200*/  @UP0 UMOV UR6, 0x400 ;  /* 0x0000040000060882 */ /* 0x000fe20000000000 */
[----:B------:R-:W-:-:S04]  /*0210*/  @UP0 UIADD3 UR4, -UR4, 0x100000, URZ ;  /* 0x0010000004040890 */ /* 0x000fc8000fffe13f */
[----:B------:R-:W-:Y:S02]  /*0220*/  @UP0 USHF.L.U32 UR5, UR4, 0xb, URZ ;  /* 0x0000000b04050899 */ /* 0x000fe4000800063f */
[----:B------:R-:W-:Y:S01]  /*0230*/  @UP0 USHF.L.U32 UR4, UR4, 0x1, URZ ;  /* 0x0000000104040899 */ /* 0x000fe2000800063f */
[----:B-1----:R-:W-:Y:S01]  /*0240*/  R2UR UR8, R2 ;  /* 0x00000000020872ca */ /* 0x002fe200000e0000 */
[----:B--2---:R-:W-:Y:S01]  /*0250*/  @UP0 ULEA UR6, UR7, UR6, 0x18 ;  /* 0x0000000607060291 */ /* 0x004fe2000f8ec03f */
[----:B---3--:R-:W-:-:S11]  /*0260*/  ISETP.NE.AND P1, PT, R3, RZ, PT ;  /* 0x000000ff0300720c */ /* 0x008fd60003f25270 */
[----:B------:R-:W-:Y:S01]  /*0270*/  UISETP.NE.AND UP0, UPT, UR8, URZ, UPT ;  /* 0x0000003f0800728c */ /* 0x000fe2000bf05270 */
[----:B------:R-:W1:Y:S02]  /*0280*/  FENCE.VIEW.ASYNC.S ;  /* 0x00000000000073c6 */ /* 0x000e640000000000 */
[----:B-1----:R1:W2:Y:S01]  /*0290*/  @UP1 SYNCS.EXCH.64 URZ, [UR6+0x30800], UR4 ;  /* 0x03080004063f15b2 */ /* 0x0022a20008000100 */
[----:B------:R1:W3:Y:S01]  /*02a0*/  @UP2 SYNCS.EXCH.64 URZ, [UR6+0x30820], UR4 ;  /* 0x03082004063f25b2 */ /* 0x0002e20008000100 */
[----:B------:R-:W-:Y:S06]  /*02b0*/  @P1 BRA `(.L_x_881) ;  /* 0x0000000000481947 */ /* 0x000fec0003800000 */
        /* <DEDUP_REMOVED lines=18> */
.L_x_881:
        /* <DEDUP_REMOVED lines=22> */
.L_x_882:
        /* <DEDUP_REMOVED lines=14> */
[----:B------:R4:W1:Y:S01]  /*0620*/  SYNCS.EXCH.64 URZ, [UR6+0x30880], UR4 ;  /* 0x03088004063f75b2 */ /* 0x0008620008000100 */
[----:B------:R4:W1:Y:S01]  /*0630*/  SYNCS.EXCH.64 URZ, [UR6+0x30878], UR4 ;  /* 0x03087804063f75b2 */ /* 0x0008620008000100 */
[----:B------:R4:W1:Y:S02]  /*0640*/  SYNCS.EXCH.64 URZ, [UR6+0x30888], UR4 ;  /* 0x03088804063f75b2 */ /* 0x0008640008000100 */
[----:B----4-:R-:W-:Y:S01]  /*0650*/  NOP ;  /* 0x0000000000007918 */ /* 0x010fe20000000000 */
.L_x_883:
        /* <DEDUP_REMOVED lines=22> */
.L_x_884:
        /* <DEDUP_REMOVED lines=22> */
.L_x_885:
[----:B-1----:R-:W-:Y:S01]  /*0920*/  UMOV UR4, 0x1 ;  /* 0x0000000100047882 */ /* 0x002fe20000000000 */
[----:B------:R-:W-:Y:S01]  /*0930*/  PLOP3.LUT P0, PT, PT, PT, UP0, 0x80, 0x0 ;  /* 0x000000000000781c */ /* 0x000fe20003f0f008 */
[----:B------:R-:W-:Y:S01]  /*0940*/  USEL UR4, UR4, 0x2, !UP0 ;  /* 0x0000000204047887 */ /* 0x000fe2000c000000 */
[----:B------:R-:W-:-:S05]  /*0950*/  NOP ;  /* 0x0000000000007918 */ /* 0x000fca0000000000 */
[----:B------:R-:W-:-:S05]  /*0960*/  IMAD.U32 R2, RZ, RZ, UR4 ;  /* 0x00000004ff027e24 */ /* 0x000fca000f8e00ff */
[----:B------:R1:W-:Y:S01]  /*0970*/  STL [R1], R2 ;  /* 0x0000000201007387 */ /* 0x0003e20000100800 */
[----:B--23--:R-:W-:Y:S06]  /*0980*/  BAR.SYNC.DEFER_BLOCKING 0x0 ;  /* 0x0000000000007b1d */ /* 0x00cfec0000010000 */
[----:B------:R-:W-:Y:S05]  /*0990*/  @!P0 BRA `(.L_x_886) ;  /* 0x000000e4005c8947 */ /* 0x000fea0003800000 */
.L_x_887:
[----:B------:R-:W-:-:S08]  /*09a0*/  NOP ;  /* 0x0000000000007918 */ /* 0x000fd00000000000 */
[----:B------:R-:W2:Y:S02]  /*09b0*/  USETMAXREG.TRY_ALLOC.CTAPOOL UP0, 0xf0 ;  /* 0x000000f0000079c8 */ /* 0x000ea40008000600 */
[----:B--2---:R-:W-:-:S13]  /*09c0*/  PLOP3.LUT P0, PT, PT, PT, UP0, 0x80, 0x0 ;  /* 0x000000000000781c */ /* 0x004fda0003f0f008 */
[----:B------:R-:W-:Y:S05]  /*09d0*/  @!P0 BRA `(.L_x_887) ;  /* 0xfffffffc00f08947 */ /* 0x000fea000383ffff */
[----:B------:R-:W2:Y:S08]  /*09e0*/  S2UR UR7, SR_CTAID.X ;  /* 0x00000000000779c3 */ /* 0x000eb00000002500 */
[----:B------:R-:W-:Y:S08]  /*09f0*/  BAR.ARV 0x4, 0x120 ;  /* 0x0104800000007b1d */ /* 0x000ff00000002000 */
[----:B------:R-:W2:Y:S08]  /*0a00*/  LDC R0, c[0x0][0xda8] ;  /* 0x00036a00ff007b82 */ /* 0x000eb00000000800 */
[----:B------:R-:W-:Y:S06]  /*0a10*/  BAR.ARV 0x8, 0x120 ;  /* 0x0204800000007b1d */ /* 0x000fec0000002000 */
[----:B--2---:R-:W-:-:S13]  /*0a20*/  ISETP.LE.AND P0, PT, R0, UR7, PT ;  /* 0x0000000700007c0c */ /* 0x004fda000bf03270 */
[----:B------:R-:W-:Y:S05]  /*0a30*/  @P0 EXIT ;  /* 0x000000000000094d */ /* 0x000fea0003800000 */
[----:B------:R-:W2:Y:S01]  /*0a40*/  LDL R3, [R1] ;  /* 0x0000000001037983 */ /* 0x000ea20000100800 */
[----:B------:R-:W3:Y:S01]  /*0a50*/  S2UR UR4, SR_CgaCtaId ;  /* 0x00000000000479c3 */ /* 0x000ee20000008800 */
[----:B------:R-:W-:Y:S01]  /*0a60*/  UMOV UR38, 0x400 ;  /* 0x0000040000267882 */ /* 0x000fe20000000000 */
[----:B------:R-:W-:Y:S01]  /*0a70*/  UMOV UR46, URZ ;  /* 0x0000003f002e7c82 */ /* 0x000fe20008000000 */
[----:B-1----:R-:W1:Y:S01]  /*0a80*/  S2R R2, SR_TID.X ;  /* 0x0000000000027919 */ /* 0x002e620000002100 */
[----:B------:R-:W-:-:S04]  /*0a90*/  UMOV UR36, URZ ;  /* 0x0000003f00247c82 */ /* 0x000fc80008000000 */
[----:B------:R-:W4:Y:S01]  /*0aa0*/  S2UR UR6, SR_SWINHI ;  /* 0x00000000000679c3 */ /* 0x000f220000002f00 */
[----:B---3--:R-:W-:-:S07]  /*0ab0*/  ULEA UR38, UR4, UR38, 0x18 ;  /* 0x0000002604267291 */ /* 0x008fce000f8ec03f */
[----:B------:R-:W-:Y:S01]  /*0ac0*/  UMOV UR4, UR38 ;  /* 0x0000002600047c82 */ /* 0x000fe20008000000 */
[----:B----4-:R-:W-:Y:S02]  /*0ad0*/  UMOV UR5, UR6 ;  /* 0x0000000600057c82 */ /* 0x010fe40008000000 */
[----:B------:R-:W-:Y:S02]  /*0ae0*/  IMAD.U32 R201, RZ, RZ, UR5 ;  /* 0x00000005ffc97e24 */ /* 0x000fe4000f8e00ff */
[----:B-1----:R-:W-:Y:S02]  /*0af0*/  VIADD R213, R2, 0xffffff80 ;  /* 0xffffff8002d57836 */ /* 0x002fe40000000000 */
[----:B------:R-:W-:Y:S01]  /*0b00*/  IMAD.U32 R200, RZ, RZ, UR4 ;  /* 0x00000004ffc87e24 */ /* 0x000fe2000f8e00ff */
[----:B------:R-:W-:Y:S02]  /*0b10*/  UMOV UR4, UR7 ;  /* 0x0000000700047c82 */ /* 0x000fe40008000000 */
[----:B------:R-:W-:-:S04]  /*0b20*/  SHF.R.S32.HI R0, RZ, 0x1f, R213 ;  /* 0x0000001fff007819 */ /* 0x000fc800000114d5 */
[CC--:B------:R-:W-:Y:S02]  /*0b30*/  LEA.HI R2, R0.reuse, R213.reuse, RZ, 0x4 ;  /* 0x000000d500027211 */ /* 0x0c0fe400078f20ff */
[----:B------:R-:W-:Y:S02]  /*0b40*/  LEA.HI R211, R0, R213, RZ, 0x5 ;  /* 0x000000d500d37211 */ /* 0x000fe400078f28ff */
[----:B------:R-:W-:Y:S02]  /*0b50*/  SHF.R.S32.HI R5, RZ, 0x4, R2 ;  /* 0x00000004ff057819 */ /* 0x000fe40000011402 */
[----:B------:R-:W-:Y:S02]  /*0b60*/  SHF.R.S32.HI R211, RZ, 0x5, R211 ;  /* 0x00000005ffd37819 */ /* 0x000fe400000114d3 */
[C---:B------:R-:W-:Y:S02]  /*0b70*/  LEA.HI R4, R2.reuse, R5, RZ, 0x1 ;  /* 0x0000000502047211 */ /* 0x040fe400078f08ff */
[----:B------:R-:W-:-:S02]  /*0b80*/  LOP3.LUT R2, R2, 0x3fffff0, RZ, 0xc0, !PT ;  /* 0x03fffff002027812 */ /* 0x000fc400078ec0ff */
[----:B------:R-:W-:-:S03]  /*0b90*/  LOP3.LUT R4, R4, 0x1ffffffe, RZ, 0xc0, !PT ;  /* 0x1ffffffe04047812 */ /* 0x000fc600078ec0ff */
[----:B------:R-:W-:Y:S02]  /*0ba0*/  IMAD.IADD R2, R213, 0x1, -R2 ;  /* 0x00000001d5027824 */ /* 0x000fe400078e0a02 */
[----:B------:R-:W-:Y:S02]  /*0bb0*/  IMAD.IADD R4, R5, 0x1, -R4 ;  /* 0x0000000105047824 */ /* 0x000fe400078e0a04 */
[----:B------:R-:W-:-:S05]  /*0bc0*/  IMAD R9, R211, 0x10, R2 ;  /* 0x00000010d3097824 */ /* 0x000fca00078e0202 */
[----:B------:R-:W-:Y:S02]  /*0bd0*/  LEA R4, R9, R4, 0x3 ;  /* 0x0000000409047211 */ /* 0x000fe400078e18ff */
[----:B--2---:R-:W-:Y:S02]  /*0be0*/  R2UR UR8, R3 ;  /* 0x00000000030872ca */ /* 0x004fe400000e0000 */
[CC--:B------:R-:W-:Y:S02]  /*0bf0*/  LEA.HI R3, R0.reuse, R213.reuse, RZ, 0x7 ;  /* 0x000000d500037211 */ /* 0x0c0fe400078f38ff */
[----:B------:R-:W-:Y:S02]  /*0c00*/  LEA.HI R0, R0, R213, RZ, 0x3 ;  /* 0x000000d500007211 */ /* 0x000fe400078f18ff */
[----:B------:R-:W-:Y:S02]  /*0c10*/  LOP3.LUT R208, R3, 0xffffff80, RZ, 0xc0, !PT ;  /* 0xffffff8003d07812 */ /* 0x000fe400078ec0ff */
[----:B------:R-:W-:-:S02]  /*0c20*/  SHF.R.S32.HI R210, RZ, 0x7, R3 ;  /* 0x00000007ffd27819 */ /* 0x000fc40000011403 */
[----:B------:R-:W-:Y:S02]  /*0c30*/  IADD3 R208, R213, -R208, RZ ;  /* 0x800000d0d5d07210 */ /* 0x000fe40007ffe0ff */
[----:B------:R-:W-:Y:S01]  /*0c40*/  LEA.HI R3, R3, R210, RZ, 0x1 ;  /* 0x000000d203037211 */ /* 0x000fe200078f08ff */
[----:B------:R-:W-:Y:S01]  /*0c50*/  ULOP3.LUT UR5, UR8, 0x1, URZ, 0xfc, !UPT ;  /* 0x0000000108057892 */ /* 0x000fe2000f8efc3f */
[----:B------:R-:W-:Y:S02]  /*0c60*/  SHF.R.S32.HI R7, RZ, 0x1f, R208 ;  /* 0x0000001fff077819 */ /* 0x000fe400000114d0 */
[----:B------:R-:W-:Y:S02]  /*0c70*/  LOP3.LUT R2, R0, 0x1ffffff8, RZ, 0xc0, !PT ;  /* 0x1ffffff800027812 */ /* 0x000fe400078ec0ff */
[CC--:B------:R-:W-:Y:S01]  /*0c80*/  LEA.HI R6, R7.reuse, R208.reuse, RZ, 0x2 ;  /* 0x000000d007067211 */ /* 0x0c0fe200078f10ff */
[----:B------:R-:W-:Y:S01]  /*0c90*/  IMAD.U32 R212, RZ, RZ, UR5 ;  /* 0x00000005ffd47e24 */ /* 0x000fe2000f8e00ff */
[----:B------:R-:W-:Y:S01]  /*0ca0*/  LEA.HI R7, R7, R208, RZ, 0x5 ;  /* 0x000000d007077211 */ /* 0x000fe200078f28ff */
[----:B------:R-:W-:Y:S01]  /*0cb0*/  UMOV UR5, URZ ;  /* 0x0000003f00057c82 */ /* 0x000fe20008000000 */
[--C-:B------:R-:W-:Y:S01]  /*0cc0*/  SHF.R.S32.HI R5, RZ, 0x2, R6.reuse ;  /* 0x00000002ff057819 */ /* 0x100fe20000011406 */
[----:B------:R-:W-:Y:S01]  /*0cd0*/  IMAD.U32 R207, RZ, RZ, UR5 ;  /* 0x00000005ffcf7e24 */ /* 0x000fe2000f8e00ff */
[----:B------:R-:W-:-:S02]  /*0ce0*/  SHF.R.S32.HI R8, RZ, 0x1f, R6 ;  /* 0x0000001fff087819 */ /* 0x000fc40000011406 */
[----:B------:R-:W-:Y:S02]  /*0cf0*/  SHF.R.S32.HI R7, RZ, 0x5, R7 ;  /* 0x00000005ff077819 */ /* 0x000fe40000011407 */
[----:B------:R-:W-:Y:S02]  /*0d00*/  LEA.HI R8, R8, R5, RZ, 0x3 ;  /* 0x0000000508087211 */ /* 0x000fe400078f18ff */
[----:B------:R-:W-:Y:S02]  /*0d10*/  IADD3 R2, R213, -R2, RZ ;  /* 0x80000002d5027210 */ /* 0x000fe40007ffe0ff */
[----:B------:R-:W-:Y:S02]  /*0d20*/  LOP3.LUT R8, R8, 0xfffffff8, RZ, 0xc0, !PT ;  /* 0xfffffff808087812 */ /* 0x000fe400078ec0ff */
[----:B------:R-:W-:Y:S01]  /*0d30*/  SHF.R.S32.HI R204, RZ, 0x3, R0 ;  /* 0x00000003ffcc7819 */ /* 0x000fe20000011400 */
[----:B------:R-:W-:Y:S02]  /*0d40*/  IMAD.SHL.U32 R202, R2, 0x8, RZ ;  /* 0x0000000802ca7824 */ /* 0x000fe400078e00ff */
[----:B------:R-:W-:Y:S01]  /*0d50*/  IMAD.IADD R8, R5, 0x1, -R8 ;  /* 0x0000000105087824 */ /* 0x000fe200078e0a08 */
[----:B------:R-:W-:-:S02]  /*0d60*/  LOP3.LUT R5, R3, 0x3fffffe, RZ, 0xc0, !PT ;  /* 0x03fffffe03057812 */ /* 0x000fc400078ec0ff */
[----:B------:R-:W-:Y:S01]  /*0d70*/  SHF.L.U32 R3, R4, 0x3, RZ ;  /* 0x0000000304037819 */ /* 0x000fe200000006ff */
[----:B------:R-:W-:Y:S02]  /*0d80*/  IMAD R8, R7, 0x10, R8 ;  /* 0x0000001007087824 */ /* 0x000fe400078e0208 */
[----:B------:R-:W-:Y:S02]  /*0d90*/  IMAD.IADD R5, R210, 0x1, -R5 ;  /* 0x00000001d2057824 */ /* 0x000fe400078e0a05 */
[----:B------:R-:W-:Y:S01]  /*0da0*/  IMAD.WIDE R200, R3, 0x2, R200 ;  /* 0x0000000203c87825 */ /* 0x000fe200078e02c8 */
[----:B------:R-:W-:-:S03]  /*0db0*/  LOP3.LUT R3, R6, 0x7ffffffc, RZ, 0xc0, !PT ;  /* 0x7ffffffc06037812 */ /* 0x000fc600078ec0ff */
[----:B------:R-:W-:Y:S01]  /*0dc0*/  IMAD R209, R5, 0x40, R8 ;  /* 0x0000004005d17824 */ /* 0x000fe200078e0208 */
[----:B------:R-:W-:-:S07]  /*0dd0*/  IADD3 R22, R208, -R3, RZ ;  /* 0x80000003d0167210 */ /* 0x000fce0007ffe0ff */
.L_x_980:
[----:B------:R-:W-:Y:S01]  /*0de0*/  ULDC UR5, c[0x0][0xdd0] ;  /* 0x0003740000057ab9 */ /* 0x000fe20000000800 */
[----:B-1----:R-:W1:Y:S01]  /*0df0*/  LDC R0, c[0x0][0xde8] ;  /* 0x00037a00ff007b82 */ /* 0x002e620000000800 */
[----:B------:R-:W-:Y:S01]  /*0e00*/  UISETP.NE.AND UP0, UPT, UR5, 0x1, UPT ;  /* 0x000000010500788c */ /* 0x000fe2000bf05270 */
[----:B------:R-:W-:-:S10]  /*0e10*/  UMOV UR8, UR4 ;  /* 0x0000000400087c82 */ /* 0x000fd40008000000 */
[----:B------:R-:W-:Y:S01]  /*0e20*/  @UP0 ULDC UR6, c[0x0][0xdd4] ;  /* 0x0003750000060ab9 */ /* 0x000fe20000000800 */
[----:B------:R-:W-:Y:S01]  /*0e30*/  @UP0 ULDC UR9, c[0x0][0xdd8] ;  /* 0x0003760000090ab9 */ /* 0x000fe20000000800 */
[----:B------:R-:W-:-:S04]  /*0e40*/  UIMAD.WIDE.U32 UR6, UR4, UR6, URZ ;  /* 0x00000006040672a5 */ /* 0x000fc8000f8e003f */
[----:B------:R-:W-:-:S04]  /*0e50*/  @UP0 USHF.R.U32.HI UR8, URZ, UR9, UR7 ;  /* 0x000000093f080299 */ /* 0x000fc80008011607 */
[----:B------:R-:W-:Y:S02]  /*0e60*/  UIADD3 UR6, -UR8, URZ, URZ ;  /* 0x0000003f08067290 */ /* 0x000fe4000fffe13f */
[----:B-1----:R-:W-:Y:S02]  /*0e70*/  ISETP.LE.AND P0, PT, R0, UR8, PT ;  /* 0x0000000800007c0c */ /* 0x002fe4000bf03270 */
[----:B------:R-:W-:-:S11]  /*0e80*/  UIMAD UR7, UR5, UR6, UR4 ;  /* 0x00000006050772a4 */ /* 0x000fd6000f8e0204 */
[----:B--234-:R-:W-:Y:S05]  /*0e90*/  @!P0 BRA `(.L_x_888) ;  /* 0x0000000000248947 */ /* 0x01cfea0003800000 */
[----:B------:R-:W-:Y:S01]  /*0ea0*/  ULDC UR6, c[0x0][0xddc] ;  /* 0x0003770000067ab9 */ /* 0x000fe20000000800 */
[----:B------:R-:W-:Y:S01]  /*0eb0*/  UMOV UR9, UR7 ;  /* 0x0000000700097c82 */ /* 0x000fe20008000000 */
[----:B------:R-:W-:-:S11]  /*0ec0*/  UISETP.NE.AND UP0, UPT, UR6, 0x1, UPT ;  /* 0x000000010600788c */ /* 0x000fd6000bf05270 */
[----:B------:R-:W-:Y:S02]  /*0ed0*/  @UP0 ULDC.64 UR10, c[0x0][0xde0] ;  /* 0x00037800000a0ab9 */ /* 0x000fe40000000a00 */
[----:B------:R-:W-:-:S04]  /*0ee0*/  UIMAD.WIDE.U32 UR4, UR7, UR10, URZ ;  /* 0x0000000a070472a5 */ /* 0x000fc8000f8e003f */
[----:B------:R-:W-:-:S04]  /*0ef0*/  @UP0 USHF.R.U32.HI UR9, URZ, UR11, UR5 ;  /* 0x0000000b3f090299 */ /* 0x000fc80008011605 */
[----:B------:R-:W-:Y:S02]  /*0f00*/  UIMAD UR4, UR9, UR6, URZ ;  /* 0x00000006090472a4 */ /* 0x000fe4000f8e023f */
[----:B------:R-:W-:Y:S01]  /*0f10*/  IMAD.U32 R206, RZ, RZ, UR9 ;  /* 0x00000009ffce7e24 */ /* 0x000fe2000f8e00ff */
[----:B------:R-:W-:Y:S09]  /*0f20*/  BRA `(.L_x_889) ;  /* 0x0000000000207947 */ /* 0x000ff20003800000 */
.L_x_888:
[----:B------:R-:W-:Y:S01]  /*0f30*/  ULDC UR6, c[0x0][0xdc4] ;  /* 0x0003710000067ab9 */ /* 0x000fe20000000800 */
[----:B------:R-:W-:Y:S01]  /*0f40*/  UMOV UR9, UR7 ;  /* 0x0000000700097c82 */ /* 0x000fe20008000000 */
[----:B------:R-:W-:-:S11]  /*0f50*/  UISETP.NE.AND UP0, UPT, UR6, 0x1, UPT ;  /* 0x000000010600788c */ /* 0x000fd6000bf05270 */
[----:B------:R-:W-:Y:S02]  /*0f60*/  @UP0 ULDC.64 UR10, c[0x0][0xdc8] ;  /* 0x00037200000a0ab9 */ /* 0x000fe40000000a00 */
[----:B------:R-:W-:-:S04]  /*0f70*/  UIMAD.WIDE.U32 UR4, UR7, UR10, URZ ;  /* 0x0000000a070472a5 */ /* 0x000fc8000f8e003f */
[----:B------:R-:W-:-:S04]  /*0f80*/  @UP0 USHF.R.U32.HI UR9, URZ, UR11, UR5 ;  /* 0x0000000b3f090299 */ /* 0x000fc80008011605 */
[----:B------:R-:W-:Y:S02]  /*0f90*/  UIMAD UR4, UR9, UR6, URZ ;  /* 0x00000006090472a4 */ /* 0x000fe4000f8e023f */
[----:B------:R-:W-:-:S10]  /*0fa0*/  IMAD.U32 R206, RZ, RZ, UR9 ;  /* 0x00000009ffce7e24 */ /* 0x000fd4000f8e00ff */
.L_x_889:
[----:B------:R-:W-:Y:S01]  /*0fb0*/  R2UR UR5, R206 ;  /* 0x00000000ce0572ca */ /* 0x000fe200000e0000 */
[----:B------:R-:W-:Y:S01]  /*0fc0*/  UIADD3 UR6, UR7, -UR4, URZ ;  /* 0x8000000407067290 */ /* 0x000fe2000fffe03f */
[----:B------:R-:W-:Y:S01]  /*0fd0*/  ULDC UR43, c[0x0][0xdb8] ;  /* 0x00036e00002b7ab9 */ /* 0x000fe20000000800 */
[----:B------:R-:W-:Y:S01]  /*0fe0*/  ULDC.64 UR12, c[0x0][0x3f8] ;  /* 0x0000fe00000c7ab9 */ /* 0x000fe20000000a00 */
[----:B------:R-:W-:Y:S01]  /*0ff0*/  UISETP.NE.AND UP1, UPT, UR43, 0x1, UPT ;  /* 0x000000012b00788c */ /* 0x000fe2000bf25270 */
[----:B------:R-:W-:Y:S01]  /*1000*/  ULDC UR42, c[0x0][0xdac] ;  /* 0x00036b00002a7ab9 */ /* 0x000fe20000000800 */
[----:B------:R-:W-:Y:S01]  /*1010*/  UISETP.NE.U32.AND UP0, UPT, UR12, URZ, UPT ;  /* 0x0000003f0c00728c */ /* 0x000fe2000bf05070 */
[----:B------:R-:W-:Y:S01]  /*1020*/  ULDC UR11, c[0x0][0xdc4] ;  /* 0x00037100000b7ab9 */ /* 0x000fe20000000800 */
[----:B------:R-:W-:Y:S02]  /*1030*/  ULDC UR47, c[0x0][0x404] ;  /* 0x00010100002f7ab9 */ /* 0x000fe40000000800 */
[----:B------:R-:W-:-:S03]  /*1040*/  UISETP.NE.AND.EX UP0, UPT, UR13, URZ, UPT, UP0 ;  /* 0x0000003f0d00728c */ /* 0x000fc6000bf05300 */
[----:B------:R-:W-:Y:S01]  /*1050*/  ULOP3.LUT UR7, URZ, UR5, URZ, 0x33, !UPT ;  /* 0x000000053f077292 */ /* 0x000fe2000f8e333f */
[----:B------:R-:W-:Y:S02]  /*1060*/  ULDC UR9, c[0x0][0x288] ;  /* 0x0000a20000097ab9 */ /* 0x000fe40000000800 */
[----:B------:R-:W-:Y:S01]  /*1070*/  ULDC.64 UR4, c[0x0][0x9e0] ;  /* 0x0002780000047ab9 */ /* 0x000fe20000000a00 */
[----:B------:R-:W-:Y:S02]  /*1080*/  UIADD3 UR42, UR7, UR42, URZ ;  /* 0x0000002a072a7290 */ /* 0x000fe4000fffe03f */
[----:B------:R-:W-:Y:S02]  /*1090*/  UISETP.GE.AND UP2, UPT, UR5, 0x1, UPT ;  /* 0x000000010500788c */ /* 0x000fe4000bf46270 */
[----:B------:R-:W-:Y:S02]  /*10a0*/  USHF.L.U32 UR42, UR42, 0x7, URZ ;  /* 0x000000072a2a7899 */ /* 0x000fe4000800063f */
[----:B------:R-:W-:-:S02]  /*10b0*/  UIMAD UR8, UR8, UR11, UR6 ;  /* 0x0000000b080872a4 */ /* 0x000fc4000f8e0206 */
[----:B------:R-:W-:Y:S01]  /*10c0*/  USEL UR47, UR47, 0x1, UP0 ;  /* 0x000000012f2f7887 */ /* 0x000fe20008000000 */
[----:B------:R-:W-:Y:S01]  /*10d0*/  PLOP3.LUT P1, PT, PT, PT, UP2, 0x80, 0x0 ;  /* 0x000000000000781c */ /* 0x000fe20003f2f028 */
[----:B------:R-:W-:Y:S01]  /*10e0*/  @UP1 ULDC UR6, c[0x0][0xdbc] ;  /* 0x00036f0000061ab9 */ /* 0x000fe20000000800 */
[----:B------:R-:W-:Y:S01]  /*10f0*/  UIADD3 UR61, UR42, 0x80, -UR9 ;  /* 0x000000802a3d7890 */ /* 0x000fe2000fffe809 */
[----:B------:R-:W-:Y:S01]  /*1100*/  ULDC UR10, c[0x0][0x2e0] ;  /* 0x0000b800000a7ab9 */ /* 0x000fe20000000800 */
[----:B------:R-:W-:Y:S01]  /*1110*/  UIMAD.WIDE.U32 UR6, UR8, UR6, URZ ;  /* 0x00000006080672a5 */ /* 0x000fe2000f8e003f */
[----:B------:R-:W-:Y:S01]  /*1120*/  @UP1 ULDC UR11, c[0x0][0xdc0] ;  /* 0x00037000000b1ab9 */ /* 0x000fe20000000800 */
[----:B------:R-:W-:Y:S01]  /*1130*/  UIMAD UR61, UR47, UR10, UR61 ;  /* 0x0000000a2f3d72a4 */ /* 0x000fe2000f8e023d */
[----:B------:R-:W-:Y:S01]  /*1140*/  UMOV UR44, UR8 ;  /* 0x00000008002c7c82 */ /* 0x000fe20008000000 */
[----:B------:R-:W-:Y:S02]  /*1150*/  @UP1 USHF.R.U32.HI UR44, URZ, UR11, UR7 ;  /* 0x0000000b3f2c1299 */ /* 0x000fe40008011607 */
[----:B------:R-:W-:-:S02]  /*1160*/  UIADD3 UR4, UR61, UR4, URZ ;  /* 0x000000043d047290 */ /* 0x000fc4000fffe03f */
[----:B------:R-:W-:-:S04]  /*1170*/  UIADD3 UR6, -UR44, URZ, URZ ;  /* 0x0000003f2c067290 */ /* 0x000fc8000fffe13f */
[----:B------:R-:W-:Y:S01]  /*1180*/  UIMAD UR43, UR43, UR6, UR8 ;  /* 0x000000062b2b72a4 */ /* 0x000fe2000f8e0208 */
[----:B------:R-:W-:Y:S01]  /*1190*/  IMAD.U32 R0, RZ, RZ, UR4 ;  /* 0x00000004ff007e24 */ /* 0x000fe2000f8e00ff */
[----:B------:R-:W-:Y:S10]  /*11a0*/  @!P1 BRA `(.L_x_890) ;  /* 0x0000000000409947 */ /* 0x000ff40003800000 */
[----:B------:R-:W-:Y:S01]  /*11b0*/  ISETP.LT.AND P0, PT, RZ, UR61, PT ;  /* 0x0000003dff007c0c */ /* 0x000fe2000bf01270 */
[----:B------:R-:W-:-:S12]  /*11c0*/  UIADD3 UR4, UR61, -0x1, URZ ;  /* 0xffffffff3d047890 */ /* 0x000fd8000fffe03f */
[----:B------:R-:W-:Y:S05]  /*11d0*/  @P0 BRA `(.L_x_891) ;  /* 0x00000000001c0947 */ /* 0x000fea0003800000 */
[----:B------:R-:W-:Y:S02]  /*11e0*/  UISETP.NE.AND UP0, UPT, UR5, 0x1, UPT ;  /* 0x000000010500788c */ /* 0x000fe4000bf05270 */
[----:B------:R-:W-:-:S09]  /*11f0*/  UIADD3 UR4, -UR61, URZ, URZ ;  /* 0x0000003f3d047290 */ /* 0x000fd2000fffe13f */
[----:B------:R-:W-:Y:S02]  /*1200*/  @UP0 ULDC.64 UR12, c[0x0][0x9e8] ;  /* 0x00027a00000c0ab9 */ /* 0x000fe40000000a00 */
[----:B------:R-:W-:-:S04]  /*1210*/  UIMAD.WIDE.U32 UR6, UR4, UR12, URZ ;  /* 0x0000000c040672a5 */ /* 0x000fc8000f8e003f */
[----:B------:R-:W-:-:S04]  /*1220*/  @UP0 USHF.R.U32.HI UR4, URZ, UR13, UR7 ;  /* 0x0000000d3f040299 */ /* 0x000fc80008011607 */
[----:B------:R-:W-:Y:S01]  /*1230*/  ULOP3.LUT UR4, URZ, UR4, URZ, 0x33, !UPT ;  /* 0x000000043f047292 */ /* 0x000fe2000f8e333f */
[----:B------:R-:W-:Y:S11]  /*1240*/  BRA `(.L_x_892) ;  /* 0x0000000000107947 */ /* 0x000ff60003800000 */
.L_x_891:
[----:B------:R-:W-:-:S11]  /*1250*/  UISETP.NE.AND UP0, UPT, UR5, 0x1, UPT ;  /* 0x000000010500788c */ /* 0x000fd6000bf05270 */
[----:B------:R-:W-:Y:S02]  /*1260*/  @UP0 ULDC.64 UR12, c[0x0][0x9e8] ;  /* 0x00027a00000c0ab9 */ /* 0x000fe40000000a00 */
[----:B------:R-:W-:-:S04]  /*1270*/  UIMAD.WIDE.U32 UR6, UR4, UR12, URZ ;  /* 0x0000000c040672a5 */ /* 0x000fc8000f8e003f */
[----:B------:R-:W-:-:S12]  /*1280*/  @UP0 USHF.R.U32.HI UR4, URZ, UR13, UR7 ;  /* 0x0000000d3f040299 */ /* 0x000fd80008011607 */
.L_x_892:
[----:B------:R-:W-:-:S06]  /*1290*/  UIMAD UR4, UR4, UR5, UR5 ;  /* 0x00000005040472a4 */ /* 0x000fcc000f8e0205 */
[----:B------:R-:W-:-:S07]  /*12a0*/  VIMNMX R0, R0, UR4, PT ;  /* 0x0000000400007c48 */ /* 0x000fce000bfe0100 */
.L_x_890:
[----:B------:R-:W-:Y:S01]  /*12b0*/  UIMAD UR4, UR47, UR10, 0x3f ;  /* 0x0000003f2f0474a4 */ /* 0x000fe2000f8e020a */
[----:B------:R-:W-:Y:S01]  /*12c0*/  IADD3 R0, R0, 0x3f, RZ ;  /* 0x0000003f00007810 */ /* 0x000fe20007ffe0ff */
[----:B------:R-:W-:Y:S02]  /*12d0*/  UIADD3 UR7, UR42, -UR9, URZ ;  /* 0x800000092a077290 */ /* 0x000fe4000fffe03f */
[----:B------:R-:W-:Y:S01]  /*12e0*/  USHF.R.S32.HI UR6, URZ, 0x1f, UR4 ;  /* 0x0000001f3f067899 */ /* 0x000fe20008011404 */
[----:B------:R-:W-:Y:S01]  /*12f0*/  SHF.R.S32.HI R3, RZ, 0x1f, R0 ;  /* 0x0000001fff037819 */ /* 0x000fe20000011400 */
[----:B------:R-:W-:Y:S02]  /*1300*/  UIMAD UR7, UR47, UR10, UR7 ;  /* 0x0000000a2f0772a4 */ /* 0x000fe4000f8e0207 */
[----:B------:R-:W-:Y:S01]  /*1310*/  ULEA.HI UR6, UR6, UR4, URZ, 0x6 ;  /* 0x0000000406067291 */ /* 0x000fe2000f8f303f */
[----:B------:R-:W-:Y:S01]  /*1320*/  LEA.HI R3, R3, R0, RZ, 0x6 ;  /* 0x0000000003037211 */ /* 0x000fe200078f30ff */
[----:B------:R-:W-:-:S02]  /*1330*/  ULDC UR8, c[0x0][0x9dc] ;  /* 0x0002770000087ab9 */ /* 0x000fc40000000800 */
[----:B------:R-:W-:Y:S01]  /*1340*/  USHF.R.S32.HI UR6, URZ, 0x6, UR6 ;  /* 0x000000063f067899 */ /* 0x000fe20008011406 */
[----:B------:R-:W-:Y:S01]  /*1350*/  SHF.R.S32.HI R3, RZ, 0x6, R3 ;  /* 0x00000006ff037819 */ /* 0x000fe20000011403 */
[----:B------:R-:W-:-:S04]  /*1360*/  UIADD3 UR8, UR7, -UR8, URZ ;  /* 0x8000000807087290 */ /* 0x000fc8000fffe03f */
[----:B------:R-:W-:Y:S01]  /*1370*/  VIMNMX R103, R3, UR6, PT ;  /* 0x0000000603677c48 */ /* 0x000fe2000bfe0100 */
[----:B------:R-:W-:Y:S07]  /*1380*/  @!P1 BRA `(.L_x_893) ;  /* 0x0000000000489947 */ /* 0x000fee0003800000 */
[----:B------:R-:W-:Y:S02]  /*1390*/  UMOV UR4, UR7 ;  /* 0x0000000700047c82 */ /* 0x000fe40008000000 */
[----:B------:R-:W-:-:S06]  /*13a0*/  UISETP.GT.AND UP0, UPT, UR4, -0x1, UPT ;  /* 0xffffffff0400788c */ /* 0x000fcc000bf04270 */
[----:B------:R-:W-:-:S13]  /*13b0*/  PLOP3.LUT P0, PT, PT, PT, UP0, 0x80, 0x0 ;  /* 0x000000000000781c */ /* 0x000fda0003f0f008 */
[----:B------:R-:W-:Y:S05]  /*13c0*/  @P0 BRA `(.L_x_894) ;  /* 0x00000000001c0947 */ /* 0x000fea0003800000 */
[----:B------:R-:W-:Y:S02]  /*13d0*/  UISETP.NE.AND UP0, UPT, UR5, 0x1, UPT ;  /* 0x000000010500788c */ /* 0x000fe4000bf05270 */
[----:B------:R-:W-:-:S09]  /*13e0*/  ULOP3.LUT UR4, URZ, UR4, URZ, 0x33, !UPT ;  /* 0x000000043f047292 */ /* 0x000fd2000f8e333f */
[----:B------:R-:W-:Y:S02]  /*13f0*/  @UP0 ULDC.64 UR10, c[0x0][0x9e8] ;  /* 0x00027a00000a0ab9 */ /* 0x000fe40000000a00 */
[----:B------:R-:W-:-:S04]  /*1400*/  UIMAD.WIDE.U32 UR6, UR4, UR10, URZ ;  /* 0x0000000a040672a5 */ /* 0x000fc8000f8e003f */
[----:B------:R-:W-:-:S04]  /*1410*/  @UP0 USHF.R.U32.HI UR4, URZ, UR11, UR7 ;  /* 0x0000000b3f040299 */ /* 0x000fc80008011607 */
[----:B------:R-:W-:Y:S01]  /*1420*/  ULOP3.LUT UR4, URZ, UR4, URZ, 0x33, !UPT ;  /* 0x000000043f047292 */ /* 0x000fe2000f8e333f */
[----:B------:R-:W-:Y:S11]  /*1430*/  BRA `(.L_x_895) ;  /* 0x0000000000107947 */ /* 0x000ff60003800000 */
.L_x_894:
[----:B------:R-:W-:-:S11]  /*1440*/  UISETP.NE.AND UP0, UPT, UR5, 0x1, UPT ;  /* 0x000000010500788c */ /* 0x000fd6000bf05270 */
[----:B------:R-:W-:Y:S02]  /*1450*/  @UP0 ULDC.64 UR10, c[0x0][0x9e8] ;  /* 0x00027a00000a0ab9 */ /* 0x000fe40000000a00 */
[----:B------:R-:W-:-:S04]  /*1460*/  UIMAD.WIDE.U32 UR6, UR4, UR10, URZ ;  /* 0x0000000a040672a5 */ /* 0x000fc8000f8e003f */
[----:B------:R-:W-:-:S12]  /*1470*/  @UP0 USHF.R.U32.HI UR4, URZ, UR11, UR7 ;  /* 0x0000000b3f040299 */ /* 0x000fd80008011607 */
.L_x_895:
[----:B------:R-:W-:-:S04]  /*1480*/  UIMAD UR4, UR4, UR5, URZ ;  /* 0x00000005040472a4 */ /* 0x000fc8000f8e023f */
[----:B------:R-:W-:-:S04]  /*1490*/  UISETP.LT.AND UP0, UPT, UR8, UR4, UPT ;  /* 0x000000040800728c */ /* 0x000fc8000bf01270 */
[----:B------:R-:W-:-:S12]  /*14a0*/  USEL UR8, UR8, UR4, !UP0 ;  /* 0x0000000408087287 */ /* 0x000fd8000c000000 */
.L_x_893:
[----:B------:R-:W-:Y:S01]  /*14b0*/  USHF.R.S32.HI UR4, URZ, 0x1f, UR8 ;  /* 0x0000001f3f047899 */ /* 0x000fe20008011408 */
[----:B------:R-:W-:Y:S01]  /*14c0*/  PLOP3.LUT P0, PT, PT, PT, PT, 0x80, 0x0 ;  /* 0x000000000000781c */ /* 0x000fe20003f0f070 */
[----:B------:R-:W-:Y:S01]  /*14d0*/  IMAD.MOV.U32 R0, RZ, RZ, RZ ;  /* 0x000000ffff007224 */ /* 0x000fe200078e00ff */
[----:B------:R-:W-:Y:S01]  /*14e0*/  CS2R R2, SRZ ;  /* 0x0000000000027805 */ /* 0x000fe2000001ff00 */
[----:B------:R-:W-:Y:S01]  /*14f0*/  ULEA.HI UR4, UR4, UR8, URZ, 0x6 ;  /* 0x0000000804047291 */ /* 0x000fe2000f8f303f */
[----:B------:R-:W-:Y:S02]  /*1500*/  CS2R R150, SRZ ;  /* 0x0000000000967805 */ /* 0x000fe4000001ff00 */
[----:B------:R-:W-:Y:S02]  /*1510*/  CS2R R148, SRZ ;  /* 0x0000000000947805 */ /* 0x000fe4000001ff00 */
[----:B------:R-:W-:Y:S01]  /*1520*/  CS2R R146, SRZ ;  /* 0x0000000000927805 */ /* 0x000fe2000001ff00 */
[----:B------:R-:W-:Y:S01]  /*1530*/  USHF.R.S32.HI UR4, URZ, 0x6, UR4 ;  /* 0x000000063f047899 */ /* 0x000fe20008011404 */
[----:B------:R-:W-:-:S02]  /*1540*/  CS2R R144, SRZ ;  /* 0x0000000000907805 */ /* 0x000fc4000001ff00 */
[----:B------:R-:W-:Y:S02]  /*1550*/  CS2R R142, SRZ ;  /* 0x00000000008e7805 */ /* 0x000fe4000001ff00 */
[----:B------:R-:W-:Y:S01]  /*1560*/  CS2R R140, SRZ ;  /* 0x00000000008c7805 */ /* 0x000fe2000001ff00 */
[----:B------:R-:W-:Y:S01]  /*1570*/  UISETP.LT.AND UP0, UPT, URZ, UR4, UPT ;  /* 0x000000043f00728c */ /* 0x000fe2000bf01270 */
[----:B------:R-:W-:Y:S02]  /*1580*/  CS2R R138, SRZ ;  /* 0x00000000008a7805 */ /* 0x000fe4000001ff00 */
[----:B------:R-:W-:Y:S02]  /*1590*/  CS2R R136, SRZ ;  /* 0x0000000000887805 */ /* 0x000fe4000001ff00 */
[----:B------:R-:W-:Y:S01]  /*15a0*/  CS2R R134, SRZ ;  /* 0x0000000000867805 */ /* 0x000fe2000001ff00 */
[----:B------:R-:W-:Y:S01]  /*15b0*/  USEL UR60, URZ, UR4, !UP0 ;  /* 0x000000043f3c7287 */ /* 0x000fe2000c000000 */
[----:B------:R-:W-:-:S02]  /*15c0*/  CS2R R132, SRZ ;  /* 0x0000000000847805 */ /* 0x000fc4000001ff00 */
[----:B------:R-:W-:Y:S02]  /*15d0*/  CS2R R130, SRZ ;  /* 0x0000000000827805 */ /* 0x000fe4000001ff00 */
[----:B------:R-:W-:Y:S02]  /*15e0*/  CS2R R128, SRZ ;  /* 0x0000000000807805 */ /* 0x000fe4000001ff00 */
[----:B------:R-:W-:Y:S02]  /*15f0*/  CS2R R126, SRZ ;  /* 0x00000000007e7805 */ /* 0x000fe4000001ff00 */
[----:B------:R-:W-:Y:S02]  /*1600*/  CS2R R124, SRZ ;  /* 0x00000000007c7805 */ /* 0x000fe4000001ff00 */
[----:B------:R-:W-:Y:S02]  /*1610*/  ISETP.GT.AND P1, PT, R103, UR60, PT ;  /* 0x0000003c67007c0c */ /* 0x000fe4000bf24270 */
        /* <DEDUP_REMOVED lines=45> */
[----:B------:R-:W-:Y:S01]  /*18f0*/  IMAD.MOV.U32 R23, RZ, RZ, RZ ;  /* 0x000000ffff177224 */ /* 0x000fe200078e00ff */
[----:B------:R-:W-:Y:S02]  /*1900*/  CS2R R32, SRZ ;  /* 0x0000000000207805 */ /* 0x000fe4000001ff00 */
[----:B------:R-:W-:Y:S02]  /*1910*/  MOV R160, RZ ;  /* 0x000000ff00a07202 */ /* 0x000fe40000000f00 */
[----:B------:R-:W-:Y:S01]  /*1920*/  CS2R R6, SRZ ;  /* 0x0000000000067805 */ /* 0x000fe2000001ff00 */
[----:B------:R-:W-:Y:S01]  /*1930*/  IMAD.MOV.U32 R29, RZ, RZ, RZ ;  /* 0x000000ffff1d7224 */ /* 0x000fe200078e00ff */
[----:B------:R-:W-:Y:S01]  /*1940*/  CS2R R56, SRZ ;  /* 0x0000000000387805 */ /* 0x000fe2000001ff00 */
[----:B------:R-:W-:Y:S01]  /*1950*/  IMAD.MOV.U32 R4, RZ, RZ, RZ ;  /* 0x000000ffff047224 */ /* 0x000fe200078e00ff */
[----:B------:R-:W-:Y:S06]  /*1960*/  @!P1 BRA `(.L_x_896) ;  /* 0x000000b800c49947 */ /* 0x000fec0003800000 */
[----:B------:R-:W1:Y:S01]  /*1970*/  SHFL.IDX PT, R0, R210, RZ, 0x1f ;  /* 0x00001fffd2007589 */ /* 0x000e6200000e0000 */
[----:B------:R-:W-:-:S04]  /*1980*/  UIADD3 UR6, UR38, 0x10400, URZ ;  /* 0x0001040026067890 */ /* 0x000fc8000fffe03f */
[----:B------:R-:W-:-:S06]  /*1990*/  ULOP3.LUT UP0, URZ, UR6, 0x3ff, URZ, 0xc0, !UPT ;  /* 0x000003ff063f7892 */ /* 0x000fcc000f80c03f */
[----:B------:R-:W-:Y:S02]  /*19a0*/  PLOP3.LUT P0, PT, PT, PT, UP0, 0x80, 0x0 ;  /* 0x000000000000781c */ /* 0x000fe40003f0f008 */
[----:B-1----:R-:W-:-:S13]  /*19b0*/  R2UR UR4, R0 ;  /* 0x00000000000472ca */ /* 0x002fda00000e0000 */
[----:B------:R-:W-:-:S04]  /*19c0*/  ULEA.HI UR5, UR4, UR4, URZ, 0x1 ;  /* 0x0000000404057291 */ /* 0x000fc8000f8f083f */
        /* <DEDUP_REMOVED lines=22> */
.L_x_897:
[----:B------:R-:W-:Y:S02]  /*1b30*/  R2UR UR6, R207 ;  /* 0x00000000cf0672ca */ /* 0x000fe400000e0000 */
[----:B------:R-:W-:-:S11]  /*1b40*/  R2UR UR5, R212 ;  /* 0x00000000d40572ca */ /* 0x000fd600000e0000 */
[----:B------:R-:W-:Y:S02]  /*1b50*/  ULEA.HI UR4, UR6, UR6, URZ, 0x1 ;  /* 0x0000000606047291 */ /* 0x000fe4000f8f083f */
[----:B------:R-:W-:Y:S02]  /*1b60*/  IMAD.U32 R2, RZ, RZ, UR5 ;  /* 0x00000005ff027e24 */ /* 0x000fe4000f8e00ff */
[----:B------:R-:W-:-:S03]  /*1b70*/  ULOP3.LUT UR4, UR4, 0xfffffffe, URZ, 0xc0, !UPT ;  /* 0xfffffffe04047892 */ /* 0x000fc6000f8ec03f */
[----:B------:R-:W-:Y:S01]  /*1b80*/  ISETP.NE.AND P0, PT, R2, 0x3, PT ;  /* 0x000000030200780c */ /* 0x000fe20003f05270 */
[----:B------:R-:W-:-:S06]  /*1b90*/  UIADD3 UR4, UR6, -UR4, URZ ;  /* 0x8000000406047290 */ /* 0x000fcc000fffe03f */
[----:B------:R-:W-:-:S04]  /*1ba0*/  MOV R0, UR4 ;  /* 0x0000000400007c02 */ /* 0x000fc80008000f00 */
[----:B------:R-:W-:-:S04]  /*1bb0*/  SHF.L.U32 R0, R0, 0x1f, RZ ;  /* 0x0000001f00007819 */ /* 0x000fc800000006ff */
[----:B------:R-:W1:Y:S02]  /*1bc0*/  SYNCS.PHASECHK.TRANS64.TRYWAIT P1, [UR38+0x30800], R0 ;  /* 0x03080000ff0075a7 */ /* 0x000e640008020166 */
[----:B-1----:R-:W-:Y:S05]  /*1bd0*/  @!P1 BRA `(.L_x_898) ;  /* 0x0000010800f49947 */ /* 0x002fea0003800000 */
.L_x_1045:
[----:B------:R-:W-:Y:S05]  /*1be0*/  @!P0 BRA `(.L_x_899) ;  /* 0x0000000000048947 */ /* 0x000fea0003800000 */
[----:B------:R-:W-:Y:S01]  /*1bf0*/  BPT.TRAP 0x1 ;  /* 0x000000040000795c */ /* 0x000fe20000300000 */
.L_x_899:
[----:B-1----:R-:W-:Y:S02]  /*1c00*/  IMAD.U32 R3, RZ, RZ, UR36 ;  /* 0x00000024ff037e24 */ /* 0x002fe4000f8e00ff */
[----:B------:R-:W-:-:S03]  /*1c10*/  IMAD.U32 R0, RZ, RZ, UR46 ;  /* 0x0000002eff007e24 */ /* 0x000fc6000f8e00ff */
[----:B------:R-:W-:Y:S02]  /*1c20*/  LEA R3, R3, UR38, 0x3 ;  /* 0x0000002603037c11 */ /* 0x000fe4000f8e18ff */
[----:B------:R-:W-:-:S04]  /*1c30*/  SHF.L.U32 R0, R0, 0x1f, RZ ;  /* 0x0000001f00007819 */ /* 0x000fc800000006ff */
[----:B------:R1:W2:Y:S01]  /*1c40*/  SYNCS.PHASECHK.TRANS64.TRYWAIT P2, [R3+URZ+0x30830], R0 ;  /* 0x03083000030075a7 */ /* 0x0002a2000804017f */
[----:B------:R-:W-:Y:S05]  /*1c50*/  @!P0 BRA `(.L_x_900) ;  /* 0x0000000000048947 */ /* 0x000fea0003800000 */
[----:B------:R-:W-:Y:S01]  /*1c60*/  BPT.TRAP 0x1 ;  /* 0x000000040000795c */ /* 0x000fe20000300000 */
.L_x_900:
[----:B------:R-:W3:Y:S02]  /*1c70*/  S2R R2, SR_TID.X ;  /* 0x0000000000027919 */ /* 0x000ee40000002100 */
[----:B---3--:R-:W-:Y:S01]  /*1c80*/  LOP3.LUT P1, RZ, R2, 0x7f, RZ, 0xc0, !PT ;  /* 0x0000007f02ff7812 */ /* 0x008fe2000782c0ff */
[----:B--2---:R-:W-:-:S12]  /*1c90*/  @P2 BRA `(.L_x_901) ;  /* 0x0000000000082947 */ /* 0x004fd80003800000 */
[----:B------:R-:W2:Y:S02]  /*1ca0*/  SYNCS.PHASECHK.TRANS64.TRYWAIT P2, [R3+URZ+0x30830], R0 ;  /* 0x03083000030075a7 */ /* 0x000ea4000804017f */
[----:B--2---:R-:W-:Y:S05]  /*1cb0*/  @!P2 BRA `(.L_x_902) ;  /* 0x0000010800d4a947 */ /* 0x004fea0003800000 */
.L_x_901:
[----:B------:R-:W-:Y:S05]  /*1cc0*/  WARPSYNC.ALL ;  /* 0x0000000000007948 */ /* 0x000fea0003800000 */
[----:B------:R-:W-:Y:S01]  /*1cd0*/  UIADD3 UR4, UR38, 0x20400, URZ ;  /* 0x0002040026047890 */ /* 0x000fe2000fffe03f */
[----:B------:R-:W-:Y:S01]  /*1ce0*/  WARPGROUP.ARRIVE ;  /* 0x00000000000079c5 */ /* 0x000fe20000000000 */
[----:B------:R-:W-:Y:S01]  /*1cf0*/  ULOP3.LUT UR40, UR40, 0x10000, URZ, 0xfc, !UPT ;  /* 0x0001000028287892 */ /* 0x000fe2000f8efc3f */
[----:B------:R-:W3:Y:S01]  /*1d00*/  LDC R21, c[0x0][0x2e0] ;  /* 0x0000b800ff157b82 */ /* 0x000ee20000000800 */
[----:B------:R-:W-:Y:S01]  /*1d10*/  USHF.R.U32.HI UR4, URZ, 0x4, UR4 ;  /* 0x000000043f047899 */ /* 0x000fe20008011604 */
[----:B------:R-:W-:Y:S01]  /*1d20*/  MOV R4, 0xffffffc0 ;  /* 0xffffffc000047802 */ /* 0x000fe20000000f00 */
[----:B------:R-:W-:Y:S01]  /*1d30*/  UMOV UR9, 0x40000040 ;  /* 0x4000004000097882 */ /* 0x000fe20000000000 */
[----:B------:R-:W-:Y:S01]  /*1d40*/  UMOV UR11, 0x40000040 ;  /* 0x40000040000b7882 */ /* 0x000fe20000000000 */
[----:B------:R-:W-:Y:S01]  /*1d50*/  ULOP3.LUT UR4, UR4, 0x3fff, URZ, 0xc0, !UPT ;  /* 0x00003fff04047892 */ /* 0x000fe2000f8ec03f */
[----:B------:R-:W-:Y:S01]  /*1d60*/  IMAD.U32 R19, RZ, RZ, UR9 ;  /* 0x00000009ff137e24 */ /* 0x000fe2000f8e00ff */
[----:B------:R-:W-:Y:S01]  /*1d70*/  UMOV UR8, UR40 ;  /* 0x0000002800087c82 */ /* 0x000fe20008000000 */
[----:B------:R-:W-:Y:S01]  /*1d80*/  UMOV UR7, 0x40000040 ;  /* 0x4000004000077882 */ /* 0x000fe20000000000 */
[----:B------:R-:W-:Y:S01]  /*1d90*/  ULOP3.LUT UR37, UR4, 0x10000, URZ, 0xfc, !UPT ;  /* 0x0001000004257892 */ /* 0x000fe2000f8efc3f */
[----:B------:R-:W-:Y:S01]  /*1da0*/  MOV R18, UR8 ;  /* 0x0000000800127c02 */ /* 0x000fe20008000f00 */
[----:B------:R-:W-:Y:S01]  /*1db0*/  UIADD3 UR4, UR40, 0x2, URZ ;  /* 0x0000000228047890 */ /* 0x000fe2000fffe03f */
[----:B-12---:R-:W1:Y:S01]  /*1dc0*/  LDC R0, c[0x0][0x288] ;  /* 0x0000a200ff007b82 */ /* 0x006e620000000800 */
[----:B------:R-:W-:Y:S01]  /*1dd0*/  ULEA UR39, UR36, UR37, 0xb ;  /* 0x0000002524277291 */ /* 0x000fe2000f8e583f */
[----:B------:R-:W-:Y:S01]  /*1de0*/  IMAD R6, R103, R4, 0x40 ;  /* 0x0000004067067424 */ /* 0x000fe200078e0204 */
[----:B------:R-:W-:Y:S01]  /*1df0*/  UIADD3 UR12, UR40, 0x406, URZ ;  /* 0x00000406280c7890 */ /* 0x000fe2000fffe03f */
[----:B------:R-:W-:Y:S01]  /*1e00*/  @!P1 VIADD R2, R3, 0x30840 ;  /* 0x0003084003029836 */ /* 0x000fe20000000000 */
[----:B------:R-:W-:Y:S01]  /*1e10*/  UIADD3 UR5, UR39, 0x2, URZ ;  /* 0x0000000227057890 */ /* 0x000fe2000fffe03f */
[----:B------:R-:W-:Y:S01]  /*1e20*/  LEA R4, R103, 0xffffffc0, 0x6 ;  /* 0xffffffc067047811 */ /* 0x000fe200078e30ff */
[----:B------:R-:W-:-:S02]  /*1e30*/  UIADD3 UR6, UR39, 0x202, URZ ;  /* 0x0000020227067890 */ /* 0x000fc4000fffe03f */
[----:B------:R-:W-:Y:S01]  /*1e40*/  UMOV UR10, UR39 ;  /* 0x00000027000a7c82 */ /* 0x000fe20008000000 */
[----:B------:R-:W-:Y:S01]  /*1e50*/  UIADD3 UR14, UR39, 0x206, URZ ;  /* 0x00000206270e7890 */ /* 0x000fe2000fffe03f */
[----:B------:R-:W-:Y:S01]  /*1e60*/  HGMMA.64x64x16.F32.BF16 R24, gdesc[UR8], RZ, !UPT, gsb0 ;  /* 0x00e00000081879f0 */ /* 0x000fe2000c0018ff */
[----:B------:R-:W-:Y:S01]  /*1e70*/  UMOV UR8, UR4 ;  /* 0x0000000400087c82 */ /* 0x000fe20008000000 */
[----:B------:R-:W-:Y:S01]  /*1e80*/  UMOV UR9, 0x40000040 ;  /* 0x4000004000097882 */ /* 0x000fe20000000000 */
[----:B------:R-:W-:Y:S01]  /*1e90*/  UMOV UR10, UR5 ;  /* 0x00000005000a7c82 */ /* 0x000fe20008000000 */
[----:B------:R-:W-:Y:S01]  /*1ea0*/  UMOV UR11, 0x40000040 ;  /* 0x40000040000b7882 */ /* 0x000fe20000000000 */
[----:B------:R-:W-:Y:S01]  /*1eb0*/  UIADD3 UR4, UR40, 0x4, URZ ;  /* 0x0000000428047890 */ /* 0x000fe2000fffe03f */
[----:B------:R-:W-:Y:S01]  /*1ec0*/  IMAD.U32 R16, RZ, RZ, UR8 ;  /* 0x00000008ff107e24 */ /* 0x000fe2000f8e00ff */
[----:B------:R-:W-:Y:S01]  /*1ed0*/  UIADD3 UR5, UR39, 0x4, URZ ;  /* 0x0000000427057890 */ /* 0x000fe2000fffe03f */
[----:B------:R-:W-:Y:S01]  /*1ee0*/  IMAD.U32 R17, RZ, RZ, UR9 ;  /* 0x00000009ff117e24 */ /* 0x000fe2000f8e00ff */
[----:B------:R-:W-:Y:S01]  /*1ef0*/  UMOV UR13, 0x40000040 ;  /* 0x40000040000d7882 */ /* 0x000fe20000000000 */
[----:B------:R-:W-:Y:S01]  /*1f00*/  UMOV UR15, 0x40000040 ;  /* 0x40000040000f7882 */ /* 0x000fe20000000000 */
[----:B------:R-:W-:Y:S01]  /*1f10*/  UIADD3 UR16, UR40, 0x800, URZ ;  /* 0x0000080028107890 */ /* 0x000fe2000fffe03f */
[----:B---3--:R-:W-:Y:S01]  /*1f20*/  IMAD R3, R21, UR47, R6 ;  /* 0x0000002f15037c24 */ /* 0x008fe2000f8e0206 */
[----:B------:R-:W-:Y:S01]  /*1f30*/  UIADD3 UR18, UR39, 0x400, URZ ;  /* 0x0000040027127890 */ /* 0x000fe2000fffe03f */
[----:B------:R-:W-:Y:S01]  /*1f40*/  @!P1 PRMT R2, RZ, 0x654, R2 ;  /* 0x00000654ff029816 */ /* 0x000fe20000000002 */
[----:B------:R-:W-:Y:S01]  /*1f50*/  UMOV UR17, 0x40000040 ;  /* 0x4000004000117882 */ /* 0x000fe20000000000 */
[----:B------:R-:W-:Y:S01]  /*1f60*/  UMOV UR19, 0x40000040 ;  /* 0x4000004000137882 */ /* 0x000fe20000000000 */
[----:B------:R-:W-:Y:S01]  /*1f70*/  UIADD3 UR20, UR40, 0x802, URZ ;  /* 0x0000080228147890 */ /* 0x000fe2000fffe03f */
[----:B-1----:R-:W-:Y:S01]  /*1f80*/  IADD3 R5, R3, 0x1, -R0 ;  /* 0x0000000103057810 */ /* 0x002fe20007ffe800 */
[----:B------:R-:W-:Y:S01]  /*1f90*/  UIADD3 UR22, UR39, 0x402, URZ ;  /* 0x0000040227167890 */ /* 0x000fe2000fffe03f */
[----:B------:R-:W-:Y:S01]  /*1fa0*/  UMOV UR21, 0x40000040 ;  /* 0x4000004000157882 */ /* 0x000fe20000000000 */
[----:B------:R-:W-:Y:S01]  /*1fb0*/  UMOV UR23, 0x40000040 ;  /* 0x4000004000177882 */ /* 0x000fe20000000000 */
[----:B------:R-:W-:-:S02]  /*1fc0*/  UIADD3 UR24, UR40, 0x804, URZ ;  /* 0x0000080428187890 */ /* 0x000fc4000fffe03f */
[----:B------:R-:W-:Y:S01]  /*1fd0*/  UIADD3 UR26, UR39, 0x404, URZ ;  /* 0x00000404271a7890 */ /* 0x000fe2000fffe03f */
[----:B------:R-:W-:Y:S01]  /*1fe0*/  UMOV UR25, 0x40000040 ;  /* 0x4000004000197882 */ /* 0x000fe20000000000 */
[----:B------:R-:W-:Y:S01]  /*1ff0*/  UMOV UR27, 0x40000040 ;  /* 0x40000040001b7882 */ /* 0x000fe20000000000 */
[----:B------:R-:W-:Y:S02]  /*2000*/  UIADD3 UR28, UR40, 0x806, URZ ;  /* 0x00000806281c7890 */ /* 0x000fe4000fffe03f */
[----:B------:R-:W-:Y:S01]  /*2010*/  UIADD3 UR30, UR39, 0x406, URZ ;  /* 0x00000406271e7890 */ /* 0x000fe2000fffe03f */
[----:B------:R-:W-:Y:S01]  /*2020*/  UMOV UR29, 0x40000040 ;  /* 0x40000040001d7882 */ /* 0x000fe20000000000 */
[----:B------:R-:W-:Y:S01]  /*2030*/  UMOV UR31, 0x40000040 ;  /* 0x40000040001f7882 */ /* 0x000fe20000000000 */
[----:B------:R-:W-:Y:S02]  /*2040*/  UIADD3 UR32, UR40, 0xc00, URZ ;  /* 0x00000c0028207890 */ /* 0x000fe4000fffe03f */
        /* <DEDUP_REMOVED lines=11> */
[----:B------:R-:W-:Y:S01]  /*2100*/  UMOV UR57, 0x40000040 ;  /* 0x4000004000397882 */ /* 0x000fe20000000000 */
[----:B------:R-:W-:Y:S01]  /*2110*/  UMOV UR59, 0x40000040 ;  /* 0x40000040003b7882 */ /* 0x000fe20000000000 */
[----:B------:R-:W-:Y:S01]  /*2120*/  IMAD.U32 R9, RZ, RZ, UR57 ;  /* 0x00000039ff097e24 */ /* 0x000fe2000f8e00ff */
[----:B------:R-:W-:-:S02]  /*2130*/  WARPGROUP.DEPBAR.LE gsb0, 0x0 ;  /* 0x00008000000079c5 */ /* 0x000fc40000010000 */
[----:B------:R-:W-:-:S06]  /*2140*/  WARPGROUP.ARRIVE ;  /* 0x00000000000079c5 */ /* 0x000fcc0000000000 */
[----:B------:R-:W-:Y:S01]  /*2150*/  HGMMA.64x64x16.F32.BF16 R24, gdesc[UR8], R24, gsb0 ;  /* 0x00e00000081879f0 */ /* 0x000fe20008001818 */
[----:B------:R-:W-:Y:S01]  /*2160*/  UMOV UR8, UR4 ;  /* 0x0000000400087c82 */ /* 0x000fe20008000000 */
[----:B------:R-:W-:Y:S01]  /*2170*/  UMOV UR9, 0x40000040 ;  /* 0x4000004000097882 */ /* 0x000fe20000000000 */
[----:B------:R-:W-:Y:S01]  /*2180*/  UMOV UR10, UR5 ;  /* 0x00000005000a7c82 */ /* 0x000fe20008000000 */
[----:B------:R-:W-:Y:S01]  /*2190*/  UMOV UR11, 0x40000040 ;  /* 0x40000040000b7882 */ /* 0x000fe20000000000 */
[----:B------:R-:W-:Y:S01]  /*21a0*/  UIADD3 UR4, UR40, 0x6, URZ ;  /* 0x0000000628047890 */ /* 0x000fe2000fffe03f */
[----:B------:R-:W-:Y:S01]  /*21b0*/  MOV R14, UR8 ;  /* 0x00000008000e7c02 */ /* 0x000fe20008000f00 */
[----:B------:R-:W-:Y:S01]  /*21c0*/  UIADD3 UR5, UR39, 0x6, URZ ;  /* 0x0000000627057890 */ /* 0x000fe2000fffe03f */
[----:B------:R-:W-:Y:S01]  /*21d0*/  IMAD.U32 R15, RZ, RZ, UR9 ;  /* 0x00000009ff0f7e24 */ /* 0x000fe2000f8e00ff */
[----:B------:R-:W-:Y:S02]  /*21e0*/  WARPGROUP.DEPBAR.LE gsb0, 0x0 ;  /* 0x00008000000079c5 */ /* 0x000fe40000010000 */
[----:B------:R-:W-:-:S06]  /*21f0*/  WARPGROUP.ARRIVE ;  /* 0x00000000000079c5 */ /* 0x000fcc0000000000 */
[----:B------:R-:W-:Y:S01]  /*2200*/  HGMMA.64x64x16.F32.BF16 R24, gdesc[UR8], R24, gsb0 ;  /* 0x00e00000081879f0 */ /* 0x000fe20008001818 */
        /* <DEDUP_REMOVED lines=17> */
[----:B------:R-:W-:Y:S01]  /*2320*/  UMOV UR5, 0x40000040 ;  /* 0x4000004000057882 */ /* 0x000fe20000000000 */
[----:B------:R-:W-:Y:S01]  /*2330*/  IMAD.U32 R11, RZ, RZ, UR9 ;  /* 0x00000009ff0b7e24 */ /* 0x000fe2000f8e00ff */
[----:B------:R-:W-:Y:S02]  /*2340*/  WARPGROUP.DEPBAR.LE gsb0, 0x0 ;  /* 0x00008000000079c5 */ /* 0x000fe40000010000 */
[----:B------:R-:W-:-:S06]  /*2350*/  WARPGROUP.ARRIVE ;  /* 0x00000000000079c5 */ /* 0x000fcc0000000000 */
[----:B------:R-:W-:Y:S01]  /*2360*/  HGMMA.64x64x16.F32.BF16 R24, gdesc[UR8], R24, gsb0 ;  /* 0x00e00000081879f0 */ /* 0x000fe20008001818 */
[----:B------:R-:W-:Y:S02]  /*2370*/  UIADD3 UR8, UR40, 0x404, URZ ;  /* 0x0000040428087890 */ /* 0x000fe4000fffe03f */
[----:B------:R-:W-:Y:S01]  /*2380*/  UIADD3 UR10, UR39, 0x204, URZ ;  /* 0x00000204270a7890 */ /* 0x000fe2000fffe03f */
[----:B------:R-:W-:Y:S01]  /*2390*/  UMOV UR9, 0x40000040 ;  /* 0x4000004000097882 */ /* 0x000fe20000000000 */
[----:B------:R-:W-:Y:S01]  /*23a0*/  UMOV UR11, 0x40000040 ;  /* 0x40000040000b7882 */ /* 0x000fe20000000000 */
[----:B------:R-:W-:-:S07]  /*23b0*/  UIADD3 UR39, UR39, 0x606, URZ ;  /* 0x0000060627277890 */ /* 0x000fce000fffe03f */
[----:B------:R-:W-:Y:S01]  /*23c0*/  UMOV UR58, UR39 ;  /* 0x00000027003a7c82 */ /* 0x000fe20008000000 */
[----:B------:R-:W-:Y:S02]  /*23d0*/  WARPGROUP.DEPBAR.LE gsb0, 0x0 ;  /* 0x00008000000079c5 */ /* 0x000fe40000010000 */
[----:B------:R-:W-:-:S06]  /*23e0*/  WARPGROUP.ARRIVE ;  /* 0x00000000000079c5 */ /* 0x000fcc0000000000 */
[----:B------:R-:W-:Y:S01]  /*23f0*/  HGMMA.64x64x16.F32.BF16 R24, gdesc[UR4], R24, gsb0 ;  /* 0x00e00000041879f0 */ /* 0x000fe20008001818 */
[----:B------:R-:W-:-:S07]  /*2400*/  UIADD3 UR6, UR40, 0xc06, URZ ;  /* 0x00000c0628067890 */ /* 0x000fce000fffe03f */
[----:B------:R-:W-:Y:S01]  /*2410*/  UMOV UR56, UR6 ;  /* 0x0000000600387c82 */ /* 0x000fe20008000000 */
[----:B------:R-:W-:Y:S01]  /*2420*/  ULDC.64 UR6, c[0x0][0x9d8] ;  /* 0x0002760000067ab9 */ /* 0x000fe20000000a00 */
[----:B------:R-:W-:Y:S01]  /*2430*/  IMAD.U32 R8, RZ, RZ, UR56 ;  /* 0x00000038ff087e24 */ /* 0x000fe2000f8e00ff */
[----:B------:R-:W-:Y:S01]  /*2440*/  ULOP3.LUT UR45, URZ, UR7, URZ, 0x33, !UPT ;  /* 0x000000073f2d7292 */ /* 0x000fe2000f8e333f */
[----:B------:R-:W-:Y:S02]  /*2450*/  WARPGROUP.DEPBAR.LE gsb0, 0x0 ;  /* 0x00008000000079c5 */ /* 0x000fe40000010000 */
[----:B------:R-:W-:-:S06]  /*2460*/  WARPGROUP.ARRIVE ;  /* 0x00000000000079c5 */ /* 0x000fcc0000000000 */
[----:B------:R-:W-:Y:S01]  /*2470*/  HGMMA.64x64x16.F32.BF16 R24, gdesc[UR8], R24, gsb0 ;  /* 0x00e00000081879f0 */ /* 0x000fe20008001818 */
[----:B------:R-:W-:Y:S02]  /*2480*/  ULDC.64 UR10, c[0x0][0x9e0] ;  /* 0x00027800000a7ab9 */ /* 0x000fe40000000a00 */
[----:B------:R-:W-:-:S06]  /*2490*/  UISETP.GE.AND UP0, UPT, UR11, 0x1, UPT ;  /* 0x000000010b00788c */ /* 0x000fcc000bf06270 */
[----:B------:R-:W-:Y:S01]  /*24a0*/  PLOP3.LUT P2, PT, PT, PT, UP0, 0x40, 0x0 ;  /* 0x000000000000781c */ /* 0x000fe20003f4e808 */
[----:B------:R-:W-:Y:S02]  /*24b0*/  WARPGROUP.DEPBAR.LE gsb0, 0x0 ;  /* 0x00008000000079c5 */ /* 0x000fe40000010000 */
[----:B------:R-:W-:-:S06]  /*24c0*/  WARPGROUP.ARRIVE ;  /* 0x00000000000079c5 */ /* 0x000fcc0000000000 */
[----:B------:R-:W-:Y:S03]  /*24d0*/  HGMMA.64x64x16.F32.BF16 R24, gdesc[UR12], R24, gsb0 ;  /* 0x00e000000c1879f0 */ /* 0x000fe60008001818 */
        /* <DEDUP_REMOVED lines=25> */
[----:B------:R-:W-:Y:S01]  /*2670*/  FMUL.FTZ R24, R24, UR6 ;  /* 0x0000000618187c20 */ /* 0x000fe20008410000 */
        /* <DEDUP_REMOVED lines=29> */
[----:B------:R2:W-:Y:S01]  /*2850*/  @!P1 SYNCS.ARRIVE.TRANS64.RED.A1T0 RZ, [R2+URZ], RZ ;  /* 0x000000ff02ff99a7 */ /* 0x0005e2000810043f */
[----:B------:R-:W-:Y:S01]  /*2860*/  FMUL.FTZ R35, R35, UR6 ;  /* 0x0000000623237c20 */ /* 0x000fe20008410000 */
[----:B------:R-:W-:Y:S01]  /*2870*/  FMUL.FTZ R38, R38, UR6 ;  /* 0x0000000626267c20 */ /* 0x000fe20008410000 */
[----:B------:R-:W-:Y:S01]  /*2880*/  FMUL.FTZ R43, R43, UR6 ;  /* 0x000000062b2b7c20 */ /* 0x000fe20008410000 */
[----:B------:R-:W3:Y:S01]  /*2890*/  MUFU.TANH R25, R25 ;  /* 0x0000001900197308 */ /* 0x000ee20000002400 */
[----:B--2---:R-:W-:-:S02]  /*28a0*/  IMAD R2, R22, -0x2, R5 ;  /* 0xfffffffe16027824 */ /* 0x004fc400078e0205 */
[----:B------:R-:W-:-:S05]  /*28b0*/  VIADD R5, R209, UR42 ;  /* 0x0000002ad1057c36 */ /* 0x000fca0008000000 */
[----:B------:R-:W2:Y:S08]  /*28c0*/  MUFU.TANH R28, R28 ;  /* 0x0000001c001c7308 */ /* 0x000eb00000002400 */
[----:B------:R-:W4:Y:S08]  /*28d0*/  MUFU.TANH R29, R29 ;  /* 0x0000001d001d7308 */ /* 0x000f300000002400 */
[----:B------:R-:W1:Y:S08]  /*28e0*/  MUFU.TANH R31, R31 ;  /* 0x0000001f001f7308 */ /* 0x000e700000002400 */
        /* <DEDUP_REMOVED lines=24> */
[----:B------:R5:W1:Y:S08]  /*2a70*/  MUFU.TANH R26, R35 ;  /* 0x00000023001a7308 */ /* 0x000a700000002400 */
[----:B------:R3:W1:Y:S01]  /*2a80*/  MUFU.TANH R27, R38 ;  /* 0x00000026001b7308 */ /* 0x0006620000002400 */
[----:B-----5:R-:W-:-:S07]  /*2a90*/  IMAD R35, R22, -0x2, R3 ;  /* 0xfffffffe16237824 */ /* 0x020fce00078e0203 */
[----:B------:R5:W1:Y:S01]  /*2aa0*/  MUFU.TANH R30, R43 ;  /* 0x0000002b001e7308 */ /* 0x000a620000002400 */
[C---:B---3--:R-:W-:Y:S01]  /*2ab0*/  VIADD R38, R2.reuse, UR10 ;  /* 0x0000000a02267c36 */ /* 0x048fe20008000000 */
[----:B-----5:R-:W-:-:S04]  /*2ac0*/  IADD3 R43, R2, UR45, RZ ;  /* 0x0000002d022b7c10 */ /* 0x020fc8000fffe0ff */
[----:B------:R-:W-:Y:S01]  /*2ad0*/  VIADDMNMX R2, R5, R38, R35, PT ;  /* 0x0000002605027246 */ /* 0x000fe20003800123 */
[----:B------:R-:W-:Y:S01]  /*2ae0*/  IMAD.IADD R3, R43, 0x1, R5 ;  /* 0x000000012b037824 */ /* 0x000fe200078e0205 */
[----:B--2-4-:R-:W-:Y:S06]  /*2af0*/  @P2 BRA `(.L_x_903) ;  /* 0x00000000005c2947 */ /* 0x014fec0003800000 */
[----:B------:R-:W-:Y:S01]  /*2b00*/  IMAD R7, R21, UR47, R5 ;  /* 0x0000002f15077c24 */ /* 0x000fe2000f8e0205 */
[----:B------:R-:W-:Y:S03]  /*2b10*/  BSSY B0, `(.L_x_904) ;  /* 0x0000011000007945 */ /* 0x000fe60003800000 */
[----:B------:R-:W-:-:S05]  /*2b20*/  IMAD.IADD R7, R7, 0x1, -R0 ;  /* 0x0000000107077824 */ /* 0x000fca00078e0a00 */
[----:B------:R-:W-:-:S13]  /*2b30*/  ISETP.GT.AND P2, PT, R7, -0x1, PT ;  /* 0xffffffff0700780c */ /* 0x000fda0003f44270 */
[----:B------:R-:W-:Y:S05]  /*2b40*/  @P2 BRA `(.L_x_905) ;  /* 0x0000000000202947 */ /* 0x000fea0003800000 */
[----:B------:R-:W-:Y:S01]  /*2b50*/  UISETP.NE.AND UP1, UPT, UR11, 0x1, UPT ;  /* 0x000000010b00788c */ /* 0x000fe2000bf25270 */
[----:B------:R-:W-:-:S05]  /*2b60*/  LOP3.LUT R7, RZ, R7, RZ, 0x33, !PT ;  /* 0x00000007ff077212 */ /* 0x000fca00078e33ff */
[----:B------:R-:W-:-:S05]  /*2b70*/  PLOP3.LUT P2, PT, PT, PT, UP1, 0x80, 0x0 ;  /* 0x000000000000781c */ /* 0x000fca0003f4f018 */
[----:B------:R-:W-:-:S08]  /*2b80*/  @UP1 ULDC.64 UR6, c[0x0][0x9e8] ;  /* 0x00027a0000061ab9 */ /* 0x000fd00000000a00 */
[----:B------:R-:W-:-:S05]  /*2b90*/  @P2 IMAD.HI.U32 R57, R7, UR6, RZ ;  /* 0x0000000607392c27 */ /* 0x000fca000f8e00ff */
[----:B------:R-:W-:-:S04]  /*2ba0*/  @P2 SHF.R.U32.HI R7, RZ, UR7, R57 ;  /* 0x00000007ff072c19 */ /* 0x000fc80008011639 */
[----:B------:R-:W-:Y:S01]  /*2bb0*/  LOP3.LUT R7, RZ, R7, RZ, 0x33, !PT ;  /* 0x00000007ff077212 */ /* 0x000fe200078e33ff */
[----:B------:R-:W-:Y:S06]  /*2bc0*/  BRA `(.L_x_906) ;  /* 0x0000000000147947 */ /* 0x000fec0003800000 */
.L_x_905:
[----:B------:R-:W-:-:S06]  /*2bd0*/  UISETP.NE.AND UP1, UPT, UR11, 0x1, UPT ;  /* 0x000000010b00788c */ /* 0x000fcc000bf25270 */
[----:B------:R-:W-:-:S05]  /*2be0*/  PLOP3.LUT P2, PT, PT, PT, UP1, 0x80, 0x0 ;  /* 0x000000000000781c */ /* 0x000fca0003f4f018 */
[----:B------:R-:W-:-:S08]  /*2bf0*/  @UP1 ULDC.64 UR6, c[0x0][0x9e8] ;  /* 0x00027a0000061ab9 */ /* 0x000fd00000000a00 */
[----:B------:R-:W-:-:S05]  /*2c00*/  @P2 IMAD.HI.U32 R57, R7, UR6, RZ ;  /* 0x0000000607392c27 */ /* 0x000fca000f8e00ff */
[----:B------:R-:W-:-:S07]  /*2c10*/  @P2 SHF.R.U32.HI R7, RZ, UR7, R57 ;  /* 0x00000007ff072c19 */ /* 0x000fce0008011639 */
.L_x_906:
[----:B------:R-:W-:Y:S05]  /*2c20*/  BSYNC B0 ;  /* 0x0000000000007941 */ /* 0x000fea0003800000 */
.L_x_904:
[----:B------:R-:W-:-:S04]  /*2c30*/  IMAD R7, R7, UR11, -R4 ;  /* 0x0000000b07077c24 */ /* 0x000fc8000f8e0a04 */
[----:B------:R-:W-:-:S05]  /*2c40*/  IMAD R7, R22, -0x2, R7 ;  /* 0xfffffffe16077824 */ /* 0x000fca00078e0207 */
[----:B------:R-:W-:Y:S02]  /*2c50*/  VIMNMX R3, R3, R7, !PT ;  /* 0x0000000703037248 */ /* 0x000fe40007fe0100 */
[----:B------:R-:W-:-:S07]  /*2c60*/  VIADDMNMX R2, R7, UR11, R2, PT ;  /* 0x0000000b07027c46 */ /* 0x000fce000b800102 */
.L_x_903:
[C---:B------:R-:W-:Y:S02]  /*2c70*/  ISETP.GE.AND P2, PT, R6.reuse, 0x2, PT ;  /* 0x000000020600780c */ /* 0x040fe40003f46270 */
[C---:B------:R-:W-:Y:S02]  /*2c80*/  ISETP.GE.AND P6, PT, R6.reuse, 0xa, PT ;  /* 0x0000000a0600780c */ /* 0x040fe40003fc6270 */
[----:B------:R-:W-:Y:S02]  /*2c90*/  ISETP.GT.AND P4, PT, R3, 0x1, !P2 ;  /* 0x000000010300780c */ /* 0x000fe40005784270 */
[----:B------:R-:W-:Y:S02]  /*2ca0*/  ISETP.GE.AND P3, PT, R6, 0x9, PT ;  /* 0x000000090600780c */ /* 0x000fe40003f66270 */
[----:B------:R-:W-:Y:S02]  /*2cb0*/  ISETP.LT.OR P4, PT, R2, 0x2, P4 ;  /* 0x000000020200780c */ /* 0x000fe40002781670 */
[----:B------:R-:W-:-:S02]  /*2cc0*/  P2R R58, PR, RZ, 0x40 ;  /* 0x00000040ff3a7803 */ /* 0x000fc40000000000 */
[----:B------:R-:W-:Y:S02]  /*2cd0*/  FSEL R57, R25, -INF , !P4 ;  /* 0xff80000019397808 */ /* 0x000fe40006000000 */
[C---:B------:R-:W-:Y:S02]  /*2ce0*/  ISETP.GT.AND P4, PT, R3.reuse, 0x9, !P6 ;  /* 0x000000090300780c */ /* 0x040fe40007784270 */
[----:B------:R-:W-:Y:S02]  /*2cf0*/  ISETP.GT.AND P5, PT, R3, 0x8, !P3 ;  /* 0x000000080300780c */ /* 0x000fe40005fa4270 */
[----:B------:R-:W-:Y:S02]  /*2d00*/  ISETP.LT.OR P4, PT, R2, 0xa, P4 ;  /* 0x0000000a0200780c */ /* 0x000fe40002781670 */
[----:B------:R-:W-:Y:S02]  /*2d10*/  ISETP.GE.AND P6, PT, R6, 0x11, PT ;  /* 0x000000110600780c */ /* 0x000fe40003fc6270 */
[----:B------:R-:W-:-:S02]  /*2d20*/  FSEL R61, R29, -INF , !P4 ;  /* 0xff8000001d3d7808 */ /* 0x000fc40006000000 */
[----:B------:R-:W-:Y:S02]  /*2d30*/  ISETP.LT.OR P5, PT, R2, 0x9, P5 ;  /* 0x000000090200780c */ /* 0x000fe40002fa1670 */
[----:B------:R-:W-:Y:S02]  /*2d40*/  ISETP.GT.AND P4, PT, R3, 0x10, !P6 ;  /* 0x000000100300780c */ /* 0x000fe40007784270 */
[----:B------:R-:W-:Y:S02]  /*2d50*/  FSEL R59, R28, -INF , !P5 ;  /* 0xff8000001c3b7808 */ /* 0x000fe40006800000 */
[----:B------:R-:W-:Y:S02]  /*2d60*/  ISETP.LT.OR P4, PT, R2, 0x11, P4 ;  /* 0x000000110200780c */ /* 0x000fe40002781670 */
[----:B------:R-:W-:Y:S02]  /*2d70*/  ISETP.GE.AND P5, PT, R6, 0x12, PT ;  /* 0x000000120600780c */ /* 0x000fe40003fa6270 */
[----:B-1----:R-:W-:-:S02]  /*2d80*/  FSEL R63, R32, -INF , !P4 ;  /* 0xff800000203f7808 */ /* 0x002fc40006000000 */
[----:B------:R-:W-:Y:S02]  /*2d90*/  ISETP.GT.AND P4, PT, R3, 0x11, !P5 ;  /* 0x000000110300780c */ /* 0x000fe40006f84270 */
[----:B------:R-:W-:Y:S02]  /*2da0*/  P2R R29, PR, RZ, 0x20 ;  /* 0x00000020ff1d7803 */ /* 0x000fe40000000000 */
[----:B------:R-:W-:Y:S02]  /*2db0*/  ISETP.LT.OR P4, PT, R2, 0x12, P4 ;  /* 0x000000120200780c */ /* 0x000fe40002781670 */
[----:B------:R-:W-:Y:S02]  /*2dc0*/  ISETP.GE.AND P5, PT, R6, 0x19, PT ;  /* 0x000000190600780c */ /* 0x000fe40003fa6270 */
[----:B------:R-:W-:Y:S02]  /*2dd0*/  FSEL R65, R33, -INF , !P4 ;  /* 0xff80000021417808 */ /* 0x000fe40006000000 */
[----:B------:R-:W-:-:S02]  /*2de0*/  ISETP.GT.AND P4, PT, R3, 0x18, !P5 ;  /* 0x000000180300780c */ /* 0x000fc40006f84270 */
[----:B------:R-:W-:Y:S02]  /*2df0*/  P2R R32, PR, RZ, 0x20 ;  /* 0x00000020ff207803 */ /* 0x000fe40000000000 */
[----:B------:R-:W-:Y:S02]  /*2e00*/  ISETP.LT.OR P4, PT, R2, 0x19, P4 ;  /* 0x000000190200780c */ /* 0x000fe40002781670 */
[----:B------:R-:W-:Y:S02]  /*2e10*/  ISETP.GE.AND P5, PT, R6, 0x1a, PT ;  /* 0x0000001a0600780c */ /* 0x000fe40003fa6270 */
[----:B------:R-:W-:Y:S02]  /*2e20*/  FSEL R67, R36, -INF , !P4 ;  /* 0xff80000024437808 */ /* 0x000fe40006000000 */
[----:B------:R-:W-:Y:S02]  /*2e30*/  ISETP.GT.AND P4, PT, R3, 0x19, !P5 ;  /* 0x000000190300780c */ /* 0x000fe40006f84270 */
[----:B------:R-:W-:-:S02]  /*2e40*/  P2R R33, PR, RZ, 0x20 ;  /* 0x00000020ff217803 */ /* 0x000fc40000000000 */
[----:B------:R-:W-:Y:S02]  /*2e50*/  ISETP.LT.OR P4, PT, R2, 0x1a, P4 ;  /* 0x0000001a0200780c */ /* 0x000fe40002781670 */
[----:B------:R-:W-:Y:S02]  /*2e60*/  ISETP.GE.AND P5, PT, R6, 0x21, PT ;  /* 0x000000210600780c */ /* 0x000fe40003fa6270 */
[----:B------:R-:W-:Y:S02]  /*2e70*/  FSEL R69, R37, -INF , !P4 ;  /* 0xff80000025457808 */ /* 0x000fe40006000000 */
[----:B------:R-:W-:Y:S02]  /*2e80*/  ISETP.GT.AND P4, PT, R3, 0x20, !P5 ;  /* 0x000000200300780c */ /* 0x000fe40006f84270 */
[----:B------:R-:W-:Y:S02]  /*2e90*/  P2R R36, PR, RZ, 0x20 ;  /* 0x00000020ff247803 */ /* 0x000fe40000000000 */
[----:B------:R-:W-:-:S02]  /*2ea0*/  ISETP.LT.OR P4, PT, R2, 0x21, P4 ;  /* 0x000000210200780c */ /* 0x000fc40002781670 */
[----:B------:R-:W-:Y:S02]  /*2eb0*/  ISETP.GE.AND P5, PT, R6, 0x22, PT ;  /* 0x000000220600780c */ /* 0x000fe40003fa6270 */
[----:B------:R-:W-:Y:S02]  /*2ec0*/  FSEL R71, R40, -INF , !P4 ;  /* 0xff80000028477808 */ /* 0x000fe40006000000 */
[----:B------:R-:W-:Y:S02]  /*2ed0*/  ISETP.GT.AND P4, PT, R3, 0x21, !P5 ;  /* 0x000000210300780c */ /* 0x000fe40006f84270 */
[----:B------:R-:W-:Y:S02]  /*2ee0*/  P2R R40, PR, RZ, 0x20 ;  /* 0x00000020ff287803 */ /* 0x000fe40000000000 */
[----:B------:R-:W-:Y:S02]  /*2ef0*/  ISETP.LT.OR P4, PT, R2, 0x22, P4 ;  /* 0x000000220200780c */ /* 0x000fe40002781670 */
[----:B------:R-:W-:-:S02]  /*2f00*/  ISETP.GE.AND P5, PT, R6, 0x29, PT ;  /* 0x000000290600780c */ /* 0x000fc40003fa6270 */
[----:B------:R-:W-:Y:S02]  /*2f10*/  FSEL R73, R41, -INF , !P4 ;  /* 0xff80000029497808 */ /* 0x000fe40006000000 */
[----:B------:R-:W-:Y:S02]  /*2f20*/  ISETP.GT.AND P4, PT, R3, 0x28, !P5 ;  /* 0x000000280300780c */ /* 0x000fe40006f84270 */
[----:B------:R-:W-:Y:S02]  /*2f30*/  P2R R41, PR, RZ, 0x20 ;  /* 0x00000020ff297803 */ /* 0x000fe40000000000 */
[----:B------:R-:W-:Y:S02]  /*2f40*/  ISETP.LT.OR P4, PT, R2, 0x29, P4 ;  /* 0x000000290200780c */ /* 0x000fe40002781670 */
[----:B------:R-:W-:Y:S02]  /*2f50*/  ISETP.GE.AND P5, PT, R6, 0x2a, PT ;  /* 0x0000002a0600780c */ /* 0x000fe40003fa6270 */
[----:B------:R-:W-:-:S02]  /*2f60*/  FSEL R75, R44, -INF , !P4 ;  /* 0xff8000002c4b7808 */ /* 0x000fc40006000000 */
        /* <DEDUP_REMOVED lines=8> */
[----:B------:R-:W-:Y:S02]  /*2ff0*/  P2R R28, PR, RZ, 0x40 ;  /* 0x00000040ff1c7803 */ /* 0x000fe40000000000 */
[----:B------:R-:W-:Y:S02]  /*3000*/  FSEL R79, R48, -INF , !P4 ;  /* 0xff800000304f7808 */ /* 0x000fe40006000000 */
[----:B------:R-:W-:-:S04]  /*3010*/  ISETP.GE.AND P4, PT, R6, 0x32, PT ;  /* 0x000000320600780c */ /* 0x000fc80003f86270 */
[----:B------:R-:W-:-:S04]  /*3020*/  ISETP.GT.AND P5, PT, R3, 0x31, !P4 ;  /* 0x000000310300780c */ /* 0x000fc800067a4270 */
[----:B------:R-:W-:-:S04]  /*3030*/  ISETP.LT.OR P5, PT, R2, 0x32, P5 ;  /* 0x000000320200780c */ /* 0x000fc80002fa1670 */
[----:B------:R-:W-:Y:S02]  /*3040*/  FSEL R81, R49, -INF , !P5 ;  /* 0xff80000031517808 */ /* 0x000fe40006800000 */
[----:B------:R-:W-:-:S04]  /*3050*/  ISETP.GE.AND P5, PT, R6, 0x39, PT ;  /* 0x000000390600780c */ /* 0x000fc80003fa6270 */
[----:B------:R-:W-:-:S04]  /*3060*/  ISETP.GT.AND P6, PT, R3, 0x38, !P5 ;  /* 0x000000380300780c */ /* 0x000fc80006fc4270 */
[----:B------:R-:W-:-:S04]  /*3070*/  ISETP.LT.OR P6, PT, R2, 0x39, P6 ;  /* 0x000000390200780c */ /* 0x000fc800037c1670 */
[----:B------:R-:W-:Y:S02]  /*3080*/  FSEL R83, R52, -INF , !P6 ;  /* 0xff80000034537808 */ /* 0x000fe40007000000 */
[----:B------:R-:W-:-:S04]  /*3090*/  ISETP.GE.AND P6, PT, R6, 0x1, PT ;  /* 0x000000010600780c */ /* 0x000fc80003fc6270 */
[----:B------:R-:W-:Y:S02]  /*30a0*/  P2R R25, PR, RZ, 0x40 ;  /* 0x00000040ff197803 */ /* 0x000fe40000000000 */
[----:B------:R-:W-:-:S04]  /*30b0*/  ISETP.GT.AND P6, PT, R3, RZ, !P6 ;  /* 0x000000ff0300720c */ /* 0x000fc800077c4270 */
[----:B------:R-:W-:-:S04]  /*30c0*/  ISETP.LT.OR P6, PT, R2, 0x1, P6 ;  /* 0x000000010200780c */ /* 0x000fc800037c1670 */
[----:B------:R-:W-:Y:S02]  /*30d0*/  FSEL R37, R24, -INF , !P6 ;  /* 0xff80000018257808 */ /* 0x000fe40007000000 */
[----:B------:R-:W-:Y:S01]  /*30e0*/  ISETP.GE.AND P6, PT, R6, 0x3a, PT ;  /* 0x0000003a0600780c */ /* 0x000fe20003fc6270 */
[----:B------:R-:W-:-:S03]  /*30f0*/  VIADD R6, R5, 0x8 ;  /* 0x0000000805067836 */ /* 0x000fc60000000000 */
[----:B------:R-:W-:Y:S02]  /*3100*/  P2R R48, PR, RZ, 0x40 ;  /* 0x00000040ff307803 */ /* 0x000fe40000000000 */
[----:B------:R-:W-:Y:S02]  /*3110*/  ISETP.GT.AND P6, PT, R3, 0x39, !P6 ;  /* 0x000000390300780c */ /* 0x000fe400077c4270 */
[----:B------:R-:W-:Y:S02]  /*3120*/  IADD3 R3, R43, R6, RZ ;  /* 0x000000062b037210 */ /* 0x000fe40007ffe0ff */
[----:B------:R-:W-:Y:S02]  /*3130*/  ISETP.LT.OR P6, PT, R2, 0x3a, P6 ;  /* 0x0000003a0200780c */ /* 0x000fe400037c1670 */
[----:B------:R-:W-:Y:S02]  /*3140*/  VIADDMNMX R2, R6, R38, R35, PT ;  /* 0x0000002606027246 */ /* 0x000fe40003800123 */
[----:B------:R-:W-:-:S02]  /*3150*/  FSEL R53, R53, -INF , !P6 ;  /* 0xff80000035357808 */ /* 0x000fc40007000000 */
[----:B------:R-:W-:-:S13]  /*3160*/  PLOP3.LUT P6, PT, PT, PT, UP0, 0x40, 0x0 ;  /* 0x000000000000781c */ /* 0x000fda0003fce808 */
[----:B------:R-:W-:Y:S05]  /*3170*/  @P6 BRA `(.L_x_907) ;  /* 0x0000000000646947 */ /* 0x000fea0003800000 */
        /* <DEDUP_REMOVED lines=9> */
[----:B------:R-:W-:Y:S01]  /*3210*/  @P6 IMAD.HI.U32 R24, R7, UR6, RZ ;  /* 0x0000000607186c27 */ /* 0x000fe2000f8e00ff */
[----:B------:R-:W-:-:S13]  /*3220*/  PLOP3.LUT P6, PT, PT, PT, UP1, 0x80, 0x0 ;  /* 0x000000000000781c */ /* 0x000fda0003fcf018 */
[----:B------:R-:W-:-:S04]  /*3230*/  @P6 SHF.R.U32.HI R7, RZ, UR7, R24 ;  /* 0x00000007ff076c19 */ /* 0x000fc80008011618 */
[----:B------:R-:W-:Y:S01]  /*3240*/  LOP3.LUT R7, RZ, R7, RZ, 0x33, !PT ;  /* 0x00000007ff077212 */ /* 0x000fe200078e33ff */
[----:B------:R-:W-:Y:S06]  /*3250*/  BRA `(.L_x_910) ;  /* 0x0000000000187947 */ /* 0x000fec0003800000 */
.L_x_909:
[----:B------:R-:W-:-:S06]  /*3260*/  UISETP.NE.AND UP1, UPT, UR11, 0x1, UPT ;  /* 0x000000010b00788c */ /* 0x000fcc000bf25270 */
[----:B------:R-:W-:-:S05]  /*3270*/  PLOP3.LUT P6, PT, PT, PT, UP1, 0x80, 0x0 ;  /* 0x000000000000781c */ /* 0x000fca0003fcf018 */
[----:B------:R-:W-:-:S08]  /*3280*/  @UP1 ULDC.64 UR6, c[0x0][0x9e8] ;  /* 0x00027a0000061ab9 */ /* 0x000fd00000000a00 */
[----:B------:R-:W-:Y:S01]  /*3290*/  @P6 IMAD.HI.U32 R24, R7, UR6, RZ ;  /* 0x0000000607186c27 */ /* 0x000fe2000f8e00ff */
[----:B------:R-:W-:-:S13]  /*32a0*/  PLOP3.LUT P6, PT, PT, PT, UP1, 0x80, 0x0 ;  /* 0x000000000000781c */ /* 0x000fda0003fcf018 */
[----:B------:R-:W-:-:S07]  /*32b0*/  @P6 SHF.R.U32.HI R7, RZ, UR7, R24 ;  /* 0x00000007ff076c19 */ /* 0x000fce0008011618 */
.L_x_910:
[----:B------:R-:W-:Y:S05]  /*32c0*/  BSYNC B0 ;  /* 0x0000000000007941 */ /* 0x000fea0003800000 */
.L_x_908:
[----:B------:R-:W-:-:S04]  /*32d0*/  IMAD R7, R7, UR11, -R4 ;  /* 0x0000000b07077c24 */ /* 0x000fc8000f8e0a04 */
[----:B------:R-:W-:-:S05]  /*32e0*/  IMAD R7, R22, -0x2, R7 ;  /* 0xfffffffe16077824 */ /* 0x000fca00078e0207 */
[----:B------:R-:W-:Y:S02]  /*32f0*/  VIMNMX R3, R3, R7, !PT ;  /* 0x0000000703037248 */ /* 0x000fe40007fe0100 */
[----:B------:R-:W-:-:S07]  /*3300*/  VIADDMNMX R2, R7, UR11, R2, PT ;  /* 0x0000000b07027c46 */ /* 0x000fce000b800102 */
.L_x_907:
[----:B------:R-:W-:Y:S01]  /*3310*/  ISETP.GT.AND P2, PT, R3, 0x1, !P2 ;  /* 0x000000010300780c */ /* 0x000fe20005744270 */
[----:B------:R-:W-:Y:S01]  /*3320*/  ULDC UR6, c[0x0][0x988] ;  /* 0x0002620000067ab9 */ /* 0x000fe20000000800 */
[----:B------:R-:W-:Y:S01]  /*3330*/  FMNMX.FTZ R4, R37, R57, !PT ;  /* 0x0000003925047209 */ /* 0x000fe20007810000 */
[----:B------:R-:W-:Y:S01]  /*3340*/  IMAD R21, R21, UR47, -R0 ;  /* 0x0000002f15157c24 */ /* 0x000fe2000f8e0a00 */
[----:B------:R-:W-:Y:S02]  /*3350*/  ISETP.LT.OR P2, PT, R2, 0x2, P2 ;  /* 0x000000020200780c */ /* 0x000fe40001741670 */
[----:B------:R-:W-:Y:S02]  /*3360*/  ISETP.NE.AND P6, PT, R25, RZ, PT ;  /* 0x000000ff1900720c */ /* 0x000fe40003fc5270 */
[----:B------:R-:W-:Y:S02]  /*3370*/  FSEL R20, R20, -INF , !P2 ;  /* 0xff80000014147808 */ /* 0x000fe40005000000 */
[----:B------:R-:W-:-:S02]  /*3380*/  ISETP.NE.AND P2, PT, R58, RZ, PT ;  /* 0x000000ff3a00720c */ /* 0x000fc40003f45270 */
[----:B------:R-:W-:Y:S02]  /*3390*/  FMNMX.FTZ R4, R59, R4, !PT ;  /* 0x000000043b047209 */ /* 0x000fe40007810000 */
[----:B------:R-:W-:Y:S02]  /*33a0*/  ISETP.GT.AND P2, PT, R3, 0x9, !P2 ;  /* 0x000000090300780c */ /* 0x000fe40005744270 */
[----:B------:R-:W-:Y:S02]  /*33b0*/  FMNMX.FTZ R4, R61, R4, !PT ;  /* 0x000000043d047209 */ /* 0x000fe40007810000 */
[----:B------:R-:W-:Y:S02]  /*33c0*/  ISETP.LT.OR P2, PT, R2, 0xa, P2 ;  /* 0x0000000a0200780c */ /* 0x000fe40001741670 */
[----:B------:R-:W-:Y:S02]  /*33d0*/  FMNMX.FTZ R4, R63, R4, !PT ;  /* 0x000000043f047209 */ /* 0x000fe40007810000 */
[----:B------:R-:W-:-:S02]  /*33e0*/  FSEL R24, R31, -INF , !P2 ;  /* 0xff8000001f187808 */ /* 0x000fc40005000000 */
[----:B------:R-:W-:Y:S02]  /*33f0*/  ISETP.NE.AND P2, PT, R28, RZ, PT ;  /* 0x000000ff1c00720c */ /* 0x000fe40003f45270 */
[----:B------:R-:W-:Y:S02]  /*3400*/  FMNMX.FTZ R4, R65, R4, !PT ;  /* 0x0000000441047209 */ /* 0x000fe40007810000 */
[----:B------:R-:W-:Y:S02]  /*3410*/  ISETP.GT.AND P2, PT, R3, 0x10, !P2 ;  /* 0x000000100300780c */ /* 0x000fe40005744270 */
[----:B------:R-:W-:Y:S02]  /*3420*/  FMNMX.FTZ R4, R67, R4, !PT ;  /* 0x0000000443047209 */ /* 0x000fe40007810000 */
[----:B------:R-:W-:Y:S02]  /*3430*/  ISETP.LT.OR P2, PT, R2, 0x11, P2 ;  /* 0x000000110200780c */ /* 0x000fe40001741670 */
[----:B------:R-:W-:-:S02]  /*3440*/  FMNMX.FTZ R4, R69, R4, !PT ;  /* 0x0000000445047209 */ /* 0x000fc40007810000 */
[----:B------:R-:W-:Y:S02]  /*3450*/  FSEL R25, R34, -INF , !P2 ;  /* 0xff80000022197808 */ /* 0x000fe40005000000 */
[----:B------:R-:W-:Y:S02]  /*3460*/  ISETP.NE.AND P2, PT, R29, RZ, PT ;  /* 0x000000ff1d00720c */ /* 0x000fe40003f45270 */
[----:B------:R-:W-:Y:S02]  /*3470*/  FMNMX.FTZ R4, R71, R4, !PT ;  /* 0x0000000447047209 */ /* 0x000fe40007810000 */
[----:B------:R-:W-:Y:S02]  /*3480*/  ISETP.GT.AND P2, PT, R3, 0x11, !P2 ;  /* 0x000000110300780c */ /* 0x000fe40005744270 */
[----:B------:R-:W-:Y:S02]  /*3490*/  FMNMX.FTZ R4, R73, R4, !PT ;  /* 0x0000000449047209 */ /* 0x000fe40007810000 */
[----:B------:R-:W-:-:S02]  /*34a0*/  ISETP.LT.OR P2, PT, R2, 0x12, P2 ;  /* 0x000000120200780c */ /* 0x000fc40001741670 */
[----:B------:R-:W-:Y:S02]  /*34b0*/  FMNMX.FTZ R4, R75, R4, !PT ;  /* 0x000000044b047209 */ /* 0x000fe40007810000 */
[----:B------:R-:W-:Y:S02]  /*34c0*/  FSEL R26, R26, -INF , !P2 ;  /* 0xff8000001a1a7808 */ /* 0x000fe40005000000 */
[----:B------:R-:W-:Y:S02]  /*34d0*/  ISETP.NE.AND P2, PT, R32, RZ, PT ;  /* 0x000000ff2000720c */ /* 0x000fe40003f45270 */
[----:B------:R-:W-:Y:S02]  /*34e0*/  FMNMX.FTZ R4, R77, R4, !PT ;  /* 0x000000044d047209 */ /* 0x000fe40007810000 */
[----:B------:R-:W-:Y:S02]  /*34f0*/  ISETP.GT.AND P2, PT, R3, 0x18, !P2 ;  /* 0x000000180300780c */ /* 0x000fe40005744270 */
[----:B------:R-:W-:-:S02]  /*3500*/  FMNMX.FTZ R4, R79, R4, !PT ;  /* 0x000000044f047209 */ /* 0x000fc40007810000 */
[----:B------:R-:W-:Y:S02]  /*3510*/  ISETP.LT.OR P2, PT, R2, 0x19, P2 ;  /* 0x000000190200780c */ /* 0x000fe40001741670 */
[----:B------:R-:W-:Y:S02]  /*3520*/  FMNMX.FTZ R4, R81, R4, !PT ;  /* 0x0000000451047209 */ /* 0x000fe40007810000 */
[----:B------:R-:W-:Y:S02]  /*3530*/  FSEL R27, R27, -INF , !P2 ;  /* 0xff8000001b1b7808 */ /* 0x000fe40005000000 */
[----:B------:R-:W-:Y:S02]  /*3540*/  ISETP.NE.AND P2, PT, R33, RZ, PT ;  /* 0x000000ff2100720c */ /* 0x000fe40003f45270 */
[----:B------:R-:W-:Y:S02]  /*3550*/  FMNMX.FTZ R4, R83, R4, !PT ;  /* 0x0000000453047209 */ /* 0x000fe40007810000 */
[----:B------:R-:W-:-:S02]  /*3560*/  ISETP.GT.AND P2, PT, R3, 0x19, !P2 ;  /* 0x000000190300780c */ /* 0x000fc40005744270 */
[----:B------:R-:W-:Y:S02]  /*3570*/  ISETP.GT.AND P3, PT, R3, 0x8, !P3 ;  /* 0x000000080300780c */ /* 0x000fe40005f64270 */
[----:B------:R-:W-:Y:S02]  /*3580*/  ISETP.LT.OR P2, PT, R2, 0x1a, P2 ;  /* 0x0000001a0200780c */ /* 0x000fe40001741670 */
[----:B------:R-:W-:Y:S02]  /*3590*/  FMNMX.FTZ R34, R53, R4, !PT ;  /* 0x0000000435227209 */ /* 0x000fe40007810000 */
[----:B------:R-:W-:Y:S02]  /*35a0*/  FSEL R28, R39, -INF , !P2 ;  /* 0xff800000271c7808 */ /* 0x000fe40005000000 */
[----:B------:R-:W-:Y:S01]  /*35b0*/  ISETP.NE.AND P2, PT, R36, RZ, PT ;  /* 0x000000ff2400720c */ /* 0x000fe20003f45270 */
[----:B------:R-:W1:Y:S01]  /*35c0*/  SHFL.BFLY PT, R33, R34, 0x2, 0x1f ;  /* 0x0c401f0022217f89 */ /* 0x000e6200000e0000 */
[----:B------:R-:W-:-:S02]  /*35d0*/  ISETP.LT.OR P3, PT, R2, 0x9, P3 ;  /* 0x000000090200780c */ /* 0x000fc40001f61670 */
[----:B------:R-:W-:Y:S02]  /*35e0*/  ISETP.GT.AND P2, PT, R3, 0x20, !P2 ;  /* 0x000000200300780c */ /* 0x000fe40005744270 */
[----:B------:R-:W-:Y:S02]  /*35f0*/  FSEL R23, R23, -INF , !P3 ;  /* 0xff80000017177808 */ /* 0x000fe40005800000 */
[----:B------:R-:W-:Y:S02]  /*3600*/  ISETP.LT.OR P2, PT, R2, 0x21, P2 ;  /* 0x000000210200780c */ /* 0x000fe40001741670 */
[----:B------:R-:W-:Y:S02]  /*3610*/  ISETP.NE.AND P3, PT, R41, RZ, PT ;  /* 0x000000ff2900720c */ /* 0x000fe40003f65270 */
[----:B------:R-:W-:Y:S02]  /*3620*/  FSEL R29, R42, -INF , !P2 ;  /* 0xff8000002a1d7808 */ /* 0x000fe40005000000 */
[----:B------:R-:W-:-:S02]  /*3630*/  ISETP.NE.AND P2, PT, R40, RZ, PT ;  /* 0x000000ff2800720c */ /* 0x000fc40003f45270 */
[C---:B------:R-:W-:Y:S02]  /*3640*/  ISETP.GT.AND P4, PT, R3.reuse, 0x31, !P4 ;  /* 0x000000310300780c */ /* 0x040fe40006784270 */
[C---:B------:R-:W-:Y:S02]  /*3650*/  ISETP.GT.AND P2, PT, R3.reuse, 0x21, !P2 ;  /* 0x000000210300780c */ /* 0x040fe40005744270 */
[----:B------:R-:W-:Y:S02]  /*3660*/  ISETP.GT.AND P5, PT, R3, 0x38, !P5 ;  /* 0x000000380300780c */ /* 0x000fe40006fa4270 */
[C---:B------:R-:W-:Y:S02]  /*3670*/  ISETP.LT.OR P2, PT, R2.reuse, 0x22, P2 ;  /* 0x000000220200780c */ /* 0x040fe40001741670 */
[----:B------:R-:W-:Y:S02]  /*3680*/  ISETP.LT.OR P4, PT, R2, 0x32, P4 ;  /* 0x000000320200780c */ /* 0x000fe40002781670 */
[----:B------:R-:W-:-:S02]  /*3690*/  FSEL R30, R30, -INF , !P2 ;  /* 0xff8000001e1e7808 */ /* 0x000fc40005000000 */
[----:B------:R-:W-:Y:S02]  /*36a0*/  ISETP.GT.AND P2, PT, R3, 0x28, !P3 ;  /* 0x000000280300780c */ /* 0x000fe40005f44270 */
[----:B-1----:R-:W-:Y:S02]  /*36b0*/  FMNMX.FTZ R35, R34, R33, !PT ;  /* 0x0000002122237209 */ /* 0x002fe40007810000 */
[----:B------:R-:W-:Y:S02]  /*36c0*/  ISETP.LT.OR P2, PT, R2, 0x29, P2 ;  /* 0x000000290200780c */ /* 0x000fe40001741670 */
[----:B------:R-:W-:Y:S01]  /*36d0*/  ISETP.NE.AND P3, PT, R45, RZ, PT ;  /* 0x000000ff2d00720c */ /* 0x000fe20003f65270 */
[----:B------:R-:W1:Y:S01]  /*36e0*/  SHFL.BFLY PT, R36, R35, 0x1, 0x1f ;  /* 0x0c201f0023247f89 */ /* 0x000e6200000e0000 */
[----:B------:R-:W-:Y:S02]  /*36f0*/  FSEL R31, R46, -INF , !P2 ;  /* 0xff8000002e1f7808 */ /* 0x000fe40005000000 */
[----:B------:R-:W-:-:S02]  /*3700*/  ISETP.GT.AND P2, PT, R3, RZ, !P6 ;  /* 0x000000ff0300720c */ /* 0x000fc40007744270 */
[----:B------:R-:W-:Y:S02]  /*3710*/  ISETP.NE.AND P6, PT, R48, RZ, PT ;  /* 0x000000ff3000720c */ /* 0x000fe40003fc5270 */
[----:B------:R-:W-:Y:S02]  /*3720*/  ISETP.LT.OR P2, PT, R2, 0x1, P2 ;  /* 0x000000010200780c */ /* 0x000fe40001741670 */
[----:B------:R-:W-:Y:S02]  /*3730*/  ISETP.GT.AND P3, PT, R3, 0x30, !P3 ;  /* 0x000000300300780c */ /* 0x000fe40005f64270 */
[----:B------:R-:W-:Y:S02]  /*3740*/  FSEL R7, R56, -INF , !P2 ;  /* 0xff80000038077808 */ /* 0x000fe40005000000 */
[----:B------:R-:W-:Y:S02]  /*3750*/  ISETP.NE.AND P2, PT, R44, RZ, PT ;  /* 0x000000ff2c00720c */ /* 0x000fe40003f45270 */
[----:B------:R-:W-:-:S02]  /*3760*/  FMNMX.FTZ R4, R7, R20, !PT ;  /* 0x0000001407047209 */ /* 0x000fc40007810000 */
[----:B------:R-:W-:Y:S02]  /*3770*/  ISETP.GT.AND P2, PT, R3, 0x29, !P2 ;  /* 0x000000290300780c */ /* 0x000fe40005744270 */
[----:B------:R-:W-:Y:S02]  /*3780*/  FMNMX.FTZ R33, R23, R4, !PT ;  /* 0x0000000417217209 */ /* 0x000fe40007810000 */
[----:B------:R-:W-:Y:S02]  /*3790*/  ISETP.LT.OR P2, PT, R2, 0x2a, P2 ;  /* 0x0000002a0200780c */ /* 0x000fe40001741670 */
[----:B------:R-:W-:Y:S02]  /*37a0*/  FMNMX.FTZ R4, R24, R33, !PT ;  /* 0x0000002118047209 */ /* 0x000fe40007810000 */
[----:B------:R-:W-:Y:S02]  /*37b0*/  ISETP.LT.OR P3, PT, R2, 0x31, P3 ;  /* 0x000000310200780c */ /* 0x000fe40001f61670 */
[----:B------:R-:W-:-:S02]  /*37c0*/  FMNMX.FTZ R33, R25, R4, !PT ;  /* 0x0000000419217209 */ /* 0x000fc40007810000 */
[----:B-1----:R-:W-:Y:S02]  /*37d0*/  FMNMX.FTZ R4, R35, R36, !PT ;  /* 0x0000002423047209 */ /* 0x002fe40007810000 */
[----:B------:R-:W-:Y:S02]  /*37e0*/  FMNMX.FTZ R32, R26, R33, !PT ;  /* 0x000000211a207209 */ /* 0x000fe40007810000 */
[----:B------:R-:W-:Y:S01]  /*37f0*/  ISETP.LT.OR P5, PT, R2, 0x39, P5 ;  /* 0x000000390200780c */ /* 0x000fe20002fa1670 */
[----:B------:R-:W-:Y:S01]  /*3800*/  FMUL.FTZ R35, R4, UR6 ;  /* 0x0000000604237c20 */ /* 0x000fe20008410000 */
[----:B------:R-:W-:Y:S02]  /*3810*/  FMNMX.FTZ R33, R27, R32, !PT ;  /* 0x000000201b217209 */ /* 0x000fe40007810000 */
[----:B------:R-:W-:Y:S02]  /*3820*/  FSEL R32, R47, -INF , !P2 ;  /* 0xff8000002f207808 */ /* 0x000fe40005000000 */
[----:B------:R-:W-:-:S02]  /*3830*/  FMNMX.FTZ R34, R28, R33, !PT ;  /* 0x000000211c227209 */ /* 0x000fc40007810000 */
[----:B------:R-:W-:Y:S02]  /*3840*/  FSETP.NEU.FTZ.AND P2, PT, R4, -INF , PT ;  /* 0xff8000000400780b */ /* 0x000fe40003f5d000 */
[----:B------:R-:W-:Y:S02]  /*3850*/  FMNMX.FTZ R33, R29, R34, !PT ;  /* 0x000000221d217209 */ /* 0x000fe40007810000 */
[----:B------:R-:W-:Y:S02]  /*3860*/  FSEL R38, R35, RZ, P2 ;  /* 0x000000ff23267208 */ /* 0x000fe40001000000 */
[----:B------:R-:W-:Y:S02]  /*3870*/  FMNMX.FTZ R34, R30, R33, !PT ;  /* 0x000000211e227209 */ /* 0x000fe40007810000 */
[----:B------:R-:W-:Y:S01]  /*3880*/  ISETP.GT.AND P2, PT, R3, 0x39, !P6 ;  /* 0x000000390300780c */ /* 0x000fe20007744270 */
[--C-:B------:R-:W-:Y:S01]  /*3890*/  FFMA.FTZ R37, R37, UR6, -R38.reuse ;  /* 0x0000000625257c23 */ /* 0x100fe20008010826 */
[----:B------:R-:W-:Y:S01]  /*38a0*/  FMNMX.FTZ R3, R31, R34, !PT ;  /* 0x000000221f037209 */ /* 0x000fe20007810000 */
[--C-:B------:R-:W-:Y:S01]  /*38b0*/  FFMA.FTZ R40, R61, UR6, -R38.reuse ;  /* 0x000000063d287c23 */ /* 0x100fe20008010826 */
[----:B------:R-:W-:Y:S01]  /*38c0*/  FSEL R33, R50, -INF , !P3 ;  /* 0xff80000032217808 */ /* 0x000fe20005800000 */
[----:B------:R1:W-:Y:S01]  /*38d0*/  MUFU.EX2 R196, R37 ;  /* 0x0000002500c47308 */ /* 0x0003e20000000800 */
[----:B------:R-:W-:Y:S01]  /*38e0*/  FMNMX.FTZ R36, R32, R3, !PT ;  /* 0x0000000320247209 */ /* 0x000fe20007810000 */
[--C-:B------:R-:W-:Y:S01]  /*38f0*/  FFMA.FTZ R39, R57, UR6, -R38.reuse ;  /* 0x0000000639277c23 */ /* 0x100fe20008010826 */
[----:B------:R-:W-:Y:S01]  /*3900*/  FSEL R34, R51, -INF , !P4 ;  /* 0xff80000033227808 */ /* 0x000fe20006000000 */
[--C-:B------:R-:W-:Y:S01]  /*3910*/  FFMA.FTZ R42, R63, UR6, -R38.reuse ;  /* 0x000000063f2a7c23 */ /* 0x100fe20008010826 */
[----:B------:R-:W-:Y:S01]  /*3920*/  FMNMX.FTZ R3, R33, R36, !PT ;  /* 0x0000002421037209 */ /* 0x000fe20007810000 */
[--C-:B------:R-:W-:Y:S01]  /*3930*/  FFMA.FTZ R43, R65, UR6, -R38.reuse ;  /* 0x00000006412b7c23 */ /* 0x100fe20008010826 */
[----:B------:R-:W-:Y:S01]  /*3940*/  ISETP.LT.OR P2, PT, R2, 0x3a, P2 ;  /* 0x0000003a0200780c */ /* 0x000fe20001741670 */
[----:B------:R2:W-:Y:S01]  /*3950*/  MUFU.EX2 R41, R40 ;  /* 0x0000002800297308 */ /* 0x0005e20000000800 */
[----:B------:R-:W-:Y:S01]  /*3960*/  FSEL R2, R54, -INF , !P5 ;  /* 0xff80000036027808 */ /* 0x000fe20006800000 */
[--C-:B-1----:R-:W-:Y:S01]  /*3970*/  FFMA.FTZ R37, R59, UR6, -R38.reuse ;  /* 0x000000063b257c23 */ /* 0x102fe20008010826 */
[----:B------:R-:W-:Y:S01]  /*3980*/  FMNMX.FTZ R3, R34, R3, !PT ;  /* 0x0000000322037209 */ /* 0x000fe20007810000 */
[--C-:B------:R-:W-:Y:S01]  /*3990*/  FFMA.FTZ R44, R67, UR6, -R38.reuse ;  /* 0x00000006432c7c23 */ /* 0x100fe20008010826 */
[----:B------:R-:W-:Y:S01]  /*39a0*/  FSEL R35, R55, -INF , !P2 ;  /* 0xff80000037237808 */ /* 0x000fe20005000000 */
[--C-:B------:R-:W-:Y:S01]  /*39b0*/  FFMA.FTZ R45, R69, UR6, -R38.reuse ;  /* 0x00000006452d7c23 */ /* 0x100fe20008010826 */
[----:B------:R-:W-:Y:S01]  /*39c0*/  FMNMX.FTZ R36, R2, R3, !PT ;  /* 0x0000000302247209 */ /* 0x000fe20007810000 */
[----:B------:R1:W-:Y:S01]  /*39d0*/  MUFU.EX2 R198, R37 ;  /* 0x0000002500c67308 */ /* 0x0003e20000000800 */
[--C-:B--2---:R-:W-:Y:S01]  /*39e0*/  FFMA.FTZ R40, R73, UR6, -R38.reuse ;  /* 0x0000000649287c23 */ /* 0x104fe20008010826 */
[--C-:B------:R-:W-:Y:S01]  /*39f0*/  FFMA.FTZ R46, R71, UR6, -R38.reuse ;  /* 0x00000006472e7c23 */ /* 0x100fe20008010826 */
[----:B------:R-:W-:Y:S01]  /*3a00*/  FMNMX.FTZ R36, R35, R36, !PT ;  /* 0x0000002423247209 */ /* 0x000fe20007810000 */
[--C-:B------:R-:W-:Y:S01]  /*3a10*/  FFMA.FTZ R48, R75, UR6, -R38.reuse ;  /* 0x000000064b307c23 */ /* 0x100fe20008010826 */
[--C-:B------:R-:W-:Y:S01]  /*3a20*/  FFMA.FTZ R49, R77, UR6, -R38.reuse ;  /* 0x000000064d317c23 */ /* 0x100fe20008010826 */
[--C-:B------:R-:W-:Y:S01]  /*3a30*/  FFMA.FTZ R50, R79, UR6, -R38.reuse ;  /* 0x000000064f327c23 */ /* 0x100fe20008010826 */
[----:B------:R-:W-:Y:S01]  /*3a40*/  FFMA.FTZ R51, R81, UR6, -R38 ;  /* 0x0000000651337c23 */ /* 0x000fe20008010826 */
[----:B------:R-:W1:Y:S01]  /*3a50*/  SHFL.BFLY PT, R3, R36, 0x2, 0x1f ;  /* 0x0c401f0024037f89 */ /* 0x000e6200000e0000 */
[----:B------:R-:W-:Y:S01]  /*3a60*/  MUFU.EX2 R47, R40 ;  /* 0x00000028002f7308 */ /* 0x000fe20000000800 */
[----:B------:R-:W-:-:S07]  /*3a70*/  R2UR UR14, R21 ;  /* 0x00000000150e72ca */ /* 0x000fce00000e0000 */
[----:B------:R-:W-:Y:S06]  /*3a80*/  MUFU.EX2 R39, R39 ;  /* 0x0000002700277308 */ /* 0x000fec0000000800 */
[----:B------:R-:W-:Y:S02]  /*3a90*/  UIADD3 UR14, UR42, UR14, URZ ;  /* 0x0000000e2a0e7290 */ /* 0x000fe4000fffe03f */
[----:B------:R-:W-:Y:S02]  /*3aa0*/  MUFU.EX2 R42, R42 ;  /* 0x0000002a002a7308 */ /* 0x000fe40000000800 */
[----:B------:R-:W-:Y:S01]  /*3ab0*/  UIADD3 UR10, UR14, UR10, URZ ;  /* 0x0000000a0e0a7290 */ /* 0x000fe2000fffe03f */
[----:B-1----:R-:W-:-:S05]  /*3ac0*/  FMNMX.FTZ R37, R36, R3, !PT ;  /* 0x0000000324257209 */ /* 0x002fca0007810000 */
[----:B------:R-:W1:Y:S01]  /*3ad0*/  MUFU.EX2 R43, R43 ;  /* 0x0000002b002b7308 */ /* 0x000e620000000800 */
[----:B------:R-:W2:Y:S07]  /*3ae0*/  SHFL.BFLY PT, R36, R37, 0x1, 0x1f ;  /* 0x0c201f0025247f89 */ /* 0x000eae00000e0000 */
[----:B------:R-:W-:Y:S08]  /*3af0*/  MUFU.EX2 R44, R44 ;  /* 0x0000002c002c7308 */ /* 0x000ff00000000800 */
[----:B------:R-:W3:Y:S01]  /*3b00*/  MUFU.EX2 R45, R45 ;  /* 0x0000002d002d7308 */ /* 0x000ee20000000800 */
[----:B-1----:R-:W-:-:S07]  /*3b10*/  F2FP.BF16.F32.PACK_AB R192, R43, R42 ;  /* 0x0000002a2bc0723e */ /* 0x002fce00000010ff */
[----:B------:R-:W1:Y:S01]  /*3b20*/  MUFU.EX2 R46, R46 ;  /* 0x0000002e002e7308 */ /* 0x000e620000000800 */
[----:B--2---:R-:W-:Y:S01]  /*3b30*/  FMNMX.FTZ R3, R37, R36, !PT ;  /* 0x0000002425037209 */ /* 0x004fe20007810000 */
[--C-:B------:R-:W-:Y:S01]  /*3b40*/  FFMA.FTZ R36, R83, UR6, -R38.reuse ;  /* 0x0000000653247c23 */ /* 0x100fe20008010826 */
[----:B------:R-:W-:Y:S01]  /*3b50*/  FFMA.FTZ R38, R53, UR6, -R38 ;  /* 0x0000000635267c23 */ /* 0x000fe20008010826 */
[----:B------:R-:W-:Y:S01]  /*3b60*/  FADD.FTZ R53, R196, R39 ;  /* 0x00000027c4357221 */ /* 0x000fe20000010000 */
[C---:B------:R-:W-:Y:S01]  /*3b70*/  FSETP.NEU.FTZ.AND P2, PT, R3.reuse, -INF , PT ;  /* 0xff8000000300780b */ /* 0x040fe20003f5d000 */
[----:B------:R-:W-:Y:S02]  /*3b80*/  FMUL.FTZ R37, R3, UR6 ;  /* 0x0000000603257c20 */ /* 0x000fe40008410000 */
[----:B------:R-:W-:Y:S01]  /*3b90*/  MUFU.EX2 R48, R48 ;  /* 0x0000003000307308 */ /* 0x000fe20000000800 */
[----:B------:R-:W-:Y:S02]  /*3ba0*/  F2FP.BF16.F32.PACK_AB R196, R39, R196 ;  /* 0x000000c427c4723e */ /* 0x000fe400000010ff */
[----:B---3--:R-:W-:-:S02]  /*3bb0*/  F2FP.BF16.F32.PACK_AB R194, R45, R44 ;  /* 0x0000002c2dc2723e */ /* 0x008fc400000010ff */
[----:B------:R-:W-:Y:S02]  /*3bc0*/  FSEL R40, R37, RZ, P2 ;  /* 0x000000ff25287208 */ /* 0x000fe40001000000 */
[----:B------:R-:W-:Y:S01]  /*3bd0*/  PLOP3.LUT P2, PT, PT, PT, UP0, 0x40, 0x0 ;  /* 0x000000000000781c */ /* 0x000fe20003f4e808 */
[----:B------:R-:W-:Y:S01]  /*3be0*/  MUFU.EX2 R37, R38 ;  /* 0x0000002600257308 */ /* 0x000fe20000000800 */
[----:B-1----:R-:W-:Y:S01]  /*3bf0*/  F2FP.BF16.F32.PACK_AB R188, R47, R46 ;  /* 0x0000002e2fbc723e */ /* 0x002fe200000010ff */
        /* <DEDUP_REMOVED lines=12> */
[--C-:B------:R-:W-:Y:S01]  /*3cc0*/  FFMA.FTZ R32, R32, UR6, -R40.reuse ;  /* 0x0000000620207c23 */ /* 0x100fe20008010828 */
[--C-:B------:R-:W-:Y:S01]  /*3cd0*/  FFMA.FTZ R33, R33, UR6, -R40.reuse ;  /* 0x0000000621217c23 */ /* 0x100fe20008010828 */
[----:B------:R1:W2:Y:S01]  /*3ce0*/  MUFU.EX2 R52, R20 ;  /* 0x0000001400347308 */ /* 0x0002a20000000800 */
[--C-:B------:R-:W-:Y:S01]  /*3cf0*/  FFMA.FTZ R34, R34, UR6, -R40.reuse ;  /* 0x0000000622227c23 */ /* 0x100fe20008010828 */
[--C-:B------:R-:W-:Y:S01]  /*3d00*/  FFMA.FTZ R2, R2, UR6, -R40.reuse ;  /* 0x0000000602027c23 */ /* 0x100fe20008010828 */
[----:B------:R-:W-:-:S05]  /*3d10*/  FFMA.FTZ R35, R35, UR6, -R40 ;  /* 0x0000000623237c23 */ /* 0x000fca0008010828 */
[----:B------:R-:W3:Y:S01]  /*3d20*/  MUFU.EX2 R23, R23 ;  /* 0x0000001700177308 */ /* 0x000ee20000000800 */
[----:B-1----:R-:W-:Y:S01]  /*3d30*/  FADD.FTZ R20, R198, R53 ;  /* 0x00000035c6147221 */ /* 0x002fe20000010000 */
[----:B------:R-:W-:-:S03]  /*3d40*/  F2FP.BF16.F32.PACK_AB R198, R41, R198 ;  /* 0x000000c629c6723e */ /* 0x000fc600000010ff */
[----:B------:R-:W-:-:S03]  /*3d50*/  FADD.FTZ R53, R41, R20 ;  /* 0x0000001429357221 */ /* 0x000fc60000010000 */
[----:B------:R-:W1:Y:S01]  /*3d60*/  MUFU.EX2 R24, R24 ;  /* 0x0000001800187308 */ /* 0x000e620000000800 */
[----:B--2---:R-:W-:Y:S01]  /*3d70*/  FADD.FTZ R20, R7, R52 ;  /* 0x0000003407147221 */ /* 0x004fe20000010000 */
[----:B------:R-:W-:Y:S01]  /*3d80*/  FADD.FTZ R38, R42, R53 ;  /* 0x000000352a267221 */ /* 0x000fe20000010000 */
[----:B------:R-:W-:-:S03]  /*3d90*/  F2FP.BF16.F32.PACK_AB R197, R52, R7 ;  /* 0x0000000734c5723e */ /* 0x000fc600000010ff */
[----:B------:R-:W-:Y:S02]  /*3da0*/  FADD.FTZ R55, R43, R38 ;  /* 0x000000262b377221 */ /* 0x000fe40000010000 */
[----:B------:R-:W2:Y:S01]  /*3db0*/  MUFU.EX2 R25, R25 ;  /* 0x0000001900197308 */ /* 0x000ea20000000800 */
[----:B---3--:R-:W-:Y:S01]  /*3dc0*/  FADD.FTZ R53, R23, R20 ;  /* 0x0000001417357221 */ /* 0x008fe20000010000 */
[----:B------:R-:W-:-:S04]  /*3dd0*/  FADD.FTZ R20, R44, R55 ;  /* 0x000000372c147221 */ /* 0x000fc80000010000 */
[----:B------:R-:W-:Y:S02]  /*3de0*/  FADD.FTZ R55, R45, R20 ;  /* 0x000000142d377221 */ /* 0x000fe40000010000 */
[----:B------:R-:W3:Y:S01]  /*3df0*/  MUFU.EX2 R26, R26 ;  /* 0x0000001a001a7308 */ /* 0x000ee20000000800 */
[----:B-1----:R-:W-:Y:S01]  /*3e00*/  FADD.FTZ R0, R24, R53 ;  /* 0x0000003518007221 */ /* 0x002fe20000010000 */
[----:B------:R-:W-:Y:S01]  /*3e10*/  FADD.FTZ R20, R46, R55 ;  /* 0x000000372e147221 */ /* 0x000fe20000010000 */
[----:B------:R-:W-:Y:S01]  /*3e20*/  F2FP.BF16.F32.PACK_AB R199, R24, R23 ;  /* 0x0000001718c7723e */ /* 0x000fe200000010ff */
[----:B------:R-:W-:-:S04]  /*3e30*/  VIADD R23, R103, 0xfffffffe ;  /* 0xfffffffe67177836 */ /* 0x000fc80000000000 */
[----:B------:R-:W1:Y:S01]  /*3e40*/  MUFU.EX2 R27, R27 ;  /* 0x0000001b001b7308 */ /* 0x000e620000000800 */
[----:B--2---:R-:W-:-:S07]  /*3e50*/  FADD.FTZ R53, R25, R0 ;  /* 0x0000000019357221 */ /* 0x004fce0000010000 */
[----:B------:R-:W2:Y:S01]  /*3e60*/  MUFU.EX2 R28, R28 ;  /* 0x0000001c001c7308 */ /* 0x000ea20000000800 */
[C---:B---3--:R-:W-:Y:S01]  /*3e70*/  FADD.FTZ R0, R26.reuse, R53 ;  /* 0x000000351a007221 */ /* 0x048fe20000010000 */
[----:B------:R-:W-:Y:S01]  /*3e80*/  FADD.FTZ R53, R47, R20 ;  /* 0x000000142f357221 */ /* 0x000fe20000010000 */
[----:B------:R-:W-:-:S03]  /*3e90*/  F2FP.BF16.F32.PACK_AB R193, R26, R25 ;  /* 0x000000191ac1723e */ /* 0x000fc600000010ff */
[----:B------:R-:W-:Y:S02]  /*3ea0*/  FADD.FTZ R20, R48, R53 ;  /* 0x0000003530147221 */ /* 0x000fe40000010000 */
[----:B------:R-:W3:Y:S01]  /*3eb0*/  MUFU.EX2 R29, R29 ;  /* 0x0000001d001d7308 */ /* 0x000ee20000000800 */
[----:B-1----:R-:W-:-:S07]  /*3ec0*/  FADD.FTZ R39, R27, R0 ;  /* 0x000000001b277221 */ /* 0x002fce0000010000 */
[----:B------:R-:W1:Y:S01]  /*3ed0*/  MUFU.EX2 R30, R30 ;  /* 0x0000001e001e7308 */ /* 0x000e620000000800 */
[C---:B--2---:R-:W-:Y:S01]  /*3ee0*/  FADD.FTZ R0, R28.reuse, R39 ;  /* 0x000000271c007221 */ /* 0x044fe20000010000 */
[----:B------:R-:W-:-:S06]  /*3ef0*/  F2FP.BF16.F32.PACK_AB R195, R28, R27 ;  /* 0x0000001b1cc3723e */ /* 0x000fcc00000010ff */
[----:B------:R-:W2:Y:S01]  /*3f00*/  MUFU.EX2 R31, R31 ;  /* 0x0000001f001f7308 */ /* 0x000ea20000000800 */
[----:B---3--:R-:W-:-:S07]  /*3f10*/  FADD.FTZ R39, R29, R0 ;  /* 0x000000001d277221 */ /* 0x008fce0000010000 */
[----:B------:R-:W3:Y:S01]  /*3f20*/  MUFU.EX2 R49, R49 ;  /* 0x0000003100317308 */ /* 0x000ee20000000800 */
[C---:B-1----:R-:W-:Y:S01]  /*3f30*/  FADD.FTZ R0, R30.reuse, R39 ;  /* 0x000000271e007221 */ /* 0x042fe20000010000 */
[----:B------:R-:W-:-:S06]  /*3f40*/  F2FP.BF16.F32.PACK_AB R189, R30, R29 ;  /* 0x0000001d1ebd723e */ /* 0x000fcc00000010ff */
[----:B------:R-:W1:Y:S01]  /*3f50*/  MUFU.EX2 R32, R32 ;  /* 0x0000002000207308 */ /* 0x000e620000000800 */
[----:B--2---:R-:W-:-:S07]  /*3f60*/  FADD.FTZ R39, R31, R0 ;  /* 0x000000001f277221 */ /* 0x004fce0000010000 */
[----:B------:R-:W2:Y:S01]  /*3f70*/  MUFU.EX2 R50, R50 ;  /* 0x0000003200327308 */ /* 0x000ea20000000800 */
[C---:B---3--:R-:W-:Y:S01]  /*3f80*/  FADD.FTZ R41, R49.reuse, R20 ;  /* 0x0000001431297221 */ /* 0x048fe20000010000 */
[----:B------:R-:W-:-:S06]  /*3f90*/  F2FP.BF16.F32.PACK_AB R190, R49, R48 ;  /* 0x0000003031be723e */ /* 0x000fcc00000010ff */
[----:B------:R-:W3:Y:S01]  /*3fa0*/  MUFU.EX2 R33, R33 ;  /* 0x0000002100217308 */ /* 0x000ee20000000800 */
[C---:B-1----:R-:W-:Y:S01]  /*3fb0*/  FADD.FTZ R0, R32.reuse, R39 ;  /* 0x0000002720007221 */ /* 0x042fe20000010000 */
[----:B------:R-:W-:-:S06]  /*3fc0*/  F2FP.BF16.F32.PACK_AB R191, R32, R31 ;  /* 0x0000001f20bf723e */ /* 0x000fcc00000010ff */
[----:B------:R-:W1:Y:S01]  /*3fd0*/  MUFU.EX2 R51, R51 ;  /* 0x0000003300337308 */ /* 0x000e620000000800 */
[----:B--2---:R-:W-:-:S07]  /*3fe0*/  FADD.FTZ R20, R50, R41 ;  /* 0x0000002932147221 */ /* 0x004fce0000010000 */
[----:B------:R-:W2:Y:S01]  /*3ff0*/  MUFU.EX2 R34, R34 ;  /* 0x0000002200227308 */ /* 0x000ea20000000800 */
[----:B---3--:R-:W-:-:S07]  /*4000*/  FADD.FTZ R7, R33, R0 ;  /* 0x0000000021077221 */ /* 0x008fce0000010000 */
[----:B------:R-:W3:Y:S01]  /*4010*/  MUFU.EX2 R36, R36 ;  /* 0x0000002400247308 */ /* 0x000ee20000000800 */
[C---:B-1----:R-:W-:Y:S01]  /*4020*/  FADD.FTZ R41, R51.reuse, R20 ;  /* 0x0000001433297221 */ /* 0x042fe20000010000 */
[----:B------:R-:W-:-:S06]  /*4030*/  F2FP.BF16.F32.PACK_AB R184, R51, R50 ;  /* 0x0000003233b8723e */ /* 0x000fcc00000010ff */
[----:B------:R-:W1:Y:S01]  /*4040*/  MUFU.EX2 R2, R2 ;  /* 0x0000000200027308 */ /* 0x000e620000000800 */
[C---:B--2---:R-:W-:Y:S01]  /*4050*/  FADD.FTZ R7, R34.reuse, R7 ;  /* 0x0000000722077221 */ /* 0x044fe20000010000 */
[----:B------:R-:W-:-:S06]  /*4060*/  F2FP.BF16.F32.PACK_AB R185, R34, R33 ;  /* 0x0000002122b9723e */ /* 0x000fcc00000010ff */
[----:B------:R-:W2:Y:S01]  /*4070*/  MUFU.EX2 R35, R35 ;  /* 0x0000002300237308 */ /* 0x000ea20000000800 */
[----:B---3--:R-:W-:Y:S01]  /*4080*/  FADD.FTZ R20, R36, R41 ;  /* 0x0000002924147221 */ /* 0x008fe20000010000 */
[----:B------:R-:W-:-:S03]  /*4090*/  F2FP.BF16.F32.PACK_AB R186, R37, R36 ;  /* 0x0000002425ba723e */ /* 0x000fc600000010ff */
[----:B------:R-:W-:Y:S01]  /*40a0*/  FADD.FTZ R20, R37, R20 ;  /* 0x0000001425147221 */ /* 0x000fe20000010000 */
[----:B-1----:R-:W-:-:S04]  /*40b0*/  FADD.FTZ R0, R2, R7 ;  /* 0x0000000702007221 */ /* 0x002fc80000010000 */
[C---:B--2---:R-:W-:Y:S01]  /*40c0*/  FADD.FTZ R7, R35.reuse, R0 ;  /* 0x0000000023077221 */ /* 0x044fe20000010000 */
[----:B------:R-:W-:Y:S01]  /*40d0*/  F2FP.BF16.F32.PACK_AB R187, R35, R2 ;  /* 0x0000000223bb723e */ /* 0x000fe200000010ff */
[----:B------:R-:W-:Y:S06]  /*40e0*/  @P2 BRA `(.L_x_911) ;  /* 0x0000000000442947 */ /* 0x000fec0003800000 */
        /* <DEDUP_REMOVED lines=10> */
.L_x_912:
[----:B------:R-:W-:-:S11]  /*4190*/  UISETP.NE.AND UP1, UPT, UR11, 0x1, UPT ;  /* 0x000000010b00788c */ /* 0x000fd6000bf25270 */
[----:B------:R-:W-:Y:S02]  /*41a0*/  @UP1 ULDC.64 UR14, c[0x0][0x9e8] ;  /* 0x00027a00000e1ab9 */ /* 0x000fe40000000a00 */
[----:B------:R-:W-:-:S04]  /*41b0*/  UIMAD.WIDE.U32 UR18, UR7, UR14, URZ ;  /* 0x0000000e071272a5 */ /* 0x000fc8000f8e003f */
[----:B------:R-:W-:-:S12]  /*41c0*/  @UP1 USHF.R.U32.HI UR7, URZ, UR15, UR19 ;  /* 0x0000000f3f071299 */ /* 0x000fd80008011613 */
.L_x_913:
[----:B------:R-:W-:-:S04]  /*41d0*/  UIMAD UR7, UR7, UR11, UR11 ;  /* 0x0000000b070772a4 */ /* 0x000fc8000f8e020b */
[----:B------:R-:W-:-:S04]  /*41e0*/  UISETP.LT.AND UP1, UPT, UR10, UR7, UPT ;  /* 0x000000070a00728c */ /* 0x000fc8000bf21270 */
[----:B------:R-:W-:-:S12]  /*41f0*/  USEL UR10, UR10, UR7, UP1 ;  /* 0x000000070a0a7287 */ /* 0x000fd80008800000 */
.L_x_911:
[----:B------:R-:W-:Y:S01]  /*4200*/  USHF.R.S32.HI UR7, URZ, 0x1f, UR10 ;  /* 0x0000001f3f077899 */ /* 0x000fe2000801140a */
[----:B------:R-:W-:Y:S01]  /*4210*/  IMAD.MOV.U32 R2, RZ, RZ, 0x3f800000 ;  /* 0x3f800000ff027424 */ /* 0x000fe200078e00ff */
[----:B------:R-:W-:Y:S02]  /*4220*/  MOV R0, 0x3f800000 ;  /* 0x3f80000000007802 */ /* 0x000fe40000000f00 */
        /* <DEDUP_REMOVED lines=9> */
[----:B------:R-:W-:Y:S01]  /*42c0*/  UISETP.LT.AND UP1, UPT, UR60, UR7, UPT ;  /* 0x000000073c00728c */ /* 0x000fe2000bf21270 */
[----:B------:R-:W-:Y:S02]  /*42d0*/  CS2R R136, SRZ ;  /* 0x0000000000887805 */ /* 0x000fe4000001ff00 */
[----:B------:R-:W-:Y:S02]  /*42e0*/  CS2R R134, SRZ ;  /* 0x0000000000867805 */ /* 0x000fe4000001ff00 */
[----:B------:R-:W-:Y:S01]  /*42f0*/  CS2R R132, SRZ ;  /* 0x0000000000847805 */ /* 0x000fe2000001ff00 */
[----:B------:R-:W-:Y:S01]  /*4300*/  USEL UR41, UR60, UR7, !UP1 ;  /* 0x000000073c297287 */ /* 0x000fe2000c800000 */
[----:B------:R-:W-:-:S02]  /*4310*/  CS2R R130, SRZ ;  /* 0x0000000000827805 */ /* 0x000fc4000001ff00 */
[----:B------:R-:W-:Y:S02]  /*4320*/  CS2R R128, SRZ ;  /* 0x0000000000807805 */ /* 0x000fe4000001ff00 */
[----:B------:R-:W-:Y:S02]  /*4330*/  CS2R R126, SRZ ;  /* 0x00000000007e7805 */ /* 0x000fe4000001ff00 */
[----:B------:R-:W-:Y:S02]  /*4340*/  CS2R R124, SRZ ;  /* 0x00000000007c7805 */ /* 0x000fe4000001ff00 */
[----:B------:R-:W-:Y:S02]  /*4350*/  CS2R R122, SRZ ;  /* 0x00000000007a7805 */ /* 0x000fe4000001ff00 */
[----:B------:R-:W-:Y:S02]  /*4360*/  ISETP.GE.AND P2, PT, R23, UR41, PT ;  /* 0x0000002917007c0c */ /* 0x000fe4000bf46270 */
        /* <DEDUP_REMOVED lines=48> */
[----:B------:R-:W-:Y:S01]  /*4670*/  CS2R R24, SRZ ;  /* 0x0000000000187805 */ /* 0x000fe2000001ff00 */
[----:B------:R-:W-:Y:S06]  /*4680*/  @!P2 BRA `(.L_x_914) ;  /* 0x0000002800cca947 */ /* 0x000fec0003800000 */
[----:B------:R-:W-:Y:S02]  /*4690*/  IMAD.IADD R214, R5, 0x1, R21 ;  /* 0x0000000105d67824 */ /* 0x000fe400078e0215 */
[----:B------:R-:W-:Y:S02]  /*46a0*/  IMAD.MOV.U32 R2, RZ, RZ, 0x3f800000 ;  /* 0x3f800000ff027424 */ /* 0x000fe400078e00ff */
[----:B------:R-:W-:-:S07]  /*46b0*/  IMAD.MOV.U32 R151, RZ, RZ, RZ ;  /* 0x000000ffff977224 */ /* 0x000fce00078e00ff */
.L_x_931:
[----:B------:R-:W-:-:S04]  /*46c0*/  UIADD3 UR7, UR36, 0x1, URZ ;  /* 0x0000000124077890 */ /* 0x000fc8000fffe03f */
[----:B------:R-:W-:-:S04]  /*46d0*/  UISETP.NE.AND UP1, UPT, UR7, 0x2, UPT ;  /* 0x000000020700788c */ /* 0x000fc8000bf25270 */
[----:B------:R-:W-:Y:S02]  /*46e0*/  USEL UR40, URZ, 0x1, UP1 ;  /* 0x000000013f287887 */ /* 0x000fe40008800000 */
[----:B------:R-:W-:Y:S02]  /*46f0*/  USEL UR7, UR7, URZ, UP1 ;  /* 0x0000003f07077287 */ /* 0x000fe40008800000 */
[----:B------:R-:W-:Y:S01]  /*4700*/  ULOP3.LUT UR40, UR46, UR40, URZ, 0x3c, !UPT ;  /* 0x000000282e287292 */ /* 0x000fe2000f8e3c3f */
[----:B------:R-:W-:Y:S11]  /*4710*/  @!P0 BRA `(.L_x_915) ;  /* 0x0000000000048947 */ /* 0x000ff60003800000 */
[----:B------:R-:W-:Y:S01]  /*4720*/  BPT.TRAP 0x1 ;  /* 0x000000040000795c */ /* 0x000fe20000300000 */
.L_x_915:
[----:B------:R-:W-:Y:S01]  /*4730*/  ULEA UR39, UR7, UR38, 0x3 ;  /* 0x0000002607277291 */ /* 0x000fe2000f8e183f */
[----:B------:R-:W-:-:S04]  /*4740*/  MOV R152, UR40 ;  /* 0x0000002800987c02 */ /* 0x000fc80008000f00 */
[----:B------:R-:W-:-:S04]  /*4750*/  SHF.L.U32 R152, R152, 0x1f, RZ ;  /* 0x0000001f98987819 */ /* 0x000fc800000006ff */
[----:B------:R1:W2:Y:S01]  /*4760*/  SYNCS.PHASECHK.TRANS64.TRYWAIT P2, [UR39+0x30830], R152 ;  /* 0x03083098ff0075a7 */ /* 0x0002a20008040167 */
[----:B------:R-:W-:Y:S05]  /*4770*/  @!P0 BRA `(.L_x_916) ;  /* 0x0000000000048947 */ /* 0x000fea0003800000 */
[----:B------:R-:W-:Y:S01]  /*4780*/  BPT.TRAP 0x1 ;  /* 0x000000040000795c */ /* 0x000fe20000300000 */
.L_x_916:
[----:B--2---:R-:W-:Y:S05]  /*4790*/  @P2 BRA `(.L_x_917) ;  /* 0x0000000000082947 */ /* 0x004fea0003800000 */
[----:B------:R-:W2:Y:S02]  /*47a0*/  SYNCS.PHASECHK.TRANS64.TRYWAIT P2, [UR39+0x30830], R152 ;  /* 0x03083098ff0075a7 */ /* 0x000ea40008040167 */
[----:B--2---:R-:W-:Y:S05]  /*47b0*/  @!P2 BRA `(.L_x_918) ;  /* 0x000000e00028a947 */ /* 0x004fea0003800000 */
.L_x_917:
[----:B------:R-:W-:Y:S01]  /*47c0*/  R2UR UR56, R18 ;  /* 0x00000000123872ca */ /* 0x000fe200000e0000 */
[----:B------:R-:W-:Y:S01]  /*47d0*/  ULEA UR6, UR7, UR37, 0xb ;  /* 0x0000002507067291 */ /* 0x000fe2000f8e583f */
[----:B------:R-:W-:Y:S01]  /*47e0*/  R2UR UR57, R19 ;  /* 0x00000000133972ca */ /* 0x000fe200000e0000 */
[----:B-12---:R-:W-:Y:S01]  /*47f0*/  WARPGROUP.ARRIVE ;  /* 0x00000000000079c5 */ /* 0x006fe20000000000 */
[----:B------:R-:W-:Y:S01]  /*4800*/  UMOV UR59, 0x40000040 ;  /* 0x40000040003b7882 */ /* 0x000fe20000000000 */
[----:B------:R-:W-:Y:S01]  /*4810*/  UIADD3 UR10, UR6, 0x204, URZ ;  /* 0x00000204060a7890 */ /* 0x000fe2000fffe03f */
[-C--:B------:R-:W-:Y:S01]  /*4820*/  FMUL.FTZ R24, R24, R0.reuse ;  /* 0x0000000018187220 */ /* 0x080fe20000410000 */
[----:B------:R-:W-:Y:S01]  /*4830*/  UMOV UR11, 0x40000040 ;  /* 0x40000040000b7882 */ /* 0x000fe20000000000 */
[----:B------:R-:W-:Y:S01]  /*4840*/  UMOV UR58, UR6 ;  /* 0x00000006003a7c82 */ /* 0x000fe20008000000 */
[----:B------:R-:W-:Y:S01]  /*4850*/  UIADD3 UR14, UR6, 0x206, URZ ;  /* 0x00000206060e7890 */ /* 0x000fe2000fffe03f */
[-C--:B------:R-:W-:Y:S01]  /*4860*/  FMUL.FTZ R25, R25, R0.reuse ;  /* 0x0000000019197220 */ /* 0x080fe20000410000 */
[----:B------:R-:W-:Y:S01]  /*4870*/  UMOV UR15, 0x40000040 ;  /* 0x40000040000f7882 */ /* 0x000fe20000000000 */
[----:B------:R-:W-:Y:S01]  /*4880*/  UIADD3 UR18, UR6, 0x400, URZ ;  /* 0x0000040006127890 */ /* 0x000fe2000fffe03f */
[-C--:B------:R-:W-:Y:S01]  /*4890*/  FMUL.FTZ R28, R28, R0.reuse ;  /* 0x000000001c1c7220 */ /* 0x080fe20000410000 */
[----:B------:R-:W-:Y:S01]  /*48a0*/  UMOV UR19, 0x40000040 ;  /* 0x4000004000137882 */ /* 0x000fe20000000000 */
[----:B------:R-:W-:Y:S01]  /*48b0*/  HGMMA.64x64x16.F32.BF16 R152, gdesc[UR56], RZ, !UPT, gsb0 ;  /* 0x00e00000389879f0 */ /* 0x000fe2000c0018ff */
[----:B------:R-:W-:Y:S01]  /*48c0*/  R2UR UR56, R16 ;  /* 0x00000000103872ca */ /* 0x000fe200000e0000 */
[----:B------:R-:W-:Y:S01]  /*48d0*/  UIADD3 UR58, UR6, 0x2, URZ ;  /* 0x00000002063a7890 */ /* 0x000fe2000fffe03f */
[----:B------:R-:W-:Y:S01]  /*48e0*/  R2UR UR57, R17 ;  /* 0x00000000113972ca */ /* 0x000fe200000e0000 */
        /* <DEDUP_REMOVED lines=75> */
[----:B------:R-:W-:Y:S01]  /*4da0*/  FMUL.FTZ R149, R149, R0 ;  /* 0x0000000095957220 */ /* 0x000fe20000410000 */
[-C--:B------:R-:W-:Y:S01]  /*4db0*/  FMUL.FTZ R26, R26, R2.reuse ;  /* 0x000000021a1a7220 */ /* 0x080fe20000410000 */
[-C--:B------:R-:W-:Y:S01]  /*4dc0*/  FMUL.FTZ R27, R27, R2.reuse ;  /* 0x000000021b1b7220 */ /* 0x080fe20000410000 */
[-C--:B------:R-:W-:Y:S01]  /*4dd0*/  FMUL.FTZ R30, R30, R2.reuse ;  /* 0x000000021e1e7220 */ /* 0x080fe20000410000 */
[----:B------:R-:W-:Y:S01]  /*4de0*/  HGMMA.64x64x16.F32.BF16 R152, gdesc[UR56], R152, gsb0 ;  /* 0x00e00000389879f0 */ /* 0x000fe20008001898 */
[----:B------:R-:W-:Y:S01]  /*4df0*/  R2UR UR56, R14 ;  /* 0x000000000e3872ca */ /* 0x000fe200000e0000 */
[----:B------:R-:W-:Y:S01]  /*4e00*/  UIADD3 UR58, UR6, 0x4, URZ ;  /* 0x00000004063a7890 */ /* 0x000fe2000fffe03f */
[----:B------:R-:W-:Y:S01]  /*4e10*/  R2UR UR57, R15 ;  /* 0x000000000f3972ca */ /* 0x000fe200000e0000 */
        /* <DEDUP_REMOVED lines=64> */
[----:B------:R-:W-:Y:S01]  /*5220*/  HGMMA.64x64x16.F32.BF16 R152, gdesc[UR56], R152, gsb0 ;  /* 0x00e00000389879f0 */ /* 0x000fe20008001898 */
[----:B------:R-:W-:Y:S01]  /*5230*/  R2UR UR56, R12 ;  /* 0x000000000c3872ca */ /* 0x000fe200000e0000 */
[----:B------:R-:W-:Y:S01]  /*5240*/  UIADD3 UR58, UR6, 0x6, URZ ;  /* 0x00000006063a7890 */ /* 0x000fe2000fffe03f */
[----:B------:R-:W-:Y:S01]  /*5250*/  R2UR UR57, R13 ;  /* 0x000000000d3972ca */ /* 0x000fe200000e0000 */
[----:B------:R-:W-:Y:S01]  /*5260*/  UMOV UR59, 0x40000040 ;  /* 0x40000040003b7882 */ /* 0x000fe20000000000 */
[----:B------:R-:W-:Y:S02]  /*5270*/  WARPGROUP.DEPBAR.LE gsb0, 0x0 ;  /* 0x00008000000079c5 */ /* 0x000fe40000010000 */
[----:B------:R-:W-:-:S09]  /*5280*/  WARPGROUP.ARRIVE ;  /* 0x00000000000079c5 */ /* 0x000fd20000000000 */
        /* <DEDUP_REMOVED lines=8> */
[----:B------:R-:W-:Y:S01]  /*5310*/  UIADD3 UR58, UR6, 0x202, URZ ;  /* 0x00000202063a7890 */ /* 0x000fe2000fffe03f */
[----:B------:R-:W-:Y:S01]  /*5320*/  UMOV UR59, 0x40000040 ;  /* 0x40000040003b7882 */ /* 0x000fe20000000000 */
[----:B------:R-:W-:Y:S01]  /*5330*/  UMOV UR56, UR4 ;  /* 0x0000000400387c82 */ /* 0x000fe20008000000 */
[----:B------:R-:W-:Y:S01]  /*5340*/  UMOV UR57, UR5 ;  /* 0x0000000500397c82 */ /* 0x000fe20008000000 */
[----:B------:R-:W-:Y:S02]  /*5350*/  WARPGROUP.DEPBAR.LE gsb0, 0x0 ;  /* 0x00008000000079c5 */ /* 0x000fe40000010000 */
[----:B------:R-:W-:-:S06]  /*5360*/  WARPGROUP.ARRIVE ;  /* 0x00000000000079c5 */ /* 0x000fcc0000000000 */
[----:B------:R-:W-:Y:S01]  /*5370*/  HGMMA.64x64x16.F32.BF16 R152, gdesc[UR56], R152, gsb0 ;  /* 0x00e00000389879f0 */ /* 0x000fe20008001898 */
[----:B------:R-:W-:Y:S01]  /*5380*/  R2UR UR56, R8 ;  /* 0x00000000083872ca */ /* 0x000fe200000e0000 */
[----:B------:R-:W-:Y:S01]  /*5390*/  UIADD3 UR58, UR6, 0x606, URZ ;  /* 0x00000606063a7890 */ /* 0x000fe2000fffe03f */
[----:B------:R-:W-:Y:S01]  /*53a0*/  R2UR UR57, R9 ;  /* 0x00000000093972ca */ /* 0x000fe200000e0000 */
[----:B------:R-:W-:Y:S01]  /*53b0*/  UMOV UR59, 0x40000040 ;  /* 0x40000040003b7882 */ /* 0x000fe20000000000 */
        /* <DEDUP_REMOVED lines=31> */
[----:B------:R-:W-:Y:S05]  /*55b0*/  @!P0 BRA `(.L_x_919) ;  /* 0x0000000000048947 */ /* 0x000fea0003800000 */
[----:B------:R-:W-:Y:S01]  /*55c0*/  BPT.TRAP 0x1 ;  /* 0x000000040000795c */ /* 0x000fe20000300000 */
.L_x_919:
[----:B------:R-:W-:Y:S01]  /*55d0*/  ULEA UR10, UR36, UR38, 0x3 ;  /* 0x00000026240a7291 */ /* 0x000fe2000f8e183f */
[----:B------:R-:W-:-:S05]  /*55e0*/  IMAD.U32 R0, RZ, RZ, UR46 ;  /* 0x0000002eff007e24 */ /* 0x000fca000f8e00ff */
[----:B------:R-:W-:-:S04]  /*55f0*/  SHF.L.U32 R0, R0, 0x1f, RZ ;  /* 0x0000001f00007819 */ /* 0x000fc800000006ff */
[----:B------:R1:W2:Y:S01]  /*5600*/  SYNCS.PHASECHK.TRANS64.TRYWAIT P2, [UR10+0x30850], R0 ;  /* 0x03085000ff0075a7 */ /* 0x0002a2000804014a */
[----:B------:R-:W-:Y:S05]  /*5610*/  @!P0 BRA `(.L_x_920) ;  /* 0x0000000000048947 */ /* 0x000fea0003800000 */
[----:B------:R-:W-:Y:S01]  /*5620*/  BPT.TRAP 0x1 ;  /* 0x000000040000795c */ /* 0x000fe20000300000 */
.L_x_920:
[----:B--2---:R-:W-:Y:S05]  /*5630*/  @P2 BRA `(.L_x_921) ;  /* 0x0000000000082947 */ /* 0x004fea0003800000 */
[----:B------:R-:W2:Y:S02]  /*5640*/  SYNCS.PHASECHK.TRANS64.TRYWAIT P2, [UR10+0x30850], R0 ;  /* 0x03085000ff0075a7 */ /* 0x000ea4000804014a */
[----:B--2---:R-:W-:Y:S05]  /*5650*/  @!P2 BRA `(.L_x_922) ;  /* 0x000000d00098a947 */ /* 0x004fea0003800000 */
.L_x_921:
[----:B------:R-:W-:Y:S01]  /*5660*/  UIADD3 UR6, UR38, 0x400, URZ ;  /* 0x0000040026067890 */ /* 0x000fe2000fffe03f */
[----:B------:R-:W-:Y:S01]  /*5670*/  WARPGROUP.ARRIVE ;  /* 0x00000000000079c5 */ /* 0x000fe20000000000 */
[----:B------:R-:W-:Y:S01]  /*5680*/  UMOV UR15, 0x40000040 ;  /* 0x40000040000f7882 */ /* 0x000fe20000000000 */
[----:B------:R-:W-:Y:S01]  /*5690*/  ULDC UR11, c[0x0][0x9d8] ;  /* 0x00027600000b7ab9 */ /* 0x000fe20000000800 */
[----:B------:R-:W-:Y:S01]  /*56a0*/  USHF.R.U32.HI UR6, URZ, 0x4, UR6 ;  /* 0x000000043f067899 */ /* 0x000fe20008011606 */
[----:B-12---:R-:W-:Y:S01]  /*56b0*/  FMUL.FTZ R0, R154, UR11 ;  /* 0x0000000b9a007c20 */ /* 0x006fe20008410000 */
[----:B------:R-:W-:Y:S01]  /*56c0*/  FMUL.FTZ R2, R155, UR11 ;  /* 0x0000000b9b027c20 */ /* 0x000fe20008410000 */
[----:B------:R-:W-:Y:S01]  /*56d0*/  FMUL.FTZ R154, R158, UR11 ;  /* 0x0000000b9e9a7c20 */ /* 0x000fe20008410000 */
[----:B------:R-:W-:Y:S01]  /*56e0*/  ULOP3.LUT UR6, UR6, 0x3fff, URZ, 0xc0, !UPT ;  /* 0x00003fff06067892 */ /* 0x000fe2000f8ec03f */
[----:B------:R-:W-:Y:S01]  /*56f0*/  FMUL.FTZ R155, R159, UR11 ;  /* 0x0000000b9f9b7c20 */ /* 0x000fe20008410000 */
[----:B------:R-:W-:Y:S01]  /*5700*/  FMUL.FTZ R158, R166, UR11 ;  /* 0x0000000ba69e7c20 */ /* 0x000fe20008410000 */
[----:B------:R-:W-:Y:S01]  /*5710*/  FMUL.FTZ R159, R167, UR11 ;  /* 0x0000000ba79f7c20 */ /* 0x000fe20008410000 */
[----:B------:R-:W-:Y:S01]  /*5720*/  ULOP3.LUT UR6, UR6, 0x2000000, URZ, 0xfc, !UPT ;  /* 0x0200000006067892 */ /* 0x000fe2000f8efc3f */
[----:B------:R-:W-:Y:S01]  /*5730*/  FMUL.FTZ R176, R176, UR11 ;  /* 0x0000000bb0b07c20 */ /* 0x000fe20008410000 */
[----:B------:R-:W-:Y:S01]  /*5740*/  FMUL.FTZ R177, R177, UR11 ;  /* 0x0000000bb1b17c20 */ /* 0x000fe20008410000 */
[----:B------:R-:W-:Y:S01]  /*5750*/  FMUL.FTZ R166, R182, UR11 ;  /* 0x0000000bb6a67c20 */ /* 0x000fe20008410000 */
[----:B------:R-:W-:Y:S01]  /*5760*/  ULEA UR6, UR36, UR6, 0xb ;  /* 0x0000000624067291 */ /* 0x000fe2000f8e583f */
[----:B------:R-:W-:Y:S01]  /*5770*/  FMUL.FTZ R167, R183, UR11 ;  /* 0x0000000bb7a77c20 */ /* 0x000fe20008410000 */
[----:B------:R-:W-:Y:S01]  /*5780*/  PLOP3.LUT P2, PT, PT, PT, UP0, 0x40, 0x0 ;  /* 0x000000000000781c */ /* 0x000fe20003f4e808 */
[----:B------:R-:W1:Y:S04]  /*5790*/  MUFU.TANH R0, R0 ;  /* 0x0000000000007308 */ /* 0x000e680000002400 */
[----:B------:R-:W-:-:S02]  /*57a0*/  UMOV UR14, UR6 ;  /* 0x00000006000e7c82 */ /* 0x000fc40008000000 */
[----:B------:R-:W-:Y:S01]  /*57b0*/  HGMMA.64x256x16.F32.BF16 R24, R196, gdesc[UR12].tnspB, R24, gsb0 ;  /* 0x43e0000cc4187df0 */ /* 0x000fe20008001818 */
[----:B------:R-:W-:Y:S01]  /*57c0*/  UIADD3 UR14, UR6, 0x80, URZ ;  /* 0x00000080060e7890 */ /* 0x000fe2000fffe03f */
[----:B------:R-:W2:Y:S01]  /*57d0*/  MUFU.TANH R2, R2 ;  /* 0x0000000200027308 */ /* 0x000ea20000002400 */
[----:B------:R-:W-:-:S07]  /*57e0*/  UMOV UR15, 0x40000040 ;  /* 0x40000040000f7882 */ /* 0x000fce0000000000 */
[----:B------:R-:W3:Y:S08]  /*57f0*/  MUFU.TANH R154, R154 ;  /* 0x0000009a009a7308 */ /* 0x000ef00000002400 */
[----:B------:R-:W4:Y:S08]  /*5800*/  MUFU.TANH R155, R155 ;  /* 0x0000009b009b7308 */ /* 0x000f300000002400 */
[----:B------:R-:W1:Y:S08]  /*5810*/  MUFU.TANH R158, R158 ;  /* 0x0000009e009e7308 */ /* 0x000e700000002400 */
[----:B------:R-:W1:Y:S08]  /*5820*/  MUFU.TANH R159, R159 ;  /* 0x0000009f009f7308 */ /* 0x000e700000002400 */
[----:B------:R-:W1:Y:S08]  /*5830*/  MUFU.TANH R176, R176 ;  /* 0x000000b000b07308 */ /* 0x000e700000002400 */
[----:B------:R-:W1:Y:S08]  /*5840*/  MUFU.TANH R177, R177 ;  /* 0x000000b100b17308 */ /* 0x000e700000002400 */
[----:B------:R-:W1:Y:S08]  /*5850*/  MUFU.TANH R166, R166 ;  /* 0x000000a600a67308 */ /* 0x000e700000002400 */
[----:B------:R-:W1:Y:S01]  /*5860*/  MUFU.TANH R167, R167 ;  /* 0x000000a700a77308 */ /* 0x000e620000002400 */
[----:B------:R-:W-:-:S02]  /*5870*/  WARPGROUP.DEPBAR.LE gsb0, 0x0 ;  /* 0x00008000000079c5 */ /* 0x000fc40000010000 */
[----:B------:R-:W-:-:S06]  /*5880*/  WARPGROUP.ARRIVE ;  /* 0x00000000000079c5 */ /* 0x000fcc0000000000 */
[----:B------:R-:W-:Y:S01]  /*5890*/  HGMMA.64x256x16.F32.BF16 R24, R192, gdesc[UR12].tnspB, R24, gsb0 ;  /* 0x43e0000cc0187df0 */ /* 0x000fe20008001818 */
[----:B------:R-:W-:Y:S01]  /*58a0*/  UIADD3 UR14, UR6, 0x100, URZ ;  /* 0x00000100060e7890 */ /* 0x000fe2000fffe03f */
[----:B------:R-:W-:Y:S01]  /*58b0*/  UMOV UR15, 0x40000040 ;  /* 0x40000040000f7882 */ /* 0x000fe20000000000 */
[----:B------:R-:W-:Y:S02]  /*58c0*/  WARPGROUP.DEPBAR.LE gsb0, 0x0 ;  /* 0x00008000000079c5 */ /* 0x000fe40000010000 */
[----:B------:R-:W-:Y:S01]  /*58d0*/  WARPGROUP.ARRIVE ;  /* 0x00000000000079c5 */ /* 0x000fe20000000000 */
[----:B------:R-:W-:Y:S01]  /*58e0*/  FMUL.FTZ R192, R168, UR11 ;  /* 0x0000000ba8c07c20 */ /* 0x000fe20008410000 */
[----:B------:R-:W-:Y:S01]  /*58f0*/  FMUL.FTZ R193, R169, UR11 ;  /* 0x0000000ba9c17c20 */ /* 0x000fe20008410000 */
[----:B------:R-:W5:Y:S01]  /*5900*/  LDC R168, c[0x0][0x2e0] ;  /* 0x0000b800ffa87b82 */ /* 0x000f620000000800 */
[----:B------:R-:W-:Y:S01]  /*5910*/  FMUL.FTZ R194, R172, UR11 ;  /* 0x0000000bacc27c20 */ /* 0x000fe20008410000 */
[----:B------:R-:W-:-:S15]  /*5920*/  FMUL.FTZ R195, R173, UR11 ;  /* 0x0000000badc37c20 */ /* 0x000fde0008410000 */
[----:B------:R-:W-:-:S03]  /*5930*/  NOP ;  /* 0x0000000000007918 */ /* 0x000fc60000000000 */
[----:B------:R-:W-:Y:S01]  /*5940*/  HGMMA.64x256x16.F32.BF16 R24, R188, gdesc[UR12].tnspB, R24, gsb0 ;  /* 0x43e0000cbc187df0 */ /* 0x000fe20008001818 */
[----:B------:R-:W-:Y:S01]  /*5950*/  UIADD3 UR14, UR6, 0x180, URZ ;  /* 0x00000180060e7890 */ /* 0x000fe2000fffe03f */
[----:B------:R-:W1:Y:S01]  /*5960*/  MUFU.TANH R192, R192 ;  /* 0x000000c000c07308 */ /* 0x000e620000002400 */
[----:B------:R-:W-:Y:S01]  /*5970*/  UMOV UR15, 0x40000040 ;  /* 0x40000040000f7882 */ /* 0x000fe20000000000 */
[----:B------:R-:W-:-:S06]  /*5980*/  ULDC UR6, c[0x0][0x288] ;  /* 0x0000a20000067ab9 */ /* 0x000fcc0000000800 */
[----:B------:R-:W1:Y:S08]  /*5990*/  MUFU.TANH R193, R193 ;  /* 0x000000c100c17308 */ /* 0x000e700000002400 */
[----:B------:R-:W1:Y:S08]  /*59a0*/  MUFU.TANH R194, R194 ;  /* 0x000000c200c27308 */ /* 0x000e700000002400 */
[----:B------:R-:W1:Y:S01]  /*59b0*/  MUFU.TANH R195, R195 ;  /* 0x000000c300c37308 */ /* 0x000e620000002400 */
[----:B------:R-:W-:-:S02]  /*59c0*/  WARPGROUP.DEPBAR.LE gsb0, 0x0 ;  /* 0x00008000000079c5 */ /* 0x000fc40000010000 */
[----:B------:R-:W-:Y:S01]  /*59d0*/  WARPGROUP.ARRIVE ;  /* 0x00000000000079c5 */ /* 0x000fe20000000000 */
[----:B------:R-:W-:Y:S01]  /*59e0*/  FMUL.FTZ R189, R153, UR11 ;  /* 0x0000000b99bd7c20 */ /* 0x000fe20008410000 */
[----:B------:R-:W-:Y:S01]  /*59f0*/  FMUL.FTZ R190, R156, UR11 ;  /* 0x0000000b9cbe7c20 */ /* 0x000fe20008410000 */
[----:B------:R-:W-:Y:S01]  /*5a00*/  FMUL.FTZ R191, R165, UR11 ;  /* 0x0000000ba5bf7c20 */ /* 0x000fe20008410000 */
[----:B------:R-:W-:Y:S01]  /*5a10*/  FMUL.FTZ R156, R162, UR11 ;  /* 0x0000000ba29c7c20 */ /* 0x000fe20008410000 */
[----:B------:R-:W-:Y:S01]  /*5a20*/  FMUL.FTZ R165, R179, UR11 ;  /* 0x0000000bb3a57c20 */ /* 0x000fe20008410000 */
[----:B------:R-:W-:Y:S01]  /*5a30*/  HGMMA.64x256x16.F32.BF16 R24, R184, gdesc[UR12].tnspB, R24, gsb0 ;  /* 0x43e0000cb8187df0 */ /* 0x000fe20008001818 */
[----:B------:R-:W-:Y:S01]  /*5a40*/  FMUL.FTZ R188, R152, UR11 ;  /* 0x0000000b98bc7c20 */ /* 0x000fe20008410000 */
[----:B------:R-:W-:Y:S01]  /*5a50*/  FMUL.FTZ R162, R175, UR11 ;  /* 0x0000000bafa27c20 */ /* 0x000fe20008410000 */
[----:B------:R-:W-:Y:S01]  /*5a60*/  FMUL.FTZ R179, R181, UR11 ;  /* 0x0000000bb5b37c20 */ /* 0x000fe20008410000 */
[----:B------:R-:W-:Y:S01]  /*5a70*/  IMAD.U32 R152, RZ, RZ, UR39 ;  /* 0x00000027ff987e24 */ /* 0x000fe2000f8e00ff */
[----:B------:R-:W1:Y:S03]  /*5a80*/  MUFU.TANH R189, R189 ;  /* 0x000000bd00bd7308 */ /* 0x000e660000002400 */
[----:B------:R-:W-:-:S05]  /*5a90*/  @!P1 VIADD R152, R152, 0x30840 ;  /* 0x0003084098989836 */ /* 0x000fca0000000000 */
[----:B------:R-:W1:Y:S01]  /*5aa0*/  MUFU.TANH R188, R188 ;  /* 0x000000bc00bc7308 */ /* 0x000e620000002400 */
[----:B------:R-:W-:-:S07]  /*5ab0*/  @!P1 PRMT R152, RZ, 0x654, R152 ;  /* 0x00000654ff989816 */ /* 0x000fce0000000098 */
[----:B------:R-:W1:Y:S08]  /*5ac0*/  MUFU.TANH R190, R190 ;  /* 0x000000be00be7308 */ /* 0x000e700000002400 */
[----:B------:R-:W1:Y:S08]  /*5ad0*/  MUFU.TANH R156, R156 ;  /* 0x0000009c009c7308 */ /* 0x000e700000002400 */
[----:B------:R-:W1:Y:S08]  /*5ae0*/  MUFU.TANH R191, R191 ;  /* 0x000000bf00bf7308 */ /* 0x000e700000002400 */
[----:B------:R-:W1:Y:S08]  /*5af0*/  MUFU.TANH R162, R162 ;  /* 0x000000a200a27308 */ /* 0x000e700000002400 */
[----:B------:R-:W1:Y:S08]  /*5b00*/  MUFU.TANH R165, R165 ;  /* 0x000000a500a57308 */ /* 0x000e700000002400 */
[----:B------:R-:W1:Y:S01]  /*5b10*/  MUFU.TANH R179, R179 ;  /* 0x000000b300b37308 */ /* 0x000e620000002400 */
[----:B------:R-:W-:-:S02]  /*5b20*/  WARPGROUP.DEPBAR.LE gsb0, 0x0 ;  /* 0x00008000000079c5 */ /* 0x000fc40000010000 */
[----:B------:R-:W-:Y:S01]  /*5b30*/  FMUL.FTZ R187, R164, UR11 ;  /* 0x0000000ba4bb7c20 */ /* 0x000fe20008410000 */
[----:B------:R-:W-:Y:S01]  /*5b40*/  FMUL.FTZ R164, R178, UR11 ;  /* 0x0000000bb2a47c20 */ /* 0x000fe20008410000 */
[----:B------:R-:W-:Y:S01]  /*5b50*/  FMUL.FTZ R178, R180, UR11 ;  /* 0x0000000bb4b27c20 */ /* 0x000fe20008410000 */
[----:B------:R-:W-:Y:S01]  /*5b60*/  SHF.L.U32 R180, R23, 0x6, RZ ;  /* 0x0000000617b47819 */ /* 0x000fe200000006ff */
[----:B------:R-:W-:Y:S01]  /*5b70*/  FMUL.FTZ R184, R157, UR11 ;  /* 0x0000000b9db87c20 */ /* 0x000fe20008410000 */
[----:B------:R-:W-:Y:S01]  /*5b80*/  FMUL.FTZ R185, R160, UR11 ;  /* 0x0000000ba0b97c20 */ /* 0x000fe20008410000 */
[----:B------:R-:W-:Y:S01]  /*5b90*/  FMUL.FTZ R186, R161, UR11 ;  /* 0x0000000ba1ba7c20 */ /* 0x000fe20008410000 */
[----:B------:R-:W-:Y:S01]  /*5ba0*/  IADD3 R153, -R180, 0x1, RZ ;  /* 0x00000001b4997810 */ /* 0x000fe20007ffe1ff */
[----:B------:R-:W-:Y:S01]  /*5bb0*/  FMUL.FTZ R157, R163, UR11 ;  /* 0x0000000ba39d7c20 */ /* 0x000fe20008410000 */
[----:B------:R-:W-:Y:S01]  /*5bc0*/  FMUL.FTZ R160, R170, UR11 ;  /* 0x0000000baaa07c20 */ /* 0x000fe20008410000 */
[----:B------:R-:W-:Y:S01]  /*5bd0*/  FMUL.FTZ R161, R171, UR11 ;  /* 0x0000000baba17c20 */ /* 0x000fe20008410000 */
[----:B------:R-:W-:Y:S01]  /*5be0*/  FMUL.FTZ R163, R174, UR11 ;  /* 0x0000000baea37c20 */ /* 0x000fe20008410000 */
[----:B-----5:R-:W-:Y:S01]  /*5bf0*/  IMAD R153, R168, UR47, R153 ;  /* 0x0000002fa8997c24 */ /* 0x020fe2000f8e0299 */
[----:B------:R-:W1:Y:S01]  /*5c00*/  MUFU.TANH R184, R184 ;  /* 0x000000b800b87308 */ /* 0x000e620000002400 */
[----:B------:R1:W-:Y:S02]  /*5c10*/  @!P1 SYNCS.ARRIVE.TRANS64.RED.A1T0 RZ, [R152+URZ], RZ ;  /* 0x000000ff98ff99a7 */ /* 0x0003e4000810043f */
[----:B------:R-:W-:Y:S01]  /*5c20*/  VIADD R153, R153, -UR6 ;  /* 0x8000000699997c36 */ /* 0x000fe20008000000 */
[----:B------:R-:W-:-:S03]  /*5c30*/  ULDC UR6, c[0x0][0x9e0] ;  /* 0x0002780000067ab9 */ /* 0x000fc60000000800 */
[----:B------:R-:W-:Y:S01]  /*5c40*/  IMAD R153, R22, -0x2, R153 ;  /* 0xfffffffe16997824 */ /* 0x000fe200078e0299 */
[----:B------:R-:W1:Y:S03]  /*5c50*/  MUFU.TANH R185, R185 ;  /* 0x000000b900b97308 */ /* 0x000e660000002400 */
[C---:B------:R-:W-:Y:S01]  /*5c60*/  VIADD R197, R153.reuse, UR45 ;  /* 0x0000002d99c57c36 */ /* 0x040fe20008000000 */
[----:B------:R-:W-:Y:S01]  /*5c70*/  IADD3 R196, R153, UR6, RZ ;  /* 0x0000000699c47c10 */ /* 0x000fe2000fffe0ff */
[----:B------:R-:W-:-:S03]  /*5c80*/  ULDC UR6, c[0x0][0x9e4] ;  /* 0x0002790000067ab9 */ /* 0x000fc60000000800 */
[----:B------:R-:W1:Y:S01]  /*5c90*/  MUFU.TANH R186, R186 ;  /* 0x000000ba00ba7308 */ /* 0x000e620000002400 */
[C---:B------:R-:W-:Y:S01]  /*5ca0*/  IMAD.IADD R182, R5.reuse, 0x1, R196 ;  /* 0x0000000105b67824 */ /* 0x040fe200078e02c4 */
[----:B------:R-:W-:-:S06]  /*5cb0*/  IADD3 R183, R5, R197, RZ ;  /* 0x000000c505b77210 */ /* 0x000fcc0007ffe0ff */
[----:B------:R-:W1:Y:S08]  /*5cc0*/  MUFU.TANH R157, R157 ;  /* 0x0000009d009d7308 */ /* 0x000e700000002400 */
[----:B------:R-:W1:Y:S08]  /*5cd0*/  MUFU.TANH R187, R187 ;  /* 0x000000bb00bb7308 */ /* 0x000e700000002400 */
[----:B------:R-:W1:Y:S08]  /*5ce0*/  MUFU.TANH R160, R160 ;  /* 0x000000a000a07308 */ /* 0x000e700000002400 */
[----:B------:R-:W1:Y:S08]  /*5cf0*/  MUFU.TANH R161, R161 ;  /* 0x000000a100a17308 */ /* 0x000e700000002400 */
[----:B------:R-:W1:Y:S08]  /*5d00*/  MUFU.TANH R163, R163 ;  /* 0x000000a300a37308 */ /* 0x000e700000002400 */
[----:B------:R-:W1:Y:S08]  /*5d10*/  MUFU.TANH R164, R164 ;  /* 0x000000a400a47308 */ /* 0x000e700000002400 */
[----:B------:R-:W1:Y:S01]  /*5d20*/  MUFU.TANH R178, R178 ;  /* 0x000000b200b27308 */ /* 0x000e620000002400 */
[----:B--234-:R-:W-:Y:S05]  /*5d30*/  @P2 BRA `(.L_x_923) ;  /* 0x00000000005c2947 */ /* 0x01cfea0003800000 */
[----:B------:R-:W-:Y:S01]  /*5d40*/  ISETP.GT.AND P2, PT, R214, -0x1, PT ;  /* 0xffffffffd600780c */ /* 0x000fe20003f44270 */
[----:B------:R-:W-:-:S12]  /*5d50*/  BSSY B0, `(.L_x_924) ;  /* 0x0000011000007945 */ /* 0x000fd80003800000 */
[----:B------:R-:W-:Y:S05]  /*5d60*/  @P2 BRA `(.L_x_925) ;  /* 0x0000000000202947 */ /* 0x000fea0003800000 */
[----:B------:R-:W-:Y:S01]  /*5d70*/  IMAD.U32 R168, RZ, RZ, UR6 ;  /* 0x00000006ffa87e24 */ /* 0x000fe2000f8e00ff */
[----:B------:R-:W-:-:S04]  /*5d80*/  LOP3.LUT R169, RZ, R214, RZ, 0x33, !PT ;  /* 0x000000d6ffa97212 */ /* 0x000fc800078e33ff */
[----:B------:R-:W-:-:S13]  /*5d90*/  ISETP.NE.AND P2, PT, R168, 0x1, PT ;  /* 0x00000001a800780c */ /* 0x000fda0003f45270 */
[----:B-1----:R-:W1:Y:S02]  /*5da0*/  @P2 LDC.64 R152, c[0x0][0x9e8] ;  /* 0x00027a00ff982b82 */ /* 0x002e640000000a00 */
[----:B-1----:R-:W-:-:S05]  /*5db0*/  @P2 IMAD.HI.U32 R152, R169, R152, RZ ;  /* 0x00000098a9982227 */ /* 0x002fca00078e00ff */
[----:B------:R-:W-:-:S04]  /*5dc0*/  @P2 SHF.R.U32.HI R169, RZ, R153, R152 ;  /* 0x00000099ffa92219 */ /* 0x000fc80000011698 */
[----:B------:R-:W-:Y:S01]  /*5dd0*/  LOP3.LUT R169, RZ, R169, RZ, 0x33, !PT ;  /* 0x000000a9ffa97212 */ /* 0x000fe200078e33ff */
[----:B------:R-:W-:Y:S06]  /*5de0*/  BRA `(.L_x_926) ;  /* 0x00000000001c7947 */ /* 0x000fec0003800000 */
.L_x_925:
[----:B------:R-:W-:-:S05]  /*5df0*/  IMAD.U32 R168, RZ, RZ, UR6 ;  /* 0x00000006ffa87e24 */ /* 0x000fca000f8e00ff */
[----:B------:R-:W-:-:S13]  /*5e00*/  ISETP.NE.AND P2, PT, R168, 0x1, PT ;  /* 0x00000001a800780c */ /* 0x000fda0003f45270 */
[----:B-1----:R-:W1:Y:S01]  /*5e10*/  @P2 LDC.64 R152, c[0x0][0x9e8] ;  /* 0x00027a00ff982b82 */ /* 0x002e620000000a00 */
[----:B------:R-:W-:-:S05]  /*5e20*/  @P2 IADD3 R169, R5, R21, RZ ;  /* 0x0000001505a92210 */ /* 0x000fca0007ffe0ff */
[----:B-1----:R-:W-:-:S04]  /*5e30*/  @P2 IMAD.HI.U32 R152, R169, R152, RZ ;  /* 0x00000098a9982227 */ /* 0x002fc800078e00ff */
[----:B------:R-:W-:Y:S01]  /*5e40*/  IMAD.MOV.U32 R169, RZ, RZ, R214 ;  /* 0x000000ffffa97224 */ /* 0x000fe200078e00d6 */
[----:B------:R-:W-:-:S07]  /*5e50*/  @P2 SHF.R.U32.HI R169, RZ, R153, R152 ;  /* 0x00000099ffa92219 */ /* 0x000fce0000011698 */
.L_x_926:
[----:B------:R-:W-:Y:S05]  /*5e60*/  BSYNC B0 ;  /* 0x0000000000007941 */ /* 0x000fea0003800000 */
.L_x_924:
[----:B------:R-:W-:-:S04]  /*5e70*/  IMAD R153, R169, R168, -R180 ;  /* 0x000000a8a9997224 */ /* 0x000fc800078e0ab4 */
[----:B------:R-:W-:-:S05]  /*5e80*/  IMAD R153, R22, -0x2, R153 ;  /* 0xfffffffe16997824 */ /* 0x000fca00078e0299 */
[----:B------:R-:W-:Y:S02]  /*5e90*/  VIADDMNMX R182, R153, R168, R182, PT ;  /* 0x000000a899b67246 */ /* 0x000fe400038001b6 */
[----:B------:R-:W-:-:S07]  /*5ea0*/  VIMNMX R183, R183, R153, !PT ;  /* 0x00000099b7b77248 */ /* 0x000fce0007fe0100 */
.L_x_923:
[----:B------:R-:W-:-:S04]  /*5eb0*/  ISETP.GT.AND P2, PT, R23, -0x1, PT ;  /* 0xffffffff1700780c */ /* 0x000fc80003f44270 */
[C---:B------:R-:W-:Y:S02]  /*5ec0*/  ISETP.GT.AND P5, PT, R183.reuse, RZ, P2 ;  /* 0x000000ffb700720c */ /* 0x040fe400017a4270 */
[C---:B------:R-:W-:Y:S02]  /*5ed0*/  ISETP.GT.AND P4, PT, R183.reuse, 0x1, P2 ;  /* 0x00000001b700780c */ /* 0x040fe40001784270 */
[----:B------:R-:W-:Y:S02]  /*5ee0*/  ISETP.LT.OR P5, PT, R182, 0x1, P5 ;  /* 0x00000001b600780c */ /* 0x000fe40002fa1670 */
[C---:B------:R-:W-:Y:S02]  /*5ef0*/  ISETP.GT.AND P6, PT, R183.reuse, 0x8, P2 ;  /* 0x00000008b700780c */ /* 0x040fe400017c4270 */
[----:B-1----:R-:W-:Y:S02]  /*5f00*/  FSEL R181, R188, -INF , !P5 ;  /* 0xff800000bcb57808 */ /* 0x002fe40006800000 */
[----:B------:R-:W-:-:S02]  /*5f10*/  ISETP.GT.AND P5, PT, R183, 0x10, P2 ;  /* 0x00000010b700780c */ /* 0x000fc400017a4270 */
[----:B------:R-:W-:Y:S02]  /*5f20*/  ISETP.GT.AND P3, PT, R183, 0x9, P2 ;  /* 0x00000009b700780c */ /* 0x000fe40001764270 */
[C---:B------:R-:W-:Y:S02]  /*5f30*/  ISETP.LT.OR P5, PT, R182.reuse, 0x11, P5 ;  /* 0x00000011b600780c */ /* 0x040fe40002fa1670 */
[C---:B------:R-:W-:Y:S02]  /*5f40*/  ISETP.LT.OR P4, PT, R182.reuse, 0x2, P4 ;  /* 0x00000002b600780c */ /* 0x040fe40002781670 */
[----:B------:R-:W-:Y:S02]  /*5f50*/  FSEL R168, R185, -INF , !P5 ;  /* 0xff800000b9a87808 */ /* 0x000fe40006800000 */
[----:B------:R-:W-:Y:S02]  /*5f60*/  ISETP.GT.AND P5, PT, R183, 0x20, P2 ;  /* 0x00000020b700780c */ /* 0x000fe400017a4270 */
[----:B------:R-:W-:-:S02]  /*5f70*/  ISETP.LT.OR P6, PT, R182, 0x9, P6 ;  /* 0x00000009b600780c */ /* 0x000fc400037c1670 */
[C---:B------:R-:W-:Y:S02]  /*5f80*/  ISETP.LT.OR P3, PT, R182.reuse, 0xa, P3 ;  /* 0x0000000ab600780c */ /* 0x040fe40001f61670 */
[----:B------:R-:W-:Y:S02]  /*5f90*/  ISETP.LT.OR P5, PT, R182, 0x21, P5 ;  /* 0x00000021b600780c */ /* 0x000fe40002fa1670 */
[----:B------:R-:W-:Y:S02]  /*5fa0*/  FSEL R189, R189, -INF , !P4 ;  /* 0xff800000bdbd7808 */ /* 0x000fe40006000000 */
[----:B------:R-:W-:Y:S02]  /*5fb0*/  FSEL R190, R190, -INF , !P6 ;  /* 0xff800000bebe7808 */ /* 0x000fe40007000000 */
[----:B------:R-:W-:Y:S02]  /*5fc0*/  FSEL R184, R184, -INF , !P3 ;  /* 0xff800000b8b87808 */ /* 0x000fe40005800000 */
[----:B------:R-:W-:-:S02]  /*5fd0*/  ISETP.GT.AND P4, PT, R183, 0x11, P2 ;  /* 0x00000011b700780c */ /* 0x000fc40001784270 */
[C---:B------:R-:W-:Y:S02]  /*5fe0*/  ISETP.GT.AND P6, PT, R183.reuse, 0x18, P2 ;  /* 0x00000018b700780c */ /* 0x040fe400017c4270 */
[C---:B------:R-:W-:Y:S02]  /*5ff0*/  ISETP.GT.AND P3, PT, R183.reuse, 0x19, P2 ;  /* 0x00000019b700780c */ /* 0x040fe40001764270 */
[----:B------:R-:W-:Y:S02]  /*6000*/  FSEL R172, R192, -INF , !P5 ;  /* 0xff800000c0ac7808 */ /* 0x000fe40006800000 */
[----:B------:R-:W-:Y:S02]  /*6010*/  ISETP.GT.AND P5, PT, R183, 0x30, P2 ;  /* 0x00000030b700780c */ /* 0x000fe400017a4270 */
[C---:B------:R-:W-:Y:S02]  /*6020*/  ISETP.LT.OR P4, PT, R182.reuse, 0x12, P4 ;  /* 0x00000012b600780c */ /* 0x040fe40002781670 */
        /* <DEDUP_REMOVED lines=8> */
[----:B------:R-:W-:Y:S02]  /*60b0*/  ISETP.GT.AND P3, PT, R183, 0x29, P2 ;  /* 0x00000029b700780c */ /* 0x000fe40001764270 */
[----:B------:R-:W-:Y:S02]  /*60c0*/  FSEL R176, R176, -INF , !P5 ;  /* 0xff800000b0b07808 */ /* 0x000fe40006800000 */
[----:B------:R-:W-:Y:S02]  /*60d0*/  PLOP3.LUT P5, PT, PT, PT, UP0, 0x40, 0x0 ;  /* 0x000000000000781c */ /* 0x000fe40003fae808 */
[C---:B------:R-:W-:Y:S02]  /*60e0*/  ISETP.LT.OR P4, PT, R182.reuse, 0x22, P4 ;  /* 0x00000022b600780c */ /* 0x040fe40002781670 */
[----:B------:R-:W-:-:S02]  /*60f0*/  ISETP.LT.OR P6, PT, R182, 0x29, P6 ;  /* 0x00000029b600780c */ /* 0x000fc400037c1670 */
[----:B------:R-:W-:Y:S02]  /*6100*/  ISETP.LT.OR P3, PT, R182, 0x2a, P3 ;  /* 0x0000002ab600780c */ /* 0x000fe40001f61670 */
[----:B------:R-:W-:Y:S02]  /*6110*/  FSEL R173, R193, -INF , !P4 ;  /* 0xff800000c1ad7808 */ /* 0x000fe40006000000 */
[----:B------:R-:W-:Y:S02]  /*6120*/  FSEL R174, R194, -INF , !P6 ;  /* 0xff800000c2ae7808 */ /* 0x000fe40007000000 */
[----:B------:R-:W-:Y:S02]  /*6130*/  FSEL R175, R195, -INF , !P3 ;  /* 0xff800000c3af7808 */ /* 0x000fe40005800000 */
[C---:B------:R-:W-:Y:S02]  /*6140*/  ISETP.GT.AND P4, PT, R183.reuse, 0x31, P2 ;  /* 0x00000031b700780c */ /* 0x040fe40001784270 */
[----:B------:R-:W-:-:S02]  /*6150*/  ISETP.GT.AND P6, PT, R183, 0x38, P2 ;  /* 0x00000038b700780c */ /* 0x000fc400017c4270 */
[----:B------:R-:W-:Y:S02]  /*6160*/  ISETP.GT.AND P3, PT, R183, 0x39, P2 ;  /* 0x00000039b700780c */ /* 0x000fe40001764270 */
[C---:B------:R-:W-:Y:S02]  /*6170*/  ISETP.LT.OR P4, PT, R182.reuse, 0x32, P4 ;  /* 0x00000032b600780c */ /* 0x040fe40002781670 */
[C---:B------:R-:W-:Y:S02]  /*6180*/  ISETP.LT.OR P6, PT, R182.reuse, 0x39, P6 ;  /* 0x00000039b600780c */ /* 0x040fe400037c1670 */
[----:B------:R-:W-:Y:S01]  /*6190*/  ISETP.LT.OR P3, PT, R182, 0x3a, P3 ;  /* 0x0000003ab600780c */ /* 0x000fe20001f61670 */
[C---:B------:R-:W-:Y:S01]  /*61a0*/  IMAD.IADD R182, R6.reuse, 0x1, R196 ;  /* 0x0000000106b67824 */ /* 0x040fe200078e02c4 */
[----:B------:R-:W-:Y:S02]  /*61b0*/  IADD3 R183, R6, R197, RZ ;  /* 0x000000c506b77210 */ /* 0x000fe40007ffe0ff */
[----:B------:R-:W-:-:S02]  /*61c0*/  FSEL R177, R177, -INF , !P4 ;  /* 0xff800000b1b17808 */ /* 0x000fc40006000000 */
[----:B------:R-:W-:Y:S02]  /*61d0*/  FSEL R178, R178, -INF , !P6 ;  /* 0xff800000b2b27808 */ /* 0x000fe40007000000 */
[----:B------:R-:W-:Y:S01]  /*61e0*/  FSEL R179, R179, -INF , !P3 ;  /* 0xff800000b3b37808 */ /* 0x000fe20005800000 */
[----:B------:R-:W-:Y:S06]  /*61f0*/  @P5 BRA `(.L_x_927) ;  /* 0x0000000000585947 */ /* 0x000fec0003800000 */
[----:B------:R-:W-:Y:S01]  /*6200*/  IMAD.IADD R185, R6, 0x1, R21 ;  /* 0x0000000106b97824 */ /* 0x000fe200078e0215 */
[----:B------:R-:W-:Y:S04]  /*6210*/  BSSY B0, `(.L_x_928) ;  /* 0x0000010000007945 */ /* 0x000fe80003800000 */
[----:B------:R-:W-:-:S13]  /*6220*/  ISETP.GT.AND P3, PT, R185, -0x1, PT ;  /* 0xffffffffb900780c */ /* 0x000fda0003f64270 */
[----:B------:R-:W-:Y:S05]  /*6230*/  @P3 BRA `(.L_x_929) ;  /* 0x0000000000203947 */ /* 0x000fea0003800000 */
[----:B------:R-:W-:Y:S01]  /*6240*/  IMAD.U32 R186, RZ, RZ, UR6 ;  /* 0x00000006ffba7e24 */ /* 0x000fe2000f8e00ff */
[----:B------:R-:W-:-:S04]  /*6250*/  LOP3.LUT R185, RZ, R185, RZ, 0x33, !PT ;  /* 0x000000b9ffb97212 */ /* 0x000fc800078e33ff */
[----:B------:R-:W-:-:S13]  /*6260*/  ISETP.NE.AND P3, PT, R186, 0x1, PT ;  /* 0x00000001ba00780c */ /* 0x000fda0003f65270 */
[----:B------:R-:W1:Y:S02]  /*6270*/  @P3 LDC.64 R152, c[0x0][0x9e8] ;  /* 0x00027a00ff983b82 */ /* 0x000e640000000a00 */
[----:B-1----:R-:W-:-:S05]  /*6280*/  @P3 IMAD.HI.U32 R152, R185, R152, RZ ;  /* 0x00000098b9983227 */ /* 0x002fca00078e00ff */
[----:B------:R-:W-:-:S04]  /*6290*/  @P3 SHF.R.U32.HI R185, RZ, R153, R152 ;  /* 0x00000099ffb93219 */ /* 0x000fc80000011698 */
[----:B------:R-:W-:Y:S01]  /*62a0*/  LOP3.LUT R185, RZ, R185, RZ, 0x33, !PT ;  /* 0x000000b9ffb97212 */ /* 0x000fe200078e33ff */
[----:B------:R-:W-:Y:S06]  /*62b0*/  BRA `(.L_x_930) ;  /* 0x0000000000147947 */ /* 0x000fec0003800000 */
.L_x_929:
[----:B------:R-:W-:-:S04]  /*62c0*/  MOV R186, UR6 ;  /* 0x0000000600ba7c02 */ /* 0x000fc80008000f00 */
[----:B------:R-:W-:-:S13]  /*62d0*/  ISETP.NE.AND P3, PT, R186, 0x1, PT ;  /* 0x00000001ba00780c */ /* 0x000fda0003f65270 */
[----:B------:R-:W1:Y:S02]  /*62e0*/  @P3 LDC.64 R152, c[0x0][0x9e8] ;  /* 0x00027a00ff983b82 */ /* 0x000e640000000a00 */
[----:B-1----:R-:W-:-:S05]  /*62f0*/  @P3 IMAD.HI.U32 R152, R185, R152, RZ ;  /* 0x00000098b9983227 */ /* 0x002fca00078e00ff */
[----:B------:R-:W-:-:S07]  /*6300*/  @P3 SHF.R.U32.HI R185, RZ, R153, R152 ;  /* 0x00000099ffb93219 */ /* 0x000fce0000011698 */
.L_x_930:
[----:B------:R-:W-:Y:S05]  /*6310*/  BSYNC B0 ;  /* 0x0000000000007941 */ /* 0x000fea0003800000 */
.L_x_928:
[----:B------:R-:W-:-:S04]  /*6320*/  IMAD R185, R185, R186, -R180 ;  /* 0x000000bab9b97224 */ /* 0x000fc800078e0ab4 */
[----:B------:R-:W-:-:S05]  /*6330*/  IMAD R185, R22, -0x2, R185 ;  /* 0xfffffffe16b97824 */ /* 0x000fca00078e02b9 */
[----:B------:R-:W-:Y:S02]  /*6340*/  VIADDMNMX R182, R185, R186, R182, PT ;  /* 0x000000bab9b67246 */ /* 0x000fe400038001b6 */
[----:B------:R-:W-:-:S07]  /*6350*/  VIMNMX R183, R183, R185, !PT ;  /* 0x000000b9b7b77248 */ /* 0x000fce0007fe0100 */
.L_x_927:
[----:B------:R-:W-:Y:S01]  /*6360*/  FMNMX.FTZ R152, R181, R4, !PT ;  /* 0x00000004b5987209 */ /* 0x000fe20007810000 */
[----:B------:R-:W-:Y:S01]  /*6370*/  ULDC UR6, c[0x0][0x988] ;  /* 0x0002620000067ab9 */ /* 0x000fe20000000800 */
[----:B------:R-:W-:Y:S01]  /*6380*/  ISETP.GT.AND P4, PT, R183, RZ, P2 ;  /* 0x000000ffb700720c */ /* 0x000fe20001784270 */
[----:B------:R-:W-:Y:S01]  /*6390*/  UMOV UR46, UR40 ;  /* 0x00000028002e7c82 */ /* 0x000fe20008000000 */
[----:B------:R-:W-:Y:S01]  /*63a0*/  FMNMX.FTZ R153, R189, R152, !PT ;  /* 0x00000098bd997209 */ /* 0x000fe20007810000 */
[----:B------:R-:W-:Y:S01]  /*63b0*/  UMOV UR36, UR7 ;  /* 0x0000000700247c82 */ /* 0x000fe20008000000 */
[----:B------:R-:W-:Y:S02]  /*63c0*/  ISETP.GT.AND P3, PT, R183, 0x1, P2 ;  /* 0x00000001b700780c */ /* 0x000fe40001764270 */
[----:B------:R-:W-:Y:S02]  /*63d0*/  FMNMX.FTZ R153, R190, R153, !PT ;  /* 0x00000099be997209 */ /* 0x000fe40007810000 */
[----:B------:R-:W-:-:S02]  /*63e0*/  ISETP.LT.OR P4, PT, R182, 0x1, P4 ;  /* 0x00000001b600780c */ /* 0x000fc40002781670 */
[----:B------:R-:W-:Y:S02]  /*63f0*/  FMNMX.FTZ R153, R184, R153, !PT ;  /* 0x00000099b8997209 */ /* 0x000fe40007810000 */
[----:B------:R-:W-:Y:S02]  /*6400*/  ISETP.GT.AND P5, PT, R183, 0x8, P2 ;  /* 0x00000008b700780c */ /* 0x000fe400017a4270 */
[----:B------:R-:W-:Y:S02]  /*6410*/  FMNMX.FTZ R152, R168, R153, !PT ;  /* 0x00000099a8987209 */ /* 0x000fe40007810000 */
[----:B------:R-:W-:Y:S02]  /*6420*/  ISETP.LT.OR P3, PT, R182, 0x2, P3 ;  /* 0x00000002b600780c */ /* 0x000fe40001f61670 */
[----:B------:R-:W-:Y:S02]  /*6430*/  FMNMX.FTZ R153, R169, R152, !PT ;  /* 0x00000098a9997209 */ /* 0x000fe40007810000 */
[----:B------:R-:W-:-:S02]  /*6440*/  ISETP.GT.AND P6, PT, R183, 0x9, P2 ;  /* 0x00000009b700780c */ /* 0x000fc400017c4270 */
[----:B------:R-:W-:Y:S02]  /*6450*/  FMNMX.FTZ R152, R170, R153, !PT ;  /* 0x00000099aa987209 */ /* 0x000fe40007810000 */
[----:B------:R-:W-:Y:S02]  /*6460*/  ISETP.LT.OR P5, PT, R182, 0x9, P5 ;  /* 0x00000009b600780c */ /* 0x000fe40002fa1670 */
[----:B------:R-:W-:Y:S02]  /*6470*/  FMNMX.FTZ R153, R171, R152, !PT ;  /* 0x00000098ab997209 */ /* 0x000fe40007810000 */
[----:B------:R-:W-:Y:S02]  /*6480*/  FSEL R2, R2, -INF , !P3 ;  /* 0xff80000002027808 */ /* 0x000fe40005800000 */
        /* <DEDUP_REMOVED lines=9> */
[----:B------:R-:W-:Y:S02]  /*6520*/  FSEL R155, R155, -INF , !P6 ;  /* 0xff8000009b9b7808 */ /* 0x000fe40007000000 */
[----:B------:R-:W-:Y:S02]  /*6530*/  FMNMX.FTZ R153, R177, R152, !PT ;  /* 0x00000098b1997209 */ /* 0x000fe40007810000 */
[----:B------:R-:W-:Y:S02]  /*6540*/  ISETP.LT.OR P3, PT, R182, 0x11, P3 ;  /* 0x00000011b600780c */ /* 0x000fe40001f61670 */
[----:B------:R-:W-:Y:S02]  /*6550*/  FMNMX.FTZ R152, R178, R153, !PT ;  /* 0x00000099b2987209 */ /* 0x000fe40007810000 */
[----:B------:R-:W-:-:S02]  /*6560*/  ISETP.GT.AND P6, PT, R183, 0x18, P2 ;  /* 0x00000018b700780c */ /* 0x000fc400017c4270 */
[----:B------:R-:W-:Y:S02]  /*6570*/  FMNMX.FTZ R153, R179, R152, !PT ;  /* 0x00000098b3997209 */ /* 0x000fe40007810000 */
[----:B------:R-:W-:Y:S02]  /*6580*/  ISETP.LT.OR P5, PT, R182, 0x12, P5 ;  /* 0x00000012b600780c */ /* 0x000fe40002fa1670 */
[----:B------:R-:W-:Y:S01]  /*6590*/  FSEL R156, R156, -INF , !P3 ;  /* 0xff8000009c9c7808 */ /* 0x000fe20005800000 */
[----:B------:R-:W1:Y:S01]  /*65a0*/  SHFL.BFLY PT, R152, R153, 0x2, 0x1f ;  /* 0x0c401f0099987f89 */ /* 0x000e6200000e0000 */
[----:B------:R-:W-:Y:S02]  /*65b0*/  ISETP.LT.OR P6, PT, R182, 0x19, P6 ;  /* 0x00000019b600780c */ /* 0x000fe400037c1670 */
[----:B------:R-:W-:Y:S02]  /*65c0*/  FSEL R157, R157, -INF , !P5 ;  /* 0xff8000009d9d7808 */ /* 0x000fe40006800000 */
[----:B------:R-:W-:-:S02]  /*65d0*/  ISETP.GT.AND P3, PT, R183, 0x20, P2 ;  /* 0x00000020b700780c */ /* 0x000fc40001764270 */
[----:B------:R-:W-:Y:S02]  /*65e0*/  FSEL R158, R158, -INF , !P6 ;  /* 0xff8000009e9e7808 */ /* 0x000fe40007000000 */
[C---:B------:R-:W-:Y:S02]  /*65f0*/  ISETP.GT.AND P5, PT, R183.reuse, 0x21, P2 ;  /* 0x00000021b700780c */ /* 0x040fe400017a4270 */
[C---:B------:R-:W-:Y:S02]  /*6600*/  ISETP.LT.OR P3, PT, R182.reuse, 0x21, P3 ;  /* 0x00000021b600780c */ /* 0x040fe40001f61670 */
[----:B------:R-:W-:Y:S02]  /*6610*/  ISETP.GT.AND P6, PT, R183, 0x28, P2 ;  /* 0x00000028b700780c */ /* 0x000fe400017c4270 */
[----:B------:R-:W-:Y:S02]  /*6620*/  ISETP.LT.OR P5, PT, R182, 0x22, P5 ;  /* 0x00000022b600780c */ /* 0x000fe40002fa1670 */
[----:B------:R-:W-:-:S02]  /*6630*/  FSEL R160, R160, -INF , !P3 ;  /* 0xff800000a0a07808 */ /* 0x000fc40005800000 */
[----:B------:R-:W-:Y:S02]  /*6640*/  ISETP.GT.AND P3, PT, R183, 0x29, P2 ;  /* 0x00000029b700780c */ /* 0x000fe40001764270 */
[----:B------:R-:W-:Y:S02]  /*6650*/  FSEL R161, R161, -INF , !P5 ;  /* 0xff800000a1a17808 */ /* 0x000fe40006800000 */
[C---:B------:R-:W-:Y:S02]  /*6660*/  ISETP.LT.OR P6, PT, R182.reuse, 0x29, P6 ;  /* 0x00000029b600780c */ /* 0x040fe400037c1670 */
[----:B-1----:R-:W-:Y:S02]  /*6670*/  FMNMX.FTZ R180, R153, R152, !PT ;  /* 0x0000009899b47209 */ /* 0x002fe40007810000 */
[----:B------:R-:W-:Y:S02]  /*6680*/  ISETP.GT.AND P5, PT, R183, 0x30, P2 ;  /* 0x00000030b700780c */ /* 0x000fe400017a4270 */
[----:B------:R-:W-:Y:S01]  /*6690*/  ISETP.LT.OR P3, PT, R182, 0x2a, P3 ;  /* 0x0000002ab600780c */ /* 0x000fe20001f61670 */
[----:B------:R-:W1:Y:S01]  /*66a0*/  SHFL.BFLY PT, R185, R180, 0x1, 0x1f ;  /* 0x0c201f00b4b97f89 */ /* 0x000e6200000e0000 */
[----:B------:R-:W-:-:S02]  /*66b0*/  FSEL R163, R163, -INF , !P6 ;  /* 0xff800000a3a37808 */ /* 0x000fc40007000000 */
[C---:B------:R-:W-:Y:S02]  /*66c0*/  ISETP.GT.AND P6, PT, R183.reuse, 0x31, P2 ;  /* 0x00000031b700780c */ /* 0x040fe400017c4270 */
[----:B------:R-:W-:Y:S02]  /*66d0*/  FSEL R162, R162, -INF , !P3 ;  /* 0xff800000a2a27808 */ /* 0x000fe40005800000 */
[C---:B------:R-:W-:Y:S02]  /*66e0*/  ISETP.LT.OR P5, PT, R182.reuse, 0x31, P5 ;  /* 0x00000031b600780c */ /* 0x040fe40002fa1670 */
[----:B------:R-:W-:Y:S02]  /*66f0*/  ISETP.GT.AND P3, PT, R183, 0x38, P2 ;  /* 0x00000038b700780c */ /* 0x000fe40001764270 */
[----:B------:R-:W-:Y:S02]  /*6700*/  ISETP.LT.OR P6, PT, R182, 0x32, P6 ;  /* 0x00000032b600780c */ /* 0x000fe400037c1670 */
[----:B------:R-:W-:-:S02]  /*6710*/  FSEL R164, R164, -INF , !P5 ;  /* 0xff800000a4a47808 */ /* 0x000fc40006800000 */
[----:B------:R-:W-:Y:S02]  /*6720*/  ISETP.LT.OR P3, PT, R182, 0x39, P3 ;  /* 0x00000039b600780c */ /* 0x000fe40001f61670 */
[----:B------:R-:W-:Y:S02]  /*6730*/  FSEL R165, R165, -INF , !P6 ;  /* 0xff800000a5a57808 */ /* 0x000fe40007000000 */
[----:B------:R-:W-:Y:S02]  /*6740*/  FSEL R166, R166, -INF , !P3 ;  /* 0xff800000a6a67808 */ /* 0x000fe40005800000 */
[----:B-1----:R-:W-:Y:S02]  /*6750*/  FMNMX.FTZ R152, R180, R185, !PT ;  /* 0x000000b9b4987209 */ /* 0x002fe40007810000 */
[----:B------:R-:W-:Y:S02]  /*6760*/  FSEL R180, R0, -INF , !P4 ;  /* 0xff80000000b47808 */ /* 0x000fe40006000000 */
[----:B------:R-:W-:Y:S01]  /*6770*/  ISETP.GT.AND P4, PT, R183, 0x19, P2 ;  /* 0x00000019b700780c */ /* 0x000fe20001784270 */
[----:B------:R-:W-:Y:S01]  /*6780*/  FMUL.FTZ R185, R152, UR6 ;  /* 0x0000000698b97c20 */ /* 0x000fe20008410000 */
[----:B------:R-:W-:-:S02]  /*6790*/  FMNMX.FTZ R153, R180, R3, !PT ;  /* 0x00000003b4997209 */ /* 0x000fc40007810000 */
[----:B------:R-:W-:Y:S02]  /*67a0*/  ISETP.LT.OR P4, PT, R182, 0x1a, P4 ;  /* 0x0000001ab600780c */ /* 0x000fe40002781670 */
[----:B------:R-:W-:Y:S02]  /*67b0*/  FMNMX.FTZ R153, R2, R153, !PT ;  /* 0x0000009902997209 */ /* 0x000fe40007810000 */
[----:B------:R-:W-:Y:S02]  /*67c0*/  FSEL R159, R159, -INF , !P4 ;  /* 0xff8000009f9f7808 */ /* 0x000fe40006000000 */
[----:B------:R-:W-:Y:S02]  /*67d0*/  FMNMX.FTZ R0, R154, R153, !PT ;  /* 0x000000999a007209 */ /* 0x000fe40007810000 */
[----:B------:R-:W-:Y:S02]  /*67e0*/  FSETP.NEU.FTZ.AND P4, PT, R152, -INF , PT ;  /* 0xff8000009800780b */ /* 0x000fe40003f9d000 */
[----:B------:R-:W-:-:S02]  /*67f0*/  FMNMX.FTZ R153, R155, R0, !PT ;  /* 0x000000009b997209 */ /* 0x000fc40007810000 */
[----:B------:R-:W-:Y:S02]  /*6800*/  ISETP.GT.AND P2, PT, R183, 0x39, P2 ;  /* 0x00000039b700780c */ /* 0x000fe40001744270 */
[----:B------:R-:W-:Y:S02]  /*6810*/  FMNMX.FTZ R0, R156, R153, !PT ;  /* 0x000000999c007209 */ /* 0x000fe40007810000 */
[----:B------:R-:W-:Y:S02]  /*6820*/  ISETP.LT.OR P2, PT, R182, 0x3a, P2 ;  /* 0x0000003ab600780c */ /* 0x000fe40001741670 */
[----:B------:R-:W-:Y:S02]  /*6830*/  FMNMX.FTZ R153, R157, R0, !PT ;  /* 0x000000009d997209 */ /* 0x000fe40007810000 */
[----:B------:R-:W-:Y:S02]  /*6840*/  FSEL R0, R185, RZ, P4 ;  /* 0x000000ffb9007208 */ /* 0x000fe40002000000 */
[----:B------:R-:W-:-:S02]  /*6850*/  FMNMX.FTZ R186, R158, R153, !PT ;  /* 0x000000999eba7209 */ /* 0x000fc40007810000 */
[----:B------:R-:W-:Y:S01]  /*6860*/  FSEL R185, R152, RZ, P4 ;  /* 0x000000ff98b97208 */ /* 0x000fe20002000000 */
[--C-:B------:R-:W-:Y:S01]  /*6870*/  FFMA.FTZ R153, R181, UR6, -R0.reuse ;  /* 0x00000006b5997c23 */ /* 0x100fe20008010800 */
[----:B------:R-:W-:Y:S01]  /*6880*/  FMNMX.FTZ R181, R159, R186, !PT ;  /* 0x000000ba9fb57209 */ /* 0x000fe20007810000 */
[--C-:B------:R-:W-:Y:S01]  /*6890*/  FFMA.FTZ R192, R168, UR6, -R0.reuse ;  /* 0x00000006a8c07c23 */ /* 0x100fe20008010800 */
[----:B------:R-:W-:Y:S01]  /*68a0*/  FFMA.FTZ R184, R184, UR6, -R0 ;  /* 0x00000006b8b87c23 */ /* 0x000fe20008010800 */
[----:B------:R-:W-:Y:S01]  /*68b0*/  FADD.FTZ R185, -R185, R4 ;  /* 0x00000004b9b97221 */ /* 0x000fe20000010100 */
[----:B------:R-:W-:Y:S01]  /*68c0*/  FMNMX.FTZ R186, R160, R181, !PT ;  /* 0x000000b5a0ba7209 */ /* 0x000fe20007810000 */
[--C-:B------:R-:W-:Y:S01]  /*68d0*/  FFMA.FTZ R196, R189, UR6, -R0.reuse ;  /* 0x00000006bdc47c23 */ /* 0x100fe20008010800 */
[--C-:B------:R-:W-:Y:S01]  /*68e0*/  FFMA.FTZ R198, R190, UR6, -R0.reuse ;  /* 0x00000006bec67c23 */ /* 0x100fe20008010800 */
[----:B------:R-:W-:Y:S01]  /*68f0*/  FMUL.FTZ R185, R185, UR6 ;  /* 0x00000006b9b97c20 */ /* 0x000fe20008410000 */
[----:B------:R-:W-:Y:S01]  /*6900*/  FMNMX.FTZ R186, R161, R186, !PT ;  /* 0x000000baa1ba7209 */ /* 0x000fe20007810000 */
[--C-:B------:R-:W-:Y:S01]  /*6910*/  FFMA.FTZ R169, R169, UR6, -R0.reuse ;  /* 0x00000006a9a97c23 */ /* 0x100fe20008010800 */
[--C-:B------:R-:W-:Y:S01]  /*6920*/  FFMA.FTZ R194, R170, UR6, -R0.reuse ;  /* 0x00000006aac27c23 */ /* 0x100fe20008010800 */
[--C-:B------:R-:W-:Y:S01]  /*6930*/  FFMA.FTZ R171, R171, UR6, -R0.reuse ;  /* 0x00000006abab7c23 */ /* 0x100fe20008010800 */
[----:B------:R-:W-:Y:S01]  /*6940*/  FMNMX.FTZ R181, R163, R186, !PT ;  /* 0x000000baa3b57209 */ /* 0x000fe20007810000 */
[--C-:B------:R-:W-:Y:S01]  /*6950*/  FFMA.FTZ R188, R172, UR6, -R0.reuse ;  /* 0x00000006acbc7c23 */ /* 0x100fe20008010800 */
[--C-:B------:R-:W-:Y:S01]  /*6960*/  FFMA.FTZ R173, R173, UR6, -R0.reuse ;  /* 0x00000006adad7c23 */ /* 0x100fe20008010800 */
[--C-:B------:R-:W-:Y:S01]  /*6970*/  FFMA.FTZ R190, R174, UR6, -R0.reuse ;  /* 0x00000006aebe7c23 */ /* 0x100fe20008010800 */
[----:B------:R-:W-:Y:S01]  /*6980*/  FMNMX.FTZ R181, R162, R181, !PT ;  /* 0x000000b5a2b57209 */ /* 0x000fe20007810000 */
[--C-:B------:R-:W-:Y:S01]  /*6990*/  FFMA.FTZ R175, R175, UR6, -R0.reuse ;  /* 0x00000006afaf7c23 */ /* 0x100fe20008010800 */
[--C-:B------:R-:W-:Y:S01]  /*69a0*/  FFMA.FTZ R177, R177, UR6, -R0.reuse ;  /* 0x00000006b1b17c23 */ /* 0x100fe20008010800 */
[----:B------:R-:W-:Y:S01]  /*69b0*/  FFMA.FTZ R179, R179, UR6, -R0 ;  /* 0x00000006b3b37c23 */ /* 0x000fe20008010800 */
[----:B------:R-:W-:Y:S01]  /*69c0*/  FMNMX.FTZ R186, R164, R181, !PT ;  /* 0x000000b5a4ba7209 */ /* 0x000fe20007810000 */
[----:B------:R-:W-:Y:S01]  /*69d0*/  MUFU.EX2 R153, R153 ;  /* 0x0000009900997308 */ /* 0x000fe20000000800 */
[----:B------:R-:W-:-:S02]  /*69e0*/  FSEL R181, R167, -INF , !P2 ;  /* 0xff800000a7b57808 */ /* 0x000fc40005000000 */
[----:B------:R-:W-:Y:S01]  /*69f0*/  FMNMX.FTZ R183, R165, R186, !PT ;  /* 0x000000baa5b77209 */ /* 0x000fe20007810000 */
[----:B------:R-:W-:-:S03]  /*6a00*/  FFMA.FTZ R186, R178, UR6, -R0 ;  /* 0x00000006b2ba7c23 */ /* 0x000fc60008010800 */
[----:B------:R-:W-:Y:S01]  /*6a10*/  FMNMX.FTZ R182, R166, R183, !PT ;  /* 0x000000b7a6b67209 */ /* 0x000fe20007810000 */
[----:B------:R1:W-:Y:S03]  /*6a20*/  MUFU.EX2 R167, R184 ;  /* 0x000000b800a77308 */ /* 0x0003e60000000800 */
[----:B------:R-:W-:-:S05]  /*6a30*/  FMNMX.FTZ R182, R181, R182, !PT ;  /* 0x000000b6b5b67209 */ /* 0x000fca0007810000 */
[----:B------:R-:W2:Y:S01]  /*6a40*/  SHFL.BFLY PT, R183, R182, 0x2, 0x1f ;  /* 0x0c401f00b6b77f89 */ /* 0x000ea200000e0000 */
[----:B-1----:R-:W-:Y:S01]  /*6a50*/  FFMA.FTZ R184, R176, UR6, -R0 ;  /* 0x00000006b0b87c23 */ /* 0x002fe20008010800 */
[----:B------:R-:W-:Y:S08]  /*6a60*/  MUFU.EX2 R196, R196 ;  /* 0x000000c400c47308 */ /* 0x000ff00000000800 */
[----:B------:R-:W1:Y:S08]  /*6a70*/  MUFU.EX2 R0, R185 ;  /* 0x000000b900007308 */ /* 0x000e700000000800 */
[----:B------:R-:W3:Y:S01]  /*6a80*/  MUFU.EX2 R198, R198 ;  /* 0x000000c600c67308 */ /* 0x000ee20000000800 */
[----:B--2---:R-:W-:-:S07]  /*6a90*/  FMNMX.FTZ R183, R182, R183, !PT ;  /* 0x000000b7b6b77209 */ /* 0x004fce0007810000 */
[----:B------:R-:W2:Y:S01]  /*6aa0*/  MUFU.EX2 R192, R192 ;  /* 0x000000c000c07308 */ /* 0x000ea20000000800 */
[----:B------:R-:W4:Y:S07]  /*6ab0*/  SHFL.BFLY PT, R168, R183, 0x1, 0x1f ;  /* 0x0c201f00b7a87f89 */ /* 0x000f2e00000e0000 */
[----:B------:R-:W5:Y:S08]  /*6ac0*/  MUFU.EX2 R169, R169 ;  /* 0x000000a900a97308 */ /* 0x000f700000000800 */
[----:B------:R-:W-:Y:S08]  /*6ad0*/  MUFU.EX2 R194, R194 ;  /* 0x000000c200c27308 */ /* 0x000ff00000000800 */
[----:B------:R-:W-:Y:S01]  /*6ae0*/  MUFU.EX2 R171, R171 ;  /* 0x000000ab00ab7308 */ /* 0x000fe20000000800 */
[----:B----4-:R-:W-:-:S04]  /*6af0*/  FMNMX.FTZ R168, R183, R168, !PT ;  /* 0x000000a8b7a87209 */ /* 0x010fc80007810000 */
[C---:B------:R-:W-:Y:S01]  /*6b00*/  FSETP.NEU.FTZ.AND P2, PT, R168.reuse, -INF , PT ;  /* 0xff800000a800780b */ /* 0x040fe20003f5d000 */
[----:B------:R-:W-:Y:S02]  /*6b10*/  FMUL.FTZ R183, R168, UR6 ;  /* 0x00000006a8b77c20 */ /* 0x000fe40008410000 */
[----:B------:R-:W-:Y:S03]  /*6b20*/  MUFU.EX2 R188, R188 ;  /* 0x000000bc00bc7308 */ /* 0x000fe60000000800 */
[----:B------:R-:W-:-:S05]  /*6b30*/  FSEL R183, R183, RZ, P2 ;  /* 0x000000ffb7b77208 */ /* 0x000fca0001000000 */
[----:B------:R-:W-:Y:S01]  /*6b40*/  MUFU.EX2 R173, R173 ;  /* 0x000000ad00ad7308 */ /* 0x000fe20000000800 */
[--C-:B------:R-:W-:Y:S01]  /*6b50*/  FFMA.FTZ R4, R2, UR6, -R183.reuse ;  /* 0x0000000602047c23 */ /* 0x100fe200080108b7 */
[----:B------:R-:W-:Y:S01]  /*6b60*/  FSEL R2, R168, RZ, P2 ;  /* 0x000000ffa8027208 */ /* 0x000fe20001000000 */
[--C-:B------:R-:W-:Y:S01]  /*6b70*/  FFMA.FTZ R197, R180, UR6, -R183.reuse ;  /* 0x00000006b4c57c23 */ /* 0x100fe200080108b7 */
[--C-:B------:R-:W-:Y:S01]  /*6b80*/  FFMA.FTZ R199, R154, UR6, -R183.reuse ;  /* 0x000000069ac77c23 */ /* 0x100fe200080108b7 */
[--C-:B------:R-:W-:Y:S01]  /*6b90*/  FFMA.FTZ R154, R155, UR6, -R183.reuse ;  /* 0x000000069b9a7c23 */ /* 0x100fe200080108b7 */
[----:B------:R-:W-:Y:S01]  /*6ba0*/  FFMA.FTZ R193, R156, UR6, -R183 ;  /* 0x000000069cc17c23 */ /* 0x000fe200080108b7 */
[----:B------:R-:W-:Y:S01]  /*6bb0*/  FADD.FTZ R2, -R2, R3 ;  /* 0x0000000302027221 */ /* 0x000fe20000010100 */
[----:B------:R-:W-:Y:S01]  /*6bc0*/  MUFU.EX2 R4, R4 ;  /* 0x0000000400047308 */ /* 0x000fe20000000800 */
[----:B-1----:R-:W-:Y:S01]  /*6bd0*/  FFMA.FTZ R3, R0, R20, R153 ;  /* 0x0000001400037223 */ /* 0x002fe20000010099 */
[--C-:B------:R-:W-:Y:S01]  /*6be0*/  FFMA.FTZ R156, R157, UR6, -R183.reuse ;  /* 0x000000069d9c7c23 */ /* 0x100fe200080108b7 */
[----:B------:R-:W-:Y:S01]  /*6bf0*/  FMUL.FTZ R2, R2, UR6 ;  /* 0x0000000602027c20 */ /* 0x000fe20008410000 */
[----:B------:R-:W-:Y:S01]  /*6c00*/  FFMA.FTZ R195, R158, UR6, -R183 ;  /* 0x000000069ec37c23 */ /* 0x000fe200080108b7 */
[----:B------:R-:W-:Y:S01]  /*6c10*/  FADD.FTZ R3, R196, R3 ;  /* 0x00000003c4037221 */ /* 0x000fe20000010000 */
[--C-:B------:R-:W-:Y:S01]  /*6c20*/  FFMA.FTZ R158, R159, UR6, -R183.reuse ;  /* 0x000000069f9e7c23 */ /* 0x100fe200080108b7 */
[----:B------:R-:W-:Y:S01]  /*6c30*/  FFMA.FTZ R189, R160, UR6, -R183 ;  /* 0x00000006a0bd7c23 */ /* 0x000fe200080108b7 */
[----:B------:R-:W-:Y:S01]  /*6c40*/  MUFU.EX2 R197, R197 ;  /* 0x000000c500c57308 */ /* 0x000fe20000000800 */
[----:B---3--:R-:W-:Y:S01]  /*6c50*/  FADD.FTZ R20, R198, R3 ;  /* 0x00000003c6147221 */ /* 0x008fe20000010000 */
[--C-:B------:R-:W-:Y:S01]  /*6c60*/  FFMA.FTZ R160, R161, UR6, -R183.reuse ;  /* 0x00000006a1a07c23 */ /* 0x100fe200080108b7 */
[--C-:B------:R-:W-:Y:S01]  /*6c70*/  FFMA.FTZ R191, R163, UR6, -R183.reuse ;  /* 0x00000006a3bf7c23 */ /* 0x100fe200080108b7 */
[--C-:B------:R-:W-:Y:S01]  /*6c80*/  FFMA.FTZ R162, R162, UR6, -R183.reuse ;  /* 0x00000006a2a27c23 */ /* 0x100fe200080108b7 */
[----:B------:R-:W-:Y:S01]  /*6c90*/  FADD.FTZ R3, R167, R20 ;  /* 0x00000014a7037221 */ /* 0x000fe20000010000 */
[--C-:B------:R-:W-:Y:S01]  /*6ca0*/  FFMA.FTZ R185, R164, UR6, -R183.reuse ;  /* 0x00000006a4b97c23 */ /* 0x100fe200080108b7 */
[----:B------:R-:W-:Y:S01]  /*6cb0*/  FFMA.FTZ R165, R165, UR6, -R183 ;  /* 0x00000006a5a57c23 */ /* 0x000fe200080108b7 */
[----:B------:R-:W1:Y:S01]  /*6cc0*/  MUFU.EX2 R2, R2 ;  /* 0x0000000200027308 */ /* 0x000e620000000800 */
[----:B--2---:R-:W-:Y:S01]  /*6cd0*/  FADD.FTZ R170, R192, R3 ;  /* 0x00000003c0aa7221 */ /* 0x004fe20000010000 */
[--C-:B------:R-:W-:Y:S01]  /*6ce0*/  FFMA.FTZ R166, R166, UR6, -R183.reuse ;  /* 0x00000006a6a67c23 */ /* 0x100fe200080108b7 */
[----:B------:R-:W-:Y:S01]  /*6cf0*/  FFMA.FTZ R181, R181, UR6, -R183 ;  /* 0x00000006b5b57c23 */ /* 0x000fe200080108b7 */
[----:B------:R-:W-:Y:S01]  /*6d00*/  IMAD.U32 R155, RZ, RZ, UR10 ;  /* 0x0000000aff9b7e24 */ /* 0x000fe2000f8e00ff */
[----:B------:R-:W-:-:S02]  /*6d10*/  ISETP.GT.AND P2, PT, R23, UR41, PT ;  /* 0x0000002917007c0c */ /* 0x000fc4000bf44270 */
[----:B------:R-:W-:Y:S01]  /*6d20*/  F2FP.BF16.F32.PACK_AB R196, R196, R153 ;  /* 0x00000099c4c4723e */ /* 0x000fe200000010ff */
[----:B------:R-:W2:Y:S01]  /*6d30*/  MUFU.EX2 R199, R199 ;  /* 0x000000c700c77308 */ /* 0x000ea20000000800 */
[----:B------:R-:W-:Y:S01]  /*6d40*/  @!P1 VIADD R155, R155, 0x30860 ;  /* 0x000308609b9b9836 */ /* 0x000fe20000000000 */
[----:B------:R-:W-:Y:S02]  /*6d50*/  F2FP.BF16.F32.PACK_AB R198, R167, R198 ;  /* 0x000000c6a7c6723e */ /* 0x000fe400000010ff */
[----:B-----5:R-:W-:Y:S02]  /*6d60*/  F2FP.BF16.F32.PACK_AB R192, R169, R192 ;  /* 0x000000c0a9c0723e */ /* 0x020fe400000010ff */
[----:B------:R-:W-:Y:S02]  /*6d70*/  @!P1 PRMT R155, RZ, 0x654, R155 ;  /* 0x00000654ff9b9816 */ /* 0x000fe4000000009b */
[----:B------:R-:W3:Y:S01]  /*6d80*/  MUFU.EX2 R154, R154 ;  /* 0x0000009a009a7308 */ /* 0x000ee20000000800 */
[----:B-1----:R-:W-:Y:S01]  /*6d90*/  FFMA.FTZ R7, R2, R7, R197 ;  /* 0x0000000702077223 */ /* 0x002fe200000100c5 */
[----:B------:R1:W-:Y:S01]  /*6da0*/  @!P1 SYNCS.ARRIVE.TRANS64.RED.A1T0 RZ, [R155+URZ], RZ ;  /* 0x000000ff9bff99a7 */ /* 0x0003e2000810043f */
[----:B------:R-:W-:-:S02]  /*6db0*/  F2FP.BF16.F32.PACK_AB R197, R4, R197 ;  /* 0x000000c504c5723e */ /* 0x000fc400000010ff */
[----:B------:R-:W-:Y:S01]  /*6dc0*/  FADD.FTZ R20, R4, R7 ;  /* 0x0000000704147221 */ /* 0x000fe20000010000 */
[----:B------:R-:W-:Y:S01]  /*6dd0*/  FADD.FTZ R7, R169, R170 ;  /* 0x000000aaa9077221 */ /* 0x000fe20000010000 */
[----:B------:R-:W-:Y:S01]  /*6de0*/  IADD3 R23, R23, -0x1, RZ ;  /* 0xffffffff17177810 */ /* 0x000fe20007ffe0ff */
[----:B------:R-:W4:Y:S01]  /*6df0*/  MUFU.EX2 R193, R193 ;  /* 0x000000c100c17308 */ /* 0x000f220000000800 */
[----:B--2---:R-:W-:Y:S01]  /*6e00*/  FADD.FTZ R3, R199, R20 ;  /* 0x00000014c7037221 */ /* 0x004fe20000010000 */
[----:B------:R-:W-:Y:S01]  /*6e10*/  FADD.FTZ R170, R194, R7 ;  /* 0x00000007c2aa7221 */ /* 0x000fe20000010000 */
[C---:B------:R-:W-:Y:S01]  /*6e20*/  F2FP.BF16.F32.PACK_AB R194, R171.reuse, R194 ;  /* 0x000000c2abc2723e */ /* 0x040fe200000010ff */
[----:B------:R-:W-:Y:S02]  /*6e30*/  IMAD.MOV.U32 R4, RZ, RZ, R152 ;  /* 0x000000ffff047224 */ /* 0x000fe400078e0098 */
[----:B------:R-:W-:Y:S02]  /*6e40*/  FADD.FTZ R7, R171, R170 ;  /* 0x000000aaab077221 */ /* 0x000fe40000010000 */
[----:B------:R-:W2:Y:S01]  /*6e50*/  MUFU.EX2 R156, R156 ;  /* 0x0000009c009c7308 */ /* 0x000ea20000000800 */
[----:B---3--:R-:W-:Y:S01]  /*6e60*/  FADD.FTZ R20, R154, R3 ;  /* 0x000000039a147221 */ /* 0x008fe20000010000 */
[----:B------:R-:W-:Y:S01]  /*6e70*/  FADD.FTZ R164, R188, R7 ;  /* 0x00000007bca47221 */ /* 0x000fe20000010000 */
[----:B------:R-:W-:-:S02]  /*6e80*/  F2FP.BF16.F32.PACK_AB R188, R173, R188 ;  /* 0x000000bcadbc723e */ /* 0x000fc400000010ff */
[----:B------:R-:W-:Y:S01]  /*6e90*/  F2FP.BF16.F32.PACK_AB R199, R154, R199 ;  /* 0x000000c79ac7723e */ /* 0x000fe200000010ff */
[----:B------:R-:W-:Y:S02]  /*6ea0*/  FADD.FTZ R7, R173, R164 ;  /* 0x000000a4ad077221 */ /* 0x000fe40000010000 */
[----:B------:R-:W3:Y:S01]  /*6eb0*/  MUFU.EX2 R195, R195 ;  /* 0x000000c300c37308 */ /* 0x000ee20000000800 */
[----:B----4-:R-:W-:-:S07]  /*6ec0*/  FADD.FTZ R3, R193, R20 ;  /* 0x00000014c1037221 */ /* 0x010fce0000010000 */
[----:B------:R-:W4:Y:S01]  /*6ed0*/  MUFU.EX2 R158, R158 ;  /* 0x0000009e009e7308 */ /* 0x000f220000000800 */
[C---:B--2---:R-:W-:Y:S01]  /*6ee0*/  FADD.FTZ R20, R156.reuse, R3 ;  /* 0x000000039c147221 */ /* 0x044fe20000010000 */
[----:B------:R-:W-:-:S06]  /*6ef0*/  F2FP.BF16.F32.PACK_AB R193, R156, R193 ;  /* 0x000000c19cc1723e */ /* 0x000fcc00000010ff */
[----:B------:R-:W2:Y:S01]  /*6f00*/  MUFU.EX2 R190, R190 ;  /* 0x000000be00be7308 */ /* 0x000ea20000000800 */
[----:B---3--:R-:W-:-:S07]  /*6f10*/  FADD.FTZ R3, R195, R20 ;  /* 0x00000014c3037221 */ /* 0x008fce0000010000 */
[----:B------:R-:W3:Y:S01]  /*6f20*/  MUFU.EX2 R189, R189 ;  /* 0x000000bd00bd7308 */ /* 0x000ee20000000800 */
[C---:B----4-:R-:W-:Y:S01]  /*6f30*/  FADD.FTZ R20, R158.reuse, R3 ;  /* 0x000000039e147221 */ /* 0x050fe20000010000 */
[----:B------:R-:W-:-:S06]  /*6f40*/  F2FP.BF16.F32.PACK_AB R195, R158, R195 ;  /* 0x000000c39ec3723e */ /* 0x000fcc00000010ff */
[----:B------:R-:W4:Y:S01]  /*6f50*/  MUFU.EX2 R175, R175 ;  /* 0x000000af00af7308 */ /* 0x000f220000000800 */
[----:B--2---:R-:W-:-:S07]  /*6f60*/  FADD.FTZ R164, R190, R7 ;  /* 0x00000007bea47221 */ /* 0x004fce0000010000 */
[----:B------:R-:W2:Y:S01]  /*6f70*/  MUFU.EX2 R160, R160 ;  /* 0x000000a000a07308 */ /* 0x000ea20000000800 */
[----:B---3--:R-:W-:-:S07]  /*6f80*/  FADD.FTZ R3, R189, R20 ;  /* 0x00000014bd037221 */ /* 0x008fce0000010000 */
[----:B------:R-:W3:Y:S01]  /*6f90*/  MUFU.EX2 R184, R184 ;  /* 0x000000b800b87308 */ /* 0x000ee20000000800 */
[C---:B----4-:R-:W-:Y:S01]  /*6fa0*/  FADD.FTZ R7, R175.reuse, R164 ;  /* 0x000000a4af077221 */ /* 0x050fe20000010000 */
[----:B------:R-:W-:-:S06]  /*6fb0*/  F2FP.BF16.F32.PACK_AB R190, R175, R190 ;  /* 0x000000beafbe723e */ /* 0x000fcc00000010ff */
[----:B------:R-:W4:Y:S01]  /*6fc0*/  MUFU.EX2 R191, R191 ;  /* 0x000000bf00bf7308 */ /* 0x000f220000000800 */
[C---:B--2---:R-:W-:Y:S01]  /*6fd0*/  FADD.FTZ R20, R160.reuse, R3 ;  /* 0x00000003a0147221 */ /* 0x044fe20000010000 */
[----:B------:R-:W-:-:S06]  /*6fe0*/  F2FP.BF16.F32.PACK_AB R189, R160, R189 ;  /* 0x000000bda0bd723e */ /* 0x000fcc00000010ff */
[----:B------:R-:W2:Y:S01]  /*6ff0*/  MUFU.EX2 R177, R177 ;  /* 0x000000b100b17308 */ /* 0x000ea20000000800 */
[----:B---3--:R-:W-:-:S07]  /*7000*/  FADD.FTZ R164, R184, R7 ;  /* 0x00000007b8a47221 */ /* 0x008fce0000010000 */
[----:B------:R-:W3:Y:S01]  /*7010*/  MUFU.EX2 R162, R162 ;  /* 0x000000a200a27308 */ /* 0x000ee20000000800 */
[----:B----4-:R-:W-:-:S07]  /*7020*/  FADD.FTZ R3, R191, R20 ;  /* 0x00000014bf037221 */ /* 0x010fce0000010000 */
[----:B------:R-:W4:Y:S01]  /*7030*/  MUFU.EX2 R185, R185 ;  /* 0x000000b900b97308 */ /* 0x000f220000000800 */
[C---:B--2---:R-:W-:Y:S01]  /*7040*/  FADD.FTZ R7, R177.reuse, R164 ;  /* 0x000000a4b1077221 */ /* 0x044fe20000010000 */
[----:B------:R-:W-:-:S06]  /*7050*/  F2FP.BF16.F32.PACK_AB R184, R177, R184 ;  /* 0x000000b8b1b8723e */ /* 0x000fcc00000010ff */
[----:B------:R-:W2:Y:S01]  /*7060*/  MUFU.EX2 R165, R165 ;  /* 0x000000a500a57308 */ /* 0x000ea20000000800 */
[C---:B---3--:R-:W-:Y:S01]  /*7070*/  FADD.FTZ R164, R162.reuse, R3 ;  /* 0x00000003a2a47221 */ /* 0x048fe20000010000 */
[----:B------:R-:W-:Y:S01]  /*7080*/  F2FP.BF16.F32.PACK_AB R191, R162, R191 ;  /* 0x000000bfa2bf723e */ /* 0x000fe200000010ff */
[----:B------:R-:W-:-:S05]  /*7090*/  IMAD.MOV.U32 R3, RZ, RZ, R168 ;  /* 0x000000ffff037224 */ /* 0x000fca00078e00a8 */
        /* <DEDUP_REMOVED lines=8> */
[----:B----4-:R-:W-:Y:S01]  /*7120*/  FADD.FTZ R164, R187, R164 ;  /* 0x000000a4bba47221 */ /* 0x010fe20000010000 */
[C---:B--2---:R-:W-:Y:S01]  /*7130*/  FADD.FTZ R20, R179.reuse, R20 ;  /* 0x00000014b3147221 */ /* 0x044fe20000010000 */
[----:B------:R-:W-:Y:S02]  /*7140*/  F2FP.BF16.F32.PACK_AB R186, R179, R186 ;  /* 0x000000bab3ba723e */ /* 0x000fe400000010ff */
[C---:B---3--:R-:W-:Y:S01]  /*7150*/  FADD.FTZ R7, R181.reuse, R164 ;  /* 0x000000a4b5077221 */ /* 0x048fe20000010000 */
[----:B------:R-:W-:Y:S01]  /*7160*/  F2FP.BF16.F32.PACK_AB R187, R181, R187 ;  /* 0x000000bbb5bb723e */ /* 0x000fe200000010ff */
[----:B-1----:R-:W-:Y:S06]  /*7170*/  @P2 BRA `(.L_x_931) ;  /* 0xffffffd400502947 */ /* 0x002fec000383ffff */
[----:B------:R-:W-:Y:S01]  /*7180*/  MOV R3, R168 ;  /* 0x000000a800037202 */ /* 0x000fe20000000f00 */
[----:B------:R-:W-:Y:S01]  /*7190*/  IMAD.MOV.U32 R4, RZ, RZ, R152 ;  /* 0x000000ffff047224 */ /* 0x000fe200078e0098 */
[----:B------:R-:W-:Y:S01]  /*71a0*/  UMOV UR36, UR7 ;  /* 0x0000000700247c82 */ /* 0x000fe20008000000 */
[----:B------:R-:W-:-:S05]  /*71b0*/  UMOV UR46, UR40 ;  /* 0x00000028002e7c82 */ /* 0x000fca0008000000 */
.L_x_914:
[----:B------:R-:W-:Y:S01]  /*71c0*/  ULDC UR7, c[0x0][0x9e4] ;  /* 0x0002790000077ab9 */ /* 0x000fe20000000800 */
[----:B------:R-:W-:Y:S01]  /*71d0*/  ULDC UR18, c[0x0][0x9dc] ;  /* 0x0002770000127ab9 */ /* 0x000fe20000000800 */
[----:B------:R-:W-:Y:S02]  /*71e0*/  UISETP.GE.AND UP0, UPT, UR7, 0x1, UPT ;  /* 0x000000010700788c */ /* 0x000fe4000bf06270 */
[----:B------:R-:W-:-:S04]  /*71f0*/  UIADD3 UR18, UR61, -UR18, URZ ;  /* 0x800000123d127290 */ /* 0x000fc8000fffe03f */
[----:B------:R-:W-:-:S13]  /*7200*/  PLOP3.LUT P6, PT, PT, PT, UP0, 0x80, 0x0 ;  /* 0x000000000000781c */ /* 0x000fda0003fcf008 */
[----:B------:R-:W-:Y:S05]  /*7210*/  @!P6 BRA `(.L_x_932) ;  /* 0x000000000044e947 */ /* 0x000fea0003800000 */
        /* <DEDUP_REMOVED lines=10> */
.L_x_933:
[----:B------:R-:W-:-:S11]  /*72c0*/  UISETP.NE.AND UP0, UPT, UR7, 0x1, UPT ;  /* 0x000000010700788c */ /* 0x000fd6000bf05270 */
[----:B------:R-:W-:Y:S02]  /*72d0*/  @UP0 ULDC.64 UR10, c[0x0][0x9e8] ;  /* 0x00027a00000a0ab9 */ /* 0x000fe40000000a00 */
[----:B------:R-:W-:-:S04]  /*72e0*/  UIMAD.WIDE.U32 UR14, UR61, UR10, URZ ;  /* 0x0000000a3d0e72a5 */ /* 0x000fc8000f8e003f */
[----:B------:R-:W-:-:S12]  /*72f0*/  @UP0 USHF.R.U32.HI UR61, URZ, UR11, UR15 ;  /* 0x0000000b3f3d0299 */ /* 0x000fd8000801160f */
.L_x_934:
[----:B------:R-:W-:-:S04]  /*7300*/  UIMAD UR7, UR61, UR7, URZ ;  /* 0x000000073d0772a4 */ /* 0x000fc8000f8e023f */
[----:B------:R-:W-:-:S04]  /*7310*/  UISETP.LT.AND UP0, UPT, UR18, UR7, UPT ;  /* 0x000000071200728c */ /* 0x000fc8000bf01270 */
[----:B------:R-:W-:-:S12]  /*7320*/  USEL UR18, UR18, UR7, !UP0 ;  /* 0x0000000712127287 */ /* 0x000fd8000c000000 */
.L_x_932:
[----:B------:R-:W-:-:S04]  /*7330*/  UIADD3 UR18, UR18, 0x3f, URZ ;  /* 0x0000003f12127890 */ /* 0x000fc8000fffe03f */
[----:B------:R-:W-:-:S04]  /*7340*/  USHF.R.S32.HI UR7, URZ, 0x1f, UR18 ;  /* 0x0000001f3f077899 */ /* 0x000fc80008011412 */
[----:B------:R-:W-:-:S04]  /*7350*/  ULEA.HI UR7, UR7, UR18, URZ, 0x6 ;  /* 0x0000001207077291 */ /* 0x000fc8000f8f303f */
[----:B------:R-:W-:-:S04]  /*7360*/  USHF.R.S32.HI UR7, URZ, 0x6, UR7 ;  /* 0x000000063f077899 */ /* 0x000fc80008011407 */
[----:B------:R-:W-:-:S04]  /*7370*/  UISETP.LT.AND UP0, UPT, UR60, UR7, UPT ;  /* 0x000000073c00728c */ /* 0x000fc8000bf01270 */
[----:B------:R-:W-:-:S06]  /*7380*/  USEL UR40, UR60, UR7, !UP0 ;  /* 0x000000073c287287 */ /* 0x000fcc000c000000 */
[----:B------:R-:W-:-:S13]  /*7390*/  ISETP.GE.AND P2, PT, R23, UR40, PT ;  /* 0x0000002817007c0c */ /* 0x000fda000bf46270 */
[----:B------:R-:W-:Y:S05]  /*73a0*/  @!P2 BRA `(.L_x_935) ;  /* 0x000000200028a947 */ /* 0x000fea0003800000 */
[----:B------:R-:W-:Y:S01]  /*73b0*/  IMAD.MOV.U32 R214, RZ, RZ, R3 ;  /* 0x000000ffffd67224 */ /* 0x000fe200078e0003 */
[----:B------:R-:W-:Y:S01]  /*73c0*/  MOV R215, R4 ;  /* 0x0000000400d77202 */ /* 0x000fe20000000f00 */
[----:B------:R-:W-:Y:S01]  /*73d0*/  UMOV UR39, UR46 ;  /* 0x0000002e00277c82 */ /* 0x000fe20008000000 */
[----:B------:R-:W-:Y:S01]  /*73e0*/  UMOV UR7, UR36 ;  /* 0x0000002400077c82 */ /* 0x000fe20008000000 */
[----:B------:R-:W-:-:S05]  /*73f0*/  ULDC UR41, c[0x0][0x988] ;  /* 0x0002620000297ab9 */ /* 0x000fca0000000800 */
.L_x_944:
[----:B------:R-:W-:-:S04]  /*7400*/  UIADD3 UR36, UR7, 0x1, URZ ;  /* 0x0000000107247890 */ /* 0x000fc8000fffe03f */
[----:B------:R-:W-:-:S04]  /*7410*/  UISETP.NE.AND UP0, UPT, UR36, 0x2, UPT ;  /* 0x000000022400788c */ /* 0x000fc8000bf05270 */
[----:B------:R-:W-:Y:S02]  /*7420*/  USEL UR46, URZ, 0x1, UP0 ;  /* 0x000000013f2e7887 */ /* 0x000fe40008000000 */
[----:B------:R-:W-:Y:S02]  /*7430*/  USEL UR36, UR36, URZ, UP0 ;  /* 0x0000003f24247287 */ /* 0x000fe40008000000 */
[----:B------:R-:W-:Y:S01]  /*7440*/  ULOP3.LUT UR46, UR39, UR46, URZ, 0x3c, !UPT ;  /* 0x0000002e272e7292 */ /* 0x000fe2000f8e3c3f */
[----:B------:R-:W-:Y:S11]  /*7450*/  @!P0 BRA `(.L_x_936) ;  /* 0x0000000000048947 */ /* 0x000ff60003800000 */
[----:B------:R-:W-:Y:S01]  /*7460*/  BPT.TRAP 0x1 ;  /* 0x000000040000795c */ /* 0x000fe20000300000 */
.L_x_936:
[----:B------:R-:W-:Y:S01]  /*7470*/  ULEA UR6, UR36, UR38, 0x3 ;  /* 0x0000002624067291 */ /* 0x000fe2000f8e183f */
[----:B------:R-:W-:-:S05]  /*7480*/  IMAD.U32 R3, RZ, RZ, UR46 ;  /* 0x0000002eff037e24 */ /* 0x000fca000f8e00ff */
[----:B------:R-:W-:-:S04]  /*7490*/  SHF.L.U32 R3, R3, 0x1f, RZ ;  /* 0x0000001f03037819 */ /* 0x000fc800000006ff */
[----:B------:R1:W2:Y:S01]  /*74a0*/  SYNCS.PHASECHK.TRANS64.TRYWAIT P2, [UR6+0x30830], R3 ;  /* 0x03083003ff0075a7 */ /* 0x0002a20008040146 */
[----:B------:R-:W-:Y:S05]  /*74b0*/  @!P0 BRA `(.L_x_937) ;  /* 0x0000000000048947 */ /* 0x000fea0003800000 */
[----:B------:R-:W-:Y:S01]  /*74c0*/  BPT.TRAP 0x1 ;  /* 0x000000040000795c */ /* 0x000fe20000300000 */
.L_x_937:
[----:B--2---:R-:W-:Y:S05]  /*74d0*/  @P2 BRA `(.L_x_938) ;  /* 0x0000000000082947 */ /* 0x004fea0003800000 */
[----:B------:R-:W2:Y:S02]  /*74e0*/  SYNCS.PHASECHK.TRANS64.TRYWAIT P2, [UR6+0x30830], R3 ;  /* 0x03083003ff0075a7 */ /* 0x000ea40008040146 */
[----:B--2---:R-:W-:Y:S05]  /*74f0*/  @!P2 BRA `(.L_x_939) ;  /* 0x000000b40008a947 */ /* 0x004fea0003800000 */
.L_x_938:
[----:B------:R-:W-:Y:S01]  /*7500*/  R2UR UR56, R18 ;  /* 0x00000000123872ca */ /* 0x000fe200000e0000 */
[----:B------:R-:W-:Y:S01]  /*7510*/  ULEA UR6, UR36, UR37, 0xb ;  /* 0x0000002524067291 */ /* 0x000fe2000f8e583f */
[----:B------:R-:W-:Y:S01]  /*7520*/  R2UR UR57, R19 ;  /* 0x00000000133972ca */ /* 0x000fe200000e0000 */
[----:B------:R-:W-:Y:S01]  /*7530*/  WARPGROUP.ARRIVE ;  /* 0x00000000000079c5 */ /* 0x000fe20000000000 */
        /* <DEDUP_REMOVED lines=221> */
.L_x_940:
[----:B------:R-:W-:Y:S01]  /*8310*/  ULEA UR14, UR7, UR38, 0x3 ;  /* 0x00000026070e7291 */ /* 0x000fe2000f8e183f */
[----:B------:R-:W-:-:S05]  /*8320*/  IMAD.U32 R0, RZ, RZ, UR39 ;  /* 0x00000027ff007e24 */ /* 0x000fca000f8e00ff */
[----:B------:R-:W-:-:S04]  /*8330*/  SHF.L.U32 R0, R0, 0x1f, RZ ;  /* 0x0000001f00007819 */ /* 0x000fc800000006ff */
[----:B------:R3:W4:Y:S01]  /*8340*/  SYNCS.PHASECHK.TRANS64.TRYWAIT P2, [UR14+0x30850], R0 ;  /* 0x03085000ff0075a7 */ /* 0x000722000804014e */
[----:B------:R-:W-:Y:S05]  /*8350*/  @!P0 BRA `(.L_x_941) ;  /* 0x0000000000048947 */ /* 0x000fea0003800000 */
[----:B------:R-:W-:Y:S01]  /*8360*/  BPT.TRAP 0x1 ;  /* 0x000000040000795c */ /* 0x000fe20000300000 */
.L_x_941:
[----:B----4-:R-:W-:Y:S05]  /*8370*/  @P2 BRA `(.L_x_942) ;  /* 0x0000000000082947 */ /* 0x010fea0003800000 */
[----:B------:R-:W4:Y:S02]  /*8380*/  SYNCS.PHASECHK.TRANS64.TRYWAIT P2, [UR14+0x30850], R0 ;  /* 0x03085000ff0075a7 */ /* 0x000f24000804014e */
[----:B----4-:R-:W-:Y:S05]  /*8390*/  @!P2 BRA `(.L_x_943) ;  /* 0x000000a40078a947 */ /* 0x010fea0003800000 */
.L_x_942:
[----:B------:R-:W-:Y:S01]  /*83a0*/  UIADD3 UR6, UR38, 0x400, URZ ;  /* 0x0000040026067890 */ /* 0x000fe2000fffe03f */
[----:B------:R-:W-:Y:S01]  /*83b0*/  WARPGROUP.ARRIVE ;  /* 0x00000000000079c5 */ /* 0x000fe20000000000 */
[----:B------:R-:W-:Y:S01]  /*83c0*/  ULDC UR11, c[0x0][0x9d8] ;  /* 0x00027600000b7ab9 */ /* 0x000fe20000000800 */
[----:B------:R-:W-:Y:S01]  /*83d0*/  ISETP.GT.AND P2, PT, R23, UR40, PT ;  /* 0x0000002817007c0c */ /* 0x000fe2000bf44270 */
[----:B------:R-:W-:Y:S01]  /*83e0*/  USHF.R.U32.HI UR6, URZ, 0x4, UR6 ;  /* 0x000000043f067899 */ /* 0x000fe20008011606 */
[----:B------:R-:W-:Y:S01]  /*83f0*/  FMUL.FTZ R2, R152, UR11 ;  /* 0x0000000b98027c20 */ /* 0x000fe20008410000 */
[----:B-12---:R-:W-:Y:S01]  /*8400*/  FMUL.FTZ R3, R153, UR11 ;  /* 0x0000000b99037c20 */ /* 0x006fe20008410000 */
[----:B------:R-:W-:Y:S01]  /*8410*/  FMUL.FTZ R216, R173, UR11 ;  /* 0x0000000badd87c20 */ /* 0x000fe20008410000 */
[----:B------:R-:W-:Y:S01]  /*8420*/  ULOP3.LUT UR6, UR6, 0x3fff, URZ, 0xc0, !UPT ;  /* 0x00003fff06067892 */ /* 0x000fe2000f8ec03f */
[----:B------:R-:W-:Y:S01]  /*8430*/  FMUL.FTZ R173, R180, UR11 ;  /* 0x0000000bb4ad7c20 */ /* 0x000fe20008410000 */
[----:B------:R-:W-:Y:S01]  /*8440*/  FMUL.FTZ R152, R155, UR11 ;  /* 0x0000000b9b987c20 */ /* 0x000fe20008410000 */
[----:B------:R-:W3:Y:S01]  /*8450*/  MUFU.TANH R2, R2 ;  /* 0x0000000200027308 */ /* 0x000ee20000002400 */
[----:B------:R-:W-:Y:S01]  /*8460*/  ULOP3.LUT UR6, UR6, 0x2000000, URZ, 0xfc, !UPT ;  /* 0x0200000006067892 */ /* 0x000fe2000f8efc3f */
[----:B------:R-:W-:Y:S01]  /*8470*/  FMUL.FTZ R155, R159, UR11 ;  /* 0x0000000b9f9b7c20 */ /* 0x000fe20008410000 */
[----:B------:R-:W-:Y:S01]  /*8480*/  FMUL.FTZ R153, R154, UR11 ;  /* 0x0000000b9a997c20 */ /* 0x000fe20008410000 */
[----:B------:R-:W-:Y:S01]  /*8490*/  FMUL.FTZ R154, R158, UR11 ;  /* 0x0000000b9e9a7c20 */ /* 0x000fe20008410000 */
[----:B------:R-:W-:Y:S01]  /*84a0*/  ULEA UR10, UR7, UR6, 0xb ;  /* 0x00000006070a7291 */ /* 0x000fe2000f8e583f */
[----:B------:R-:W-:Y:S01]  /*84b0*/  FMUL.FTZ R158, R166, UR11 ;  /* 0x0000000ba69e7c20 */ /* 0x000fe20008410000 */
[----:B------:R-:W-:Y:S01]  /*84c0*/  FMUL.FTZ R166, R182, UR11 ;  /* 0x0000000bb6a67c20 */ /* 0x000fe20008410000 */
[----:B------:R-:W-:Y:S01]  /*84d0*/  UMOV UR7, 0x40000040 ;  /* 0x4000004000077882 */ /* 0x000fe20000000000 */
[----:B------:R-:W1:Y:S01]  /*84e0*/  MUFU.TANH R3, R3 ;  /* 0x0000000300037308 */ /* 0x000e620000002400 */
[----:B------:R-:W-:Y:S01]  /*84f0*/  UMOV UR39, UR46 ;  /* 0x0000002e00277c82 */ /* 0x000fe20008000000 */
[----:B------:R-:W-:Y:S01]  /*8500*/  VIADD R23, R23, 0xffffffff ;  /* 0xffffffff17177836 */ /* 0x000fe20000000000 */
[----:B------:R-:W-:-:S02]  /*8510*/  UMOV UR6, UR10 ;  /* 0x0000000a00067c82 */ /* 0x000fc40008000000 */
[----:B------:R-:W-:Y:S01]  /*8520*/  HGMMA.64x256x16.F32.BF16 R24, R196, gdesc[UR4].tnspB, R24, gsb0 ;  /* 0x43e00004c4187df0 */ /* 0x000fe20008001818 */
[----:B------:R-:W-:Y:S01]  /*8530*/  UIADD3 UR6, UR10, 0x80, URZ ;  /* 0x000000800a067890 */ /* 0x000fe2000fffe03f */
[----:B------:R-:W-:Y:S01]  /*8540*/  UMOV UR7, 0x40000040 ;  /* 0x4000004000077882 */ /* 0x000fe20000000000 */
[----:B---3--:R-:W-:Y:S01]  /*8550*/  FMNMX.FTZ R0, R2, R215, !PT ;  /* 0x000000d702007209 */ /* 0x008fe20007810000 */
        /* <DEDUP_REMOVED lines=16> */
[----:B------:R-:W-:Y:S01]  /*8660*/  UIADD3 UR6, UR10, 0x100, URZ ;  /* 0x000001000a067890 */ /* 0x000fe2000fffe03f */
[----:B------:R-:W-:Y:S01]  /*8670*/  MUFU.TANH R196, R196 ;  /* 0x000000c400c47308 */ /* 0x000fe20000002400 */
[----:B------:R-:W-:Y:S01]  /*8680*/  UMOV UR7, 0x40000040 ;  /* 0x4000004000077882 */ /* 0x000fe20000000000 */
[----:B------:R-:W-:Y:S01]  /*8690*/  FMUL.FTZ R172, R176, UR11 ;  /* 0x0000000bb0ac7c20 */ /* 0x000fe20008410000 */
[----:B------:R-:W-:Y:S01]  /*86a0*/  FMUL.FTZ R176, R177, UR11 ;  /* 0x0000000bb1b07c20 */ /* 0x000fe20008410000 */
[----:B------:R-:W-:Y:S01]  /*86b0*/  FMUL.FTZ R168, R181, UR11 ;  /* 0x0000000bb5a87c20 */ /* 0x000fe20008410000 */
[----:B------:R-:W-:Y:S01]  /*86c0*/  UIADD3 UR10, UR10, 0x180, URZ ;  /* 0x000001800a0a7890 */ /* 0x000fe2000fffe03f */
[----:B------:R-:W-:Y:S01]  /*86d0*/  FMUL.FTZ R164, R178, UR11 ;  /* 0x0000000bb2a47c20 */ /* 0x000fe20008410000 */
[----:B------:R-:W-:Y:S01]  /*86e0*/  FMUL.FTZ R165, R179, UR11 ;  /* 0x0000000bb3a57c20 */ /* 0x000fe20008410000 */
        /* <DEDUP_REMOVED lines=15> */
[----:B-1----:R-:W-:Y:S01]  /*87e0*/  FMNMX.FTZ R157, R3, R0, !PT ;  /* 0x00000000039d7209 */ /* 0x002fe20007810000 */
[----:B------:R-:W-:Y:S01]  /*87f0*/  HGMMA.64x256x16.F32.BF16 R24, R188, gdesc[UR4].tnspB, R24, gsb0 ;  /* 0x43e00004bc187df0 */ /* 0x000fe20008001818 */
[----:B------:R-:W1:Y:S01]  /*8800*/  MUFU.TANH R192, R192 ;  /* 0x000000c000c07308 */ /* 0x000e620000002400 */
[----:B------:R-:W-:Y:S01]  /*8810*/  FMUL.FTZ R156, R162, UR11 ;  /* 0x0000000ba29c7c20 */ /* 0x000fe20008410000 */
[----:B------:R-:W-:Y:S01]  /*8820*/  FMUL.FTZ R160, R170, UR11 ;  /* 0x0000000baaa07c20 */ /* 0x000fe20008410000 */
[----:B------:R-:W-:Y:S01]  /*8830*/  FMUL.FTZ R161, R171, UR11 ;  /* 0x0000000baba17c20 */ /* 0x000fe20008410000 */
[----:B------:R-:W-:Y:S01]  /*8840*/  FMUL.FTZ R162, R174, UR11 ;  /* 0x0000000baea27c20 */ /* 0x000fe20008410000 */
[----:B------:R-:W-:Y:S01]  /*8850*/  UMOV UR6, UR41 ;  /* 0x0000002900067c82 */ /* 0x000fe20008000000 */
[----:B------:R-:W-:-:S02]  /*8860*/  UMOV UR7, UR36 ;  /* 0x0000002400077c82 */ /* 0x000fc40008000000 */
[----:B------:R-:W2:Y:S08]  /*8870*/  MUFU.TANH R193, R193 ;  /* 0x000000c100c17308 */ /* 0x000eb00000002400 */
[----:B------:R-:W3:Y:S01]  /*8880*/  MUFU.TANH R194, R194 ;  /* 0x000000c200c27308 */ /* 0x000ee20000002400 */
[----:B-1----:R-:W-:-:S07]  /*8890*/  FMNMX.FTZ R0, R192, R157, !PT ;  /* 0x0000009dc0007209 */ /* 0x002fce0007810000 */
[----:B------:R-:W1:Y:S01]  /*88a0*/  MUFU.TANH R195, R195 ;  /* 0x000000c300c37308 */ /* 0x000e620000002400 */
[----:B--2---:R-:W-:-:S07]  /*88b0*/  FMNMX.FTZ R157, R193, R0, !PT ;  /* 0x00000000c19d7209 */ /* 0x004fce0007810000 */
[----:B------:R-:W2:Y:S01]  /*88c0*/  MUFU.TANH R156, R156 ;  /* 0x0000009c009c7308 */ /* 0x000ea20000002400 */
[----:B---3--:R-:W-:-:S07]  /*88d0*/  FMNMX.FTZ R0, R194, R157, !PT ;  /* 0x0000009dc2007209 */ /* 0x008fce0007810000 */
[----:B------:R-:W-:Y:S01]  /*88e0*/  MUFU.TANH R160, R160 ;  /* 0x000000a000a07308 */ /* 0x000fe20000002400 */
[----:B-1----:R-:W-:-:S04]  /*88f0*/  FMNMX.FTZ R157, R195, R0, !PT ;  /* 0x00000000c39d7209 */ /* 0x002fc80007810000 */
[----:B------:R-:W-:-:S03]  /*8900*/  FMNMX.FTZ R0, R196, R157, !PT ;  /* 0x0000009dc4007209 */ /* 0x000fc60007810000 */
[----:B------:R-:W-:Y:S01]  /*8910*/  MUFU.TANH R161, R161 ;  /* 0x000000a100a17308 */ /* 0x000fe20000002400 */
[----:B------:R-:W-:-:S04]  /*8920*/  FMNMX.FTZ R0, R199, R0, !PT ;  /* 0x00000000c7007209 */ /* 0x000fc80007810000 */
[----:B------:R-:W-:-:S03]  /*8930*/  FMNMX.FTZ R157, R197, R0, !PT ;  /* 0x00000000c59d7209 */ /* 0x000fc60007810000 */
[----:B------:R-:W-:Y:S01]  /*8940*/  MUFU.TANH R162, R162 ;  /* 0x000000a200a27308 */ /* 0x000fe20000002400 */
[----:B------:R-:W-:-:S04]  /*8950*/  FMNMX.FTZ R0, R198, R157, !PT ;  /* 0x0000009dc6007209 */ /* 0x000fc80007810000 */
[----:B------:R-:W-:-:S04]  /*8960*/  FMNMX.FTZ R157, R169, R0, !PT ;  /* 0x00000000a99d7209 */ /* 0x000fc80007810000 */
[----:B------:R-:W-:-:S04]  /*8970*/  FMNMX.FTZ R157, R216, R157, !PT ;  /* 0x0000009dd89d7209 */ /* 0x000fc80007810000 */
[----:B------:R-:W-:Y:S01]  /*8980*/  FMNMX.FTZ R159, R172, R157, !PT ;  /* 0x0000009dac9f7209 */ /* 0x000fe20007810000 */
[----:B------:R-:W-:-:S03]  /*8990*/  FMUL.FTZ R157, R163, UR11 ;  /* 0x0000000ba39d7c20 */ /* 0x000fc60008410000 */
[----:B------:R-:W-:-:S03]  /*89a0*/  FMNMX.FTZ R0, R176, R159, !PT ;  /* 0x0000009fb0007209 */ /* 0x000fc60007810000 */
[----:B------:R-:W1:Y:S01]  /*89b0*/  MUFU.TANH R157, R157 ;  /* 0x0000009d009d7308 */ /* 0x000e620000002400 */
[----:B------:R-:W-:-:S04]  /*89c0*/  FMNMX.FTZ R159, R173, R0, !PT ;  /* 0x00000000ad9f7209 */ /* 0x000fc80007810000 */
[----:B------:R-:W-:Y:S01]  /*89d0*/  FMNMX.FTZ R0, R168, R159, !PT ;  /* 0x0000009fa8007209 */ /* 0x000fe20007810000 */
[----:B------:R-:W-:Y:S01]  /*89e0*/  FMUL.FTZ R159, R167, UR11 ;  /* 0x0000000ba79f7c20 */ /* 0x000fe20008410000 */
[----:B------:R-:W-:-:S03]  /*89f0*/  FMNMX.FTZ R167, R153, R214, !PT ;  /* 0x000000d699a77209 */ /* 0x000fc60007810000 */
[----:B------:R-:W3:Y:S01]  /*8a00*/  SHFL.BFLY PT, R163, R0, 0x2, 0x1f ;  /* 0x0c401f0000a37f89 */ /* 0x000ee200000e0000 */
[----:B------:R-:W-:Y:S01]  /*8a10*/  FMNMX.FTZ R167, R152, R167, !PT ;  /* 0x000000a798a77209 */ /* 0x000fe20007810000 */
[----:B------:R-:W4:Y:S01]  /*8a20*/  MUFU.TANH R159, R159 ;  /* 0x0000009f009f7308 */ /* 0x000f220000002400 */
[----:B---3--:R-:W-:Y:S01]  /*8a30*/  FMNMX.FTZ R4, R0, R163, !PT ;  /* 0x000000a300047209 */ /* 0x008fe20007810000 */
[----:B------:R-:W-:Y:S01]  /*8a40*/  FMUL.FTZ R163, R175, UR11 ;  /* 0x0000000bafa37c20 */ /* 0x000fe20008410000 */
[----:B------:R-:W-:Y:S01]  /*8a50*/  FMNMX.FTZ R0, R154, R167, !PT ;  /* 0x000000a79a007209 */ /* 0x000fe20007810000 */
[----:B------:R-:W-:Y:S01]  /*8a60*/  FMUL.FTZ R167, R183, UR11 ;  /* 0x0000000bb7a77c20 */ /* 0x000fe20008410000 */
[----:B------:R-:W-:Y:S01]  /*8a70*/  UMOV UR11, 0x40000040 ;  /* 0x40000040000b7882 */ /* 0x000fe20000000000 */
[----:B------:R-:W3:Y:S01]  /*8a80*/  SHFL.BFLY PT, R175, R4, 0x1, 0x1f ;  /* 0x0c201f0004af7f89 */ /* 0x000ee200000e0000 */
[----:B------:R-:W-:Y:S01]  /*8a90*/  FMNMX.FTZ R171, R155, R0, !PT ;  /* 0x000000009bab7209 */ /* 0x000fe20007810000 */
[----:B------:R-:W5:Y:S03]  /*8aa0*/  MUFU.TANH R163, R163 ;  /* 0x000000a300a37308 */ /* 0x000f660000002400 */
[----:B--2---:R-:W-:-:S04]  /*8ab0*/  FMNMX.FTZ R0, R156, R171, !PT ;  /* 0x000000ab9c007209 */ /* 0x004fc80007810000 */
[----:B-1----:R-:W-:Y:S01]  /*8ac0*/  FMNMX.FTZ R171, R157, R0, !PT ;  /* 0x000000009dab7209 */ /* 0x002fe20007810000 */
[----:B------:R-:W1:Y:S01]  /*8ad0*/  MUFU.TANH R167, R167 ;  /* 0x000000a700a77308 */ /* 0x000e620000002400 */
[----:B---3--:R-:W-:-:S05]  /*8ae0*/  FMNMX.FTZ R4, R4, R175, !PT ;  /* 0x000000af04047209 */ /* 0x008fca0007810000 */
[C---:B------:R-:W-:Y:S01]  /*8af0*/  FADD.FTZ R170, -R4.reuse, R215 ;  /* 0x000000d704aa7221 */ /* 0x040fe20000010100 */
[----:B------:R-:W-:Y:S01]  /*8b00*/  FMUL.FTZ R183, R4, UR6 ;  /* 0x0000000604b77c20 */ /* 0x000fe20008410000 */
[----:B------:R-:W-:Y:S02]  /*8b10*/  MOV R215, R4 ;  /* 0x0000000400d77202 */ /* 0x000fe40000000f00 */
[----:B------:R-:W-:Y:S01]  /*8b20*/  FMUL.FTZ R0, R170, UR6 ;  /* 0x00000006aa007c20 */ /* 0x000fe20008410000 */
[----:B------:R-:W-:Y:S01]  /*8b30*/  FMNMX.FTZ R170, R158, R171, !PT ;  /* 0x000000ab9eaa7209 */ /* 0x000fe20007810000 */
[--C-:B------:R-:W-:Y:S01]  /*8b40*/  FFMA.FTZ R177, R2, UR6, -R183.reuse ;  /* 0x0000000602b17c23 */ /* 0x100fe200080108b7 */
[--C-:B------:R-:W-:Y:S01]  /*8b50*/  FFMA.FTZ R174, R192, UR6, -R183.reuse ;  /* 0x00000006c0ae7c23 */ /* 0x100fe200080108b7 */
[--C-:B------:R-:W-:Y:S01]  /*8b60*/  FFMA.FTZ R179, R199, UR6, -R183.reuse ;  /* 0x00000006c7b37c23 */ /* 0x100fe200080108b7 */
[----:B----4-:R-:W-:Y:S01]  /*8b70*/  FMNMX.FTZ R171, R159, R170, !PT ;  /* 0x000000aa9fab7209 */ /* 0x010fe20007810000 */
[--C-:B------:R-:W-:Y:S01]  /*8b80*/  FFMA.FTZ R170, R3, UR6, -R183.reuse ;  /* 0x0000000603aa7c23 */ /* 0x100fe200080108b7 */
[----:B------:R-:W-:Y:S01]  /*8b90*/  MUFU.EX2 R0, R0 ;  /* 0x0000000000007308 */ /* 0x000fe20000000800 */
[--C-:B------:R-:W-:Y:S01]  /*8ba0*/  FFMA.FTZ R192, R194, UR6, -R183.reuse ;  /* 0x00000006c2c07c23 */ /* 0x100fe200080108b7 */
[----:B------:R-:W-:Y:S01]  /*8bb0*/  FMNMX.FTZ R2, R160, R171, !PT ;  /* 0x000000aba0027209 */ /* 0x000fe20007810000 */
[--C-:B------:R-:W-:Y:S01]  /*8bc0*/  FFMA.FTZ R194, R196, UR6, -R183.reuse ;  /* 0x00000006c4c27c23 */ /* 0x100fe200080108b7 */
[----:B------:R-:W-:-:S02]  /*8bd0*/  FFMA.FTZ R181, R198, UR6, -R183 ;  /* 0x00000006c6b57c23 */ /* 0x000fc400080108b7 */
[----:B------:R-:W-:Y:S02]  /*8be0*/  FMNMX.FTZ R175, R161, R2, !PT ;  /* 0x00000002a1af7209 */ /* 0x000fe40007810000 */
[----:B------:R2:W-:Y:S02]  /*8bf0*/  MUFU.EX2 R171, R177 ;  /* 0x000000b100ab7308 */ /* 0x0005e40000000800 */
[----:B------:R-:W-:Y:S01]  /*8c00*/  FMNMX.FTZ R2, R162, R175, !PT ;  /* 0x000000afa2027209 */ /* 0x000fe20007810000 */
[----:B------:R-:W-:-:S03]  /*8c10*/  FFMA.FTZ R175, R193, UR6, -R183 ;  /* 0x00000006c1af7c23 */ /* 0x000fc600080108b7 */
[----:B-----5:R-:W-:Y:S02]  /*8c20*/  FMNMX.FTZ R3, R163, R2, !PT ;  /* 0x00000002a3037209 */ /* 0x020fe40007810000 */
[----:B------:R-:W3:Y:S01]  /*8c30*/  MUFU.EX2 R170, R170 ;  /* 0x000000aa00aa7308 */ /* 0x000ee20000000800 */
[----:B--2---:R-:W-:Y:S01]  /*8c40*/  FFMA.FTZ R177, R195, UR6, -R183 ;  /* 0x00000006c3b17c23 */ /* 0x004fe200080108b7 */
[----:B------:R-:W-:-:S04]  /*8c50*/  FMNMX.FTZ R2, R164, R3, !PT ;  /* 0x00000003a4027209 */ /* 0x000fc80007810000 */
[----:B------:R-:W-:Y:S02]  /*8c60*/  FMNMX.FTZ R3, R165, R2, !PT ;  /* 0x00000002a5037209 */ /* 0x000fe40007810000 */
[----:B------:R-:W-:Y:S02]  /*8c70*/  MUFU.EX2 R174, R174 ;  /* 0x000000ae00ae7308 */ /* 0x000fe40000000800 */
[----:B------:R-:W-:-:S04]  /*8c80*/  FMNMX.FTZ R2, R166, R3, !PT ;  /* 0x00000003a6027209 */ /* 0x000fc80007810000 */
[----:B-1----:R-:W-:Y:S02]  /*8c90*/  FMNMX.FTZ R2, R167, R2, !PT ;  /* 0x00000002a7027209 */ /* 0x002fe40007810000 */
[----:B------:R-:W1:Y:S01]  /*8ca0*/  MUFU.EX2 R175, R175 ;  /* 0x000000af00af7308 */ /* 0x000e620000000800 */
[----:B---3--:R-:W-:Y:S02]  /*8cb0*/  F2FP.BF16.F32.PACK_AB R196, R170, R171 ;  /* 0x000000abaac4723e */ /* 0x008fe400000010ff */
[----:B------:R-:W2:Y:S05]  /*8cc0*/  SHFL.BFLY PT, R3, R2, 0x2, 0x1f ;  /* 0x0c401f0002037f89 */ /* 0x000eaa00000e0000 */
[----:B------:R-:W-:Y:S08]  /*8cd0*/  MUFU.EX2 R192, R192 ;  /* 0x000000c000c07308 */ /* 0x000ff00000000800 */
[----:B------:R-:W-:Y:S01]  /*8ce0*/  MUFU.EX2 R177, R177 ;  /* 0x000000b100b17308 */ /* 0x000fe20000000800 */
[----:B-1----:R-:W-:-:S07]  /*8cf0*/  F2FP.BF16.F32.PACK_AB R198, R175, R174 ;  /* 0x000000aeafc6723e */ /* 0x002fce00000010ff */
[----:B------:R-:W-:Y:S01]  /*8d00*/  MUFU.EX2 R194, R194 ;  /* 0x000000c200c27308 */ /* 0x000fe20000000800 */
[----:B--2---:R-:W-:-:S05]  /*8d10*/  FMNMX.FTZ R3, R2, R3, !PT ;  /* 0x0000000302037209 */ /* 0x004fca0007810000 */
[----:B------:R-:W1:Y:S02]  /*8d20*/  SHFL.BFLY PT, R2, R3, 0x1, 0x1f ;  /* 0x0c201f0003027f89 */ /* 0x000e6400000e0000 */
[----:B------:R-:W-:Y:S08]  /*8d30*/  MUFU.EX2 R179, R179 ;  /* 0x000000b300b37308 */ /* 0x000ff00000000800 */
[----:B------:R-:W-:Y:S01]  /*8d40*/  MUFU.EX2 R181, R181 ;  /* 0x000000b500b57308 */ /* 0x000fe20000000800 */
[----:B-1----:R-:W-:-:S05]  /*8d50*/  FMNMX.FTZ R3, R3, R2, !PT ;  /* 0x0000000203037209 */ /* 0x002fca0007810000 */
[----:B------:R-:W-:Y:S01]  /*8d60*/  FADD.FTZ R2, -R3, R214 ;  /* 0x000000d603027221 */ /* 0x000fe20000010100 */
[----:B------:R-:W-:-:S03]  /*8d70*/  IMAD.MOV.U32 R214, RZ, RZ, R3 ;  /* 0x000000ffffd67224 */ /* 0x000fc600078e0003 */
[----:B------:R-:W-:-:S06]  /*8d80*/  FMUL.FTZ R2, R2, UR6 ;  /* 0x0000000602027c20 */ /* 0x000fcc0008410000 */
[----:B------:R-:W-:Y:S01]  /*8d90*/  MUFU.EX2 R2, R2 ;  /* 0x0000000200027308 */ /* 0x000fe20000000800 */
[----:B------:R-:W-:Y:S02]  /*8da0*/  WARPGROUP.DEPBAR.LE gsb0, 0x0 ;  /* 0x00008000000079c5 */ /* 0x000fe40000010000 */
[----:B------:R-:W-:Y:S01]  /*8db0*/  WARPGROUP.ARRIVE ;  /* 0x00000000000079c5 */ /* 0x000fe20000000000 */
[--C-:B------:R-:W-:Y:S01]  /*8dc0*/  FFMA.FTZ R188, R197, UR6, -R183.reuse ;  /* 0x00000006c5bc7c23 */ /* 0x100fe200080108b7 */
[--C-:B------:R-:W-:Y:S01]  /*8dd0*/  FFMA.FTZ R190, R169, UR6, -R183.reuse ;  /* 0x00000006a9be7c23 */ /* 0x100fe200080108b7 */
[----:B------:R-:W-:-:S03]  /*8de0*/  FFMA.FTZ R169, R216, UR6, -R183 ;  /* 0x00000006d8a97c23 */ /* 0x000fc600080108b7 */
[----:B------:R-:W-:Y:S01]  /*8df0*/  HGMMA.64x256x16.F32.BF16 R24, R184, gdesc[UR8].tnspB, R24, gsb0 ;  /* 0x43e00008b8187df0 */ /* 0x000fe20008001818 */
[----:B------:R-:W-:Y:S08]  /*8e00*/  MUFU.EX2 R188, R188 ;  /* 0x000000bc00bc7308 */ /* 0x000ff00000000800 */
[----:B------:R-:W-:Y:S08]  /*8e10*/  MUFU.EX2 R190, R190 ;  /* 0x000000be00be7308 */ /* 0x000ff00000000800 */
[----:B------:R-:W-:Y:S01]  /*8e20*/  MUFU.EX2 R169, R169 ;  /* 0x000000a900a97308 */ /* 0x000fe20000000800 */
[----:B------:R-:W-:-:S02]  /*8e30*/  WARPGROUP.DEPBAR.LE gsb0, 0x0 ;  /* 0x00008000000079c5 */ /* 0x000fc40000010000 */
[--C-:B------:R-:W-:Y:S01]  /*8e40*/  FFMA.FTZ R186, R173, UR6, -R183.reuse ;  /* 0x00000006adba7c23 */ /* 0x100fe200080108b7 */
[--C-:B------:R-:W-:Y:S01]  /*8e50*/  FFMA.FTZ R173, R168, UR6, -R183.reuse ;  /* 0x00000006a8ad7c23 */ /* 0x100fe200080108b7 */
[----:B------:R-:W-:Y:S01]  /*8e60*/  FMUL.FTZ R168, R3, UR6 ;  /* 0x0000000603a87c20 */ /* 0x000fe20008410000 */
[--C-:B------:R-:W-:Y:S01]  /*8e70*/  FFMA.FTZ R184, R172, UR6, -R183.reuse ;  /* 0x00000006acb87c23 */ /* 0x100fe200080108b7 */
[----:B------:R-:W-:Y:S02]  /*8e80*/  FFMA.FTZ R185, R176, UR6, -R183 ;  /* 0x00000006b0b97c23 */ /* 0x000fe400080108b7 */
[--C-:B------:R-:W-:Y:S01]  /*8e90*/  FFMA.FTZ R197, R153, UR6, -R168.reuse ;  /* 0x0000000699c57c23 */ /* 0x100fe200080108a8 */
[----:B------:R-:W-:Y:S01]  /*8ea0*/  MOV R153, UR36 ;  /* 0x0000002400997c02 */ /* 0x000fe20008000f00 */
[--C-:B------:R-:W-:Y:S01]  /*8eb0*/  FFMA.FTZ R152, R152, UR6, -R168.reuse ;  /* 0x0000000698987c23 */ /* 0x100fe200080108a8 */
[--C-:B------:R-:W-:Y:S01]  /*8ec0*/  FFMA.FTZ R199, R154, UR6, -R168.reuse ;  /* 0x000000069ac77c23 */ /* 0x100fe200080108a8 */
[--C-:B------:R-:W-:Y:S01]  /*8ed0*/  FFMA.FTZ R154, R155, UR6, -R168.reuse ;  /* 0x000000069b9a7c23 */ /* 0x100fe200080108a8 */
[----:B------:R-:W-:Y:S01]  /*8ee0*/  @!P1 LEA R153, R153, UR38, 0x3 ;  /* 0x0000002699999c11 */ /* 0x000fe2000f8e18ff */
[----:B------:R-:W1:Y:S01]  /*8ef0*/  MUFU.EX2 R197, R197 ;  /* 0x000000c500c57308 */ /* 0x000e620000000800 */
[--C-:B------:R-:W-:Y:S01]  /*8f00*/  FFMA.FTZ R193, R156, UR6, -R168.reuse ;  /* 0x000000069cc17c23 */ /* 0x100fe200080108a8 */
[--C-:B------:R-:W-:Y:S01]  /*8f10*/  FFMA.FTZ R156, R157, UR6, -R168.reuse ;  /* 0x000000069d9c7c23 */ /* 0x100fe200080108a8 */
[----:B------:R-:W-:Y:S01]  /*8f20*/  FFMA.FTZ R195, R158, UR6, -R168 ;  /* 0x000000069ec37c23 */ /* 0x000fe200080108a8 */
[----:B------:R-:W-:-:S02]  /*8f30*/  @!P1 VIADD R153, R153, 0x30840 ;  /* 0x0003084099999836 */ /* 0x000fc40000000000 */
[--C-:B------:R-:W-:Y:S01]  /*8f40*/  FFMA.FTZ R158, R159, UR6, -R168.reuse ;  /* 0x000000069f9e7c23 */ /* 0x100fe200080108a8 */
[--C-:B------:R-:W-:Y:S01]  /*8f50*/  FFMA.FTZ R191, R162, UR6, -R168.reuse ;  /* 0x00000006a2bf7c23 */ /* 0x100fe200080108a8 */
[--C-:B------:R-:W-:Y:S01]  /*8f60*/  FFMA.FTZ R189, R160, UR6, -R168.reuse ;  /* 0x00000006a0bd7c23 */ /* 0x100fe200080108a8 */
[----:B------:R-:W2:Y:S01]  /*8f70*/  MUFU.EX2 R152, R152 ;  /* 0x0000009800987308 */ /* 0x000ea20000000800 */
[----:B------:R-:W-:Y:S01]  /*8f80*/  @!P1 PRMT R153, RZ, 0x654, R153 ;  /* 0x00000654ff999816 */ /* 0x000fe20000000099 */
[--C-:B------:R-:W-:Y:S01]  /*8f90*/  FFMA.FTZ R160, R161, UR6, -R168.reuse ;  /* 0x00000006a1a07c23 */ /* 0x100fe200080108a8 */
[----:B------:R-:W-:Y:S02]  /*8fa0*/  IMAD.U32 R155, RZ, RZ, UR14 ;  /* 0x0000000eff9b7e24 */ /* 0x000fe4000f8e00ff */
[--C-:B------:R-:W-:Y:S01]  /*8fb0*/  FFMA.FTZ R163, R163, UR6, -R168.reuse ;  /* 0x00000006a3a37c23 */ /* 0x100fe200080108a8 */
[----:B------:R3:W-:Y:S01]  /*8fc0*/  @!P1 SYNCS.ARRIVE.TRANS64.RED.A1T0 RZ, [R153+URZ], RZ ;  /* 0x000000ff99ff99a7 */ /* 0x0007e2000810043f */
[--C-:B------:R-:W-:Y:S01]  /*8fd0*/  FFMA.FTZ R164, R164, UR6, -R168.reuse ;  /* 0x00000006a4a47c23 */ /* 0x100fe200080108a8 */
[--C-:B------:R-:W-:Y:S01]  /*8fe0*/  FFMA.FTZ R165, R165, UR6, -R168.reuse ;  /* 0x00000006a5a57c23 */ /* 0x100fe200080108a8 */
[----:B------:R-:W4:Y:S01]  /*8ff0*/  MUFU.EX2 R199, R199 ;  /* 0x000000c700c77308 */ /* 0x000f220000000800 */
[----:B-1----:R-:W-:Y:S01]  /*9000*/  FFMA.FTZ R7, R2, R7, R197 ;  /* 0x0000000702077223 */ /* 0x002fe200000100c5 */
[----:B------:R-:W-:Y:S01]  /*9010*/  @!P1 IADD3 R155, R155, 0x30860, RZ ;  /* 0x000308609b9b9810 */ /* 0x000fe20007ffe0ff */
[--C-:B------:R-:W-:Y:S01]  /*9020*/  FFMA.FTZ R166, R166, UR6, -R168.reuse ;  /* 0x00000006a6a67c23 */ /* 0x100fe200080108a8 */
[----:B------:R-:W-:Y:S01]  /*9030*/  FFMA.FTZ R167, R167, UR6, -R168 ;  /* 0x00000006a7a77c23 */ /* 0x000fe200080108a8 */
[----:B---3--:R-:W-:Y:S01]  /*9040*/  FFMA.FTZ R153, R0, R20, R171 ;  /* 0x0000001400997223 */ /* 0x008fe200000100ab */
[----:B------:R-:W-:-:S02]  /*9050*/  @!P1 PRMT R155, RZ, 0x654, R155 ;  /* 0x00000654ff9b9816 */ /* 0x000fc4000000009b */
[----:B------:R-:W1:Y:S01]  /*9060*/  MUFU.EX2 R154, R154 ;  /* 0x0000009a009a7308 */ /* 0x000e620000000800 */
[----:B------:R-:W-:Y:S01]  /*9070*/  FADD.FTZ R153, R170, R153 ;  /* 0x00000099aa997221 */ /* 0x000fe20000010000 */
[C---:B--2---:R-:W-:Y:S01]  /*9080*/  FADD.FTZ R20, R152.reuse, R7 ;  /* 0x0000000798147221 */ /* 0x044fe20000010000 */
[----:B------:R2:W-:Y:S01]  /*9090*/  @!P1 SYNCS.ARRIVE.TRANS64.RED.A1T0 RZ, [R155+URZ], RZ ;  /* 0x000000ff9bff99a7 */ /* 0x0005e2000810043f */
[----:B------:R-:W-:Y:S01]  /*90a0*/  F2FP.BF16.F32.PACK_AB R197, R152, R197 ;  /* 0x000000c598c5723e */ /* 0x000fe200000010ff */
[----:B------:R-:W-:-:S03]  /*90b0*/  FADD.FTZ R162, R174, R153 ;  /* 0x00000099aea27221 */ /* 0x000fc60000010000 */
[----:B------:R-:W3:Y:S01]  /*90c0*/  MUFU.EX2 R193, R193 ;  /* 0x000000c100c17308 */ /* 0x000ee20000000800 */
[----:B----4-:R-:W-:Y:S01]  /*90d0*/  FADD.FTZ R7, R199, R20 ;  /* 0x00000014c7077221 */ /* 0x010fe20000010000 */
[----:B------:R-:W-:-:S04]  /*90e0*/  FADD.FTZ R153, R175, R162 ;  /* 0x000000a2af997221 */ /* 0x000fc80000010000 */
[----:B------:R-:W-:Y:S01]  /*90f0*/  FADD.FTZ R162, R192, R153 ;  /* 0x00000099c0a27221 */ /* 0x000fe20000010000 */
[C---:B------:R-:W-:Y:S01]  /*9100*/  F2FP.BF16.F32.PACK_AB R192, R177.reuse, R192 ;  /* 0x000000c0b1c0723e */ /* 0x040fe200000010ff */
[----:B------:R-:W4:Y:S01]  /*9110*/  MUFU.EX2 R156, R156 ;  /* 0x0000009c009c7308 */ /* 0x000f220000000800 */
[C---:B-1----:R-:W-:Y:S01]  /*9120*/  FADD.FTZ R20, R154.reuse, R7 ;  /* 0x000000079a147221 */ /* 0x042fe20000010000 */
[----:B------:R-:W-:Y:S01]  /*9130*/  FADD.FTZ R153, R177, R162 ;  /* 0x000000a2b1997221 */ /* 0x000fe20000010000 */
[----:B------:R-:W-:-:S03]  /*9140*/  F2FP.BF16.F32.PACK_AB R199, R154, R199 ;  /* 0x000000c79ac7723e */ /* 0x000fc600000010ff */
[----:B------:R-:W-:Y:S01]  /*9150*/  FADD.FTZ R162, R194, R153 ;  /* 0x00000099c2a27221 */ /* 0x000fe20000010000 */
[----:B------:R-:W-:Y:S01]  /*9160*/  F2FP.BF16.F32.PACK_AB R194, R179, R194 ;  /* 0x000000c2b3c2723e */ /* 0x000fe200000010ff */
[----:B------:R-:W1:Y:S01]  /*9170*/  MUFU.EX2 R195, R195 ;  /* 0x000000c300c37308 */ /* 0x000e620000000800 */
[----:B---3--:R-:W-:Y:S01]  /*9180*/  FADD.FTZ R7, R193, R20 ;  /* 0x00000014c1077221 */ /* 0x008fe20000010000 */
[----:B------:R-:W-:-:S04]  /*9190*/  FADD.FTZ R153, R179, R162 ;  /* 0x000000a2b3997221 */ /* 0x000fc80000010000 */
[----:B------:R-:W-:Y:S01]  /*91a0*/  FADD.FTZ R152, R188, R153 ;  /* 0x00000099bc987221 */ /* 0x000fe20000010000 */
[C---:B------:R-:W-:Y:S01]  /*91b0*/  F2FP.BF16.F32.PACK_AB R188, R181.reuse, R188 ;  /* 0x000000bcb5bc723e */ /* 0x040fe200000010ff */
[----:B------:R-:W3:Y:S01]  /*91c0*/  MUFU.EX2 R158, R158 ;  /* 0x0000009e009e7308 */ /* 0x000ee20000000800 */
[C---:B----4-:R-:W-:Y:S01]  /*91d0*/  FADD.FTZ R20, R156.reuse, R7 ;  /* 0x000000079c147221 */ /* 0x050fe20000010000 */
[----:B------:R-:W-:Y:S01]  /*91e0*/  FADD.FTZ R153, R181, R152 ;  /* 0x00000098b5997221 */ /* 0x000fe20000010000 */
[----:B------:R-:W-:-:S03]  /*91f0*/  F2FP.BF16.F32.PACK_AB R193, R156, R193 ;  /* 0x000000c19cc1723e */ /* 0x000fc600000010ff */
[----:B------:R-:W-:Y:S01]  /*9200*/  FADD.FTZ R152, R190, R153 ;  /* 0x00000099be987221 */ /* 0x000fe20000010000 */
[----:B------:R-:W-:Y:S01]  /*9210*/  F2FP.BF16.F32.PACK_AB R190, R169, R190 ;  /* 0x000000bea9be723e */ /* 0x000fe200000010ff */
[----:B------:R-:W4:Y:S01]  /*9220*/  MUFU.EX2 R189, R189 ;  /* 0x000000bd00bd7308 */ /* 0x000f220000000800 */
[----:B-1----:R-:W-:-:S07]  /*9230*/  FADD.FTZ R7, R195, R20 ;  /* 0x00000014c3077221 */ /* 0x002fce0000010000 */
[----:B------:R-:W1:Y:S01]  /*9240*/  MUFU.EX2 R160, R160 ;  /* 0x000000a000a07308 */ /* 0x000e620000000800 */
[C---:B---3--:R-:W-:Y:S01]  /*9250*/  FADD.FTZ R20, R158.reuse, R7 ;  /* 0x000000079e147221 */ /* 0x048fe20000010000 */
[----:B------:R-:W-:-:S06]  /*9260*/  F2FP.BF16.F32.PACK_AB R195, R158, R195 ;  /* 0x000000c39ec3723e */ /* 0x000fcc00000010ff */
[----:B------:R-:W3:Y:S01]  /*9270*/  MUFU.EX2 R191, R191 ;  /* 0x000000bf00bf7308 */ /* 0x000ee20000000800 */
[----:B----4-:R-:W-:-:S07]  /*9280*/  FADD.FTZ R7, R189, R20 ;  /* 0x00000014bd077221 */ /* 0x010fce0000010000 */
[----:B------:R-:W4:Y:S01]  /*9290*/  MUFU.EX2 R163, R163 ;  /* 0x000000a300a37308 */ /* 0x000f220000000800 */
[C---:B-1----:R-:W-:Y:S01]  /*92a0*/  FADD.FTZ R20, R160.reuse, R7 ;  /* 0x00000007a0147221 */ /* 0x042fe20000010000 */
[----:B------:R-:W-:Y:S01]  /*92b0*/  FADD.FTZ R7, R169, R152 ;  /* 0x00000098a9077221 */ /* 0x000fe20000010000 */
[----:B------:R-:W-:-:S05]  /*92c0*/  F2FP.BF16.F32.PACK_AB R189, R160, R189 ;  /* 0x000000bda0bd723e */ /* 0x000fca00000010ff */
[----:B------:R-:W1:Y:S01]  /*92d0*/  MUFU.EX2 R184, R184 ;  /* 0x000000b800b87308 */ /* 0x000e620000000800 */
[----:B---3--:R-:W-:-:S07]  /*92e0*/  FADD.FTZ R20, R191, R20 ;  /* 0x00000014bf147221 */ /* 0x008fce0000010000 */
[----:B--2---:R-:W2:Y:S01]  /*92f0*/  MUFU.EX2 R155, R164 ;  /* 0x000000a4009b7308 */ /* 0x004ea20000000800 */
[C---:B----4-:R-:W-:Y:S01]  /*9300*/  FADD.FTZ R20, R163.reuse, R20 ;  /* 0x00000014a3147221 */ /* 0x050fe20000010000 */
[----:B------:R-:W-:-:S06]  /*9310*/  F2FP.BF16.F32.PACK_AB R191, R163, R191 ;  /* 0x000000bfa3bf723e */ /* 0x000fcc00000010ff */
[----:B------:R-:W3:Y:S01]  /*9320*/  MUFU.EX2 R185, R185 ;  /* 0x000000b900b97308 */ /* 0x000ee20000000800 */
[----:B-1----:R-:W-:-:S07]  /*9330*/  FADD.FTZ R152, R184, R7 ;  /* 0x00000007b8987221 */ /* 0x002fce0000010000 */
        /* <DEDUP_REMOVED lines=11> */
[----:B---3--:R-:W-:Y:S01]  /*93f0*/  FADD.FTZ R7, R187, R20 ;  /* 0x00000014bb077221 */ /* 0x008fe20000010000 */
[C---:B-1----:R-:W-:Y:S01]  /*9400*/  FADD.FTZ R20, R173.reuse, R152 ;  /* 0x00000098ad147221 */ /* 0x042fe20000010000 */
[----:B------:R-:W-:Y:S02]  /*9410*/  F2FP.BF16.F32.PACK_AB R186, R173, R186 ;  /* 0x000000baadba723e */ /* 0x000fe400000010ff */
[C---:B--2---:R-:W-:Y:S01]  /*9420*/  FADD.FTZ R7, R154.reuse, R7 ;  /* 0x000000079a077221 */ /* 0x044fe20000010000 */
[----:B------:R-:W-:Y:S01]  /*9430*/  F2FP.BF16.F32.PACK_AB R187, R154, R187 ;  /* 0x000000bb9abb723e */ /* 0x000fe200000010ff */
[----:B------:R-:W-:Y:S06]  /*9440*/  @P2 BRA `(.L_x_944) ;  /* 0xffffffdc00ec2947 */ /* 0x000fec000383ffff */
.L_x_935:
[----:B------:R-:W-:-:S13]  /*9450*/  ISETP.GE.AND P2, PT, R23, UR60, PT ;  /* 0x0000003c17007c0c */ /* 0x000fda000bf46270 */
[----:B------:R-:W-:Y:S05]  /*9460*/  @!P2 BRA `(.L_x_945) ;  /* 0x0000002800c0a947 */ /* 0x000fea0003800000 */
[----:B------:R-:W-:Y:S01]  /*9470*/  IMAD.MOV.U32 R216, RZ, RZ, R3 ;  /* 0x000000ffffd87224 */ /* 0x000fe200078e0003 */
[----:B------:R-:W-:Y:S01]  /*9480*/  IADD3 R214, R5, R21, RZ ;  /* 0x0000001505d67210 */ /* 0x000fe20007ffe0ff */
[----:B------:R-:W-:Y:S01]  /*9490*/  IMAD.MOV.U32 R215, RZ, RZ, R4 ;  /* 0x000000ffffd77224 */ /* 0x000fe200078e0004 */
[----:B------:R-:W-:Y:S01]  /*94a0*/  UMOV UR39, UR46 ;  /* 0x0000002e00277c82 */ /* 0x000fe20008000000 */
[----:B------:R-:W-:Y:S01]  /*94b0*/  UMOV UR7, UR36 ;  /* 0x0000002400077c82 */ /* 0x000fe20008000000 */
[----:B------:R-:W-:Y:S01]  /*94c0*/  ULDC UR40, c[0x0][0x9e4] ;  /* 0x0002790000287ab9 */ /* 0x000fe20000000800 */
[----:B------:R-:W-:-:S05]  /*94d0*/  ULDC UR41, c[0x0][0x288] ;  /* 0x0000a20000297ab9 */ /* 0x000fca0000000800 */
.L_x_962:
[----:B------:R-:W-:-:S04]  /*94e0*/  UIADD3 UR36, UR7, 0x1, URZ ;  /* 0x0000000107247890 */ /* 0x000fc8000fffe03f */
[----:B------:R-:W-:-:S04]  /*94f0*/  UISETP.NE.AND UP0, UPT, UR36, 0x2, UPT ;  /* 0x000000022400788c */ /* 0x000fc8000bf05270 */
[----:B------:R-:W-:Y:S02]  /*9500*/  USEL UR46, URZ, 0x1, UP0 ;  /* 0x000000013f2e7887 */ /* 0x000fe40008000000 */
[----:B------:R-:W-:Y:S02]  /*9510*/  USEL UR36, UR36, URZ, UP0 ;  /* 0x0000003f24247287 */ /* 0x000fe40008000000 */
[----:B------:R-:W-:Y:S01]  /*9520*/  ULOP3.LUT UR46, UR39, UR46, URZ, 0x3c, !UPT ;  /* 0x0000002e272e7292 */ /* 0x000fe2000f8e3c3f */
[----:B------:R-:W-:Y:S11]  /*9530*/  @!P0 BRA `(.L_x_946) ;  /* 0x0000000000048947 */ /* 0x000ff60003800000 */
[----:B------:R-:W-:Y:S01]  /*9540*/  BPT.TRAP 0x1 ;  /* 0x000000040000795c */ /* 0x000fe20000300000 */
.L_x_946:
[----:B------:R-:W-:Y:S01]  /*9550*/  ULEA UR6, UR36, UR38, 0x3 ;  /* 0x0000002624067291 */ /* 0x000fe2000f8e183f */
[----:B------:R-:W-:-:S05]  /*9560*/  IMAD.U32 R3, RZ, RZ, UR46 ;  /* 0x0000002eff037e24 */ /* 0x000fca000f8e00ff */
[----:B------:R-:W-:-:S04]  /*9570*/  SHF.L.U32 R3, R3, 0x1f, RZ ;  /* 0x0000001f03037819 */ /* 0x000fc800000006ff */
[----:B------:R1:W2:Y:S01]  /*9580*/  SYNCS.PHASECHK.TRANS64.TRYWAIT P2, [UR6+0x30830], R3 ;  /* 0x03083003ff0075a7 */ /* 0x0002a20008040146 */
[----:B------:R-:W-:Y:S05]  /*9590*/  @!P0 BRA `(.L_x_947) ;  /* 0x0000000000048947 */ /* 0x000fea0003800000 */
[----:B------:R-:W-:Y:S01]  /*95a0*/  BPT.TRAP 0x1 ;  /* 0x000000040000795c */ /* 0x000fe20000300000 */
.L_x_947:
[----:B--2---:R-:W-:Y:S05]  /*95b0*/  @P2 BRA `(.L_x_948) ;  /* 0x0000000000082947 */ /* 0x004fea0003800000 */
[----:B------:R-:W2:Y:S02]  /*95c0*/  SYNCS.PHASECHK.TRANS64.TRYWAIT P2, [UR6+0x30830], R3 ;  /* 0x03083003ff0075a7 */ /* 0x000ea40008040146 */
[----:B--2---:R-:W-:Y:S05]  /*95d0*/  @!P2 BRA `(.L_x_949) ;  /* 0x000000940000a947 */ /* 0x004fea0003800000 */
.L_x_948:
        /* <DEDUP_REMOVED lines=225> */
.L_x_950:
[----:B------:R-:W-:Y:S01]  /*a3f0*/  ULEA UR10, UR7, UR38, 0x3 ;  /* 0x00000026070a7291 */ /* 0x000fe2000f8e183f */
[----:B------:R-:W-:-:S05]  /*a400*/  IMAD.U32 R0, RZ, RZ, UR39 ;  /* 0x00000027ff007e24 */ /* 0x000fca000f8e00ff */
[----:B------:R-:W-:-:S04]  /*a410*/  SHF.L.U32 R0, R0, 0x1f, RZ ;  /* 0x0000001f00007819 */ /* 0x000fc800000006ff */
[----:B------:R3:W4:Y:S01]  /*a420*/  SYNCS.PHASECHK.TRANS64.TRYWAIT P2, [UR10+0x30850], R0 ;  /* 0x03085000ff0075a7 */ /* 0x000722000804014a */
[----:B------:R-:W-:Y:S05]  /*a430*/  @!P0 BRA `(.L_x_951) ;  /* 0x0000000000048947 */ /* 0x000fea0003800000 */
[----:B------:R-:W-:Y:S01]  /*a440*/  BPT.TRAP 0x1 ;  /* 0x000000040000795c */ /* 0x000fe20000300000 */
.L_x_951:
[----:B----4-:R-:W-:Y:S05]  /*a450*/  @P2 BRA `(.L_x_952) ;  /* 0x0000000000082947 */ /* 0x010fea0003800000 */
[----:B------:R-:W4:Y:S02]  /*a460*/  SYNCS.PHASECHK.TRANS64.TRYWAIT P2, [UR10+0x30850], R0 ;  /* 0x03085000ff0075a7 */ /* 0x000f24000804014a */
[----:B----4-:R-:W-:Y:S05]  /*a470*/  @!P2 BRA `(.L_x_953) ;  /* 0x000000840070a947 */ /* 0x010fea0003800000 */
.L_x_952:
[----:B------:R-:W-:Y:S01]  /*a480*/  UIADD3 UR6, UR38, 0x400, URZ ;  /* 0x0000040026067890 */ /* 0x000fe2000fffe03f */
[----:B------:R-:W-:Y:S01]  /*a490*/  WARPGROUP.ARRIVE ;  /* 0x00000000000079c5 */ /* 0x000fe20000000000 */
[----:B------:R-:W-:Y:S01]  /*a4a0*/  ULDC UR14, c[0x0][0x9d8] ;  /* 0x00027600000e7ab9 */ /* 0x000fe20000000800 */
[----:B------:R-:W-:Y:S01]  /*a4b0*/  MOV R2, UR36 ;  /* 0x0000002400027c02 */ /* 0x000fe20008000f00 */
[----:B------:R-:W-:Y:S01]  /*a4c0*/  USHF.R.U32.HI UR6, URZ, 0x4, UR6 ;  /* 0x000000043f067899 */ /* 0x000fe20008011606 */
[----:B--2---:R-:W-:Y:S01]  /*a4d0*/  FMUL.FTZ R4, R152, UR14 ;  /* 0x0000000e98047c20 */ /* 0x004fe20008410000 */
[----:B-1-3--:R-:W-:Y:S01]  /*a4e0*/  FMUL.FTZ R0, R154, UR14 ;  /* 0x0000000e9a007c20 */ /* 0x00afe20008410000 */
[----:B------:R-:W-:Y:S01]  /*a4f0*/  FMUL.FTZ R152, R155, UR14 ;  /* 0x0000000e9b987c20 */ /* 0x000fe20008410000 */
[----:B------:R-:W-:Y:S01]  /*a500*/  ULOP3.LUT UR6, UR6, 0x3fff, URZ, 0xc0, !UPT ;  /* 0x00003fff06067892 */ /* 0x000fe2000f8ec03f */
[----:B------:R-:W-:Y:S01]  /*a510*/  FMUL.FTZ R154, R159, UR14 ;  /* 0x0000000e9f9a7c20 */ /* 0x000fe20008410000 */
[----:B------:R-:W-:Y:S01]  /*a520*/  FMUL.FTZ R155, R162, UR14 ;  /* 0x0000000ea29b7c20 */ /* 0x000fe20008410000 */
[----:B------:R-:W-:Y:S01]  /*a530*/  FMUL.FTZ R159, R170, UR14 ;  /* 0x0000000eaa9f7c20 */ /* 0x000fe20008410000 */
[----:B------:R-:W-:Y:S01]  /*a540*/  ULOP3.LUT UR6, UR6, 0x2000000, URZ, 0xfc, !UPT ;  /* 0x0200000006067892 */ /* 0x000fe2000f8efc3f */
[----:B------:R-:W-:Y:S01]  /*a550*/  FMUL.FTZ R162, R174, UR14 ;  /* 0x0000000eaea27c20 */ /* 0x000fe20008410000 */
[----:B------:R-:W-:Y:S01]  /*a560*/  @!P1 LEA R2, R2, UR38, 0x3 ;  /* 0x0000002602029c11 */ /* 0x000fe2000f8e18ff */
[----:B------:R-:W1:Y:S01]  /*a570*/  MUFU.TANH R4, R4 ;  /* 0x0000000400047308 */ /* 0x000e620000002400 */
[----:B------:R-:W-:-:S03]  /*a580*/  ULEA UR11, UR7, UR6, 0xb ;  /* 0x00000006070b7291 */ /* 0x000fc6000f8e583f */
[----:B------:R-:W-:Y:S01]  /*a590*/  UMOV UR7, 0x40000040 ;  /* 0x4000004000077882 */ /* 0x000fe20000000000 */
[----:B------:R-:W-:-:S03]  /*a5a0*/  @!P1 VIADD R2, R2, 0x30840 ;  /* 0x0003084002029836 */ /* 0x000fc60000000000 */
[----:B------:R-:W-:Y:S01]  /*a5b0*/  UMOV UR6, UR11 ;  /* 0x0000000b00067c82 */ /* 0x000fe20008000000 */
[----:B------:R-:W2:Y:S01]  /*a5c0*/  MUFU.TANH R0, R0 ;  /* 0x0000000000007308 */ /* 0x000ea20000002400 */
[----:B------:R-:W-:Y:S01]  /*a5d0*/  HGMMA.64x256x16.F32.BF16 R24, R196, gdesc[UR4].tnspB, R24, gsb0 ;  /* 0x43e00004c4187df0 */ /* 0x000fe20008001818 */
[----:B------:R-:W-:Y:S01]  /*a5e0*/  UIADD3 UR6, UR11, 0x80, URZ ;  /* 0x000000800b067890 */ /* 0x000fe2000fffe03f */
[----:B------:R-:W-:Y:S01]  /*a5f0*/  @!P1 PRMT R2, RZ, 0x654, R2 ;  /* 0x00000654ff029816 */ /* 0x000fe20000000002 */
[----:B------:R-:W-:-:S04]  /*a600*/  UMOV UR7, 0x40000040 ;  /* 0x4000004000077882 */ /* 0x000fc80000000000 */
[----:B------:R-:W3:Y:S08]  /*a610*/  MUFU.TANH R152, R152 ;  /* 0x0000009800987308 */ /* 0x000ef00000002400 */
[----:B------:R-:W4:Y:S08]  /*a620*/  MUFU.TANH R154, R154 ;  /* 0x0000009a009a7308 */ /* 0x000f300000002400 */
        /* <DEDUP_REMOVED lines=12> */
[----:B------:R-:W-:-:S15]  /*a6f0*/  FMUL.FTZ R194, R173, UR14 ;  /* 0x0000000eadc27c20 */ /* 0x000fde0008410000 */
[----:B------:R-:W-:-:S05]  /*a700*/  NOP ;  /* 0x0000000000007918 */ /* 0x000fca0000000000 */
[----:B------:R-:W-:Y:S01]  /*a710*/  HGMMA.64x256x16.F32.BF16 R24, R188, gdesc[UR4].tnspB, R24, gsb0 ;  /* 0x43e00004bc187df0 */ /* 0x000fe20008001818 */
[----:B------:R-:W-:Y:S01]  /*a720*/  UIADD3 UR6, UR11, 0x180, URZ ;  /* 0x000001800b067890 */ /* 0x000fe2000fffe03f */
[----:B------:R-:W1:Y:S01]  /*a730*/  MUFU.TANH R192, R192 ;  /* 0x000000c000c07308 */ /* 0x000e620000002400 */
[----:B------:R-:W-:-:S07]  /*a740*/  UMOV UR7, 0x40000040 ;  /* 0x4000004000077882 */ /* 0x000fce0000000000 */
[----:B------:R-:W1:Y:S08]  /*a750*/  MUFU.TANH R193, R193 ;  /* 0x000000c100c17308 */ /* 0x000e700000002400 */
[----:B------:R-:W1:Y:S01]  /*a760*/  MUFU.TANH R194, R194 ;  /* 0x000000c200c27308 */ /* 0x000e620000002400 */
[----:B------:R-:W-:Y:S02]  /*a770*/  WARPGROUP.DEPBAR.LE gsb0, 0x0 ;  /* 0x00008000000079c5 */ /* 0x000fe40000010000 */
[----:B------:R-:W-:Y:S01]  /*a780*/  WARPGROUP.ARRIVE ;  /* 0x00000000000079c5 */ /* 0x000fe20000000000 */
[----:B------:R-:W-:Y:S01]  /*a790*/  FMUL.FTZ R189, R156, UR14 ;  /* 0x0000000e9cbd7c20 */ /* 0x000fe20008410000 */
[----:B------:R-:W-:Y:S01]  /*a7a0*/  FMUL.FTZ R188, R153, UR14 ;  /* 0x0000000e99bc7c20 */ /* 0x000fe20008410000 */
[----:B------:R-:W-:Y:S01]  /*a7b0*/  FMUL.FTZ R156, R163, UR14 ;  /* 0x0000000ea39c7c20 */ /* 0x000fe20008410000 */
[----:B------:R-:W-:Y:S01]  /*a7c0*/  FMUL.FTZ R153, R158, UR14 ;  /* 0x0000000e9e997c20 */ /* 0x000fe20008410000 */
[----:B------:R-:W-:-:S02]  /*a7d0*/  FMUL.FTZ R190, R165, UR14 ;  /* 0x0000000ea5be7c20 */ /* 0x000fc40008410000 */
[----:B------:R-:W-:Y:S01]  /*a7e0*/  HGMMA.64x256x16.F32.BF16 R24, R184, gdesc[UR4].tnspB, R24, gsb0 ;  /* 0x43e00004b8187df0 */ /* 0x000fe20008001818 */
[----:B------:R-:W-:Y:S01]  /*a7f0*/  FMUL.FTZ R163, R178, UR14 ;  /* 0x0000000eb2a37c20 */ /* 0x000fe20008410000 */
[----:B------:R-:W-:Y:S01]  /*a800*/  FMUL.FTZ R158, R167, UR14 ;  /* 0x0000000ea79e7c20 */ /* 0x000fe20008410000 */
[----:B------:R-:W-:Y:S01]  /*a810*/  FMUL.FTZ R191, R168, UR14 ;  /* 0x0000000ea8bf7c20 */ /* 0x000fe20008410000 */
[----:B------:R-:W-:Y:S01]  /*a820*/  FMUL.FTZ R178, R181, UR14 ;  /* 0x0000000eb5b27c20 */ /* 0x000fe20008410000 */
[----:B------:R-:W-:Y:S01]  /*a830*/  FMUL.FTZ R165, R182, UR14 ;  /* 0x0000000eb6a57c20 */ /* 0x000fe20008410000 */
[----:B------:R-:W1:Y:S01]  /*a840*/  MUFU.TANH R188, R188 ;  /* 0x000000bc00bc7308 */ /* 0x000e620000002400 */
[----:B------:R-:W-:-:S07]  /*a850*/  ULDC UR6, c[0x0][0x9e0] ;  /* 0x0002780000067ab9 */ /* 0x000fce0000000800 */
        /* <DEDUP_REMOVED lines=13> */
[----:B------:R-:W5:Y:S01]  /*a930*/  LDC R166, c[0x0][0x2e0] ;  /* 0x0000b800ffa67b82 */ /* 0x000f620000000800 */
[----:B------:R-:W-:Y:S01]  /*a940*/  FMUL.FTZ R164, R179, UR14 ;  /* 0x0000000eb3a47c20 */ /* 0x000fe20008410000 */
[----:B------:R-:W-:Y:S02]  /*a950*/  IMAD.SHL.U32 R179, R23, 0x40, RZ ;  /* 0x0000004017b37824 */ /* 0x000fe400078e00ff */
[----:B------:R-:W-:Y:S01]  /*a960*/  FMUL.FTZ R186, R161, UR14 ;  /* 0x0000000ea1ba7c20 */ /* 0x000fe20008410000 */
[----:B------:R-:W-:Y:S01]  /*a970*/  FMUL.FTZ R161, R175, UR14 ;  /* 0x0000000eafa17c20 */ /* 0x000fe20008410000 */
[----:B------:R-:W-:Y:S01]  /*a980*/  FMUL.FTZ R175, R176, UR14 ;  /* 0x0000000eb0af7c20 */ /* 0x000fe20008410000 */
[----:B------:R-:W-:Y:S01]  /*a990*/  FMUL.FTZ R185, R160, UR14 ;  /* 0x0000000ea0b97c20 */ /* 0x000fe20008410000 */
[----:B------:R-:W-:Y:S01]  /*a9a0*/  IADD3 R3, -R179, 0x1, RZ ;  /* 0x00000001b3037810 */ /* 0x000fe20007ffe1ff */
[----:B------:R-:W-:Y:S01]  /*a9b0*/  FMUL.FTZ R176, R177, UR14 ;  /* 0x0000000eb1b07c20 */ /* 0x000fe20008410000 */
[----:B------:R-:W-:Y:S01]  /*a9c0*/  FMUL.FTZ R160, R171, UR14 ;  /* 0x0000000eaba07c20 */ /* 0x000fe20008410000 */
[----:B------:R-:W-:Y:S01]  /*a9d0*/  FMUL.FTZ R177, R180, UR14 ;  /* 0x0000000eb4b17c20 */ /* 0x000fe20008410000 */
[----:B------:R-:W1:Y:S01]  /*a9e0*/  MUFU.TANH R184, R184 ;  /* 0x000000b800b87308 */ /* 0x000e620000002400 */
[----:B------:R1:W-:Y:S07]  /*a9f0*/  @!P1 SYNCS.ARRIVE.TRANS64.RED.A1T0 RZ, [R2+URZ], RZ ;  /* 0x000000ff02ff99a7 */ /* 0x0003ee000810043f */
[----:B------:R-:W1:Y:S01]  /*aa00*/  MUFU.TANH R185, R185 ;  /* 0x000000b900b97308 */ /* 0x000e620000002400 */
[----:B-----5:R-:W-:-:S02]  /*aa10*/  IMAD R3, R166, UR47, R3 ;  /* 0x0000002fa6037c24 */ /* 0x020fc4000f8e0203 */
[----:B------:R-:W-:-:S05]  /*aa20*/  FMUL.FTZ R166, R183, UR14 ;  /* 0x0000000eb7a67c20 */ /* 0x000fca0008410000 */
[----:B------:R-:W1:Y:S01]  /*aa30*/  MUFU.TANH R186, R186 ;  /* 0x000000ba00ba7308 */ /* 0x000e620000002400 */
[----:B------:R-:W-:-:S05]  /*aa40*/  IADD3 R3, R3, -UR41, RZ ;  /* 0x8000002903037c10 */ /* 0x000fca000fffe0ff */
[----:B------:R-:W-:Y:S02]  /*aa50*/  IMAD R3, R22, -0x2, R3 ;  /* 0xfffffffe16037824 */ /* 0x000fe400078e0203 */
[----:B------:R-:W1:Y:S02]  /*aa60*/  MUFU.TANH R187, R187 ;  /* 0x000000bb00bb7308 */ /* 0x000e640000002400 */
[C---:B------:R-:W-:Y:S02]  /*aa70*/  VIADD R183, R3.reuse, UR6 ;  /* 0x0000000603b77c36 */ /* 0x040fe40008000000 */
[----:B------:R-:W-:-:S04]  /*aa80*/  VIADD R195, R3, UR45 ;  /* 0x0000002d03c37c36 */ /* 0x000fc80008000000 */
[----:B------:R-:W1:Y:S01]  /*aa90*/  MUFU.TANH R157, R157 ;  /* 0x0000009d009d7308 */ /* 0x000e620000002400 */
[C---:B------:R-:W-:Y:S01]  /*aaa0*/  IADD3 R181, R5.reuse, R183, RZ ;  /* 0x000000b705b57210 */ /* 0x040fe20007ffe0ff */
[----:B------:R-:W-:-:S06]  /*aab0*/  IMAD.IADD R182, R5, 0x1, R195 ;  /* 0x0000000105b67824 */ /* 0x000fcc00078e02c3 */
[----:B------:R-:W1:Y:S08]  /*aac0*/  MUFU.TANH R160, R160 ;  /* 0x000000a000a07308 */ /* 0x000e700000002400 */
[----:B------:R-:W1:Y:S08]  /*aad0*/  MUFU.TANH R161, R161 ;  /* 0x000000a100a17308 */ /* 0x000e700000002400 */
[----:B------:R-:W1:Y:S08]  /*aae0*/  MUFU.TANH R175, R175 ;  /* 0x000000af00af7308 */ /* 0x000e700000002400 */
[----:B------:R-:W1:Y:S08]  /*aaf0*/  MUFU.TANH R176, R176 ;  /* 0x000000b000b07308 */ /* 0x000e700000002400 */
[----:B------:R-:W1:Y:S08]  /*ab00*/  MUFU.TANH R164, R164 ;  /* 0x000000a400a47308 */ /* 0x000e700000002400 */
[----:B------:R-:W1:Y:S08]  /*ab10*/  MUFU.TANH R177, R177 ;  /* 0x000000b100b17308 */ /* 0x000e700000002400 */
[----:B------:R-:W1:Y:S01]  /*ab20*/  MUFU.TANH R166, R166 ;  /* 0x000000a600a67308 */ /* 0x000e620000002400 */
[----:B--234-:R-:W-:Y:S05]  /*ab30*/  @!P6 BRA `(.L_x_954) ;  /* 0x00000000005ce947 */ /* 0x01cfea0003800000 */
        /* <DEDUP_REMOVED lines=11> */
.L_x_956:
[----:B------:R-:W-:-:S04]  /*abf0*/  MOV R168, UR40 ;  /* 0x0000002800a87c02 */ /* 0x000fc80008000f00 */
[----:B------:R-:W-:-:S13]  /*ac00*/  ISETP.NE.AND P2, PT, R168, 0x1, PT ;  /* 0x00000001a800780c */ /* 0x000fda0003f45270 */
[----:B-1----:R-:W1:Y:S01]  /*ac10*/  @P2 LDC.64 R2, c[0x0][0x9e8] ;  /* 0x00027a00ff022b82 */ /* 0x002e620000000a00 */
[----:B------:R-:W-:-:S04]  /*ac20*/  @P2 IMAD.IADD R167, R5, 0x1, R21 ;  /* 0x0000000105a72824 */ /* 0x000fc800078e0215 */
[----:B-1----:R-:W-:-:S04]  /*ac30*/  @P2 IMAD.HI.U32 R170, R167, R2, RZ ;  /* 0x00000002a7aa2227 */ /* 0x002fc800078e00ff */
[----:B------:R-:W-:Y:S01]  /*ac40*/  IMAD.MOV.U32 R2, RZ, RZ, R214 ;  /* 0x000000ffff027224 */ /* 0x000fe200078e00d6 */
[----:B------:R-:W-:-:S07]  /*ac50*/  @P2 SHF.R.U32.HI R2, RZ, R3, R170 ;  /* 0x00000003ff022219 */ /* 0x000fce00000116aa */
.L_x_957:
[----:B------:R-:W-:Y:S05]  /*ac60*/  BSYNC B0 ;  /* 0x0000000000007941 */ /* 0x000fea0003800000 */
.L_x_955:
[----:B------:R-:W-:-:S04]  /*ac70*/  IMAD R3, R2, R168, -R179 ;  /* 0x000000a802037224 */ /* 0x000fc800078e0ab3 */
[----:B------:R-:W-:-:S05]  /*ac80*/  IMAD R3, R22, -0x2, R3 ;  /* 0xfffffffe16037824 */ /* 0x000fca00078e0203 */
[----:B------:R-:W-:Y:S02]  /*ac90*/  VIADDMNMX R181, R3, R168, R181, PT ;  /* 0x000000a803b57246 */ /* 0x000fe400038001b5 */
[----:B------:R-:W-:-:S07]  /*aca0*/  VIMNMX R182, R182, R3, !PT ;  /* 0x00000003b6b67248 */ /* 0x000fce0007fe0100 */
.L_x_954:
[----:B------:R-:W-:-:S04]  /*acb0*/  ISETP.GT.AND P2, PT, R23, -0x1, PT ;  /* 0xffffffff1700780c */ /* 0x000fc80003f44270 */
[C---:B------:R-:W-:Y:S02]  /*acc0*/  ISETP.GT.AND P3, PT, R182.reuse, RZ, P2 ;  /* 0x000000ffb600720c */ /* 0x040fe40001764270 */
[C---:B------:R-:W-:Y:S02]  /*acd0*/  ISETP.GT.AND P5, PT, R182.reuse, 0x1, P2 ;  /* 0x00000001b600780c */ /* 0x040fe400017a4270 */
[----:B------:R-:W-:Y:S02]  /*ace0*/  ISETP.LT.OR P4, PT, R181, 0x1, P3 ;  /* 0x00000001b500780c */ /* 0x000fe40001f81670 */
[----:B------:R-:W-:Y:S02]  /*acf0*/  ISETP.GT.AND P3, PT, R182, 0x8, P2 ;  /* 0x00000008b600780c */ /* 0x000fe40001764270 */
[----:B-1----:R-:W-:Y:S02]  /*ad00*/  FSEL R180, R4, -INF , !P4 ;  /* 0xff80000004b47808 */ /* 0x002fe40006000000 */
[----:B------:R-:W-:-:S02]  /*ad10*/  ISETP.GT.AND P4, PT, R182, 0x9, P2 ;  /* 0x00000009b600780c */ /* 0x000fc40001784270 */
[C---:B------:R-:W-:Y:S02]  /*ad20*/  ISETP.LT.OR P5, PT, R181.reuse, 0x2, P5 ;  /* 0x00000002b500780c */ /* 0x040fe40002fa1670 */
[C---:B------:R-:W-:Y:S02]  /*ad30*/  ISETP.LT.OR P3, PT, R181.reuse, 0x9, P3 ;  /* 0x00000009b500780c */ /* 0x040fe40001f61670 */
[----:B------:R-:W-:Y:S02]  /*ad40*/  ISETP.LT.OR P4, PT, R181, 0xa, P4 ;  /* 0x0000000ab500780c */ /* 0x000fe40002781670 */
[----:B------:R-:W-:Y:S02]  /*ad50*/  FSEL R188, R188, -INF , !P5 ;  /* 0xff800000bcbc7808 */ /* 0x000fe40006800000 */
[----:B------:R-:W-:Y:S02]  /*ad60*/  FSEL R189, R189, -INF , !P3 ;  /* 0xff800000bdbd7808 */ /* 0x000fe40005800000 */
[----:B------:R-:W-:-:S02]  /*ad70*/  FSEL R184, R184, -INF , !P4 ;  /* 0xff800000b8b87808 */ /* 0x000fc40006000000 */
[C---:B------:R-:W-:Y:S02]  /*ad80*/  ISETP.GT.AND P5, PT, R182.reuse, 0x10, P2 ;  /* 0x00000010b600780c */ /* 0x040fe400017a4270 */
[C---:B------:R-:W-:Y:S02]  /*ad90*/  ISETP.GT.AND P3, PT, R182.reuse, 0x11, P2 ;  /* 0x00000011b600780c */ /* 0x040fe40001764270 */
[----:B------:R-:W-:Y:S02]  /*ada0*/  ISETP.GT.AND P4, PT, R182, 0x18, P2 ;  /* 0x00000018b600780c */ /* 0x000fe40001784270 */
[C---:B------:R-:W-:Y:S02]  /*adb0*/  ISETP.LT.OR P5, PT, R181.reuse, 0x11, P5 ;  /* 0x00000011b500780c */ /* 0x040fe40002fa1670 */
[C---:B------:R-:W-:Y:S02]  /*adc0*/  ISETP.LT.OR P3, PT, R181.reuse, 0x12, P3 ;  /* 0x00000012b500780c */ /* 0x040fe40001f61670 */
[----:B------:R-:W-:-:S02]  /*add0*/  ISETP.LT.OR P4, PT, R181, 0x19, P4 ;  /* 0x00000019b500780c */ /* 0x000fc40002781670 */
[----:B------:R-:W-:Y:S02]  /*ade0*/  FSEL R167, R185, -INF , !P5 ;  /* 0xff800000b9a77808 */ /* 0x000fe40006800000 */
[----:B------:R-:W-:Y:S02]  /*adf0*/  FSEL R168, R186, -INF , !P3 ;  /* 0xff800000baa87808 */ /* 0x000fe40005800000 */
[----:B------:R-:W-:Y:S02]  /*ae00*/  FSEL R169, R187, -INF , !P4 ;  /* 0xff800000bba97808 */ /* 0x000fe40006000000 */
[C---:B------:R-:W-:Y:S02]  /*ae10*/  ISETP.GT.AND P5, PT, R182.reuse, 0x19, P2 ;  /* 0x00000019b600780c */ /* 0x040fe400017a4270 */
[C---:B------:R-:W-:Y:S02]  /*ae20*/  ISETP.GT.AND P3, PT, R182.reuse, 0x20, P2 ;  /* 0x00000020b600780c */ /* 0x040fe40001764270 */
        /* <DEDUP_REMOVED lines=18> */
[----:B------:R-:W-:Y:S01]  /*af50*/  ISETP.GT.AND P4, PT, R182, 0x39, P2 ;  /* 0x00000039b600780c */ /* 0x000fe20001784270 */
[----:B------:R-:W-:Y:S01]  /*af60*/  IMAD.IADD R182, R6, 0x1, R195 ;  /* 0x0000000106b67824 */ /* 0x000fe200078e02c3 */
[----:B------:R-:W-:-:S02]  /*af70*/  ISETP.LT.OR P5, PT, R181, 0x32, P5 ;  /* 0x00000032b500780c */ /* 0x000fc40002fa1670 */
[C---:B------:R-:W-:Y:S02]  /*af80*/  ISETP.LT.OR P3, PT, R181.reuse, 0x39, P3 ;  /* 0x00000039b500780c */ /* 0x040fe40001f61670 */
[----:B------:R-:W-:Y:S02]  /*af90*/  ISETP.LT.OR P4, PT, R181, 0x3a, P4 ;  /* 0x0000003ab500780c */ /* 0x000fe40002781670 */
[----:B------:R-:W-:Y:S02]  /*afa0*/  IADD3 R181, R6, R183, RZ ;  /* 0x000000b706b57210 */ /* 0x000fe40007ffe0ff */
[----:B------:R-:W-:Y:S02]  /*afb0*/  FSEL R176, R176, -INF , !P5 ;  /* 0xff800000b0b07808 */ /* 0x000fe40006800000 */
[----:B------:R-:W-:Y:S02]  /*afc0*/  FSEL R177, R177, -INF , !P3 ;  /* 0xff800000b1b17808 */ /* 0x000fe40005800000 */
[----:B------:R-:W-:Y:S01]  /*afd0*/  FSEL R178, R178, -INF , !P4 ;  /* 0xff800000b2b27808 */ /* 0x000fe20006000000 */
[----:B------:R-:W-:Y:S06]  /*afe0*/  @!P6 BRA `(.L_x_958) ;  /* 0x000000000058e947 */ /* 0x000fec0003800000 */
[----:B------:R-:W-:Y:S01]  /*aff0*/  IMAD.IADD R4, R6, 0x1, R21 ;  /* 0x0000000106047824 */ /* 0x000fe200078e0215 */
[----:B------:R-:W-:Y:S04]  /*b000*/  BSSY B0, `(.L_x_959) ;  /* 0x0000010000007945 */ /* 0x000fe80003800000 */
[----:B------:R-:W-:-:S13]  /*b010*/  ISETP.GT.AND P3, PT, R4, -0x1, PT ;  /* 0xffffffff0400780c */ /* 0x000fda0003f64270 */
[----:B------:R-:W-:Y:S05]  /*b020*/  @P3 BRA `(.L_x_960) ;  /* 0x0000000000203947 */ /* 0x000fea0003800000 */
[----:B------:R-:W-:Y:S02]  /*b030*/  MOV R186, UR40 ;  /* 0x0000002800ba7c02 */ /* 0x000fe40008000f00 */
[----:B------:R-:W-:Y:S02]  /*b040*/  LOP3.LUT R183, RZ, R4, RZ, 0x33, !PT ;  /* 0x00000004ffb77212 */ /* 0x000fe400078e33ff */
[----:B------:R-:W-:-:S13]  /*b050*/  ISETP.NE.AND P3, PT, R186, 0x1, PT ;  /* 0x00000001ba00780c */ /* 0x000fda0003f65270 */
[----:B------:R-:W1:Y:S02]  /*b060*/  @P3 LDC.64 R2, c[0x0][0x9e8] ;  /* 0x00027a00ff023b82 */ /* 0x000e640000000a00 */
[----:B-1----:R-:W-:-:S05]  /*b070*/  @P3 IMAD.HI.U32 R2, R183, R2, RZ ;  /* 0x00000002b7023227 */ /* 0x002fca00078e00ff */
[----:B------:R-:W-:-:S04]  /*b080*/  @P3 SHF.R.U32.HI R183, RZ, R3, R2 ;  /* 0x00000003ffb73219 */ /* 0x000fc80000011602 */
[----:B------:R-:W-:Y:S01]  /*b090*/  LOP3.LUT R4, RZ, R183, RZ, 0x33, !PT ;  /* 0x000000b7ff047212 */ /* 0x000fe200078e33ff */
[----:B------:R-:W-:Y:S06]  /*b0a0*/  BRA `(.L_x_961) ;  /* 0x0000000000147947 */ /* 0x000fec0003800000 */
.L_x_960:
[----:B------:R-:W-:-:S05]  /*b0b0*/  IMAD.U32 R186, RZ, RZ, UR40 ;  /* 0x00000028ffba7e24 */ /* 0x000fca000f8e00ff */
[----:B------:R-:W-:-:S13]  /*b0c0*/  ISETP.NE.AND P3, PT, R186, 0x1, PT ;  /* 0x00000001ba00780c */ /* 0x000fda0003f65270 */
[----:B------:R-:W1:Y:S02]  /*b0d0*/  @P3 LDC.64 R2, c[0x0][0x9e8] ;  /* 0x00027a00ff023b82 */ /* 0x000e640000000a00 */
[----:B-1----:R-:W-:-:S05]  /*b0e0*/  @P3 IMAD.HI.U32 R2, R4, R2, RZ ;  /* 0x0000000204023227 */ /* 0x002fca00078e00ff */
[----:B------:R-:W-:-:S07]  /*b0f0*/  @P3 SHF.R.U32.HI R4, RZ, R3, R2 ;  /* 0x00000003ff043219 */ /* 0x000fce0000011602 */
.L_x_961:
[----:B------:R-:W-:Y:S05]  /*b100*/  BSYNC B0 ;  /* 0x0000000000007941 */ /* 0x000fea0003800000 */
.L_x_959:
[----:B------:R-:W-:-:S04]  /*b110*/  IMAD R179, R4, R186, -R179 ;  /* 0x000000ba04b37224 */ /* 0x000fc800078e0ab3 */
[----:B------:R-:W-:-:S05]  /*b120*/  IMAD R179, R22, -0x2, R179 ;  /* 0xfffffffe16b37824 */ /* 0x000fca00078e02b3 */
[----:B------:R-:W-:Y:S02]  /*b130*/  VIADDMNMX R181, R179, R186, R181, PT ;  /* 0x000000bab3b57246 */ /* 0x000fe400038001b5 */
[----:B------:R-:W-:-:S07]  /*b140*/  VIMNMX R182, R182, R179, !PT ;  /* 0x000000b3b6b67248 */ /* 0x000fce0007fe0100 */
.L_x_958:
[----:B------:R-:W-:Y:S01]  /*b150*/  FMNMX.FTZ R3, R180, R215, !PT ;  /* 0x000000d7b4037209 */ /* 0x000fe20007810000 */
[----:B------:R-:W-:Y:S01]  /*b160*/  ULDC UR6, c[0x0][0x988] ;  /* 0x0002620000067ab9 */ /* 0x000fe20000000800 */
[----:B------:R-:W-:Y:S01]  /*b170*/  ISETP.GT.AND P3, PT, R182, 0x1, P2 ;  /* 0x00000001b600780c */ /* 0x000fe20001764270 */
[----:B------:R-:W-:Y:S01]  /*b180*/  UMOV UR39, UR46 ;  /* 0x0000002e00277c82 */ /* 0x000fe20008000000 */
[----:B------:R-:W-:Y:S01]  /*b190*/  FMNMX.FTZ R2, R188, R3, !PT ;  /* 0x00000003bc027209 */ /* 0x000fe20007810000 */
[----:B------:R-:W-:Y:S01]  /*b1a0*/  UMOV UR7, UR36 ;  /* 0x0000002400077c82 */ /* 0x000fe20008000000 */
[----:B------:R-:W-:Y:S02]  /*b1b0*/  ISETP.LT.OR P3, PT, R181, 0x2, P3 ;  /* 0x00000002b500780c */ /* 0x000fe40001f61670 */
[----:B------:R-:W-:Y:S02]  /*b1c0*/  FMNMX.FTZ R3, R189, R2, !PT ;  /* 0x00000002bd037209 */ /* 0x000fe40007810000 */
[----:B------:R-:W-:-:S02]  /*b1d0*/  FSEL R152, R152, -INF , !P3 ;  /* 0xff80000098987808 */ /* 0x000fc40005800000 */
[----:B------:R-:W-:Y:S02]  /*b1e0*/  FMNMX.FTZ R2, R184, R3, !PT ;  /* 0x00000003b8027209 */ /* 0x000fe40007810000 */
[C---:B------:R-:W-:Y:S02]  /*b1f0*/  ISETP.GT.AND P3, PT, R182.reuse, RZ, P2 ;  /* 0x000000ffb600720c */ /* 0x040fe40001764270 */
[----:B------:R-:W-:Y:S02]  /*b200*/  FMNMX.FTZ R3, R167, R2, !PT ;  /* 0x00000002a7037209 */ /* 0x000fe40007810000 */
        /* <DEDUP_REMOVED lines=8> */
[----:B------:R-:W-:-:S02]  /*b290*/  ISETP.LT.OR P4, PT, R181, 0x9, P4 ;  /* 0x00000009b500780c */ /* 0x000fc40002781670 */
[----:B------:R-:W-:Y:S02]  /*b2a0*/  FMNMX.FTZ R2, R172, R3, !PT ;  /* 0x00000003ac027209 */ /* 0x000fe40007810000 */
[----:B------:R-:W-:Y:S02]  /*b2b0*/  FSEL R154, R154, -INF , !P5 ;  /* 0xff8000009a9a7808 */ /* 0x000fe40006800000 */
[----:B------:R-:W-:Y:S02]  /*b2c0*/  FMNMX.FTZ R3, R173, R2, !PT ;  /* 0x00000002ad037209 */ /* 0x000fe40007810000 */
[----:B------:R-:W-:Y:S02]  /*b2d0*/  ISETP.GT.AND P5, PT, R182, 0x11, P2 ;  /* 0x00000011b600780c */ /* 0x000fe400017a4270 */
        /* <DEDUP_REMOVED lines=9> */
[----:B------:R-:W-:-:S03]  /*b370*/  FSEL R159, R159, -INF , !P5 ;  /* 0xff8000009f9f7808 */ /* 0x000fc60006800000 */
[----:B------:R-:W1:Y:S02]  /*b380*/  SHFL.BFLY PT, R2, R3, 0x2, 0x1f ;  /* 0x0c401f0003027f89 */ /* 0x000e6400000e0000 */
[----:B-1----:R-:W-:Y:S02]  /*b390*/  FMNMX.FTZ R179, R3, R2, !PT ;  /* 0x0000000203b37209 */ /* 0x002fe40007810000 */
[----:B------:R-:W-:Y:S02]  /*b3a0*/  FSEL R2, R153, -INF , !P4 ;  /* 0xff80000099027808 */ /* 0x000fe40006000000 */
[----:B------:R-:W-:Y:S01]  /*b3b0*/  ISETP.GT.AND P4, PT, R182, 0x10, P2 ;  /* 0x00000010b600780c */ /* 0x000fe20001784270 */
[----:B------:R-:W1:Y:S03]  /*b3c0*/  SHFL.BFLY PT, R4, R179, 0x1, 0x1f ;  /* 0x0c201f00b3047f89 */ /* 0x000e6600000e0000 */
[----:B------:R-:W-:-:S04]  /*b3d0*/  ISETP.LT.OR P4, PT, R181, 0x11, P4 ;  /* 0x00000011b500780c */ /* 0x000fc80002781670 */
[----:B------:R-:W-:Y:S02]  /*b3e0*/  FSEL R155, R155, -INF , !P4 ;  /* 0xff8000009b9b7808 */ /* 0x000fe40006000000 */
[----:B------:R-:W-:-:S04]  /*b3f0*/  ISETP.GT.AND P4, PT, R182, 0x19, P2 ;  /* 0x00000019b600780c */ /* 0x000fc80001784270 */
[----:B------:R-:W-:-:S04]  /*b400*/  ISETP.LT.OR P4, PT, R181, 0x1a, P4 ;  /* 0x0000001ab500780c */ /* 0x000fc80002781670 */
[----:B------:R-:W-:Y:S02]  /*b410*/  FSEL R158, R158, -INF , !P4 ;  /* 0xff8000009e9e7808 */ /* 0x000fe40006000000 */
[----:B------:R-:W-:-:S04]  /*b420*/  ISETP.GT.AND P4, PT, R182, 0x28, P2 ;  /* 0x00000028b600780c */ /* 0x000fc80001784270 */
[----:B------:R-:W-:Y:S02]  /*b430*/  ISETP.LT.OR P4, PT, R181, 0x29, P4 ;  /* 0x00000029b500780c */ /* 0x000fe40002781670 */
[----:B-1----:R-:W-:Y:S02]  /*b440*/  FMNMX.FTZ R4, R179, R4, !PT ;  /* 0x00000004b3047209 */ /* 0x002fe40007810000 */
[----:B------:R-:W-:Y:S02]  /*b450*/  FSEL R179, R0, -INF , !P3 ;  /* 0xff80000000b37808 */ /* 0x000fe40005800000 */
[----:B------:R-:W-:Y:S01]  /*b460*/  ISETP.GT.AND P3, PT, R182, 0x18, P2 ;  /* 0x00000018b600780c */ /* 0x000fe20001764270 */
[----:B------:R-:W-:Y:S01]  /*b470*/  FMUL.FTZ R153, R4, UR6 ;  /* 0x0000000604997c20 */ /* 0x000fe20008410000 */
[----:B------:R-:W-:Y:S02]  /*b480*/  FMNMX.FTZ R3, R179, R216, !PT ;  /* 0x000000d8b3037209 */ /* 0x000fe40007810000 */
[----:B------:R-:W-:-:S02]  /*b490*/  ISETP.LT.OR P3, PT, R181, 0x19, P3 ;  /* 0x00000019b500780c */ /* 0x000fc40001f61670 */
[----:B------:R-:W-:Y:S02]  /*b4a0*/  FMNMX.FTZ R3, R152, R3, !PT ;  /* 0x0000000398037209 */ /* 0x000fe40007810000 */
[----:B------:R-:W-:Y:S02]  /*b4b0*/  FSETP.NEU.FTZ.AND P5, PT, R4, -INF , PT ;  /* 0xff8000000400780b */ /* 0x000fe40003fbd000 */
[----:B------:R-:W-:Y:S02]  /*b4c0*/  FMNMX.FTZ R3, R2, R3, !PT ;  /* 0x0000000302037209 */ /* 0x000fe40007810000 */
[----:B------:R-:W-:Y:S02]  /*b4d0*/  FSEL R157, R157, -INF , !P3 ;  /* 0xff8000009d9d7808 */ /* 0x000fe40005800000 */
[----:B------:R-:W-:Y:S02]  /*b4e0*/  FMNMX.FTZ R0, R154, R3, !PT ;  /* 0x000000039a007209 */ /* 0x000fe40007810000 */
[----:B------:R-:W-:-:S02]  /*b4f0*/  ISETP.GT.AND P3, PT, R182, 0x21, P2 ;  /* 0x00000021b600780c */ /* 0x000fc40001764270 */
[----:B------:R-:W-:Y:S02]  /*b500*/  FMNMX.FTZ R3, R155, R0, !PT ;  /* 0x000000009b037209 */ /* 0x000fe40007810000 */
[----:B------:R-:W-:Y:S02]  /*b510*/  ISETP.LT.OR P3, PT, R181, 0x22, P3 ;  /* 0x00000022b500780c */ /* 0x000fe40001f61670 */
[----:B------:R-:W-:Y:S02]  /*b520*/  FMNMX.FTZ R0, R156, R3, !PT ;  /* 0x000000039c007209 */ /* 0x000fe40007810000 */
[----:B------:R-:W-:Y:S02]  /*b530*/  FSEL R3, R153, RZ, P5 ;  /* 0x000000ff99037208 */ /* 0x000fe40002800000 */
[----:B------:R-:W-:Y:S02]  /*b540*/  FMNMX.FTZ R153, R157, R0, !PT ;  /* 0x000000009d997209 */ /* 0x000fe40007810000 */
[----:B------:R-:W-:Y:S01]  /*b550*/  FSEL R160, R160, -INF , !P3 ;  /* 0xff800000a0a07808 */ /* 0x000fe20005800000 */
[--C-:B------:R-:W-:Y:S01]  /*b560*/  FFMA.FTZ R196, R188, UR6, -R3.reuse ;  /* 0x00000006bcc47c23 */ /* 0x100fe20008010803 */
[----:B------:R-:W-:Y:S01]  /*b570*/  FMNMX.FTZ R0, R158, R153, !PT ;  /* 0x000000999e007209 */ /* 0x000fe20007810000 */
[--C-:B------:R-:W-:Y:S01]  /*b580*/  FFMA.FTZ R192, R167, UR6, -R3.reuse ;  /* 0x00000006a7c07c23 */ /* 0x100fe20008010803 */
[----:B------:R-:W-:Y:S01]  /*b590*/  ISETP.GT.AND P3, PT, R182, 0x29, P2 ;  /* 0x00000029b600780c */ /* 0x000fe20001764270 */
[--C-:B------:R-:W-:Y:S01]  /*b5a0*/  FFMA.FTZ R194, R169, UR6, -R3.reuse ;  /* 0x00000006a9c27c23 */ /* 0x100fe20008010803 */
[----:B------:R-:W-:Y:S01]  /*b5b0*/  FMNMX.FTZ R183, R159, R0, !PT ;  /* 0x000000009fb77209 */ /* 0x000fe20007810000 */
[--C-:B------:R-:W-:Y:S01]  /*b5c0*/  FFMA.FTZ R188, R171, UR6, -R3.reuse ;  /* 0x00000006abbc7c23 */ /* 0x100fe20008010803 */
[----:B------:R-:W-:Y:S01]  /*b5d0*/  FSEL R162, R162, -INF , !P4 ;  /* 0xff800000a2a27808 */ /* 0x000fe20006000000 */
[--C-:B------:R-:W-:Y:S01]  /*b5e0*/  FFMA.FTZ R190, R173, UR6, -R3.reuse ;  /* 0x00000006adbe7c23 */ /* 0x100fe20008010803 */
[----:B------:R-:W-:Y:S01]  /*b5f0*/  ISETP.GT.AND P4, PT, R182, 0x30, P2 ;  /* 0x00000030b600780c */ /* 0x000fe20001784270 */
[--C-:B------:R-:W-:Y:S01]  /*b600*/  FFMA.FTZ R186, R177, UR6, -R3.reuse ;  /* 0x00000006b1ba7c23 */ /* 0x100fe20008010803 */
[----:B------:R-:W-:Y:S01]  /*b610*/  ISETP.LT.OR P3, PT, R181, 0x2a, P3 ;  /* 0x0000002ab500780c */ /* 0x000fe20001f61670 */
[--C-:B------:R-:W-:Y:S01]  /*b620*/  FFMA.FTZ R180, R180, UR6, -R3.reuse ;  /* 0x00000006b4b47c23 */ /* 0x100fe20008010803 */
[----:B------:R-:W-:Y:S01]  /*b630*/  FMNMX.FTZ R183, R160, R183, !PT ;  /* 0x000000b7a0b77209 */ /* 0x000fe20007810000 */
[--C-:B------:R-:W-:Y:S01]  /*b640*/  FFMA.FTZ R198, R189, UR6, -R3.reuse ;  /* 0x00000006bdc67c23 */ /* 0x100fe20008010803 */
[----:B------:R-:W-:Y:S01]  /*b650*/  ISETP.LT.OR P4, PT, R181, 0x31, P4 ;  /* 0x00000031b500780c */ /* 0x000fe20002781670 */
[--C-:B------:R-:W-:Y:S01]  /*b660*/  FFMA.FTZ R167, R168, UR6, -R3.reuse ;  /* 0x00000006a8a77c23 */ /* 0x100fe20008010803 */
[----:B------:R-:W-:Y:S01]  /*b670*/  FSEL R161, R161, -INF , !P3 ;  /* 0xff800000a1a17808 */ /* 0x000fe20005800000 */
[--C-:B------:R-:W-:Y:S01]  /*b680*/  FFMA.FTZ R169, R170, UR6, -R3.reuse ;  /* 0x00000006aaa97c23 */ /* 0x100fe20008010803 */
[----:B------:R-:W-:Y:S01]  /*b690*/  ISETP.GT.AND P3, PT, R182, 0x31, P2 ;  /* 0x00000031b600780c */ /* 0x000fe20001764270 */
[--C-:B------:R-:W-:Y:S01]  /*b6a0*/  FFMA.FTZ R171, R172, UR6, -R3.reuse ;  /* 0x00000006acab7c23 */ /* 0x100fe20008010803 */
[----:B------:R-:W-:Y:S01]  /*b6b0*/  FMNMX.FTZ R0, R162, R183, !PT ;  /* 0x000000b7a2007209 */ /* 0x000fe20007810000 */
[--C-:B------:R-:W-:Y:S01]  /*b6c0*/  FFMA.FTZ R173, R174, UR6, -R3.reuse ;  /* 0x00000006aead7c23 */ /* 0x100fe20008010803 */
[----:B------:R-:W-:Y:S01]  /*b6d0*/  FSEL R163, R163, -INF , !P4 ;  /* 0xff800000a3a37808 */ /* 0x000fe20006000000 */
[----:B------:R-:W-:Y:S01]  /*b6e0*/  FFMA.FTZ R177, R178, UR6, -R3 ;  /* 0x00000006b2b17c23 */ /* 0x000fe20008010803 */
[----:B------:R-:W-:Y:S01]  /*b6f0*/  ISETP.GT.AND P4, PT, R182, 0x38, P2 ;  /* 0x00000038b600780c */ /* 0x000fe20001784270 */
[----:B------:R-:W-:Y:S01]  /*b700*/  MUFU.EX2 R153, R180 ;  /* 0x000000b400997308 */ /* 0x000fe20000000800 */
[----:B------:R-:W-:-:S02]  /*b710*/  ISETP.LT.OR P3, PT, R181, 0x32, P3 ;  /* 0x00000032b500780c */ /* 0x000fc40001f61670 */
[----:B------:R-:W-:Y:S02]  /*b720*/  FMNMX.FTZ R0, R161, R0, !PT ;  /* 0x00000000a1007209 */ /* 0x000fe40007810000 */
[----:B------:R-:W-:Y:S02]  /*b730*/  ISETP.GT.AND P2, PT, R182, 0x39, P2 ;  /* 0x00000039b600780c */ /* 0x000fe40001744270 */
[----:B------:R-:W-:Y:S01]  /*b740*/  ISETP.LT.OR P4, PT, R181, 0x39, P4 ;  /* 0x00000039b500780c */ /* 0x000fe20002781670 */
[----:B------:R-:W-:Y:S01]  /*b750*/  MUFU.EX2 R196, R196 ;  /* 0x000000c400c47308 */ /* 0x000fe20000000800 */
[----:B------:R-:W-:Y:S02]  /*b760*/  FSEL R164, R164, -INF , !P3 ;  /* 0xff800000a4a47808 */ /* 0x000fe40005800000 */
[----:B------:R-:W-:Y:S02]  /*b770*/  FMNMX.FTZ R183, R163, R0, !PT ;  /* 0x00000000a3b77209 */ /* 0x000fe40007810000 */
[----:B------:R-:W-:Y:S01]  /*b780*/  ISETP.LT.OR P2, PT, R181, 0x3a, P2 ;  /* 0x0000003ab500780c */ /* 0x000fe20001741670 */
[--C-:B------:R-:W-:Y:S01]  /*b790*/  FFMA.FTZ R181, R184, UR6, -R3.reuse ;  /* 0x00000006b8b57c23 */ /* 0x100fe20008010803 */
[----:B------:R-:W-:Y:S01]  /*b7a0*/  FSEL R165, R165, -INF , !P4 ;  /* 0xff800000a5a57808 */ /* 0x000fe20006000000 */
[--C-:B------:R-:W-:Y:S01]  /*b7b0*/  FFMA.FTZ R184, R175, UR6, -R3.reuse ;  /* 0x00000006afb87c23 */ /* 0x100fe20008010803 */
[----:B------:R-:W-:Y:S01]  /*b7c0*/  FMNMX.FTZ R0, R164, R183, !PT ;  /* 0x000000b7a4007209 */ /* 0x000fe20007810000 */
[----:B------:R-:W-:Y:S01]  /*b7d0*/  FFMA.FTZ R175, R176, UR6, -R3 ;  /* 0x00000006b0af7c23 */ /* 0x000fe20008010803 */
[----:B------:R-:W-:Y:S01]  /*b7e0*/  FSEL R166, R166, -INF , !P2 ;  /* 0xff800000a6a67808 */ /* 0x000fe20005000000 */
[----:B------:R-:W-:Y:S01]  /*b7f0*/  MUFU.EX2 R198, R198 ;  /* 0x000000c600c67308 */ /* 0x000fe20000000800 */
[----:B------:R-:W-:-:S02]  /*b800*/  FMNMX.FTZ R183, R165, R0, !PT ;  /* 0x00000000a5b77209 */ /* 0x000fc40007810000 */
[----:B------:R-:W-:Y:S02]  /*b810*/  FSEL R168, R4, RZ, P5 ;  /* 0x000000ff04a87208 */ /* 0x000fe40002800000 */
[----:B------:R-:W-:-:S03]  /*b820*/  FMNMX.FTZ R183, R166, R183, !PT ;  /* 0x000000b7a6b77209 */ /* 0x000fc60007810000 */
[----:B------:R-:W-:Y:S01]  /*b830*/  FADD.FTZ R168, -R168, R215 ;  /* 0x000000d7a8a87221 */ /* 0x000fe20000010100 */
[----:B------:R-:W-:Y:S01]  /*b840*/  MUFU.EX2 R181, R181 ;  /* 0x000000b500b57308 */ /* 0x000fe20000000800 */
[----:B------:R-:W1:Y:S01]  /*b850*/  SHFL.BFLY PT, R0, R183, 0x2, 0x1f ;  /* 0x0c401f00b7007f89 */ /* 0x000e6200000e0000 */
[----:B------:R-:W-:Y:S02]  /*b860*/  IMAD.MOV.U32 R215, RZ, RZ, R4 ;  /* 0x000000ffffd77224 */ /* 0x000fe400078e0004 */
[----:B------:R-:W-:-:S04]  /*b870*/  FMUL.FTZ R168, R168, UR6 ;  /* 0x00000006a8a87c20 */ /* 0x000fc80008410000 */
[----:B------:R-:W-:Y:S08]  /*b880*/  MUFU.EX2 R192, R192 ;  /* 0x000000c000c07308 */ /* 0x000ff00000000800 */
[----:B------:R-:W-:Y:S08]  /*b890*/  MUFU.EX2 R167, R167 ;  /* 0x000000a700a77308 */ /* 0x000ff00000000800 */
[----:B------:R-:W-:Y:S01]  /*b8a0*/  MUFU.EX2 R194, R194 ;  /* 0x000000c200c27308 */ /* 0x000fe20000000800 */
[----:B-1----:R-:W-:-:S05]  /*b8b0*/  FMNMX.FTZ R0, R183, R0, !PT ;  /* 0x00000000b7007209 */ /* 0x002fca0007810000 */
[----:B------:R-:W1:Y:S02]  /*b8c0*/  SHFL.BFLY PT, R183, R0, 0x1, 0x1f ;  /* 0x0c201f0000b77f89 */ /* 0x000e6400000e0000 */
[----:B------:R-:W-:Y:S08]  /*b8d0*/  MUFU.EX2 R169, R169 ;  /* 0x000000a900a97308 */ /* 0x000ff00000000800 */
[----:B------:R-:W-:Y:S08]  /*b8e0*/  MUFU.EX2 R188, R188 ;  /* 0x000000bc00bc7308 */ /* 0x000ff00000000800 */
[----:B------:R-:W-:Y:S01]  /*b8f0*/  MUFU.EX2 R171, R171 ;  /* 0x000000ab00ab7308 */ /* 0x000fe20000000800 */
[----:B-1----:R-:W-:-:S07]  /*b900*/  FMNMX.FTZ R3, R0, R183, !PT ;  /* 0x000000b700037209 */ /* 0x002fce0007810000 */
[----:B------:R-:W1:Y:S01]  /*b910*/  MUFU.EX2 R0, R168 ;  /* 0x000000a800007308 */ /* 0x000e620000000800 */
[C---:B------:R-:W-:Y:S01]  /*b920*/  FSETP.NEU.FTZ.AND P2, PT, R3.reuse, -INF , PT ;  /* 0xff8000000300780b */ /* 0x040fe20003f5d000 */
[----:B------:R-:W-:-:S05]  /*b930*/  FMUL.FTZ R183, R3, UR6 ;  /* 0x0000000603b77c20 */ /* 0x000fca0008410000 */
[----:B------:R-:W-:Y:S01]  /*b940*/  FSEL R183, R183, RZ, P2 ;  /* 0x000000ffb7b77208 */ /* 0x000fe20001000000 */
[----:B------:R-:W-:Y:S04]  /*b950*/  MUFU.EX2 R190, R190 ;  /* 0x000000be00be7308 */ /* 0x000fe80000000800 */
[--C-:B------:R-:W-:Y:S01]  /*b960*/  FFMA.FTZ R193, R155, UR6, -R183.reuse ;  /* 0x000000069bc17c23 */ /* 0x100fe200080108b7 */
[----:B------:R-:W-:Y:S01]  /*b970*/  FSEL R155, R3, RZ, P2 ;  /* 0x000000ff039b7208 */ /* 0x000fe20001000000 */
[--C-:B------:R-:W-:Y:S01]  /*b980*/  FFMA.FTZ R197, R179, UR6, -R183.reuse ;  /* 0x00000006b3c57c23 */ /* 0x100fe200080108b7 */
[--C-:B------:R-:W-:Y:S01]  /*b990*/  FFMA.FTZ R152, R152, UR6, -R183.reuse ;  /* 0x0000000698987c23 */ /* 0x100fe200080108b7 */
[--C-:B------:R-:W-:Y:S01]  /*b9a0*/  FFMA.FTZ R199, R2, UR6, -R183.reuse ;  /* 0x0000000602c77c23 */ /* 0x100fe200080108b7 */
[--C-:B------:R-:W-:Y:S01]  /*b9b0*/  FFMA.FTZ R154, R154, UR6, -R183.reuse ;  /* 0x000000069a9a7c23 */ /* 0x100fe200080108b7 */
[----:B------:R-:W-:Y:S01]  /*b9c0*/  FADD.FTZ R155, -R155, R216 ;  /* 0x000000d89b9b7221 */ /* 0x000fe20000010100 */
[----:B------:R-:W-:Y:S01]  /*b9d0*/  FFMA.FTZ R195, R157, UR6, -R183 ;  /* 0x000000069dc37c23 */ /* 0x000fe200080108b7 */
[----:B------:R-:W-:Y:S01]  /*b9e0*/  MUFU.EX2 R197, R197 ;  /* 0x000000c500c57308 */ /* 0x000fe20000000800 */
[----:B-1----:R-:W-:Y:S01]  /*b9f0*/  FFMA.FTZ R157, R0, R20, R153 ;  /* 0x00000014009d7223 */ /* 0x002fe20000010099 */
[----:B------:R-:W-:Y:S01]  /*ba00*/  FMUL.FTZ R155, R155, UR6 ;  /* 0x000000069b9b7c20 */ /* 0x000fe20008410000 */
[--C-:B------:R-:W-:Y:S01]  /*ba10*/  FFMA.FTZ R156, R156, UR6, -R183.reuse ;  /* 0x000000069c9c7c23 */ /* 0x100fe200080108b7 */
[----:B------:R-:W-:Y:S01]  /*ba20*/  FFMA.FTZ R158, R158, UR6, -R183 ;  /* 0x000000069e9e7c23 */ /* 0x000fe200080108b7 */
[----:B------:R-:W-:Y:S01]  /*ba30*/  FADD.FTZ R157, R196, R157 ;  /* 0x0000009dc49d7221 */ /* 0x000fe20000010000 */
[--C-:B------:R-:W-:Y:S01]  /*ba40*/  FFMA.FTZ R191, R162, UR6, -R183.reuse ;  /* 0x00000006a2bf7c23 */ /* 0x100fe200080108b7 */
[----:B------:R-:W-:Y:S01]  /*ba50*/  FFMA.FTZ R189, R159, UR6, -R183 ;  /* 0x000000069fbd7c23 */ /* 0x000fe200080108b7 */
[----:B------:R1:W2:Y:S01]  /*ba60*/  MUFU.EX2 R2, R155 ;  /* 0x0000009b00027308 */ /* 0x0002a20000000800 */
[----:B------:R-:W-:Y:S01]  /*ba70*/  FADD.FTZ R20, R198, R157 ;  /* 0x0000009dc6147221 */ /* 0x000fe20000010000 */
[--C-:B------:R-:W-:Y:S01]  /*ba80*/  FFMA.FTZ R160, R160, UR6, -R183.reuse ;  /* 0x00000006a0a07c23 */ /* 0x100fe200080108b7 */
[--C-:B------:R-:W-:Y:S01]  /*ba90*/  FFMA.FTZ R185, R163, UR6, -R183.reuse ;  /* 0x00000006a3b97c23 */ /* 0x100fe200080108b7 */
[--C-:B------:R-:W-:Y:S01]  /*baa0*/  FFMA.FTZ R164, R164, UR6, -R183.reuse ;  /* 0x00000006a4a47c23 */ /* 0x100fe200080108b7 */
[----:B------:R-:W-:Y:S01]  /*bab0*/  FADD.FTZ R157, R181, R20 ;  /* 0x00000014b59d7221 */ /* 0x000fe20000010000 */
[--C-:B------:R-:W-:Y:S01]  /*bac0*/  FFMA.FTZ R165, R165, UR6, -R183.reuse ;  /* 0x00000006a5a57c23 */ /* 0x100fe200080108b7 */
[----:B------:R-:W-:Y:S01]  /*bad0*/  FFMA.FTZ R166, R166, UR6, -R183 ;  /* 0x00000006a6a67c23 */ /* 0x000fe200080108b7 */
[----:B------:R-:W3:Y:S01]  /*bae0*/  MUFU.EX2 R152, R152 ;  /* 0x0000009800987308 */ /* 0x000ee20000000800 */
[----:B------:R-:W-:Y:S01]  /*baf0*/  FADD.FTZ R162, R192, R157 ;  /* 0x0000009dc0a27221 */ /* 0x000fe20000010000 */
[----:B------:R-:W-:Y:S01]  /*bb00*/  F2FP.BF16.F32.PACK_AB R196, R196, R153 ;  /* 0x00000099c4c4723e */ /* 0x000fe200000010ff */
[----:B------:R-:W-:Y:S01]  /*bb10*/  IMAD.U32 R157, RZ, RZ, UR10 ;  /* 0x0000000aff9d7e24 */ /* 0x000fe2000f8e00ff */
[----:B------:R-:W-:Y:S01]  /*bb20*/  ISETP.GT.AND P2, PT, R23, UR60, PT ;  /* 0x0000003c17007c0c */ /* 0x000fe2000bf44270 */
[----:B-1----:R-:W-:Y:S01]  /*bb30*/  FADD.FTZ R155, R167, R162 ;  /* 0x000000a2a79b7221 */ /* 0x002fe20000010000 */
[----:B------:R-:W-:Y:S01]  /*bb40*/  FFMA.FTZ R162, R161, UR6, -R183 ;  /* 0x00000006a1a27c23 */ /* 0x000fe200080108b7 */
[----:B------:R-:W-:Y:S01]  /*bb50*/  F2FP.BF16.F32.PACK_AB R198, R181, R198 ;  /* 0x000000c6b5c6723e */ /* 0x000fe200000010ff */
[----:B------:R-:W1:Y:S01]  /*bb60*/  MUFU.EX2 R199, R199 ;  /* 0x000000c700c77308 */ /* 0x000e620000000800 */
[----:B--2---:R-:W-:Y:S01]  /*bb70*/  FFMA.FTZ R7, R2, R7, R197 ;  /* 0x0000000702077223 */ /* 0x004fe200000100c5 */
[----:B------:R-:W-:Y:S01]  /*bb80*/  FADD.FTZ R168, R194, R155 ;  /* 0x0000009bc2a87221 */ /* 0x000fe20000010000 */
[----:B------:R-:W-:Y:S01]  /*bb90*/  @!P1 IADD3 R157, R157, 0x30860, RZ ;  /* 0x000308609d9d9810 */ /* 0x000fe20007ffe0ff */
[----:B------:R-:W-:Y:S01]  /*bba0*/  VIADD R23, R23, 0xffffffff ;  /* 0xffffffff17177836 */ /* 0x000fe20000000000 */
[----:B------:R-:W-:Y:S01]  /*bbb0*/  F2FP.BF16.F32.PACK_AB R192, R167, R192 ;  /* 0x000000c0a7c0723e */ /* 0x000fe200000010ff */
[C---:B------:R-:W-:Y:S01]  /*bbc0*/  FADD.FTZ R155, R169.reuse, R168 ;  /* 0x000000a8a99b7221 */ /* 0x040fe20000010000 */
[----:B------:R-:W-:Y:S01]  /*bbd0*/  @!P1 PRMT R157, RZ, 0x654, R157 ;  /* 0x00000654ff9d9816 */ /* 0x000fe2000000009d */
[----:B------:R-:W2:Y:S01]  /*bbe0*/  MUFU.EX2 R154, R154 ;  /* 0x0000009a009a7308 */ /* 0x000ea20000000800 */
[----:B---3--:R-:W-:Y:S01]  /*bbf0*/  FADD.FTZ R20, R152, R7 ;  /* 0x0000000798147221 */ /* 0x008fe20000010000 */
[----:B------:R-:W-:Y:S01]  /*bc00*/  FADD.FTZ R168, R188, R155 ;  /* 0x0000009bbca87221 */ /* 0x000fe20000010000 */
[----:B------:R3:W-:Y:S01]  /*bc10*/  @!P1 SYNCS.ARRIVE.TRANS64.RED.A1T0 RZ, [R157+URZ], RZ ;  /* 0x000000ff9dff99a7 */ /* 0x0007e2000810043f */
[----:B------:R-:W-:-:S02]  /*bc20*/  F2FP.BF16.F32.PACK_AB R194, R169, R194 ;  /* 0x000000c2a9c2723e */ /* 0x000fc400000010ff */
[C---:B------:R-:W-:Y:S01]  /*bc30*/  FADD.FTZ R155, R171.reuse, R168 ;  /* 0x000000a8ab9b7221 */ /* 0x040fe20000010000 */
[----:B------:R-:W-:Y:S01]  /*bc40*/  F2FP.BF16.F32.PACK_AB R188, R171, R188 ;  /* 0x000000bcabbc723e */ /* 0x000fe200000010ff */
[----:B------:R-:W4:Y:S01]  /*bc50*/  MUFU.EX2 R193, R193 ;  /* 0x000000c100c17308 */ /* 0x000f220000000800 */
[----:B-1----:R-:W-:Y:S01]  /*bc60*/  FADD.FTZ R7, R199, R20 ;  /* 0x00000014c7077221 */ /* 0x002fe20000010000 */
[----:B------:R-:W-:Y:S01]  /*bc70*/  FADD.FTZ R168, R190, R155 ;  /* 0x0000009bbea87221 */ /* 0x000fe20000010000 */
[----:B------:R-:W-:Y:S02]  /*bc80*/  F2FP.BF16.F32.PACK_AB R197, R152, R197 ;  /* 0x000000c598c5723e */ /* 0x000fe400000010ff */
[----:B------:R-:W-:-:S03]  /*bc90*/  MOV R216, R3 ;  /* 0x0000000300d87202 */ /* 0x000fc60000000f00 */
[----:B------:R-:W1:Y:S01]  /*bca0*/  MUFU.EX2 R156, R156 ;  /* 0x0000009c009c7308 */ /* 0x000e620000000800 */
[C---:B--2---:R-:W-:Y:S01]  /*bcb0*/  FADD.FTZ R20, R154.reuse, R7 ;  /* 0x000000079a147221 */ /* 0x044fe20000010000 */
[----:B------:R-:W-:-:S06]  /*bcc0*/  F2FP.BF16.F32.PACK_AB R199, R154, R199 ;  /* 0x000000c79ac7723e */ /* 0x000fcc00000010ff */
[----:B------:R-:W2:Y:S01]  /*bcd0*/  MUFU.EX2 R195, R195 ;  /* 0x000000c300c37308 */ /* 0x000ea20000000800 */
[----:B----4-:R-:W-:-:S07]  /*bce0*/  FADD.FTZ R7, R193, R20 ;  /* 0x00000014c1077221 */ /* 0x010fce0000010000 */
[----:B------:R-:W4:Y:S01]  /*bcf0*/  MUFU.EX2 R158, R158 ;  /* 0x0000009e009e7308 */ /* 0x000f220000000800 */
[C---:B-1----:R-:W-:Y:S01]  /*bd00*/  FADD.FTZ R20, R156.reuse, R7 ;  /* 0x000000079c147221 */ /* 0x042fe20000010000 */
[----:B------:R-:W-:-:S06]  /*bd10*/  F2FP.BF16.F32.PACK_AB R193, R156, R193 ;  /* 0x000000c19cc1723e */ /* 0x000fcc00000010ff */
[----:B------:R-:W1:Y:S01]  /*bd20*/  MUFU.EX2 R189, R189 ;  /* 0x000000bd00bd7308 */ /* 0x000e620000000800 */
[----:B--2---:R-:W-:-:S07]  /*bd30*/  FADD.FTZ R7, R195, R20 ;  /* 0x00000014c3077221 */ /* 0x004fce0000010000 */
[----:B------:R-:W2:Y:S01]  /*bd40*/  MUFU.EX2 R160, R160 ;  /* 0x000000a000a07308 */ /* 0x000ea20000000800 */
[C---:B----4-:R-:W-:Y:S01]  /*bd50*/  FADD.FTZ R20, R158.reuse, R7 ;  /* 0x000000079e147221 */ /* 0x050fe20000010000 */
[----:B------:R-:W-:-:S06]  /*bd60*/  F2FP.BF16.F32.PACK_AB R195, R158, R195 ;  /* 0x000000c39ec3723e */ /* 0x000fcc00000010ff */
[----:B------:R-:W4:Y:S01]  /*bd70*/  MUFU.EX2 R191, R191 ;  /* 0x000000bf00bf7308 */ /* 0x000f220000000800 */
[----:B-1----:R-:W-:-:S07]  /*bd80*/  FADD.FTZ R7, R189, R20 ;  /* 0x00000014bd077221 */ /* 0x002fce0000010000 */
        /* <DEDUP_REMOVED lines=8> */
[----:B------:R-:W-:Y:S01]  /*be10*/  MUFU.EX2 R185, R185 ;  /* 0x000000b900b97308 */ /* 0x000fe20000000800 */
[----:B--2---:R-:W-:-:S07]  /*be20*/  F2FP.BF16.F32.PACK_AB R191, R162, R191 ;  /* 0x000000bfa2bf723e */ /* 0x004fce00000010ff */
[----:B------:R-:W1:Y:S01]  /*be30*/  MUFU.EX2 R175, R175 ;  /* 0x000000af00af7308 */ /* 0x000e620000000800 */
[----:B----4-:R-:W-:-:S07]  /*be40*/  FADD.FTZ R168, R184, R153 ;  /* 0x00000099b8a87221 */ /* 0x010fce0000010000 */
[----:B------:R2:W4:Y:S08]  /*be50*/  MUFU.EX2 R155, R164 ;  /* 0x000000a4009b7308 */ /* 0x0005300000000800 */
[----:B------:R-:W5:Y:S01]  /*be60*/  MUFU.EX2 R186, R186 ;  /* 0x000000ba00ba7308 */ /* 0x000f620000000800 */
[----:B--2---:R-:W-:Y:S01]  /*be70*/  FADD.FTZ R164, R162, R7 ;  /* 0x00000007a2a47221 */ /* 0x004fe20000010000 */
[C---:B-1----:R-:W-:Y:S01]  /*be80*/  FADD.FTZ R153, R175.reuse, R168 ;  /* 0x000000a8af997221 */ /* 0x042fe20000010000 */
[----:B------:R-:W-:-:S02]  /*be90*/  F2FP.BF16.F32.PACK_AB R184, R175, R184 ;  /* 0x000000b8afb8723e */ /* 0x000fc400000010ff */
[----:B------:R-:W-:-:S03]  /*bea0*/  FADD.FTZ R164, R185, R164 ;  /* 0x000000a4b9a47221 */ /* 0x000fc60000010000 */
[----:B------:R-:W1:Y:S01]  /*beb0*/  MUFU.EX2 R165, R165 ;  /* 0x000000a500a57308 */ /* 0x000e620000000800 */
[C---:B----4-:R-:W-:Y:S01]  /*bec0*/  FADD.FTZ R164, R155.reuse, R164 ;  /* 0x000000a49ba47221 */ /* 0x050fe20000010000 */
[----:B------:R-:W-:-:S06]  /*bed0*/  F2FP.BF16.F32.PACK_AB R185, R155, R185 ;  /* 0x000000b99bb9723e */ /* 0x000fcc00000010ff */
[----:B------:R-:W2:Y:S01]  /*bee0*/  MUFU.EX2 R177, R177 ;  /* 0x000000b100b17308 */ /* 0x000ea20000000800 */
[----:B-----5:R-:W-:-:S07]  /*bef0*/  FADD.FTZ R20, R186, R153 ;  /* 0x00000099ba147221 */ /* 0x020fce0000010000 */
[----:B------:R-:W4:Y:S01]  /*bf00*/  MUFU.EX2 R166, R166 ;  /* 0x000000a600a67308 */ /* 0x000f220000000800 */
[----:B-1----:R-:W-:Y:S01]  /*bf10*/  FADD.FTZ R164, R165, R164 ;  /* 0x000000a4a5a47221 */ /* 0x002fe20000010000 */
[C---:B--2---:R-:W-:Y:S01]  /*bf20*/  FADD.FTZ R20, R177.reuse, R20 ;  /* 0x00000014b1147221 */ /* 0x044fe20000010000 */
[----:B------:R-:W-:Y:S02]  /*bf30*/  F2FP.BF16.F32.PACK_AB R186, R177, R186 ;  /* 0x000000bab1ba723e */ /* 0x000fe400000010ff */
[C---:B----4-:R-:W-:Y:S01]  /*bf40*/  FADD.FTZ R7, R166.reuse, R164 ;  /* 0x000000a4a6077221 */ /* 0x050fe20000010000 */
[----:B------:R-:W-:Y:S01]  /*bf50*/  F2FP.BF16.F32.PACK_AB R187, R166, R165 ;  /* 0x000000a5a6bb723e */ /* 0x000fe200000010ff */
[----:B---3--:R-:W-:Y:S06]  /*bf60*/  @P2 BRA `(.L_x_962) ;  /* 0xffffffd4005c2947 */ /* 0x008fec000383ffff */
.L_x_945:
        /* <DEDUP_REMOVED lines=131> */
.L_x_963:
[----:B------:R-:W-:Y:S01]  /*c7a0*/  ULEA UR5, UR36, UR38, 0x3 ;  /* 0x0000002624057291 */ /* 0x000fe2000f8e183f */
[----:B------:R-:W-:-:S05]  /*c7b0*/  IMAD.U32 R0, RZ, RZ, UR46 ;  /* 0x0000002eff007e24 */ /* 0x000fca000f8e00ff */
[----:B------:R-:W-:-:S04]  /*c7c0*/  SHF.L.U32 R0, R0, 0x1f, RZ ;  /* 0x0000001f00007819 */ /* 0x000fc800000006ff */
[----:B------:R1:W2:Y:S01]  /*c7d0*/  SYNCS.PHASECHK.TRANS64.TRYWAIT P2, [UR5+0x30850], R0 ;  /* 0x03085000ff0075a7 */ /* 0x0002a20008040145 */
[----:B------:R-:W-:Y:S05]  /*c7e0*/  @!P0 BRA `(.L_x_964) ;  /* 0x0000000000048947 */ /* 0x000fea0003800000 */
[----:B------:R-:W-:Y:S01]  /*c7f0*/  BPT.TRAP 0x1 ;  /* 0x000000040000795c */ /* 0x000fe20000300000 */
.L_x_964:
[----:B--2---:R-:W-:Y:S05]  /*c800*/  @P2 BRA `(.L_x_965) ;  /* 0x0000000000082947 */ /* 0x004fea0003800000 */
[----:B------:R-:W2:Y:S02]  /*c810*/  SYNCS.PHASECHK.TRANS64.TRYWAIT P0, [UR5+0x30850], R0 ;  /* 0x03085000ff0075a7 */ /* 0x000ea40008000145 */
[----:B--2---:R-:W-:Y:S05]  /*c820*/  @!P0 BRA `(.L_x_966) ;  /* 0x00000060009c8947 */ /* 0x004fea0003800000 */
.L_x_965:
[----:B------:R-:W-:Y:S01]  /*c830*/  UIADD3 UR38, UR38, 0x400, URZ ;  /* 0x0000040026267890 */ /* 0x000fe2000fffe03f */
[----:B------:R-:W-:Y:S01]  /*c840*/  WARPGROUP.ARRIVE ;  /* 0x00000000000079c5 */ /* 0x000fe20000000000 */
[----:B------:R-:W-:Y:S01]  /*c850*/  UMOV UR11, 0x40000040 ;  /* 0x40000040000b7882 */ /* 0x000fe20000000000 */
[----:B------:R-:W3:Y:S01]  /*c860*/  SHFL.BFLY PT, R2, R7, 0x2, 0x1f ;  /* 0x0c401f0007027f89 */ /* 0x000ee200000e0000 */
[----:B------:R-:W-:Y:S01]  /*c870*/  USHF.R.U32.HI UR38, URZ, 0x4, UR38 ;  /* 0x000000043f267899 */ /* 0x000fe20008011626 */
[----:B------:R-:W-:Y:S01]  /*c880*/  IMAD.MOV.U32 R21, RZ, RZ, RZ ;  /* 0x000000ffff157224 */ /* 0x000fe200078e00ff */
[----:B------:R-:W-:Y:S01]  /*c890*/  R2UR UR7, R207 ;  /* 0x00000000cf0772ca */ /* 0x000fe200000e0000 */
[----:B--2---:R-:W1:Y:S01]  /*c8a0*/  SHFL.BFLY PT, R5, R20, 0x2, 0x1f ;  /* 0x0c401f0014057f89 */ /* 0x004e6200000e0000 */
[----:B------:R-:W-:Y:S01]  /*c8b0*/  ULOP3.LUT UR38, UR38, 0x3fff, URZ, 0xc0, !UPT ;  /* 0x00003fff26267892 */ /* 0x000fe2000f8ec03f */
[----:B------:R-:W-:Y:S01]  /*c8c0*/  IMAD.U32 R12, RZ, RZ, UR5 ;  /* 0x00000005ff0c7e24 */ /* 0x000fe2000f8e00ff */
[----:B------:R-:W-:-:S02]  /*c8d0*/  MOV R11, UR6 ;  /* 0x00000006000b7c02 */ /* 0x000fc40008000f00 */
[----:B------:R-:W-:-:S04]  /*c8e0*/  ULOP3.LUT UR4, UR38, 0x2000000, URZ, 0xfc, !UPT ;  /* 0x0200000026047892 */ /* 0x000fc8000f8efc3f */
[----:B------:R-:W-:Y:S02]  /*c8f0*/  ULEA UR4, UR36, UR4, 0xb ;  /* 0x0000000424047291 */ /* 0x000fe4000f8e583f */
[----:B------:R-:W-:Y:S02]  /*c900*/  UIADD3 UR36, UR36, 0x1, URZ ;  /* 0x0000000124247890 */ /* 0x000fe4000fffe03f */
[----:B------:R-:W-:Y:S02]  /*c910*/  UIADD3 UR8, UR4, 0x80, URZ ;  /* 0x0000008004087890 */ /* 0x000fe4000fffe03f */
[----:B------:R-:W-:Y:S01]  /*c920*/  UIADD3 UR7, UR7, 0x1, URZ ;  /* 0x0000000107077890 */ /* 0x000fe2000fffe03f */
[----:B------:R-:W-:Y:S01]  /*c930*/  UMOV UR10, UR4 ;  /* 0x00000004000a7c82 */ /* 0x000fe20008000000 */
[----:B------:R-:W-:-:S05]  /*c940*/  UISETP.NE.AND UP0, UPT, UR36, 0x2, UPT ;  /* 0x000000022400788c */ /* 0x000fca000bf05270 */
[----:B------:R-:W-:Y:S01]  /*c950*/  HGMMA.64x256x16.F32.BF16 R24, R196, gdesc[UR8].tnspB, R24, gsb0 ;  /* 0x43e00008c4187df0 */ /* 0x000fe20008001818 */
[----:B------:R-:W-:Y:S01]  /*c960*/  UMOV UR10, UR8 ;  /* 0x00000008000a7c82 */ /* 0x000fe20008000000 */
[----:B------:R-:W-:Y:S01]  /*c970*/  UMOV UR11, 0x40000040 ;  /* 0x40000040000b7882 */ /* 0x000fe20000000000 */
[----:B------:R-:W-:Y:S01]  /*c980*/  UIADD3 UR8, UR4, 0x100, URZ ;  /* 0x0000010004087890 */ /* 0x000fe2000fffe03f */
[----:B---3--:R-:W-:Y:S01]  /*c990*/  FADD.FTZ R2, R2, R7 ;  /* 0x0000000702027221 */ /* 0x008fe20000010000 */
[----:B------:R-:W-:Y:S01]  /*c9a0*/  UIADD3 UR4, UR4, 0x180, URZ ;  /* 0x0000018004047890 */ /* 0x000fe2000fffe03f */
[----:B-1----:R-:W-:Y:S01]  /*c9b0*/  FADD.FTZ R0, R5, R20 ;  /* 0x0000001405007221 */ /* 0x002fe20000010000 */
[----:B------:R-:W-:Y:S01]  /*c9c0*/  IMAD.U32 R7, RZ, RZ, UR6 ;  /* 0x00000006ff077e24 */ /* 0x000fe2000f8e00ff */
[----:B------:R-:W-:Y:S01]  /*c9d0*/  USEL UR36, UR36, URZ, UP0 ;  /* 0x0000003f24247287 */ /* 0x000fe20008000000 */
[----:B------:R-:W1:Y:S01]  /*c9e0*/  SHFL.BFLY PT, R9, R2, 0x1, 0x1f ;  /* 0x0c201f0002097f89 */ /* 0x000e6200000e0000 */
[----:B------:R-:W-:-:S03]  /*c9f0*/  IMAD.U32 R207, RZ, RZ, UR7 ;  /* 0x00000007ffcf7e24 */ /* 0x000fc6000f8e00ff */
[----:B------:R-:W2:Y:S01]  /*ca00*/  SHFL.BFLY PT, R5, R0, 0x1, 0x1f ;  /* 0x0c201f0000057f89 */ /* 0x000ea200000e0000 */
[----:B-1----:R-:W-:Y:S01]  /*ca10*/  FADD.FTZ R9, R2, R9 ;  /* 0x0000000902097221 */ /* 0x002fe20000010000 */
[----:B------:R-:W-:Y:S02]  /*ca20*/  IMAD.MOV.U32 R2, RZ, RZ, -0x800000 ;  /* 0xff800000ff027424 */ /* 0x000fe400078e00ff */
[----:B--2---:R-:W-:Y:S02]  /*ca30*/  FADD.FTZ R10, R0, R5 ;  /* 0x00000005000a7221 */ /* 0x004fe40000010000 */
[----:B------:R-:W-:Y:S01]  /*ca40*/  FSETP.NE.FTZ.AND P2, PT, R9, RZ, PT ;  /* 0x000000ff0900720b */ /* 0x000fe20003f55000 */
[----:B------:R-:W-:Y:S01]  /*ca50*/  IMAD.MOV.U32 R0, RZ, RZ, -0x800000 ;  /* 0xff800000ff007424 */ /* 0x000fe200078e00ff */
[----:B------:R-:W-:Y:S02]  /*ca60*/  MOV R5, RZ ;  /* 0x000000ff00057202 */ /* 0x000fe40000000f00 */
[----:B------:R-:W-:-:S09]  /*ca70*/  FSETP.NE.FTZ.AND P0, PT, R10, RZ, PT ;  /* 0x000000ff0a00720b */ /* 0x000fd20003f15000 */
[----:B------:R-:W-:Y:S01]  /*ca80*/  @P2 MUFU.RCP R5, R9 ;  /* 0x0000000900052308 */ /* 0x000fe20000001000 */
[----:B------:R-:W-:-:S03]  /*ca90*/  @P2 FMUL.FTZ R11, R11, 0.69314718246459960938 ;  /* 0x3f3172180b0b2820 */ /* 0x000fc60000410000 */
[----:B------:R-:W-:-:S04]  /*caa0*/  @P0 FMUL.FTZ R7, R7, 0.69314718246459960938 ;  /* 0x3f31721807070820 */ /* 0x000fc80000410000 */
[----:B------:R-:W1:Y:S08]  /*cab0*/  @P0 MUFU.LG2 R6, R10 ;  /* 0x0000000a00060308 */ /* 0x000e700000000c00 */
[----:B------:R2:W3:Y:S08]  /*cac0*/  @P2 MUFU.LG2 R8, R9 ;  /* 0x0000000900082308 */ /* 0x0004f00000000c00 */
[----:B------:R-:W4:Y:S01]  /*cad0*/  @P0 MUFU.RCP R21, R10 ;  /* 0x0000000a00150308 */ /* 0x000f220000001000 */
[----:B-1----:R-:W-:Y:S01]  /*cae0*/  @P0 FMUL.FTZ R6, R6, 0.69314718246459960938 ;  /* 0x3f31721806060820 */ /* 0x002fe20000410000 */
[----:B--2---:R-:W-:-:S03]  /*caf0*/  @!P1 IADD3 R9, R12, 0x30860, RZ ;  /* 0x000308600c099810 */ /* 0x004fc60007ffe0ff */
[----:B------:R-:W-:Y:S01]  /*cb00*/  @P0 FFMA.FTZ R2, R7, R4, R6 ;  /* 0x0000000407020223 */ /* 0x000fe20000010006 */
[----:B------:R-:W-:Y:S02]  /*cb10*/  @!P1 PRMT R7, RZ, 0x654, R9 ;  /* 0x00000654ff079816 */ /* 0x000fe40000000009 */
[----:B------:R-:W-:Y:S01]  /*cb20*/  PLOP3.LUT P0, PT, PT, PT, PT, 0x8, 0x0 ;  /* 0x000000000000781c */ /* 0x000fe20003f0e170 */
[----:B---3--:R-:W-:-:S04]  /*cb30*/  @P2 FMUL.FTZ R8, R8, 0.69314718246459960938 ;  /* 0x3f31721808082820 */ /* 0x008fc80000410000 */
[----:B------:R-:W-:Y:S01]  /*cb40*/  @P2 FFMA.FTZ R0, R11, R3, R8 ;  /* 0x000000030b002223 */ /* 0x000fe20000010008 */
[----:B------:R-:W-:Y:S02]  /*cb50*/  WARPGROUP.DEPBAR.LE gsb0, 0x0 ;  /* 0x00008000000079c5 */ /* 0x000fe40000010000 */
[----:B------:R-:W-:-:S06]  /*cb60*/  WARPGROUP.ARRIVE ;  /* 0x00000000000079c5 */ /* 0x000fcc0000000000 */
        /* <DEDUP_REMOVED lines=9> */
[----:B------:R-:W-:-:S04]  /*cc00*/  USEL UR4, URZ, 0x1, UP0 ;  /* 0x000000013f047887 */ /* 0x000fc80008000000 */
[----:B------:R-:W-:Y:S01]  /*cc10*/  ULOP3.LUT UR46, UR46, UR4, URZ, 0x3c, !UPT ;  /* 0x000000042e2e7292 */ /* 0x000fe2000f8e3c3f */
[----:B------:R-:W-:Y:S02]  /*cc20*/  WARPGROUP.DEPBAR.LE gsb0, 0x0 ;  /* 0x00008000000079c5 */ /* 0x000fe40000010000 */
[----:B------:R-:W-:-:S15]  /*cc30*/  WARPGROUP.ARRIVE ;  /* 0x00000000000079c5 */ /* 0x000fde0000000000 */
[----:B------:R-:W-:-:S03]  /*cc40*/  NOP ;  /* 0x0000000000007918 */ /* 0x000fc60000000000 */
[----:B------:R-:W-:Y:S03]  /*cc50*/  HGMMA.64x256x16.F32.BF16 R24, R184, gdesc[UR8].tnspB, R24, gsb0 ;  /* 0x43e00008b8187df0 */ /* 0x000fe60008001818 */
[----:B------:R-:W-:Y:S02]  /*cc60*/  WARPGROUP.DEPBAR.LE gsb0, 0x0 ;  /* 0x00008000000079c5 */ /* 0x000fe40000010000 */
        /* <DEDUP_REMOVED lines=9> */
[----:B----4-:R-:W-:Y:S01]  /*cd00*/  FMUL.FTZ R4, R24, R21 ;  /* 0x0000001518047220 */ /* 0x010fe20000410000 */
[----:B------:R-:W-:Y:S01]  /*cd10*/  FMUL.FTZ R95, R99, R5 ;  /* 0x00000005635f7220 */ /* 0x000fe20000410000 */
[-C--:B------:R-:W-:Y:S01]  /*cd20*/  FMUL.FTZ R17, R56, R21.reuse ;  /* 0x0000001538117220 */ /* 0x080fe20000410000 */
[-C--:B------:R-:W-:Y:S01]  /*cd30*/  FMUL.FTZ R16, R57, R21.reuse ;  /* 0x0000001539107220 */ /* 0x080fe20000410000 */
[-C--:B------:R-:W-:Y:S01]  /*cd40*/  FMUL.FTZ R19, R60, R21.reuse ;  /* 0x000000153c137220 */ /* 0x080fe20000410000 */
[-C--:B------:R-:W-:Y:S01]  /*cd50*/  FMUL.FTZ R18, R61, R21.reuse ;  /* 0x000000153d127220 */ /* 0x080fe20000410000 */
[-C--:B------:R-:W-:Y:S01]  /*cd60*/  FMUL.FTZ R3, R64, R21.reuse ;  /* 0x0000001540037220 */ /* 0x080fe20000410000 */
[----:B------:R-:W-:Y:S01]  /*cd70*/  FMUL.FTZ R24, R65, R21 ;  /* 0x0000001541187220 */ /* 0x000fe20000410000 */
[----:B------:R1:W-:Y:S01]  /*cd80*/  @!P1 SYNCS.ARRIVE.TRANS64.RED.A1T0 RZ, [R7+URZ], RZ ;  /* 0x000000ff07ff99a7 */ /* 0x0003e2000810043f */
        /* <DEDUP_REMOVED lines=111> */
.L_x_896:
[----:B------:R-:W1:Y:S08]  /*d480*/  S2UR UR4, SR_CgaCtaId ;  /* 0x00000000000479c3 */ /* 0x000e700000008800 */
[----:B------:R-:W-:Y:S06]  /*d490*/  BAR.SYNC.DEFER_BLOCKING 0x5, 0x120 ;  /* 0x0144800000007b1d */ /* 0x000fec0000010000 */
[----:B------:R-:W-:-:S02]  /*d4a0*/  UMOV UR38, 0x400 ;  /* 0x0000040000267882 */ /* 0x000fc40000000000 */
[----:B-1----:R-:W-:-:S09]  /*d4b0*/  ULEA UR38, UR4, UR38, 0x18 ;  /* 0x0000002604267291 */ /* 0x002fd2000f8ec03f */
[----:B------:R-:W1:Y:S02]  /*d4c0*/  LDS R5, [UR38+0x308d0] ;  /* 0x0308d026ff057984 */ /* 0x000e640008000800 */
[----:B-1----:R-:W-:Y:S01]  /*d4d0*/  R2UR UR4, R5 ;  /* 0x00000000050472ca */ /* 0x002fe200000e0000 */
[----:B------:R-:W-:Y:S06]  /*d4e0*/  BAR.ARV 0x4, 0x120 ;  /* 0x0104800000007b1d */ /* 0x000fec0000002000 */
[----:B------:R-:W-:Y:S08]  /*d4f0*/  @P0 BRA `(.L_x_967) ;  /* 0x0000000c00e00947 */ /* 0x000ff00003800000 */
[C---:B------:R-:W-:Y:S01]  /*d500*/  IADD3 R21, P6, R200.reuse, 0x20, RZ ;  /* 0x00000020c8157810 */ /* 0x040fe20007fde0ff */
[----:B------:R-:W-:Y:S01]  /*d510*/  VIADD R103, R209, UR42 ;  /* 0x0000002ad1677c36 */ /* 0x000fe20008000000 */
[----:B------:R-:W-:Y:S01]  /*d520*/  IADD3 R27, P5, R200, 0x40, RZ ;  /* 0x00000040c81b7810 */ /* 0x000fe20007fbe0ff */
[----:B------:R-:W-:Y:S01]  /*d530*/  ULDC UR10, c[0x0][0xa88] ;  /* 0x0002a200000a7ab9 */ /* 0x000fe20000000800 */
[----:B------:R-:W-:Y:S01]  /*d540*/  LOP3.LUT R20, R21, 0x380, RZ, 0xc0, !PT ;  /* 0x0000038015147812 */ /* 0x000fe200078ec0ff */
[----:B------:R-:W-:Y:S01]  /*d550*/  USHF.R.S32.HI UR5, URZ, 0x1f, UR43 ;  /* 0x0000001f3f057899 */ /* 0x000fe2000801142b */
[----:B------:R-:W-:Y:S01]  /*d560*/  LOP3.LUT R26, R27, 0x380, RZ, 0xc0, !PT ;  /* 0x000003801b1a7812 */ /* 0x000fe200078ec0ff */
[----:B------:R-:W-:Y:S01]  /*d570*/  ULDC.64 UR6, c[0x0][0xb70] ;  /* 0x0002dc0000067ab9 */ /* 0x000fe20000000a00 */
[----:B------:R-:W-:Y:S01]  /*d580*/  SHF.R.U64 R20, R20, 0x3, RZ ;  /* 0x0000000314147819 */ /* 0x000fe200000012ff */
[----:B------:R-:W-:Y:S01]  /*d590*/  UIMAD UR5, UR5, UR6, URZ ;  /* 0x00000006050572a4 */ /* 0x000fe2000f8e023f */
[----:B------:R-:W-:Y:S01]  /*d5a0*/  SHF.R.U64 R26, R26, 0x3, RZ ;  /* 0x000000031a1a7819 */ /* 0x000fe200000012ff */
[----:B------:R-:W-:Y:S01]  /*d5b0*/  UIMAD.WIDE.U32 UR8, UR43, UR6, URZ ;  /* 0x000000062b0872a5 */ /* 0x000fe2000f8e003f */
[----:B------:R-:W-:Y:S01]  /*d5c0*/  LOP3.LUT R20, R20, R21, RZ, 0x3c, !PT ;  /* 0x0000001514147212 */ /* 0x000fe200078e3cff */
[--C-:B------:R-:W-:Y:S01]  /*d5d0*/  IMAD.X R21, RZ, RZ, R201.reuse, P6 ;  /* 0x000000ffff157224 */ /* 0x100fe200030e06c9 */
[C---:B------:R-:W-:Y:S01]  /*d5e0*/  IADD3 R41, P6, R200.reuse, 0x4040, RZ ;  /* 0x00004040c8297810 */ /* 0x040fe20007fde0ff */
[----:B------:R-:W-:Y:S01]  /*d5f0*/  UIMAD UR5, UR43, UR7, UR5 ;  /* 0x000000072b0572a4 */ /* 0x000fe2000f8e0205 */
[----:B------:R-:W-:Y:S01]  /*d600*/  IADD3 R31, P4, R200, 0x60, RZ ;  /* 0x00000060c81f7810 */ /* 0x000fe20007f9e0ff */
[----:B------:R-:W-:Y:S01]  /*d610*/  ULDC.64 UR12, c[0x0][0x208] ;  /* 0x00008200000c7ab9 */ /* 0x000fe20000000a00 */
[----:B------:R-:W-:Y:S01]  /*d620*/  LOP3.LUT R40, R41, 0x380, RZ, 0xc0, !PT ;  /* 0x0000038029287812 */ /* 0x000fe200078ec0ff */
[----:B------:R-:W-:Y:S01]  /*d630*/  UIADD3 UR5, UR9, UR5, URZ ;  /* 0x0000000509057290 */ /* 0x000fe2000fffe03f */
[----:B------:R-:W-:Y:S01]  /*d640*/  LOP3.LUT R26, R26, R27, RZ, 0x3c, !PT ;  /* 0x0000001b1a1a7212 */ /* 0x000fe200078e3cff */
[----:B------:R-:W-:Y:S01]  /*d650*/  IMAD.X R27, RZ, RZ, R201, P5 ;  /* 0x000000ffff1b7224 */ /* 0x000fe200028e06c9 */
[----:B------:R-:W-:Y:S01]  /*d660*/  SHF.R.U64 R40, R40, 0x3, RZ ;  /* 0x0000000328287819 */ /* 0x000fe200000012ff */
[----:B------:R-:W-:Y:S01]  /*d670*/  ULDC.64 UR6, c[0x0][0xb40] ;  /* 0x0002d00000067ab9 */ /* 0x000fe20000000a00 */
[----:B------:R-:W-:-:S02]  /*d680*/  LOP3.LUT P0, RZ, R208, 0x3, RZ, 0xc0, !PT ;  /* 0x00000003d0ff7812 */ /* 0x000fc4000780c0ff */
[----:B------:R-:W-:Y:S02]  /*d690*/  IADD3 R5, R103, 0x8, RZ ;  /* 0x0000000867057810 */ /* 0x000fe40007ffe0ff */
[C---:B------:R-:W-:Y:S02]  /*d6a0*/  IADD3 R35, P3, R200.reuse, 0x4000, RZ ;  /* 0x00004000c8237810 */ /* 0x040fe40007f7e0ff */
[C---:B------:R-:W-:Y:S02]  /*d6b0*/  IADD3 R43, P5, R200.reuse, 0x4060, RZ ;  /* 0x00004060c82b7810 */ /* 0x040fe40007fbe0ff */
[----:B------:R-:W-:Y:S02]  /*d6c0*/  LOP3.LUT R30, R31, 0x380, RZ, 0xc0, !PT ;  /* 0x000003801f1e7812 */ /* 0x000fe400078ec0ff */
[----:B------:R-:W-:Y:S02]  /*d6d0*/  IADD3 R39, P2, R200, 0x4020, RZ ;  /* 0x00004020c8277810 */ /* 0x000fe40007f5e0ff */
[----:B------:R-:W-:-:S02]  /*d6e0*/  LOP3.LUT R40, R40, R41, RZ, 0x3c, !PT ;  /* 0x0000002928287212 */ /* 0x000fc400078e3cff */
[----:B------:R-:W-:Y:S02]  /*d6f0*/  ISETP.GE.OR P1, PT, R5, UR10, P0 ;  /* 0x0000000a05007c0c */ /* 0x000fe40008726670 */
[----:B------:R-:W-:Y:S02]  /*d700*/  LOP3.LUT R34, R35, 0x380, RZ, 0xc0, !PT ;  /* 0x0000038023227812 */ /* 0x000fe400078ec0ff */
[----:B------:R-:W-:Y:S02]  /*d710*/  IADD3.X R41, RZ, R201, RZ, P6, !PT ;  /* 0x000000c9ff297210 */ /* 0x000fe400037fe4ff */
[----:B------:R-:W-:Y:S02]  /*d720*/  LOP3.LUT R42, R43, 0x380, RZ, 0xc0, !PT ;  /* 0x000003802b2a7812 */ /* 0x000fe400078ec0ff */
[----:B------:R-:W-:Y:S02]  /*d730*/  IADD3 R5, P6, R200, 0x8060, RZ ;  /* 0x00008060c8057810 */ /* 0x000fe40007fde0ff */
[----:B------:R-:W-:-:S02]  /*d740*/  SHF.R.U64 R30, R30, 0x3, RZ ;  /* 0x000000031e1e7819 */ /* 0x000fc400000012ff */
[----:B------:R-:W-:Y:S02]  /*d750*/  LOP3.LUT R38, R39, 0x380, RZ, 0xc0, !PT ;  /* 0x0000038027267812 */ /* 0x000fe400078ec0ff */
[----:B------:R-:W-:Y:S02]  /*d760*/  SHF.R.U64 R34, R34, 0x3, RZ ;  /* 0x0000000322227819 */ /* 0x000fe400000012ff */
[----:B------:R-:W-:Y:S02]  /*d770*/  SHF.R.U64 R42, R42, 0x3, RZ ;  /* 0x000000032a2a7819 */ /* 0x000fe400000012ff */
[----:B------:R-:W-:Y:S02]  /*d780*/  LOP3.LUT R28, R5, 0x380, RZ, 0xc0, !PT ;  /* 0x00000380051c7812 */ /* 0x000fe400078ec0ff */
[----:B------:R-:W-:Y:S02]  /*d790*/  LOP3.LUT R30, R30, R31, RZ, 0x3c, !PT ;  /* 0x0000001f1e1e7212 */ /* 0x000fe400078e3cff */
[----:B------:R-:W-:-:S02]  /*d7a0*/  IADD3.X R31, RZ, R201, RZ, P4, !PT ;  /* 0x000000c9ff1f7210 */ /* 0x000fc400027fe4ff */
[----:B------:R-:W-:Y:S02]  /*d7b0*/  SHF.R.U64 R38, R38, 0x3, RZ ;  /* 0x0000000326267819 */ /* 0x000fe400000012ff */
[----:B------:R-:W-:Y:S01]  /*d7c0*/  LOP3.LUT R34, R34, R35, RZ, 0x3c, !PT ;  /* 0x0000002322227212 */ /* 0x000fe200078e3cff */
[--C-:B------:R-:W-:Y:S01]  /*d7d0*/  IMAD.X R35, RZ, RZ, R201.reuse, P3 ;  /* 0x000000ffff237224 */ /* 0x100fe200018e06c9 */
[----:B------:R-:W-:Y:S02]  /*d7e0*/  IADD3 R45, P4, R200, 0x8000, RZ ;  /* 0x00008000c82d7810 */ /* 0x000fe40007f9e0ff */
[----:B------:R-:W-:Y:S01]  /*d7f0*/  LOP3.LUT R42, R42, R43, RZ, 0x3c, !PT ;  /* 0x0000002b2a2a7212 */ /* 0x000fe200078e3cff */
[----:B------:R-:W-:Y:S01]  /*d800*/  IMAD.X R43, RZ, RZ, R201, P5 ;  /* 0x000000ffff2b7224 */ /* 0x000fe200028e06c9 */
[----:B------:R-:W-:Y:S02]  /*d810*/  SHF.R.U64 R28, R28, 0x3, RZ ;  /* 0x000000031c1c7819 */ /* 0x000fe400000012ff */
[----:B------:R-:W-:-:S02]  /*d820*/  IADD3 R47, P3, R200, 0x8020, RZ ;  /* 0x00008020c82f7810 */ /* 0x000fc40007f7e0ff */
[----:B------:R-:W-:Y:S01]  /*d830*/  LOP3.LUT R38, R38, R39, RZ, 0x3c, !PT ;  /* 0x0000002726267212 */ /* 0x000fe200078e3cff */
[----:B------:R-:W-:Y:S01]  /*d840*/  IMAD.X R39, RZ, RZ, R201, P2 ;  /* 0x000000ffff277224 */ /* 0x000fe200010e06c9 */
[C---:B------:R-:W-:Y:S02]  /*d850*/  LOP3.LUT R53, R200.reuse, 0x380, RZ, 0xc0, !PT ;  /* 0x00000380c8357812 */ /* 0x040fe400078ec0ff */
[C---:B------:R-:W-:Y:S02]  /*d860*/  IADD3 R51, P5, R200.reuse, 0xc000, RZ ;  /* 0x0000c000c8337810 */ /* 0x040fe40007fbe0ff */
[----:B------:R-:W-:Y:S02]  /*d870*/  LOP3.LUT R44, R45, 0x380, RZ, 0xc0, !PT ;  /* 0x000003802d2c7812 */ /* 0x000fe400078ec0ff */
[----:B------:R-:W-:Y:S02]  /*d880*/  F2FP.BF16.F32.PACK_AB R6, R29, R6 ;  /* 0x000000061d06723e */ /* 0x000fe400000010ff */
[----:B------:R-:W-:-:S02]  /*d890*/  IADD3 R49, P2, R200, 0x8040, RZ ;  /* 0x00008040c8317810 */ /* 0x000fc40007f5e0ff */
[----:B------:R-:W-:Y:S02]  /*d8a0*/  LOP3.LUT R28, R28, R5, RZ, 0x3c, !PT ;  /* 0x000000051c1c7212 */ /* 0x000fe400078e3cff */
[----:B------:R-:W-:Y:S02]  /*d8b0*/  IADD3.X R29, RZ, R201, RZ, P6, !PT ;  /* 0x000000c9ff1d7210 */ /* 0x000fe400037fe4ff */
[----:B------:R-:W-:Y:S02]  /*d8c0*/  LOP3.LUT R46, R47, 0x380, RZ, 0xc0, !PT ;  /* 0x000003802f2e7812 */ /* 0x000fe400078ec0ff */
[----:B------:R-:W-:Y:S02]  /*d8d0*/  SHF.R.U64 R53, R53, 0x3, RZ ;  /* 0x0000000335357819 */ /* 0x000fe400000012ff */
[----:B------:R-:W-:Y:S02]  /*d8e0*/  LOP3.LUT R50, R51, 0x380, RZ, 0xc0, !PT ;  /* 0x0000038033327812 */ /* 0x000fe400078ec0ff */
[----:B------:R-:W-:-:S02]  /*d8f0*/  SHF.R.U64 R44, R44, 0x3, RZ ;  /* 0x000000032c2c7819 */ /* 0x000fc400000012ff */
[----:B------:R-:W-:Y:S02]  /*d900*/  LOP3.LUT R48, R49, 0x380, RZ, 0xc0, !PT ;  /* 0x0000038031307812 */ /* 0x000fe400078ec0ff */
[----:B------:R-:W-:Y:S02]  /*d910*/  MOV R31, R30 ;  /* 0x0000001e001f7202 */ /* 0x000fe40000000f00 */
[----:B------:R-:W-:Y:S02]  /*d920*/  SHF.R.U64 R46, R46, 0x3, RZ ;  /* 0x000000032e2e7819 */ /* 0x000fe400000012ff */
[----:B------:R-:W-:Y:S02]  /*d930*/  MOV R30, R28 ;  /* 0x0000001c001e7202 */ /* 0x000fe40000000f00 */
[----:B------:R-:W-:Y:S01]  /*d940*/  LOP3.LUT R52, R53, R200, RZ, 0x3c, !PT ;  /* 0x000000c835347212 */ /* 0x000fe200078e3cff */
[----:B------:R-:W1:Y:S01]  /*d950*/  LDC.64 R28, c[0x0][0xb78] ;  /* 0x0002de00ff1c7b82 */ /* 0x000e620000000a00 */
[----:B------:R-:W-:Y:S01]  /*d960*/  SHF.R.U64 R50, R50, 0x3, RZ ;  /* 0x0000000332327819 */ /* 0x000fe200000012ff */
[----:B------:R-:W-:Y:S01]  /*d970*/  IMAD.MOV.U32 R53, RZ, RZ, R201 ;  /* 0x000000ffff357224 */ /* 0x000fe200078e00c9 */
[----:B------:R-:W-:-:S02]  /*d980*/  LOP3.LUT R44, R44, R45, RZ, 0x3c, !PT ;  /* 0x0000002d2c2c7212 */ /* 0x000fc400078e3cff */
[----:B------:R-:W-:Y:S02]  /*d990*/  SHF.R.U64 R48, R48, 0x3, RZ ;  /* 0x0000000330307819 */ /* 0x000fe400000012ff */
[----:B------:R-:W-:Y:S02]  /*d9a0*/  F2FP.BF16.F32.PACK_AB R4, R25, R4 ;  /* 0x000000041904723e */ /* 0x000fe400000010ff */
[----:B------:R-:W-:Y:S02]  /*d9b0*/  IADD3.X R45, RZ, R201, RZ, P4, !PT ;  /* 0x000000c9ff2d7210 */ /* 0x000fe400027fe4ff */
[----:B------:R-:W-:Y:S01]  /*d9c0*/  LOP3.LUT R46, R46, R47, RZ, 0x3c, !PT ;  /* 0x0000002f2e2e7212 */ /* 0x000fe200078e3cff */
[----:B------:R-:W-:Y:S01]  /*d9d0*/  IMAD.X R47, RZ, RZ, R201, P3 ;  /* 0x000000ffff2f7224 */ /* 0x000fe200018e06c9 */
[----:B------:R-:W-:Y:S02]  /*d9e0*/  IADD3 R25, P4, R200, 0xc020, RZ ;  /* 0x0000c020c8197810 */ /* 0x000fe40007f9e0ff */
[----:B------:R-:W-:-:S02]  /*d9f0*/  LOP3.LUT R50, R50, R51, RZ, 0x3c, !PT ;  /* 0x0000003332327212 */ /* 0x000fc400078e3cff */
[----:B------:R-:W-:Y:S02]  /*da00*/  IADD3 R51, P3, R200, 0xc040, RZ ;  /* 0x0000c040c8337810 */ /* 0x000fe40007f7e0ff */
[----:B------:R-:W-:Y:S01]  /*da10*/  LOP3.LUT R48, R48, R49, RZ, 0x3c, !PT ;  /* 0x0000003130307212 */ /* 0x000fe200078e3cff */
[--C-:B------:R-:W-:Y:S01]  /*da20*/  IMAD.X R49, RZ, RZ, R201.reuse, P2 ;  /* 0x000000ffff317224 */ /* 0x100fe200010e06c9 */
[----:B------:R-:W-:Y:S02]  /*da30*/  MOV R53, R52 ;  /* 0x0000003400357202 */ /* 0x000fe40000000f00 */
[----:B------:R-:W-:Y:S01]  /*da40*/  F2FP.BF16.F32.PACK_AB R5, R57, R56 ;  /* 0x000000383905723e */ /* 0x000fe200000010ff */
[----:B------:R-:W-:Y:S01]  /*da50*/  IMAD.X R57, RZ, RZ, R201, P4 ;  /* 0x000000ffff397224 */ /* 0x000fe200020e06c9 */
[----:B------:R-:W-:Y:S01]  /*da60*/  F2FP.BF16.F32.PACK_AB R7, R160, R7 ;  /* 0x00000007a007723e */ /* 0x000fe200000010ff */
[----:B------:R-:W-:Y:S01]  /*da70*/  BAR.SYNC.DEFER_BLOCKING 0x1, 0x100 ;  /* 0x0044000000007b1d */ /* 0x000fe20000010000 */
[----:B------:R-:W-:-:S02]  /*da80*/  LOP3.LUT R56, R25, 0x380, RZ, 0xc0, !PT ;  /* 0x0000038019387812 */ /* 0x000fc400078ec0ff */
[----:B------:R-:W-:Y:S02]  /*da90*/  IADD3 R55, P2, R200, 0xc060, RZ ;  /* 0x0000c060c8377810 */ /* 0x000fe40007f5e0ff */
[----:B------:R-:W-:Y:S02]  /*daa0*/  LOP3.LUT R52, R51, 0x380, RZ, 0xc0, !PT ;  /* 0x0000038033347812 */ /* 0x000fe400078ec0ff */
[----:B------:R-:W-:Y:S02]  /*dab0*/  SHF.R.U64 R56, R56, 0x3, RZ ;  /* 0x0000000338387819 */ /* 0x000fe400000012ff */
[----:B------:R-:W-:Y:S02]  /*dac0*/  LOP3.LUT R54, R55, 0x380, RZ, 0xc0, !PT ;  /* 0x0000038037367812 */ /* 0x000fe400078ec0ff */
[----:B------:R-:W-:Y:S01]  /*dad0*/  MOV R161, R20 ;  /* 0x0000001400a17202 */ /* 0x000fe20000000f00 */
[----:B------:R-:W-:Y:S01]  /*dae0*/  IMAD.U32 R20, RZ, RZ, UR8 ;  /* 0x00000008ff147e24 */ /* 0x000fe2000f8e00ff */
[----:B------:R-:W-:-:S02]  /*daf0*/  F2FP.BF16.F32.PACK_AB R8, R8, R9 ;  /* 0x000000090808723e */ /* 0x000fc400000010ff */
[----:B------:R-:W-:Y:S02]  /*db00*/  F2FP.BF16.F32.PACK_AB R10, R10, R11 ;  /* 0x0000000b0a0a723e */ /* 0x000fe400000010ff */
[----:B------:R-:W-:Y:S02]  /*db10*/  SHF.R.U64 R52, R52, 0x3, RZ ;  /* 0x0000000334347819 */ /* 0x000fe400000012ff */
[----:B------:R-:W-:Y:S02]  /*db20*/  MOV R160, R26 ;  /* 0x0000001a00a07202 */ /* 0x000fe40000000f00 */
[----:B------:R-:W-:Y:S02]  /*db30*/  F2FP.BF16.F32.PACK_AB R9, R156, R61 ;  /* 0x0000003d9c09723e */ /* 0x000fe400000010ff */
[----:B------:R-:W-:Y:S01]  /*db40*/  F2FP.BF16.F32.PACK_AB R11, R155, R64 ;  /* 0x000000409b0b723e */ /* 0x000fe200000010ff */
[----:B------:R2:W-:Y:S01]  /*db50*/  STSM.16.M88.4 [R53], R4 ;  /* 0x0000000435007844 */ /* 0x0005e20000000200 */
[----:B------:R-:W-:-:S02]  /*db60*/  F2FP.BF16.F32.PACK_AB R12, R12, R13 ;  /* 0x0000000d0c0c723e */ /* 0x000fc400000010ff */
[----:B------:R-:W-:Y:S02]  /*db70*/  F2FP.BF16.F32.PACK_AB R14, R14, R15 ;  /* 0x0000000f0e0e723e */ /* 0x000fe400000010ff */
[----:B------:R-:W-:Y:S02]  /*db80*/  F2FP.BF16.F32.PACK_AB R13, R158, R65 ;  /* 0x000000419e0d723e */ /* 0x000fe400000010ff */
[----:B------:R-:W-:Y:S02]  /*db90*/  F2FP.BF16.F32.PACK_AB R15, R157, R152 ;  /* 0x000000989d0f723e */ /* 0x000fe400000010ff */
[----:B------:R-:W-:Y:S02]  /*dba0*/  F2FP.BF16.F32.PACK_AB R16, R16, R17 ;  /* 0x000000111010723e */ /* 0x000fe400000010ff */
[----:B------:R-:W-:Y:S02]  /*dbb0*/  F2FP.BF16.F32.PACK_AB R18, R18, R19 ;  /* 0x000000131212723e */ /* 0x000fe400000010ff */
[----:B------:R-:W-:-:S02]  /*dbc0*/  LOP3.LUT R56, R56, R25, RZ, 0x3c, !PT ;  /* 0x0000001938387212 */ /* 0x000fc400078e3cff */
[----:B------:R-:W-:Y:S02]  /*dbd0*/  MOV R34, R34 ;  /* 0x0000002200227202 */ /* 0x000fe40000000f00 */
[----:B--2---:R-:W-:Y:S02]  /*dbe0*/  F2FP.BF16.F32.PACK_AB R4, R33, R32 ;  /* 0x000000202104723e */ /* 0x004fe400000010ff */
[----:B------:R-:W-:Y:S02]  /*dbf0*/  F2FP.BF16.F32.PACK_AB R5, R154, R23 ;  /* 0x000000179a05723e */ /* 0x000fe400000010ff */
[----:B------:R-:W-:Y:S02]  /*dc00*/  F2FP.BF16.F32.PACK_AB R6, R37, R36 ;  /* 0x000000242506723e */ /* 0x000fe400000010ff */
[----:B------:R-:W-:Y:S02]  /*dc10*/  F2FP.BF16.F32.PACK_AB R7, R153, R60 ;  /* 0x0000003c9907723e */ /* 0x000fe400000010ff */
[----:B------:R-:W-:-:S02]  /*dc20*/  F2FP.BF16.F32.PACK_AB R17, R59, R58 ;  /* 0x0000003a3b11723e */ /* 0x000fc400000010ff */
[----:B------:R-:W-:Y:S01]  /*dc30*/  F2FP.BF16.F32.PACK_AB R19, R63, R62 ;  /* 0x0000003e3f13723e */ /* 0x000fe200000010ff */
[----:B------:R2:W-:Y:S01]  /*dc40*/  STSM.16.M88.4 [R161], R4 ;  /* 0x00000004a1007844 */ /* 0x0005e20000000200 */
[----:B------:R-:W-:Y:S02]  /*dc50*/  F2FP.BF16.F32.PACK_AB R72, R73, R72 ;  /* 0x000000484948723e */ /* 0x000fe400000010ff */
[----:B------:R-:W-:Y:S01]  /*dc60*/  SHF.R.U64 R54, R54, 0x3, RZ ;  /* 0x0000000336367819 */ /* 0x000fe200000012ff */
[----:B------:R-:W-:Y:S01]  /*dc70*/  STSM.16.M88.4 [R160], R8 ;  /* 0x00000008a0007844 */ /* 0x000fe20000000200 */
[----:B------:R-:W-:Y:S02]  /*dc80*/  MOV R38, R38 ;  /* 0x0000002600267202 */ /* 0x000fe40000000f00 */
[----:B------:R-:W-:Y:S01]  /*dc90*/  MOV R21, UR9 ;  /* 0x0000000900157c02 */ /* 0x000fe20008000f00 */
[----:B------:R-:W-:Y:S01]  /*dca0*/  IMAD.U32 R21, RZ, RZ, UR5 ;  /* 0x00000005ff157e24 */ /* 0x000fe2000f8e00ff */
[----:B------:R-:W-:Y:S01]  /*dcb0*/  F2FP.BF16.F32.PACK_AB R24, R24, R3 ;  /* 0x000000031818723e */ /* 0x000fe200000010ff */
[----:B------:R-:W-:Y:S01]  /*dcc0*/  USHF.R.S32.HI UR5, URZ, 0x1f, UR44 ;  /* 0x0000001f3f057899 */ /* 0x000fe2000801142c */
[----:B------:R-:W-:Y:S01]  /*dcd0*/  F2FP.BF16.F32.PACK_AB R25, R67, R66 ;  /* 0x000000424319723e */ /* 0x000fe200000010ff */
[----:B------:R-:W-:Y:S01]  /*dce0*/  STSM.16.M88.4 [R31], R12 ;  /* 0x0000000c1f007844 */ /* 0x000fe20000000200 */
[----:B------:R-:W-:Y:S01]  /*dcf0*/  F2FP.BF16.F32.PACK_AB R26, R69, R68 ;  /* 0x00000044451a723e */ /* 0x000fe200000010ff */
[C---:B-1----:R-:W-:Y:S01]  /*dd00*/  IMAD.WIDE.U32 R20, R28.reuse, UR44, R20 ;  /* 0x0000002c1c147c25 */ /* 0x042fe2000f8e0014 */
[----:B------:R-:W-:Y:S01]  /*dd10*/  F2FP.BF16.F32.PACK_AB R27, R71, R70 ;  /* 0x00000046471b723e */ /* 0x000fe200000010ff */
[----:B------:R-:W-:Y:S01]  /*dd20*/  STSM.16.M88.4 [R34], R16 ;  /* 0x0000001022007844 */ /* 0x000fe20000000200 */
[----:B------:R-:W-:Y:S01]  /*dd30*/  F2FP.BF16.F32.PACK_AB R73, R159, R74 ;  /* 0x0000004a9f49723e */ /* 0x000fe200000010ff */
[----:B--2---:R-:W-:Y:S01]  /*dd40*/  IMAD R4, R28, UR5, RZ ;  /* 0x000000051c047c24 */ /* 0x004fe2000f8e02ff */
[----:B------:R-:W-:Y:S01]  /*dd50*/  F2FP.BF16.F32.PACK_AB R80, R81, R80 ;  /* 0x000000505150723e */ /* 0x000fe200000010ff */
[----:B------:R-:W-:Y:S01]  /*dd60*/  STSM.16.M88.4 [R38], R24 ;  /* 0x0000001826007844 */ /* 0x000fe20000000200 */
[----:B------:R-:W-:Y:S01]  /*dd70*/  LOP3.LUT R52, R52, R51, RZ, 0x3c, !PT ;  /* 0x0000003334347212 */ /* 0x000fe200078e3cff */
[----:B------:R-:W-:Y:S01]  /*dd80*/  IMAD.X R51, RZ, RZ, R201, P5 ;  /* 0x000000ffff337224 */ /* 0x000fe200028e06c9 */
[----:B------:R-:W-:Y:S01]  /*dd90*/  MOV R40, R40 ;  /* 0x0000002800287202 */ /* 0x000fe20000000f00 */
[----:B------:R-:W-:Y:S01]  /*dda0*/  IMAD R4, R29, UR44, R4 ;  /* 0x0000002c1d047c24 */ /* 0x000fe2000f8e0204 */
[----:B------:R-:W-:-:S02]  /*ddb0*/  F2FP.BF16.F32.PACK_AB R74, R77, R76 ;  /* 0x0000004c4d4a723e */ /* 0x000fc400000010ff */
[----:B------:R-:W-:Y:S02]  /*ddc0*/  F2FP.BF16.F32.PACK_AB R75, R78, R75 ;  /* 0x0000004b4e4b723e */ /* 0x000fe400000010ff */
[----:B------:R-:W-:Y:S02]  /*ddd0*/  F2FP.BF16.F32.PACK_AB R81, R79, R82 ;  /* 0x000000524f51723e */ /* 0x000fe400000010ff */
[----:B------:R-:W-:Y:S01]  /*dde0*/  F2FP.BF16.F32.PACK_AB R88, R89, R88 ;  /* 0x000000585958723e */ /* 0x000fe200000010ff */
[----:B------:R-:W-:Y:S01]  /*ddf0*/  STSM.16.M88.4 [R40], R72 ;  /* 0x0000004828007844 */ /* 0x000fe20000000200 */
[----:B------:R-:W-:Y:S02]  /*de00*/  MOV R42, R42 ;  /* 0x0000002a002a7202 */ /* 0x000fe40000000f00 */
[----:B------:R-:W-:Y:S02]  /*de10*/  F2FP.BF16.F32.PACK_AB R82, R85, R84 ;  /* 0x000000545552723e */ /* 0x000fe400000010ff */
[----:B------:R-:W-:-:S02]  /*de20*/  F2FP.BF16.F32.PACK_AB R83, R86, R83 ;  /* 0x000000535653723e */ /* 0x000fc400000010ff */
[----:B------:R-:W-:Y:S02]  /*de30*/  F2FP.BF16.F32.PACK_AB R89, R87, R90 ;  /* 0x0000005a5759723e */ /* 0x000fe400000010ff */
[----:B------:R-:W-:Y:S01]  /*de40*/  F2FP.BF16.F32.PACK_AB R96, R97, R96 ;  /* 0x000000606160723e */ /* 0x000fe200000010ff */
[----:B------:R-:W-:Y:S01]  /*de50*/  STSM.16.M88.4 [R42], R80 ;  /* 0x000000502a007844 */ /* 0x000fe20000000200 */
[----:B------:R-:W-:Y:S02]  /*de60*/  MOV R44, R44 ;  /* 0x0000002c002c7202 */ /* 0x000fe40000000f00 */
[----:B------:R-:W-:Y:S02]  /*de70*/  F2FP.BF16.F32.PACK_AB R90, R93, R92 ;  /* 0x0000005c5d5a723e */ /* 0x000fe400000010ff */
[----:B------:R-:W-:Y:S02]  /*de80*/  F2FP.BF16.F32.PACK_AB R91, R94, R91 ;  /* 0x0000005b5e5b723e */ /* 0x000fe400000010ff */
[----:B------:R-:W-:-:S02]  /*de90*/  F2FP.BF16.F32.PACK_AB R97, R95, R98 ;  /* 0x000000625f61723e */ /* 0x000fc400000010ff */
[----:B------:R-:W-:Y:S01]  /*dea0*/  F2FP.BF16.F32.PACK_AB R104, R105, R104 ;  /* 0x000000686968723e */ /* 0x000fe200000010ff */
[----:B------:R-:W-:Y:S01]  /*deb0*/  STSM.16.M88.4 [R44], R88 ;  /* 0x000000582c007844 */ /* 0x000fe20000000200 */
[----:B------:R-:W-:Y:S01]  /*dec0*/  LOP3.LUT R54, R54, R55, RZ, 0x3c, !PT ;  /* 0x0000003736367212 */ /* 0x000fe200078e3cff */
[----:B------:R-:W-:Y:S01]  /*ded0*/  IMAD.X R55, RZ, RZ, R201, P2 ;  /* 0x000000ffff377224 */ /* 0x000fe200010e06c9 */
[----:B------:R-:W-:Y:S02]  /*dee0*/  MOV R46, R46 ;  /* 0x0000002e002e7202 */ /* 0x000fe40000000f00 */
[----:B------:R-:W-:Y:S02]  /*def0*/  F2FP.BF16.F32.PACK_AB R98, R101, R100 ;  /* 0x000000646562723e */ /* 0x000fe400000010ff */
[----:B------:R-:W-:Y:S02]  /*df00*/  F2FP.BF16.F32.PACK_AB R99, R102, R99 ;  /* 0x000000636663723e */ /* 0x000fe400000010ff */
[----:B------:R-:W-:-:S02]  /*df10*/  F2FP.BF16.F32.PACK_AB R105, R107, R106 ;  /* 0x0000006a6b69723e */ /* 0x000fc400000010ff */
[----:B------:R-:W-:Y:S01]  /*df20*/  F2FP.BF16.F32.PACK_AB R112, R113, R112 ;  /* 0x000000707170723e */ /* 0x000fe200000010ff */
[----:B------:R-:W-:Y:S01]  /*df30*/  STSM.16.M88.4 [R46], R96 ;  /* 0x000000602e007844 */ /* 0x000fe20000000200 */
[----:B------:R-:W-:Y:S02]  /*df40*/  MOV R48, R48 ;  /* 0x0000003000307202 */ /* 0x000fe40000000f00 */
[----:B------:R-:W-:Y:S02]  /*df50*/  IADD3.X R53, RZ, R201, RZ, P3, !PT ;  /* 0x000000c9ff357210 */ /* 0x000fe40001ffe4ff */
        /* <DEDUP_REMOVED lines=16> */
[----:B------:R-:W-:Y:S02]  /*e060*/  MOV R56, R56 ;  /* 0x0000003800387202 */ /* 0x000fe40000000f00 */
        /* <DEDUP_REMOVED lines=9> */
[----:B------:R-:W-:Y:S01]  /*e100*/  MOV R54, R54 ;  /* 0x0000003600367202 */ /* 0x000fe20000000f00 */
[----:B------:R-:W-:Y:S01]  /*e110*/  STSM.16.M88.4 [R52], R136 ;  /* 0x0000008834007844 */ /* 0x000fe20000000200 */
[----:B------:R-:W-:Y:S02]  /*e120*/  F2FP.BF16.F32.PACK_AB R146, R149, R148 ;  /* 0x000000949592723e */ /* 0x000fe400000010ff */
[----:B------:R-:W-:Y:S02]  /*e130*/  F2FP.BF16.F32.PACK_AB R147, R151, R150 ;  /* 0x000000969793723e */ /* 0x000fe400000010ff */
[C---:B------:R-:W-:Y:S02]  /*e140*/  ISETP.GE.OR P0, PT, R103.reuse, UR10, P0 ;  /* 0x0000000a67007c0c */ /* 0x040fe40008706670 */
[----:B------:R-:W-:Y:S01]  /*e150*/  SHF.R.S32.HI R3, RZ, 0x1f, R103 ;  /* 0x0000001fff037819 */ /* 0x000fe20000011467 */
[----:B------:R-:W-:Y:S01]  /*e160*/  STSM.16.M88.4 [R54], R144 ;  /* 0x0000009036007844 */ /* 0x000fe20000000200 */
[----:B------:R-:W-:Y:S01]  /*e170*/  IADD3 R103, P2, R103, R20, RZ ;  /* 0x0000001467677210 */ /* 0x000fe20007f5e0ff */
[----:B------:R-:W-:Y:S01]  /*e180*/  @!PT LDS RZ, [RZ] ;  /* 0x00000000fffff984 */ /* 0x000fe20000000800 */
[----:B------:R-:W-:Y:S01]  /*e190*/  @!PT LDS RZ, [RZ] ;  /* 0x00000000fffff984 */ /* 0x000fe20000000800 */
[----:B------:R-:W-:Y:S01]  /*e1a0*/  @!PT LDS RZ, [RZ] ;  /* 0x00000000fffff984 */ /* 0x000fe20000000800 */
[----:B------:R-:W-:Y:S01]  /*e1b0*/  @!PT LDS RZ, [RZ] ;  /* 0x00000000fffff984 */ /* 0x000fe20000000800 */
[----:B------:R1:W-:Y:S06]  /*e1c0*/  MEMBAR.ALL.CTA ;  /* 0x0000000000007992 */ /* 0x0003ec0000008000 */
[----:B-1----:R-:W1:Y:S01]  /*e1d0*/  FENCE.VIEW.ASYNC.S ;  /* 0x00000000000073c6 */ /* 0x002e620000000000 */
[----:B------:R-:W-:Y:S01]  /*e1e0*/  IADD3.X R20, R3, R21, R4, P2, !PT ;  /* 0x0000001503147210 */ /* 0x000fe200017fe404 */
[----:B-1----:R-:W-:Y:S06]  /*e1f0*/  BAR.ARV 0x1, 0x120 ;  /* 0x0044800000007b1d */ /* 0x002fec0000002000 */
[C---:B------:R-:W-:Y:S01]  /*e200*/  LEA R4, P2, R103.reuse, UR6, 0x2 ;  /* 0x0000000667047c11 */ /* 0x040fe2000f8410ff */
[----:B------:R-:W1:Y:S03]  /*e210*/  SHFL.IDX PT, R3, R211, RZ, 0x1f ;  /* 0x00001fffd3037589 */ /* 0x000e6600000e0000 */
[----:B------:R-:W-:-:S05]  /*e220*/  LEA.HI.X R5, R103, UR7, R20, 0x2, P2 ;  /* 0x0000000767057c11 */ /* 0x000fca00090f1414 */
[----:B------:R2:W-:Y:S04]  /*e230*/  @!P0 STG.E desc[UR12][R4.64], R2 ;  /* 0x0000000204008986 */ /* 0x0005e8000c10190c */
[----:B------:R2:W-:Y:S01]  /*e240*/  @!P1 STG.E desc[UR12][R4.64+0x20], R0 ;  /* 0x0000200004009986 */ /* 0x0005e2000c10190c */
[----:B-1----:R-:W-:-:S13]  /*e250*/  ISETP.NE.AND P0, PT, R3, 0x7, PT ;  /* 0x000000070300780c */ /* 0x002fda0003f05270 */
[----:B--2---:R-:W-:Y:S05]  /*e260*/  @P0 BRA `(.L_x_968) ;  /* 0x0000000c00180947 */ /* 0x004fea0003800000 */
[----:B------:R-:W-:Y:S01]  /*e270*/  BAR.SYNC.DEFER_BLOCKING 0x1, 0x120 ;  /* 0x0044800000007b1d */ /* 0x000fe20000010000 */
[----:B------:R-:W-:-:S05]  /*e280*/  ELECT P0, URZ, PT ;  /* 0x00000000003f782f */ /* 0x000fca0003800000 */
[----:B------:R-:W-:Y:S08]  /*e290*/  BSSY B0, `(.L_x_969) ;  /* 0x000001d000007945 */ /* 0x000ff00003800000 */
[----:B------:R-:W-:Y:S05]  /*e2a0*/  @!P0 BRA `(.L_x_970) ;  /* 0x00000000006c8947 */ /* 0x000fea0003800000 */
[----:B------:R-:W-:Y:S01]  /*e2b0*/  ULDC.64 UR10, c[0x0][0x198] ;  /* 0x00006600000a7ab9 */ /* 0x000fe20000000a00 */
[----:B------:R-:W-:Y:S02]  /*e2c0*/  UIADD3 UR5, UR38, 0x4000, URZ ;  /* 0x0000400026057890 */ /* 0x000fe4000fffe03f */
[----:B------:R-:W-:Y:S02]  /*e2d0*/  UIADD3 UR6, UP0, UR10, 0x9f0, URZ ;  /* 0x000009f00a067890 */ /* 0x000fe4000ff1e03f */
[----:B------:R-:W-:Y:S02]  /*e2e0*/  UIADD3 UR9, UR38, 0x8000, URZ ;  /* 0x0000800026097890 */ /* 0x000fe4000fffe03f */
[----:B------:R-:W-:Y:S01]  /*e2f0*/  UIADD3.X UR7, URZ, UR11, URZ, UP0, !UPT ;  /* 0x0000000b3f077290 */ /* 0x000fe200087fe43f */
[----:B------:R-:W-:Y:S01]  /*e300*/  UMOV UR41, URZ ;  /* 0x0000003f00297c82 */ /* 0x000fe20008000000 */
[----:B------:R-:W-:Y:S01]  /*e310*/  UMOV UR45, URZ ;  /* 0x0000003f002d7c82 */ /* 0x000fe20008000000 */
[----:B------:R-:W-:Y:S01]  /*e320*/  UMOV UR40, UR38 ;  /* 0x0000002600287c82 */ /* 0x000fe20008000000 */
[----:B------:R-:W-:Y:S01]  /*e330*/  UMOV UR8, 0x40 ;  /* 0x0000004000087882 */ /* 0x000fe20000000000 */
[----:B------:R-:W-:-:S04]  /*e340*/  UIADD3 UR10, UR38, 0xc000, URZ ;  /* 0x0000c000260a7890 */ /* 0x000fc8000fffe03f */
        /* <DEDUP_REMOVED lines=17> */
.L_x_970:
[----:B------:R-:W-:Y:S05]  /*e460*/  BSYNC B0 ;  /* 0x0000000000007941 */ /* 0x000fea0003800000 */
.L_x_969:
[----:B------:R-:W-:Y:S05]  /*e470*/  BRA `(.L_x_968) ;  /* 0x0000000800947947 */ /* 0x000fea0003800000 */
.L_x_967:
[----:B------:R-:W1:Y:S01]  /*e480*/  LDC.64 R8, c[0x0][0xae0] ;  /* 0x0002b800ff087b82 */ /* 0x000e620000000a00 */
[----:B------:R-:W-:Y:S01]  /*e490*/  ISETP.GT.AND P0, PT, R213, 0x7f, PT ;  /* 0x0000007fd500780c */ /* 0x000fe20003f04270 */
[----:B------:R-:W-:Y:S01]  /*e4a0*/  USHF.R.S32.HI UR5, URZ, 0x1f, UR43 ;  /* 0x0000001f3f057899 */ /* 0x000fe2000801142b */
[--C-:B------:R-:W-:Y:S01]  /*e4b0*/  SHF.R.S32.HI R203, RZ, 0x1f, R202.reuse ;  /* 0x0000001fffcb7819 */ /* 0x100fe200000114ca */
[----:B------:R-:W-:Y:S01]  /*e4c0*/  USHF.R.S32.HI UR6, URZ, 0x1f, UR44 ;  /* 0x0000001f3f067899 */ /* 0x000fe2000801142c */
[----:B------:R-:W-:Y:S03]  /*e4d0*/  BSSY B0, `(.L_x_971) ;  /* 0x000001d000007945 */ /* 0x000fe60003800000 */
[----:B------:R-:W2:Y:S08]  /*e4e0*/  LDC R14, c[0x0][0xdac] ;  /* 0x00036b00ff0e7b82 */ /* 0x000eb00000000800 */
[----:B------:R-:W3:Y:S01]  /*e4f0*/  LDC.64 R10, c[0x0][0xae8] ;  /* 0x0002ba00ff0a7b82 */ /* 0x000ee20000000a00 */
[----:B-1----:R-:W-:-:S04]  /*e500*/  IMAD.WIDE.U32 R6, R8, UR43, R202 ;  /* 0x0000002b08067c25 */ /* 0x002fc8000f8e00ca */
[----:B------:R-:W-:Y:S01]  /*e510*/  IMAD R8, R8, UR5, RZ ;  /* 0x0000000508087c24 */ /* 0x000fe2000f8e02ff */
[----:B------:R-:W-:Y:S06]  /*e520*/  @P0 BRA `(.L_x_972) ;  /* 0x00000000005c0947 */ /* 0x000fec0003800000 */
[----:B------:R-:W1:Y:S01]  /*e530*/  S2R R0, SR_TID.X ;  /* 0x0000000000007919 */ /* 0x000e620000002100 */
[----:B------:R-:W-:Y:S01]  /*e540*/  IMAD.U32 R2, RZ, RZ, UR42 ;  /* 0x0000002aff027e24 */ /* 0x000fe2000f8e00ff */
[----:B------:R-:W-:-:S04]  /*e550*/  ULDC UR7, c[0x0][0xa88] ;  /* 0x0002a20000077ab9 */ /* 0x000fc80000000800 */
[----:B-1----:R-:W-:-:S04]  /*e560*/  IADD3 R2, R2, -0x80, R0 ;  /* 0xffffff8002027810 */ /* 0x002fc80007ffe000 */
[----:B------:R-:W-:-:S13]  /*e570*/  ISETP.GE.AND P0, PT, R2, UR7, PT ;  /* 0x0000000702007c0c */ /* 0x000fda000bf06270 */
[----:B------:R-:W-:Y:S05]  /*e580*/  @P0 BRA `(.L_x_972) ;  /* 0x0000000000440947 */ /* 0x000fea0003800000 */
[----:B------:R-:W1:Y:S01]  /*e590*/  LDC.64 R4, c[0x0][0xb70] ;  /* 0x0002dc00ff047b82 */ /* 0x000e620000000a00 */
[----:B------:R-:W-:Y:S01]  /*e5a0*/  SHF.R.S32.HI R3, RZ, 0x1f, R2 ;  /* 0x0000001fff037819 */ /* 0x000fe20000011402 */
[----:B------:R-:W-:Y:S01]  /*e5b0*/  ULDC.64 UR8, c[0x0][0xb40] ;  /* 0x0002d00000087ab9 */ /* 0x000fe20000000a00 */
[----:B------:R-:W-:-:S05]  /*e5c0*/  ULDC.64 UR10, c[0x0][0x208] ;  /* 0x00008200000a7ab9 */ /* 0x000fca0000000a00 */
[----:B------:R-:W4:Y:S01]  /*e5d0*/  LDC.64 R12, c[0x0][0xb78] ;  /* 0x0002de00ff0c7b82 */ /* 0x000f220000000a00 */
[C---:B-1----:R-:W-:Y:S02]  /*e5e0*/  IMAD R0, R4.reuse, UR5, RZ ;  /* 0x0000000504007c24 */ /* 0x042fe4000f8e02ff */
[----:B------:R-:W-:-:S04]  /*e5f0*/  IMAD.WIDE.U32 R2, R4, UR43, R2 ;  /* 0x0000002b04027c25 */ /* 0x000fc8000f8e0002 */
[----:B------:R-:W-:Y:S02]  /*e600*/  IMAD R5, R5, UR43, R0 ;  /* 0x0000002b05057c24 */ /* 0x000fe4000f8e0200 */
[----:B----4-:R-:W-:-:S03]  /*e610*/  IMAD R0, R12, UR6, RZ ;  /* 0x000000060c007c24 */ /* 0x010fc6000f8e02ff */
[----:B------:R-:W-:Y:S01]  /*e620*/  IADD3 R3, R3, R5, RZ ;  /* 0x0000000503037210 */ /* 0x000fe20007ffe0ff */
[----:B------:R-:W-:Y:S02]  /*e630*/  IMAD R5, R13, UR44, R0 ;  /* 0x0000002c0d057c24 */ /* 0x000fe4000f8e0200 */
[----:B------:R-:W-:-:S04]  /*e640*/  IMAD.WIDE.U32 R2, R12, UR44, R2 ;  /* 0x0000002c0c027c25 */ /* 0x000fc8000f8e0002 */
[----:B------:R-:W-:Y:S01]  /*e650*/  IMAD.IADD R3, R3, 0x1, R5 ;  /* 0x0000000103037824 */ /* 0x000fe200078e0205 */
[----:B------:R-:W-:-:S04]  /*e660*/  LEA R4, P0, R2, UR8, 0x2 ;  /* 0x0000000802047c11 */ /* 0x000fc8000f8010ff */
[----:B------:R-:W-:Y:S01]  /*e670*/  LEA.HI.X R5, R2, UR9, R3, 0x2, P0 ;  /* 0x0000000902057c11 */ /* 0x000fe200080f1403 */
[----:B------:R-:W-:-:S05]  /*e680*/  IMAD.MOV.U32 R3, RZ, RZ, -0x800000 ;  /* 0xff800000ff037424 */ /* 0x000fca00078e00ff */
[----:B------:R1:W-:Y:S03]  /*e690*/  STG.E desc[UR10][R4.64], R3 ;  /* 0x0000000304007986 */ /* 0x0003e6000c10190a */
.L_x_972:
[----:B------:R-:W-:Y:S05]  /*e6a0*/  BSYNC B0 ;  /* 0x0000000000007941 */ /* 0x000fea0003800000 */
.L_x_971:
[----:B------:R-:W-:Y:S01]  /*e6b0*/  R2UR UR7, R206 ;  /* 0x00000000ce0772ca */ /* 0x000fe200000e0000 */
[----:B------:R-:W-:Y:S01]  /*e6c0*/  ULDC UR5, c[0x0][0xa88] ;  /* 0x0002a20000057ab9 */ /* 0x000fe20000000800 */
[C---:B------:R-:W-:Y:S01]  /*e6d0*/  IADD3 R0, R204.reuse, 0x20, RZ ;  /* 0x00000020cc007810 */ /* 0x040fe20007ffe0ff */
[----:B------:R-:W-:Y:S01]  /*e6e0*/  UIADD3 UR42, -UR42, UR5, URZ ;  /* 0x000000052a2a7290 */ /* 0x000fe2000fffe13f */
[----:B-1----:R-:W-:Y:S01]  /*e6f0*/  IMAD R3, R9, UR43, R8 ;  /* 0x0000002b09037c24 */ /* 0x002fe2000f8e0208 */
[----:B------:R-:W-:Y:S01]  /*e700*/  SHF.R.S32.HI R205, RZ, 0x1f, R204 ;  /* 0x0000001fffcd7819 */ /* 0x000fe200000114cc */
[C---:B------:R-:W-:Y:S01]  /*e710*/  VIADD R2, R204.reuse, 0x40 ;  /* 0x00000040cc027836 */ /* 0x040fe20000000000 */
[----:B------:R-:W-:Y:S01]  /*e720*/  BSSY B0, `(.L_x_973) ;  /* 0x0000025000007945 */ /* 0x000fe20003800000 */
[----:B------:R-:W-:Y:S01]  /*e730*/  IMAD.IADD R7, R7, 0x1, R3 ;  /* 0x0000000107077824 */ /* 0x000fe200078e0203 */
[C---:B------:R-:W-:Y:S01]  /*e740*/  ISETP.GE.AND P2, PT, R204.reuse, UR42, PT ;  /* 0x0000002acc007c0c */ /* 0x040fe2000bf46270 */
[----:B------:R-:W-:Y:S01]  /*e750*/  VIADD R8, R204, 0x60 ;  /* 0x00000060cc087836 */ /* 0x000fe20000000000 */
[----:B------:R-:W-:Y:S01]  /*e760*/  ISETP.GE.AND P0, PT, R0, UR42, PT ;  /* 0x0000002a00007c0c */ /* 0x000fe2000bf06270 */
[C---:B---3--:R-:W-:Y:S01]  /*e770*/  IMAD R0, R10.reuse, UR6, RZ ;  /* 0x000000060a007c24 */ /* 0x048fe2000f8e02ff */
[----:B------:R-:W-:Y:S01]  /*e780*/  ULOP3.LUT UR5, URZ, UR7, URZ, 0x33, !UPT ;  /* 0x000000073f057292 */ /* 0x000fe2000f8e333f */
[----:B------:R-:W-:Y:S01]  /*e790*/  IMAD.WIDE.U32 R6, R10, UR44, R6 ;  /* 0x0000002c0a067c25 */ /* 0x000fe2000f8e0006 */
[----:B------:R-:W-:-:S03]  /*e7a0*/  ISETP.GE.AND P1, PT, R2, UR42, PT ;  /* 0x0000002a02007c0c */ /* 0x000fc6000bf26270 */
[----:B------:R-:W-:Y:S01]  /*e7b0*/  IMAD R3, R11, UR44, R0 ;  /* 0x0000002c0b037c24 */ /* 0x000fe2000f8e0200 */
[----:B--2---:R-:W-:-:S03]  /*e7c0*/  IADD3 R5, R14, UR5, RZ ;  /* 0x000000050e057c10 */ /* 0x004fc6000fffe0ff */
[----:B------:R-:W-:Y:S02]  /*e7d0*/  IMAD.IADD R11, R7, 0x1, R3 ;  /* 0x00000001070b7824 */ /* 0x000fe400078e0203 */
[----:B------:R-:W-:Y:S01]  /*e7e0*/  IMAD.WIDE R4, R5, 0x80, R204 ;  /* 0x0000008005047825 */ /* 0x000fe200078e02cc */
[----:B------:R-:W-:Y:S06]  /*e7f0*/  @P2 BRA `(.L_x_974) ;  /* 0x00000000005c2947 */ /* 0x000fec0003800000 */
[C---:B------:R-:W-:Y:S01]  /*e800*/  VIADD R2, R202.reuse, 0x80 ;  /* 0x00000080ca027836 */ /* 0x040fe20000000000 */
[----:B------:R-:W-:Y:S01]  /*e810*/  IADD3 R0, R202, 0x40, RZ ;  /* 0x00000040ca007810 */ /* 0x000fe20007ffe0ff */
[----:B------:R-:W-:Y:S01]  /*e820*/  ULDC UR5, c[0x0][0xa8c] ;  /* 0x0002a30000057ab9 */ /* 0x000fe20000000800 */
[----:B------:R-:W-:Y:S01]  /*e830*/  ULDC.64 UR6, c[0x0][0xad8] ;  /* 0x0002b60000067ab9 */ /* 0x000fe20000000a00 */
[----:B------:R-:W-:Y:S01]  /*e840*/  IMAD.MOV.U32 R3, RZ, RZ, R11 ;  /* 0x000000ffff037224 */ /* 0x000fe200078e000b */
[----:B------:R-:W-:Y:S01]  /*e850*/  ISETP.GE.AND P4, PT, R2, UR5, PT ;  /* 0x0000000502007c0c */ /* 0x000fe2000bf86270 */
[----:B------:R-:W-:Y:S01]  /*e860*/  IMAD R9, R5, UR6, RZ ;  /* 0x0000000605097c24 */ /* 0x000fe2000f8e02ff */
[----:B------:R-:W-:Y:S01]  /*e870*/  ISETP.GE.AND P3, PT, R0, UR5, PT ;  /* 0x0000000500007c0c */ /* 0x000fe2000bf66270 */
[----:B------:R-:W-:Y:S01]  /*e880*/  VIADD R0, R202, 0xc0 ;  /* 0x000000c0ca007836 */ /* 0x000fe20000000000 */
[----:B------:R-:W-:Y:S01]  /*e890*/  MOV R2, R6 ;  /* 0x0000000600027202 */ /* 0x000fe20000000f00 */
[----:B------:R-:W-:Y:S01]  /*e8a0*/  IMAD R9, R4, UR7, R9 ;  /* 0x0000000704097c24 */ /* 0x000fe2000f8e0209 */
[----:B------:R-:W-:Y:S01]  /*e8b0*/  ISETP.GE.AND P2, PT, R202, UR5, PT ;  /* 0x00000005ca007c0c */ /* 0x000fe2000bf46270 */
[----:B------:R-:W-:Y:S01]  /*e8c0*/  ULDC.64 UR8, c[0x0][0x208] ;  /* 0x0000820000087ab9 */ /* 0x000fe20000000a00 */
[----:B------:R-:W-:Y:S01]  /*e8d0*/  ISETP.GE.AND P5, PT, R0, UR5, PT ;  /* 0x0000000500007c0c */ /* 0x000fe2000bfa6270 */
[----:B------:R-:W-:Y:S01]  /*e8e0*/  IMAD.WIDE.U32 R2, R4, UR6, R2 ;  /* 0x0000000604027c25 */ /* 0x000fe2000f8e0002 */
[----:B------:R-:W-:-:S03]  /*e8f0*/  ULDC.64 UR6, c[0x0][0xa80] ;  /* 0x0002a00000067ab9 */ /* 0x000fc60000000a00 */
[----:B------:R-:W-:Y:S01]  /*e900*/  IMAD.IADD R3, R3, 0x1, R9 ;  /* 0x0000000103037824 */ /* 0x000fe200078e0209 */
[----:B------:R-:W-:-:S04]  /*e910*/  LEA R12, P6, R2, UR6, 0x1 ;  /* 0x00000006020c7c11 */ /* 0x000fc8000f8c08ff */
[----:B------:R-:W-:-:S05]  /*e920*/  LEA.HI.X R13, R2, UR7, R3, 0x1, P6 ;  /* 0x00000007020d7c11 */ /* 0x000fca000b0f0c03 */
[----:B------:R1:W-:Y:S04]  /*e930*/  @!P2 STG.E.128 desc[UR8][R12.64], RZ ;  /* 0x000000ff0c00a986 */ /* 0x0003e8000c101d08 */
[----:B------:R1:W-:Y:S04]  /*e940*/  @!P3 STG.E.128 desc[UR8][R12.64+0x80], RZ ;  /* 0x000080ff0c00b986 */ /* 0x0003e8000c101d08 */
[----:B------:R1:W-:Y:S04]  /*e950*/  @!P4 STG.E.128 desc[UR8][R12.64+0x100], RZ ;  /* 0x000100ff0c00c986 */ /* 0x0003e8000c101d08 */
[----:B------:R1:W-:Y:S02]  /*e960*/  @!P5 STG.E.128 desc[UR8][R12.64+0x180], RZ ;  /* 0x000180ff0c00d986 */ /* 0x0003e4000c101d08 */
.L_x_974:
[----:B------:R-:W-:Y:S05]  /*e970*/  BSYNC B0 ;  /* 0x0000000000007941 */ /* 0x000fea0003800000 */
.L_x_973:
[----:B------:R-:W-:Y:S01]  /*e980*/  BSSY B0, `(.L_x_975) ;  /* 0x000001c000007945 */ /* 0x000fe20003800000 */
[----:B------:R-:W-:-:S03]  /*e990*/  ISETP.GE.AND P2, PT, R8, UR42, PT ;  /* 0x0000002a08007c0c */ /* 0x000fc6000bf46270 */
[----:B------:R-:W-:Y:S10]  /*e9a0*/  @P0 BRA `(.L_x_976) ;  /* 0x0000000000640947 */ /* 0x000ff40003800000 */
[----:B------:R-:W-:Y:S01]  /*e9b0*/  IADD3 R9, P0, R4, 0x20, RZ ;  /* 0x0000002004097810 */ /* 0x000fe20007f1e0ff */
[C---:B------:R-:W-:Y:S01]  /*e9c0*/  VIADD R3, R202.reuse, 0x80 ;  /* 0x00000080ca037836 */ /* 0x040fe20000000000 */
[----:B------:R-:W-:Y:S01]  /*e9d0*/  IADD3 R2, R202, 0x40, RZ ;  /* 0x00000040ca027810 */ /* 0x000fe20007ffe0ff */
[----:B------:R-:W-:Y:S01]  /*e9e0*/  ULDC UR5, c[0x0][0xa8c] ;  /* 0x0002a30000057ab9 */ /* 0x000fe20000000800 */
        /* <DEDUP_REMOVED lines=14> */
[----:B------:R-:W-:Y:S02]  /*ead0*/  LEA R8, P0, R2, UR6, 0x1 ;  /* 0x0000000602087c11 */ /* 0x000fe4000f8008ff */
[----:B------:R-:W-:-:S04]  /*eae0*/  IADD3 R3, R3, R9, RZ ;  /* 0x0000000903037210 */ /* 0x000fc80007ffe0ff */
[----:B------:R-:W-:-:S05]  /*eaf0*/  LEA.HI.X R9, R2, UR7, R3, 0x1, P0 ;  /* 0x0000000702097c11 */ /* 0x000fca00080f0c03 */
[----:B------:R2:W-:Y:S04]  /*eb00*/  @!P3 STG.E.128 desc[UR8][R8.64], RZ ;  /* 0x000000ff0800b986 */ /* 0x0005e8000c101d08 */
[----:B------:R2:W-:Y:S04]  /*eb10*/  @!P4 STG.E.128 desc[UR8][R8.64+0x80], RZ ;  /* 0x000080ff0800c986 */ /* 0x0005e8000c101d08 */
[----:B------:R2:W-:Y:S04]  /*eb20*/  @!P5 STG.E.128 desc[UR8][R8.64+0x100], RZ ;  /* 0x000100ff0800d986 */ /* 0x0005e8000c101d08 */
[----:B------:R2:W-:Y:S02]  /*eb30*/  @!P6 STG.E.128 desc[UR8][R8.64+0x180], RZ ;  /* 0x000180ff0800e986 */ /* 0x0005e4000c101d08 */
.L_x_976:
[----:B------:R-:W-:Y:S05]  /*eb40*/  BSYNC B0 ;  /* 0x0000000000007941 */ /* 0x000fea0003800000 */
.L_x_975:
[----:B------:R-:W-:Y:S04]  /*eb50*/  BSSY B0, `(.L_x_977) ;  /* 0x000001b000007945 */ /* 0x000fe80003800000 */
[----:B------:R-:W-:Y:S05]  /*eb60*/  @P1 BRA `(.L_x_978) ;  /* 0x0000000000641947 */ /* 0x000fea0003800000 */
[----:B--2---:R-:W-:Y:S01]  /*eb70*/  IADD3 R9, P0, R4, 0x40, RZ ;  /* 0x0000004004097810 */ /* 0x004fe20007f1e0ff */
[C---:B------:R-:W-:Y:S01]  /*eb80*/  VIADD R3, R202.reuse, 0x80 ;  /* 0x00000080ca037836 */ /* 0x040fe20000000000 */
[----:B------:R-:W-:Y:S01]  /*eb90*/  ULDC UR5, c[0x0][0xa8c] ;  /* 0x0002a30000057ab9 */ /* 0x000fe20000000800 */
[C---:B------:R-:W-:Y:S01]  /*eba0*/  VIADD R2, R202.reuse, 0x40 ;  /* 0x00000040ca027836 */ /* 0x040fe20000000000 */
[----:B------:R-:W-:Y:S01]  /*ebb0*/  IADD3.X R0, RZ, R5, RZ, P0, !PT ;  /* 0x00000005ff007210 */ /* 0x000fe200007fe4ff */
[----:B------:R-:W-:Y:S01]  /*ebc0*/  ULDC.64 UR6, c[0x0][0xad8] ;  /* 0x0002b60000067ab9 */ /* 0x000fe20000000a00 */
[----:B------:R-:W-:Y:S01]  /*ebd0*/  ISETP.GE.AND P4, PT, R3, UR5, PT ;  /* 0x0000000503007c0c */ /* 0x000fe2000bf86270 */
[----:B------:R-:W-:Y:S01]  /*ebe0*/  VIADD R8, R202, 0xc0 ;  /* 0x000000c0ca087836 */ /* 0x000fe20000000000 */
[----:B------:R-:W-:Y:S01]  /*ebf0*/  ISETP.GE.AND P3, PT, R2, UR5, PT ;  /* 0x0000000502007c0c */ /* 0x000fe2000bf66270 */
[----:B------:R-:W-:Y:S01]  /*ec00*/  IMAD.MOV.U32 R2, RZ, RZ, R6 ;  /* 0x000000ffff027224 */ /* 0x000fe200078e0006 */
[----:B------:R-:W-:Y:S01]  /*ec10*/  MOV R3, R11 ;  /* 0x0000000b00037202 */ /* 0x000fe20000000f00 */
[----:B------:R-:W-:Y:S01]  /*ec20*/  IMAD R0, R0, UR6, RZ ;  /* 0x0000000600007c24 */ /* 0x000fe2000f8e02ff */
[----:B------:R-:W-:Y:S01]  /*ec30*/  ISETP.GE.AND P1, PT, R202, UR5, PT ;  /* 0x00000005ca007c0c */ /* 0x000fe2000bf26270 */
[----:B------:R-:W-:Y:S01]  /*ec40*/  ULDC.64 UR8, c[0x0][0x208] ;  /* 0x0000820000087ab9 */ /* 0x000fe20000000a00 */
[----:B------:R-:W-:Y:S01]  /*ec50*/  ISETP.GE.AND P5, PT, R8, UR5, PT ;  /* 0x0000000508007c0c */ /* 0x000fe2000bfa6270 */
[----:B------:R-:W-:-:S04]  /*ec60*/  IMAD.WIDE.U32 R2, R9, UR6, R2 ;  /* 0x0000000609027c25 */ /* 0x000fc8000f8e0002 */
        /* <DEDUP_REMOVED lines=9> */
.L_x_978:
[----:B------:R-:W-:Y:S05]  /*ed00*/  BSYNC B0 ;  /* 0x0000000000007941 */ /* 0x000fea0003800000 */
.L_x_977:
[----:B------:R-:W-:Y:S04]  /*ed10*/  BSSY B0, `(.L_x_968) ;  /* 0x000001b000007945 */ /* 0x000fe80003800000 */
        /* <DEDUP_REMOVED lines=9> */
[----:B------:R-:W-:Y:S01]  /*edb0*/  IADD3 R5, R202, 0x80, RZ ;  /* 0x00000080ca057810 */ /* 0x000fe20007ffe0ff */
[----:B------:R-:W-:Y:S01]  /*edc0*/  IMAD R4, R4, UR6, RZ ;  /* 0x0000000604047c24 */ /* 0x000fe2000f8e02ff */
[C---:B------:R-:W-:Y:S01]  /*edd0*/  ISETP.GE.AND P1, PT, R202.reuse, UR5, PT ;  /* 0x00000005ca007c0c */ /* 0x040fe2000bf26270 */
[----:B------:R-:W-:Y:S01]  /*ede0*/  VIADD R0, R202, 0xc0 ;  /* 0x000000c0ca007836 */ /* 0x000fe20000000000 */
[----:B------:R-:W-:Y:S01]  /*edf0*/  ISETP.GE.AND P3, PT, R5, UR5, PT ;  /* 0x0000000505007c0c */ /* 0x000fe2000bf66270 */
[----:B------:R-:W-:Y:S01]  /*ee00*/  IMAD.WIDE.U32 R2, R7, UR6, R2 ;  /* 0x0000000607027c25 */ /* 0x000fe2000f8e0002 */
[----:B------:R-:W-:-:S02]  /*ee10*/  ULDC.64 UR8, c[0x0][0x208] ;  /* 0x0000820000087ab9 */ /* 0x000fc40000000a00 */
        /* <DEDUP_REMOVED lines=10> */
.L_x_979:
[----:B------:R-:W-:Y:S05]  /*eec0*/  BSYNC B0 ;  /* 0x0000000000007941 */ /* 0x000fea0003800000 */
.L_x_968:
[----:B------:R-:W5:Y:S02]  /*eed0*/  LDC R0, c[0x0][0xda8] ;  /* 0x00036a00ff007b82 */ /* 0x000f640000000800 */
[----:B-----5:R-:W-:-:S13]  /*eee0*/  ISETP.LE.AND P0, PT, R0, UR4, PT ;  /* 0x0000000400007c0c */ /* 0x020fda000bf03270 */
[----:B------:R-:W-:Y:S05]  /*eef0*/  @!P0 BRA `(.L_x_980) ;  /* 0xffffff1c00b88947 */ /* 0x000fea000383ffff */
[----:B------:R-:W-:Y:S05]  /*ef00*/  EXIT ;  /* 0x000000000000794d */ /* 0x000fea0003800000 */
.L_x_886:
[----:B------:R-:W-:-:S08]  /*ef10*/  NOP ;  /* 0x0000000000007918 */ /* 0x000fd00000000000 */
[----:B-1----:R-:W1:-:S00]  /*ef20*/  USETMAXREG.DEALLOC.CTAPOOL 0x18 ;  /* 0x00000018000079c8 */ /* 0x002e4000080e0500 */
[----:B-1----:R-:W-:-:S06]  /*ef30*/  LOP3.LUT R0, R0, 0x3, RZ, 0xc0, !PT ;  /* 0x0000000300007812 */ /* 0x002fcc00078ec0ff */
[----:B------:R-:W1:Y:S02]  /*ef40*/  SHFL.IDX PT, R0, R0, RZ, 0x1f ;  /* 0x00001fff00007589 */ /* 0x000e6400000e0000 */
[----:B-1----:R-:W-:-:S13]  /*ef50*/  ISETP.NE.AND P0, PT, R0, RZ, PT ;  /* 0x000000ff0000720c */ /* 0x002fda0003f05270 */
[----:B------:R-:W-:Y:S05]  /*ef60*/  @P0 EXIT ;  /* 0x000000000000094d */ /* 0x000fea0003800000 */
[----:B------:R-:W1:Y:S01]  /*ef70*/  S2UR UR4, SR_CTAID.X ;  /* 0x00000000000479c3 */ /* 0x000e620000002500 */
[----:B------:R-:W-:Y:S01]  /*ef80*/  UMOV UR49, URZ ;  /* 0x0000003f00317c82 */ /* 0x000fe20008000000 */
[----:B------:R-:W-:Y:S01]  /*ef90*/  MOV R16, RZ ;  /* 0x000000ff00107202 */ /* 0x000fe20000000f00 */
[----:B------:R-:W-:-:S05]  /*efa0*/  IMAD.MOV.U32 R17, RZ, RZ, 0x1 ;  /* 0x00000001ff117424 */ /* 0x000fca00078e00ff */
[----:B------:R-:W1:Y:S02]  /*efb0*/  LDC R0, c[0x0][0xda8] ;  /* 0x00036a00ff007b82 */ /* 0x000e640000000800 */
[----:B-1----:R-:W-:-:S13]  /*efc0*/  ISETP.LE.AND P0, PT, R0, UR4, PT ;  /* 0x0000000400007c0c */ /* 0x002fda000bf03270 */
[----:B------:R-:W-:Y:S05]  /*efd0*/  @P0 BRA `(.L_x_981) ;  /* 0x00000034001c0947 */ /* 0x000fea0003800000 */
[----:B------:R-:W-:Y:S01]  /*efe0*/  IMAD.U32 R19, RZ, RZ, UR4 ;  /* 0x00000004ff137e24 */ /* 0x000fe2000f8e00ff */
[----:B------:R-:W-:Y:S01]  /*eff0*/  MOV R17, 0x1 ;  /* 0x0000000100117802 */ /* 0x000fe20000000f00 */
[----:B------:R-:W-:Y:S01]  /*f000*/  IMAD.MOV.U32 R16, RZ, RZ, RZ ;  /* 0x000000ffff107224 */ /* 0x000fe200078e00ff */
[----:B------:R-:W-:Y:S01]  /*f010*/  ULDC UR50, c[0x0][0xc] ;  /* 0x0000030000327ab9 */ /* 0x000fe20000000800 */
[----:B------:R-:W-:Y:S01]  /*f020*/  ULDC.64 UR42, c[0x0][0x198] ;  /* 0x00006600002a7ab9 */ /* 0x000fe20000000a00 */
[----:B------:R-:W-:-:S05]  /*f030*/  UMOV UR49, URZ ;  /* 0x0000003f00317c82 */ /* 0x000fca0008000000 */
.L_x_1035:
[----:B------:R-:W-:Y:S01]  /*f040*/  ULDC UR8, c[0x0][0xdd0] ;  /* 0x0003740000087ab9 */ /* 0x000fe20000000800 */
[----:B-1----:R-:W1:Y:S01]  /*f050*/  LDC R0, c[0x0][0xde8] ;  /* 0x00037a00ff007b82 */ /* 0x002e620000000800 */
[C---:B------:R-:W-:Y:S01]  /*f060*/  R2UR UR6, R19.reuse ;  /* 0x00000000130672ca */ /* 0x040fe200000e0000 */
[----:B------:R-:W-:Y:S01]  /*f070*/  UISETP.NE.AND UP0, UPT, UR8, 0x1, UPT ;  /* 0x000000010800788c */ /* 0x000fe2000bf05270 */
[----:B------:R-:W-:-:S10]  /*f080*/  R2UR UR7, R19 ;  /* 0x00000000130772ca */ /* 0x000fd400000e0000 */
[----:B------:R-:W-:Y:S01]  /*f090*/  @UP0 ULDC UR4, c[0x0][0xdd4] ;  /* 0x0003750000040ab9 */ /* 0x000fe20000000800 */
[----:B------:R-:W-:Y:S01]  /*f0a0*/  @UP0 ULDC UR9, c[0x0][0xdd8] ;  /* 0x0003760000090ab9 */ /* 0x000fe20000000800 */
[----:B------:R-:W-:-:S04]  /*f0b0*/  UIMAD.WIDE.U32 UR4, UR6, UR4, URZ ;  /* 0x00000004060472a5 */ /* 0x000fc8000f8e003f */
[----:B------:R-:W-:-:S04]  /*f0c0*/  @UP0 USHF.R.U32.HI UR6, URZ, UR9, UR5 ;  /* 0x000000093f060299 */ /* 0x000fc80008011605 */
[----:B------:R-:W-:Y:S02]  /*f0d0*/  UIADD3 UR4, -UR6, URZ, URZ ;  /* 0x0000003f06047290 */ /* 0x000fe4000fffe13f */
[----:B-1----:R-:W-:Y:S02]  /*f0e0*/  ISETP.LE.AND P0, PT, R0, UR6, PT ;  /* 0x0000000600007c0c */ /* 0x002fe4000bf03270 */
[----:B------:R-:W-:-:S11]  /*f0f0*/  UIMAD UR8, UR8, UR4, UR7 ;  /* 0x00000004080872a4 */ /* 0x000fd6000f8e0207 */
[----:B------:R-:W-:Y:S05]  /*f100*/  @!P0 BRA `(.L_x_982) ;  /* 0x0000000000208947 */ /* 0x000fea0003800000 */
[----:B------:R-:W-:Y:S01]  /*f110*/  ULDC UR9, c[0x0][0xddc] ;  /* 0x0003770000097ab9 */ /* 0x000fe20000000800 */
[----:B------:R-:W-:Y:S01]  /*f120*/  UMOV UR7, UR8 ;  /* 0x0000000800077c82 */ /* 0x000fe20008000000 */
[----:B------:R-:W-:-:S11]  /*f130*/  UISETP.NE.AND UP0, UPT, UR9, 0x1, UPT ;  /* 0x000000010900788c */ /* 0x000fd6000bf05270 */
[----:B------:R-:W-:Y:S02]  /*f140*/  @UP0 ULDC.64 UR10, c[0x0][0xde0] ;  /* 0x00037800000a0ab9 */ /* 0x000fe40000000a00 */
[----:B------:R-:W-:-:S04]  /*f150*/  UIMAD.WIDE.U32 UR4, UR8, UR10, URZ ;  /* 0x0000000a080472a5 */ /* 0x000fc8000f8e003f */
[----:B------:R-:W-:-:S04]  /*f160*/  @UP0 USHF.R.U32.HI UR7, URZ, UR11, UR5 ;  /* 0x0000000b3f070299 */ /* 0x000fc80008011605 */
[----:B------:R-:W-:Y:S01]  /*f170*/  UIMAD UR4, UR7, UR9, URZ ;  /* 0x00000009070472a4 */ /* 0x000fe2000f8e023f */
[----:B------:R-:W-:Y:S11]  /*f180*/  BRA `(.L_x_983) ;  /* 0x00000000001c7947 */ /* 0x000ff60003800000 */
.L_x_982:
[----:B------:R-:W-:Y:S01]  /*f190*/  ULDC UR9, c[0x0][0xdc4] ;  /* 0x0003710000097ab9 */ /* 0x000fe20000000800 */
[----:B------:R-:W-:Y:S01]  /*f1a0*/  UMOV UR7, UR8 ;  /* 0x0000000800077c82 */ /* 0x000fe20008000000 */
[----:B------:R-:W-:-:S11]  /*f1b0*/  UISETP.NE.AND UP0, UPT, UR9, 0x1, UPT ;  /* 0x000000010900788c */ /* 0x000fd6000bf05270 */
[----:B------:R-:W-:Y:S02]  /*f1c0*/  @UP0 ULDC.64 UR10, c[0x0][0xdc8] ;  /* 0x00037200000a0ab9 */ /* 0x000fe40000000a00 */
[----:B------:R-:W-:-:S04]  /*f1d0*/  UIMAD.WIDE.U32 UR4, UR8, UR10, URZ ;  /* 0x0000000a080472a5 */ /* 0x000fc8000f8e003f */
[----:B------:R-:W-:-:S04]  /*f1e0*/  @UP0 USHF.R.U32.HI UR7, URZ, UR11, UR5 ;  /* 0x0000000b3f070299 */ /* 0x000fc80008011605 */
[----:B------:R-:W-:-:S12]  /*f1f0*/  UIMAD UR4, UR7, UR9, URZ ;  /* 0x00000009070472a4 */ /* 0x000fd8000f8e023f */
.L_x_983:
[----:B------:R-:W-:Y:S01]  /*f200*/  ULDC.64 UR10, c[0x0][0x3f8] ;  /* 0x0000fe00000a7ab9 */ /* 0x000fe20000000a00 */
[----:B------:R-:W-:Y:S02]  /*f210*/  UIADD3 UR8, UR8, -UR4, URZ ;  /* 0x8000000408087290 */ /* 0x000fe4000fffe03f */
[----:B------:R-:W-:Y:S02]  /*f220*/  UISETP.NE.U32.AND UP0, UPT, UR10, URZ, UPT ;  /* 0x0000003f0a00728c */ /* 0x000fe4000bf05070 */
[----:B------:R-:W-:Y:S01]  /*f230*/  ULOP3.LUT UR7, URZ, UR7, URZ, 0x33, !UPT ;  /* 0x000000073f077292 */ /* 0x000fe2000f8e333f */
[----:B------:R-:W-:Y:S01]  /*f240*/  ULDC UR10, c[0x0][0xdb8] ;  /* 0x00036e00000a7ab9 */ /* 0x000fe20000000800 */
[----:B------:R-:W-:Y:S01]  /*f250*/  ULDC.64 UR4, c[0x0][0x9e0] ;  /* 0x0002780000047ab9 */ /* 0x000fe20000000a00 */
[----:B------:R-:W-:Y:S01]  /*f260*/  UISETP.NE.AND UP1, UPT, UR10, 0x1, UPT ;  /* 0x000000010a00788c */ /* 0x000fe2000bf25270 */
[----:B------:R-:W-:Y:S01]  /*f270*/  ULDC UR9, c[0x0][0xdc4] ;  /* 0x0003710000097ab9 */ /* 0x000fe20000000800 */
[----:B------:R-:W-:Y:S01]  /*f280*/  ULDC UR45, c[0x0][0xdac] ;  /* 0x00036b00002d7ab9 */ /* 0x000fe20000000800 */
[----:B------:R-:W-:-:S02]  /*f290*/  UISETP.GE.AND UP2, UPT, UR5, 0x1, UPT ;  /* 0x000000010500788c */ /* 0x000fc4000bf46270 */
[----:B------:R-:W-:Y:S02]  /*f2a0*/  UIMAD UR9, UR6, UR9, UR8 ;  /* 0x00000009060972a4 */ /* 0x000fe4000f8e0208 */
[----:B------:R-:W-:Y:S02]  /*f2b0*/  UIADD3 UR45, UR7, UR45, URZ ;  /* 0x0000002d072d7290 */ /* 0x000fe4000fffe03f */
[----:B------:R-:W-:Y:S01]  /*f2c0*/  UISETP.NE.AND.EX UP0, UPT, UR11, URZ, UPT, UP0 ;  /* 0x0000003f0b00728c */ /* 0x000fe2000bf05300 */
[----:B------:R-:W-:Y:S01]  /*f2d0*/  PLOP3.LUT P1, PT, PT, PT, UP2, 0x80, 0x0 ;  /* 0x000000000000781c */ /* 0x000fe20003f2f028 */
[----:B------:R-:W-:Y:S01]  /*f2e0*/  @UP1 ULDC UR6, c[0x0][0xdbc] ;  /* 0x00036f0000061ab9 */ /* 0x000fe20000000800 */
[----:B------:R-:W-:Y:S02]  /*f2f0*/  USHF.L.U32 UR45, UR45, 0x7, URZ ;  /* 0x000000072d2d7899 */ /* 0x000fe4000800063f */
[----:B------:R-:W-:Y:S01]  /*f300*/  UIMAD.WIDE.U32 UR6, UR9, UR6, URZ ;  /* 0x00000006090672a5 */ /* 0x000fe2000f8e003f */
[----:B------:R-:W-:Y:S01]  /*f310*/  ULDC UR11, c[0x0][0x404] ;  /* 0x00010100000b7ab9 */ /* 0x000fe20000000800 */
[----:B------:R-:W-:Y:S01]  /*f320*/  ULDC UR12, c[0x0][0x288] ;  /* 0x0000a200000c7ab9 */ /* 0x000fe20000000800 */
[----:B------:R-:W-:Y:S01]  /*f330*/  @UP1 ULDC UR14, c[0x0][0xdc0] ;  /* 0x00037000000e1ab9 */ /* 0x000fe20000000800 */
[----:B------:R-:W-:Y:S01]  /*f340*/  UMOV UR47, UR9 ;  /* 0x00000009002f7c82 */ /* 0x000fe20008000000 */
[----:B------:R-:W-:-:S02]  /*f350*/  USEL UR11, UR11, 0x1, UP0 ;  /* 0x000000010b0b7887 */ /* 0x000fc40008000000 */
[----:B------:R-:W-:Y:S02]  /*f360*/  UIADD3 UR8, UR45, 0x80, -UR12 ;  /* 0x000000802d087890 */ /* 0x000fe4000fffe80c */
[----:B------:R-:W-:Y:S01]  /*f370*/  @UP1 USHF.R.U32.HI UR47, URZ, UR14, UR7 ;  /* 0x0000000e3f2f1299 */ /* 0x000fe20008011607 */
[----:B------:R-:W-:Y:S02]  /*f380*/  ULDC UR13, c[0x0][0x2e0] ;  /* 0x0000b800000d7ab9 */ /* 0x000fe40000000800 */
[----:B------:R-:W-:Y:S02]  /*f390*/  UIMAD UR6, UR11, UR13, UR8 ;  /* 0x0000000d0b0672a4 */ /* 0x000fe4000f8e0208 */
[----:B------:R-:W-:Y:S02]  /*f3a0*/  UIADD3 UR46, -UR47, URZ, URZ ;  /* 0x0000003f2f2e7290 */ /* 0x000fe4000fffe13f */
[----:B------:R-:W-:Y:S02]  /*f3b0*/  UIADD3 UR4, UR6, UR4, URZ ;  /* 0x0000000406047290 */ /* 0x000fe4000fffe03f */
[----:B------:R-:W-:Y:S01]  /*f3c0*/  UIMAD UR46, UR10, UR46, UR9 ;  /* 0x0000002e0a2e72a4 */ /* 0x000fe2000f8e0209 */
[----:B------:R-:W-:Y:S11]  /*f3d0*/  @!P1 BRA `(.L_x_984) ;  /* 0x0000000000449947 */ /* 0x000ff60003800000 */
        /* <DEDUP_REMOVED lines=10> */
.L_x_985:
[----:B------:R-:W-:-:S11]  /*f480*/  UISETP.NE.AND UP0, UPT, UR5, 0x1, UPT ;  /* 0x000000010500788c */ /* 0x000fd6000bf05270 */
[----:B------:R-:W-:Y:S02]  /*f490*/  @UP0 ULDC.64 UR14, c[0x0][0x9e8] ;  /* 0x00027a00000e0ab9 */ /* 0x000fe40000000a00 */
[----:B------:R-:W-:-:S04]  /*f4a0*/  UIMAD.WIDE.U32 UR6, UR8, UR14, URZ ;  /* 0x0000000e080672a5 */ /* 0x000fc8000f8e003f */
[----:B------:R-:W-:-:S12]  /*f4b0*/  @UP0 USHF.R.U32.HI UR8, URZ, UR15, UR7 ;  /* 0x0000000f3f080299 */ /* 0x000fd80008011607 */
.L_x_986:
[----:B------:R-:W-:-:S04]  /*f4c0*/  UIMAD UR8, UR8, UR5, UR5 ;  /* 0x00000005080872a4 */ /* 0x000fc8000f8e0205 */
[----:B------:R-:W-:-:S04]  /*f4d0*/  UISETP.LT.AND UP0, UPT, UR4, UR8, UPT ;  /* 0x000000080400728c */ /* 0x000fc8000bf01270 */
[----:B------:R-:W-:-:S12]  /*f4e0*/  USEL UR4, UR4, UR8, UP0 ;  /* 0x0000000804047287 */ /* 0x000fd80008000000 */
.L_x_984:
[----:B------:R-:W-:Y:S02]  /*f4f0*/  UIMAD UR7, UR11, UR13, 0x3f ;  /* 0x0000003f0b0774a4 */ /* 0x000fe4000f8e020d */
[----:B------:R-:W-:Y:S02]  /*f500*/  UIADD3 UR4, UR4, 0x3f, URZ ;  /* 0x0000003f04047890 */ /* 0x000fe4000fffe03f */
[----:B------:R-:W-:Y:S02]  /*f510*/  USHF.R.S32.HI UR8, URZ, 0x1f, UR7 ;  /* 0x0000001f3f087899 */ /* 0x000fe40008011407 */
[----:B------:R-:W-:Y:S02]  /*f520*/  USHF.R.S32.HI UR6, URZ, 0x1f, UR4 ;  /* 0x0000001f3f067899 */ /* 0x000fe40008011404 */
[----:B------:R-:W-:Y:S02]  /*f530*/  ULEA.HI UR8, UR8, UR7, URZ, 0x6 ;  /* 0x0000000708087291 */ /* 0x000fe4000f8f303f */
[----:B------:R-:W-:-:S02]  /*f540*/  ULEA.HI UR6, UR6, UR4, URZ, 0x6 ;  /* 0x0000000406067291 */ /* 0x000fc4000f8f303f */
[----:B------:R-:W-:Y:S02]  /*f550*/  UIADD3 UR4, UR45, -UR12, URZ ;  /* 0x8000000c2d047290 */ /* 0x000fe4000fffe03f */
[----:B------:R-:W-:Y:S02]  /*f560*/  USHF.R.S32.HI UR48, URZ, 0x6, UR8 ;  /* 0x000000063f307899 */ /* 0x000fe40008011408 */
[----:B------:R-:W-:Y:S02]  /*f570*/  USHF.R.S32.HI UR6, URZ, 0x6, UR6 ;  /* 0x000000063f067899 */ /* 0x000fe40008011406 */
[----:B------:R-:W-:Y:S02]  /*f580*/  UIMAD UR4, UR11, UR13, UR4 ;  /* 0x0000000d0b0472a4 */ /* 0x000fe4000f8e0204 */
[----:B------:R-:W-:Y:S01]  /*f590*/  UISETP.LT.AND UP0, UPT, UR48, UR6, UPT ;  /* 0x000000063000728c */ /* 0x000fe2000bf01270 */
[----:B------:R-:W-:Y:S02]  /*f5a0*/  ULDC UR8, c[0x0][0x9dc] ;  /* 0x0002770000087ab9 */ /* 0x000fe40000000800 */
[----:B------:R-:W-:-:S02]  /*f5b0*/  UIADD3 UR8, UR4, -UR8, URZ ;  /* 0x8000000804087290 */ /* 0x000fc4000fffe03f */
[----:B------:R-:W-:Y:S01]  /*f5c0*/  USEL UR48, UR48, UR6, UP0 ;  /* 0x0000000630307287 */ /* 0x000fe20008000000 */
[----:B------:R-:W-:Y:S11]  /*f5d0*/  @!P1 BRA `(.L_x_987) ;  /* 0x0000000000449947 */ /* 0x000ff60003800000 */
        /* <DEDUP_REMOVED lines=10> */
.L_x_988:
[----:B------:R-:W-:-:S11]  /*f680*/  UISETP.NE.AND UP0, UPT, UR5, 0x1, UPT ;  /* 0x000000010500788c */ /* 0x000fd6000bf05270 */
[----:B------:R-:W-:Y:S02]  /*f690*/  @UP0 ULDC.64 UR10, c[0x0][0x9e8] ;  /* 0x00027a00000a0ab9 */ /* 0x000fe40000000a00 */
[----:B------:R-:W-:-:S04]  /*f6a0*/  UIMAD.WIDE.U32 UR6, UR4, UR10, URZ ;  /* 0x0000000a040672a5 */ /* 0x000fc8000f8e003f */
[----:B------:R-:W-:-:S12]  /*f6b0*/  @UP0 USHF.R.U32.HI UR4, URZ, UR11, UR7 ;  /* 0x0000000b3f040299 */ /* 0x000fd80008011607 */
.L_x_989:
[----:B------:R-:W-:-:S04]  /*f6c0*/  UIMAD UR4, UR4, UR5, URZ ;  /* 0x00000005040472a4 */ /* 0x000fc8000f8e023f */
[----:B------:R-:W-:-:S04]  /*f6d0*/  UISETP.LT.AND UP0, UPT, UR8, UR4, UPT ;  /* 0x000000040800728c */ /* 0x000fc8000bf01270 */
[----:B------:R-:W-:-:S12]  /*f6e0*/  USEL UR8, UR8, UR4, !UP0 ;  /* 0x0000000408087287 */ /* 0x000fd8000c000000 */
.L_x_987:
[----:B------:R-:W-:Y:S01]  /*f6f0*/  USHF.R.S32.HI UR4, URZ, 0x1f, UR8 ;  /* 0x0000001f3f047899 */ /* 0x000fe20008011408 */
[----:B------:R-:W-:Y:S03]  /*f700*/  BSSY B6, `(.L_x_990) ;  /* 0x00002c3000067945 */ /* 0x000fe60003800000 */
[----:B------:R-:W-:-:S04]  /*f710*/  ULEA.HI UR4, UR4, UR8, URZ, 0x6 ;  /* 0x0000000804047291 */ /* 0x000fc8000f8f303f */
[----:B------:R-:W-:-:S04]  /*f720*/  USHF.R.S32.HI UR4, URZ, 0x6, UR4 ;  /* 0x000000063f047899 */ /* 0x000fc80008011404 */
[----:B------:R-:W-:-:S04]  /*f730*/  UISETP.LT.AND UP0, UPT, URZ, UR4, UPT ;  /* 0x000000043f00728c */ /* 0x000fc8000bf01270 */
[----:B------:R-:W-:-:S04]  /*f740*/  USEL UR41, URZ, UR4, !UP0 ;  /* 0x000000043f297287 */ /* 0x000fc8000c000000 */
[----:B------:R-:W-:-:S06]  /*f750*/  UISETP.GT.AND UP0, UPT, UR48, UR41, UPT ;  /* 0x000000293000728c */ /* 0x000fcc000bf04270 */
[----:B------:R-:W-:-:S13]  /*f760*/  PLOP3.LUT P0, PT, PT, PT, UP0, 0x80, 0x0 ;  /* 0x000000000000781c */ /* 0x000fda0003f0f008 */
[----:B------:R-:W-:Y:S05]  /*f770*/  @P0 BRA `(.L_x_991) ;  /* 0x00000000004c0947 */ /* 0x000fea0003800000 */
[----:B------:R-:W1:Y:S01]  /*f780*/  S2R R0, SR_TID.X ;  /* 0x0000000000007919 */ /* 0x000e620000002100 */
[----:B------:R-:W-:Y:S01]  /*f790*/  IMAD.MOV.U32 R13, RZ, RZ, R19 ;  /* 0x000000ffff0d7224 */ /* 0x000fe200078e0013 */
[----:B-1----:R-:W-:-:S04]  /*f7a0*/  LOP3.LUT R0, R0, 0x1f, RZ, 0xc0, !PT ;  /* 0x0000001f00007812 */ /* 0x002fc800078ec0ff */
[----:B------:R-:W-:-:S13]  /*f7b0*/  ISETP.NE.AND P0, PT, R0, RZ, PT ;  /* 0x000000ff0000720c */ /* 0x000fda0003f05270 */
[----:B------:R-:W-:Y:S05]  /*f7c0*/  @P0 BRA `(.L_x_992) ;  /* 0x0000002800d80947 */ /* 0x000fea0003800000 */
[----:B------:R-:W1:Y:S01]  /*f7d0*/  S2R R5, SR_LANEID ;  /* 0x0000000000057919 */ /* 0x000e620000000000 */
[----:B------:R-:W-:Y:S01]  /*f7e0*/  VOTEU.ANY UR4, UPT, PT ;  /* 0x0000000000047886 */ /* 0x000fe200038e0100 */
[----:B------:R-:W2:Y:S01]  /*f7f0*/  LDC.64 R2, c[0x0][0xdf0] ;  /* 0x00037c00ff027b82 */ /* 0x000ea20000000a00 */
[----:B------:R-:W1:Y:S01]  /*f800*/  FLO.U32 R0, UR4 ;  /* 0x0000000400007d00 */ /* 0x000e6200080e0000 */
[----:B------:R-:W-:Y:S01]  /*f810*/  ULDC.64 UR6, c[0x0][0x208] ;  /* 0x0000820000067ab9 */ /* 0x000fe20000000a00 */
[----:B-1----:R-:W-:-:S06]  /*f820*/  ISETP.EQ.U32.AND P0, PT, R0, R5, PT ;  /* 0x000000050000720c */ /* 0x002fcc0003f02070 */
[----:B------:R-:W2:Y:S07]  /*f830*/  POPC R5, UR4 ;  /* 0x0000000400057d09 */ /* 0x000eae0008000000 */
[----:B--2---:R-:W2:Y:S01]  /*f840*/  @P0 ATOMG.E.ADD.STRONG.GPU PT, R3, desc[UR6][R2.64], R5 ;  /* 0x00000005020309a8 */ /* 0x004ea200081ee1c6 */
[----:B------:R-:W1:Y:S02]  /*f850*/  S2R R4, SR_LTMASK ;  /* 0x0000000000047919 */ /* 0x000e640000003900 */
[----:B-1----:R-:W-:-:S04]  /*f860*/  LOP3.LUT R4, R4, UR4, RZ, 0xc0, !PT ;  /* 0x0000000404047c12 */ /* 0x002fc8000f8ec0ff */
[----:B------:R-:W1:Y:S01]  /*f870*/  POPC R13, R4 ;  /* 0x00000004000d7309 */ /* 0x000e620000000000 */
[----:B--2---:R-:W1:Y:S02]  /*f880*/  SHFL.IDX PT, R0, R3, R0, 0x1f ;  /* 0x00001f0003007589 */ /* 0x004e6400000e0000 */
[----:B-1----:R-:W-:Y:S01]  /*f890*/  IADD3 R13, R0, UR50, R13 ;  /* 0x00000032000d7c10 */ /* 0x002fe2000fffe00d */
[----:B------:R-:W-:Y:S06]  /*f8a0*/  BRA `(.L_x_992) ;  /* 0x0000002800a07947 */ /* 0x000fec0003800000 */
.L_x_991:
[----:B------:R-:W1:Y:S01]  /*f8b0*/  S2UR UR4, SR_CgaCtaId ;  /* 0x00000000000479c3 */ /* 0x000e620000008800 */
[----:B------:R-:W-:Y:S02]  /*f8c0*/  UMOV UR40, 0x400 ;  /* 0x0000040000287882 */ /* 0x000fe40000000000 */
[----:B-1----:R-:W-:-:S04]  /*f8d0*/  ULEA UR40, UR4, UR40, 0x18 ;  /* 0x0000002804287291 */ /* 0x002fc8000f8ec03f */
[----:B------:R-:W-:-:S04]  /*f8e0*/  UIADD3 UR4, UR40, 0x20400, URZ ;  /* 0x0002040028047890 */ /* 0x000fc8000fffe03f */
[----:B------:R-:W-:-:S06]  /*f8f0*/  ULOP3.LUT UP0, URZ, UR4, 0x3ff, URZ, 0xc0, !UPT ;  /* 0x000003ff043f7892 */ /* 0x000fcc000f80c03f */
[----:B------:R-:W-:-:S13]  /*f900*/  PLOP3.LUT P0, PT, PT, PT, UP0, 0x80, 0x0 ;  /* 0x000000000000781c */ /* 0x000fda0003f0f008 */
[----:B------:R-:W-:Y:S05]  /*f910*/  @!P0 BRA `(.L_x_993) ;  /* 0x0000000000408947 */ /* 0x000fea0003800000 */
[----:B------:R-:W-:Y:S01]  /*f920*/  MOV R2, 0x0 ;  /* 0x0000000000027802 */ /* 0x000fe20000000f00 */
[----:B------:R-:W-:Y:S01]  /*f930*/  ULDC.64 UR6, c[0x4][0xa8] ;  /* 0x01002a0000067ab9 */ /* 0x000fe20000000a00 */
[----:B------:R-:W-:Y:S01]  /*f940*/  ULDC.64 UR8, c[0x4][0xb0] ;  /* 0x01002c0000087ab9 */ /* 0x000fe20000000a00 */
[----:B------:R-:W-:Y:S01]  /*f950*/  ULDC.64 UR4, c[0x4][0x30] ;  /* 0x01000c0000047ab9 */ /* 0x000fe20000000a00 */
[----:B------:R-:W-:Y:S01]  /*f960*/  MOV R4, UR6 ;  /* 0x0000000600047c02 */ /* 0x000fe20008000f00 */
[----:B------:R-:W-:Y:S01]  /*f970*/  IMAD.U32 R5, RZ, RZ, UR7 ;  /* 0x00000007ff057e24 */ /* 0x000fe2000f8e00ff */
[----:B------:R-:W1:Y:S01]  /*f980*/  LDC.64 R2, c[0x4][R2] ;  /* 0x0100000002027b82 */ /* 0x000e620000000a00 */
[----:B------:R-:W-:Y:S01]  /*f990*/  IMAD.U32 R6, RZ, RZ, UR8 ;  /* 0x00000008ff067e24 */ /* 0x000fe2000f8e00ff */
[----:B------:R-:W-:Y:S01]  /*f9a0*/  MOV R7, UR9 ;  /* 0x0000000900077c02 */ /* 0x000fe20008000f00 */
[----:B------:R-:W-:Y:S01]  /*f9b0*/  IMAD.U32 R10, RZ, RZ, UR4 ;  /* 0x00000004ff0a7e24 */ /* 0x000fe2000f8e00ff */
[----:B------:R-:W-:Y:S01]  /*f9c0*/  MOV R8, 0x70 ;  /* 0x0000007000087802 */ /* 0x000fe20000000f00 */
[----:B------:R-:W-:-:S02]  /*f9d0*/  IMAD.U32 R11, RZ, RZ, UR5 ;  /* 0x00000005ff0b7e24 */ /* 0x000fc4000f8e00ff */
[----:B------:R-:W-:Y:S02]  /*f9e0*/  IMAD.MOV.U32 R12, RZ, RZ, 0x1 ;  /* 0x00000001ff0c7424 */ /* 0x000fe400078e00ff */
[----:B------:R-:W-:-:S07]  /*f9f0*/  IMAD.MOV.U32 R13, RZ, RZ, RZ ;  /* 0x000000ffff0d7224 */ /* 0x000fce00078e00ff */
[----:B------:R-:W-:-:S07]  /*fa00*/  LEPC R20, `(.L_x_993) ;  /* 0x000000001014794e */ /* 0x000fce0000000000 */
[----:B-1----:R-:W-:Y:S05]  /*fa10*/  CALL.ABS.NOINC R2 ;  /* 0x0000000002007343 */ /* 0x002fea0003c00000 */
.L_x_993:
        /* <DEDUP_REMOVED lines=13> */
[----:B------:R-:W-:Y:S01]  /*faf0*/  MOV R8, 0x70 ;  /* 0x0000007000087802 */ /* 0x000fe20000000f00 */
[----:B------:R-:W-:-:S02]  /*fb00*/  IMAD.U32 R10, RZ, RZ, UR4 ;  /* 0x00000004ff0a7e24 */ /* 0x000fc4000f8e00ff */
[----:B------:R-:W-:Y:S02]  /*fb10*/  IMAD.U32 R11, RZ, RZ, UR5 ;  /* 0x00000005ff0b7e24 */ /* 0x000fe4000f8e00ff */
[----:B------:R-:W-:Y:S02]  /*fb20*/  IMAD.MOV.U32 R12, RZ, RZ, 0x1 ;  /* 0x00000001ff0c7424 */ /* 0x000fe400078e00ff */
[----:B-1----:R-:W-:-:S07]  /*fb30*/  IMAD.MOV.U32 R13, RZ, RZ, RZ ;  /* 0x000000ffff0d7224 */ /* 0x002fce00078e00ff */
[----:B------:R-:W-:-:S07]  /*fb40*/  LEPC R20, `(.L_x_995) ;  /* 0x000000001014794e */ /* 0x000fce0000000000 */
[----:B--2---:R-:W-:Y:S05]  /*fb50*/  CALL.ABS.NOINC R2 ;  /* 0x0000000002007343 */ /* 0x004fea0003c00000 */
.L_x_995:
[----:B------:R1:W2:Y:S01]  /*fb60*/  LDC.64 R2, c[0x4][R18] ;  /* 0x0100000012027b82 */ /* 0x0002a20000000a00 */
[----:B------:R-:W-:Y:S01]  /*fb70*/  ULDC.64 UR6, c[0x4][0xa8] ;  /* 0x01002a0000067ab9 */ /* 0x000fe20000000a00 */
[----:B------:R-:W-:Y:S01]  /*fb80*/  ULDC.64 UR8, c[0x4][0xb0] ;  /* 0x01002c0000087ab9 */ /* 0x000fe20000000a00 */
[----:B------:R-:W-:Y:S01]  /*fb90*/  ULDC.64 UR4, c[0x4][0x40] ;  /* 0x0100100000047ab9 */ /* 0x000fe20000000a00 */
[----:B------:R-:W-:Y:S01]  /*fba0*/  MOV R4, UR6 ;  /* 0x0000000600047c02 */ /* 0x000fe20008000f00 */
[----:B------:R-:W-:Y:S01]  /*fbb0*/  IMAD.U32 R5, RZ, RZ, UR7 ;  /* 0x00000007ff057e24 */ /* 0x000fe2000f8e00ff */
[----:B------:R-:W-:Y:S01]  /*fbc0*/  MOV R7, UR9 ;  /* 0x0000000900077c02 */ /* 0x000fe20008000f00 */
[----:B------:R-:W-:Y:S01]  /*fbd0*/  IMAD.U32 R6, RZ, RZ, UR8 ;  /* 0x00000008ff067e24 */ /* 0x000fe2000f8e00ff */
[----:B------:R-:W-:Y:S01]  /*fbe0*/  MOV R8, 0x70 ;  /* 0x0000007000087802 */ /* 0x000fe20000000f00 */
[----:B------:R-:W-:Y:S02]  /*fbf0*/  IMAD.U32 R10, RZ, RZ, UR4 ;  /* 0x00000004ff0a7e24 */ /* 0x000fe4000f8e00ff */
[----:B------:R-:W-:-:S02]  /*fc00*/  IMAD.U32 R11, RZ, RZ, UR5 ;  /* 0x00000005ff0b7e24 */ /* 0x000fc4000f8e00ff */
[----:B------:R-:W-:Y:S02]  /*fc10*/  IMAD.MOV.U32 R12, RZ, RZ, 0x1 ;  /* 0x00000001ff0c7424 */ /* 0x000fe400078e00ff */
[----:B-1----:R-:W-:-:S07]  /*fc20*/  IMAD.MOV.U32 R13, RZ, RZ, RZ ;  /* 0x000000ffff0d7224 */ /* 0x002fce00078e00ff */
[----:B------:R-:W-:-:S07]  /*fc30*/  LEPC R20, `(.L_x_994) ;  /* 0x000000001014794e */ /* 0x000fce0000000000 */
[----:B--2---:R-:W-:Y:S05]  /*fc40*/  CALL.ABS.NOINC R2 ;  /* 0x0000000002007343 */ /* 0x004fea0003c00000 */
.L_x_994:
[----:B------:R-:W-:Y:S01]  /*fc50*/  ULDC.64 UR4, c[0x0][0x9f8] ;  /* 0x00027e0000047ab9 */ /* 0x000fe20000000a00 */
[----:B------:R-:W-:Y:S01]  /*fc60*/  MOV R5, UR47 ;  /* 0x0000002f00057c02 */ /* 0x000fe20008000f00 */
[----:B------:R-:W-:Y:S01]  /*fc70*/  IMAD.U32 R0, RZ, RZ, UR47 ;  /* 0x0000002fff007e24 */ /* 0x000fe2000f8e00ff */
[----:B------:R-:W-:Y:S01]  /*fc80*/  ISETP.NE.U32.AND P0, PT, RZ, UR4, PT ;  /* 0x00000004ff007c0c */ /* 0x000fe2000bf05070 */
[----:B------:R-:W-:Y:S01]  /*fc90*/  ULDC.64 UR6, c[0x0][0x208] ;  /* 0x0000820000067ab9 */ /* 0x000fe20000000a00 */
[----:B------:R-:W1:Y:S01]  /*fca0*/  LDC R4, c[0x0][0x428] ;  /* 0x00010a00ff047b82 */ /* 0x000e620000000800 */
[----:B------:R-:W2:Y:S01]  /*fcb0*/  S2R R18, SR_TID.X ;  /* 0x0000000000127919 */ /* 0x000ea20000002100 */
[----:B------:R-:W-:-:S13]  /*fcc0*/  ISETP.NE.AND.EX P0, PT, RZ, UR5, PT, P0 ;  /* 0x00000005ff007c0c */ /* 0x000fda000bf05300 */
[----:B------:R-:W3:Y:S02]  /*fcd0*/  @P0 LDC.64 R2, c[0x0][0x9f8] ;  /* 0x00027e00ff020b82 */ /* 0x000ee40000000a00 */
[----:B---3--:R-:W-:-:S05]  /*fce0*/  @P0 IMAD.WIDE R2, R5, 0x4, R2 ;  /* 0x0000000405020825 */ /* 0x008fca00078e0202 */
[----:B------:R3:W4:Y:S01]  /*fcf0*/  @P0 LDG.E R0, desc[UR6][R2.64] ;  /* 0x0000000602000981 */ /* 0x000722000c1e1900 */
[----:B-1----:R-:W-:Y:S01]  /*fd00*/  ISETP.NE.AND P0, PT, R4, 0x1, PT ;  /* 0x000000010400780c */ /* 0x002fe20003f05270 */
[----:B------:R-:W-:Y:S01]  /*fd10*/  IMAD.U32 R4, RZ, RZ, UR46 ;  /* 0x0000002eff047e24 */ /* 0x000fe2000f8e00ff */
[----:B--2---:R-:W-:Y:S01]  /*fd20*/  LOP3.LUT R18, R18, 0x1f, RZ, 0xc0, !PT ;  /* 0x0000001f12127812 */ /* 0x004fe200078ec0ff */
[----:B------:R-:W-:Y:S01]  /*fd30*/  UMOV UR44, URZ ;  /* 0x0000003f002c7c82 */ /* 0x000fe20008000000 */
[----:B------:R-:W-:Y:S01]  /*fd40*/  UMOV UR8, 0x40 ;  /* 0x0000004000087882 */ /* 0x000fe20000000000 */
[----:B------:R-:W-:Y:S01]  /*fd50*/  UMOV UR9, UR45 ;  /* 0x0000002d00097c82 */ /* 0x000fe20008000000 */
[----:B------:R-:W-:Y:S01]  /*fd60*/  ISETP.NE.AND P1, PT, R18, RZ, PT ;  /* 0x000000ff1200720c */ /* 0x000fe20003f25270 */
[----:B------:R-:W-:Y:S01]  /*fd70*/  UMOV UR10, UR46 ;  /* 0x0000002e000a7c82 */ /* 0x000fe20008000000 */
[----:B------:R-:W-:Y:S01]  /*fd80*/  UMOV UR11, UR47 ;  /* 0x0000002f000b7c82 */ /* 0x000fe20008000000 */
[----:B---3--:R-:W1:Y:S01]  /*fd90*/  LDC.64 R2, c[0x0][0x3f8] ;  /* 0x0000fe00ff027b82 */ /* 0x008e620000000a00 */
[----:B------:R-:W-:Y:S01]  /*fda0*/  UMOV UR12, 0x80 ;  /* 0x00000080000c7882 */ /* 0x000fe20000000000 */
[----:B------:R-:W-:Y:S01]  /*fdb0*/  UMOV UR13, UR45 ;  /* 0x0000002d000d7c82 */ /* 0x000fe20008000000 */
[----:B------:R-:W-:Y:S01]  /*fdc0*/  UMOV UR14, UR46 ;  /* 0x0000002e000e7c82 */ /* 0x000fe20008000000 */
[----:B------:R-:W-:Y:S01]  /*fdd0*/  UMOV UR15, UR47 ;  /* 0x0000002f000f7c82 */ /* 0x000fe20008000000 */
[----:B------:R-:W-:Y:S01]  /*fde0*/  UMOV UR16, 0xc0 ;  /* 0x000000c000107882 */ /* 0x000fe20000000000 */
[----:B------:R-:W-:Y:S01]  /*fdf0*/  UMOV UR17, UR45 ;  /* 0x0000002d00117c82 */ /* 0x000fe20008000000 */
[----:B------:R-:W-:Y:S01]  /*fe00*/  UMOV UR18, UR46 ;  /* 0x0000002e00127c82 */ /* 0x000fe20008000000 */
[----:B------:R-:W2:Y:S01]  /*fe10*/  @P0 LDC R5, c[0x0][0x42c] ;  /* 0x00010b00ff050b82 */ /* 0x000ea20000000800 */
[----:B------:R-:W-:Y:S01]  /*fe20*/  UMOV UR19, UR47 ;  /* 0x0000002f00137c82 */ /* 0x000fe20008000000 */
[----:B------:R-:W-:Y:S01]  /*fe30*/  VOTEU.ALL UP1, P1 ;  /* 0x00000000003f7886 */ /* 0x000fe20000820000 */
[----:B------:R-:W-:-:S04]  /*fe40*/  UMOV UR6, 0xffffffff ;  /* 0xffffffff00067882 */ /* 0x000fc80000000000 */
[----:B------:R-:W-:Y:S01]  /*fe50*/  @!UP1 UIADD3 UR4, UP0, UR42, 0x270, URZ ;  /* 0x000002702a049890 */ /* 0x000fe2000ff1e03f */
[----:B------:R-:W3:Y:S03]  /*fe60*/  @P0 LDC R6, c[0x0][0x430] ;  /* 0x00010c00ff060b82 */ /* 0x000ee60000000800 */
[----:B------:R-:W-:-:S09]  /*fe70*/  @!UP1 UIADD3.X UR5, URZ, UR43, URZ, UP0, !UPT ;  /* 0x0000002b3f059290 */ /* 0x000fd200087fe43f */
[----:B------:R1:W-:Y:S01]  /*fe80*/  @!UP1 UTMAPF.L2.4D [UR44], [UR4] ;  /* 0x0000002c040095b8 */ /* 0x0003e20008018000 */
[----:B--2---:R-:W-:Y:S01]  /*fe90*/  @P0 IMAD.HI.U32 R5, R5, UR46, RZ ;  /* 0x0000002e05050c27 */ /* 0x004fe2000f8e00ff */
[----:B------:R2:W-:Y:S04]  /*fea0*/  @!UP1 UTMAPF.L2.4D [UR8], [UR4] ;  /* 0x00000008040095b8 */ /* 0x0005e80008018000 */
[----:B---3--:R-:W-:Y:S02]  /*feb0*/  @P0 SHF.R.U32.HI R4, RZ, R6, R5 ;  /* 0x00000006ff040219 */ /* 0x008fe40000011605 */
[----:B-1----:R-:W-:Y:S02]  /*fec0*/  ISETP.NE.U32.AND P0, PT, R2, RZ, PT ;  /* 0x000000ff0200720c */ /* 0x002fe40003f05070 */
[----:B------:R-:W-:Y:S01]  /*fed0*/  MOV R5, UR48 ;  /* 0x0000003000057c02 */ /* 0x000fe20008000f00 */
[----:B------:R2:W-:Y:S01]  /*fee0*/  @!UP1 UTMAPF.L2.4D [UR12], [UR4] ;  /* 0x0000000c040095b8 */ /* 0x0005e20008018000 */
[----:B------:R-:W-:-:S03]  /*fef0*/  ISETP.NE.AND.EX P0, PT, R3, RZ, PT, P0 ;  /* 0x000000ff0300720c */ /* 0x000fc60003f05300 */
[----:B------:R-:W-:Y:S01]  /*ff00*/  VIADD R5, R5, 0xffffffff ;  /* 0xffffffff05057836 */ /* 0x000fe20000000000 */
[----:B------:R2:W-:Y:S01]  /*ff10*/  @!UP1 UTMAPF.L2.4D [UR16], [UR4] ;  /* 0x00000010040095b8 */ /* 0x0005e20008018000 */
[----:B----4-:R-:W-:Y:S01]  /*ff20*/  SEL R6, R0, RZ, !P0 ;  /* 0x000000ff00067207 */ /* 0x010fe20004000000 */
[----:B--2---:R-:W-:Y:S07]  /*ff30*/  BRA.DIV UR6, `(.L_x_996) ;  /* 0x0000002a06f07947 */ /* 0x004fee000b800000 */
.L_x_1047:
[----:B------:R-:W-:Y:S01]  /*ff40*/  UMOV UR4, 0xffffffff ;  /* 0xffffffff00047882 */ /* 0x000fe20000000000 */
[----:B------:R-:W-:Y:S02]  /*ff50*/  SHF.R.S32.HI R18, RZ, 0x1f, R0 ;  /* 0x0000001fff127819 */ /* 0x000fe40000011400 */
[----:B------:R-:W-:Y:S05]  /*ff60*/  BRA.DIV UR4, `(.L_x_997) ;  /* 0x0000002e04107947 */ /* 0x000fea000b800000 */
[----:B------:R-:W-:-:S13]  /*ff70*/  ELECT P6, URZ, PT ;  /* 0x00000000003f782f */ /* 0x000fda00038c0000 */
.L_x_1050:
[----:B------:R-:W-:Y:S05]  /*ff80*/  @!P6 BRA `(.L_x_998) ;  /* 0x00000004000ce947 */ /* 0x000fea0003800000 */
[----:B------:R-:W-:Y:S01]  /*ff90*/  IMAD.MOV.U32 R6, RZ, RZ, R0 ;  /* 0x000000ffff067224 */ /* 0x000fe200078e0000 */
[----:B------:R-:W-:Y:S06]  /*ffa0*/  @!P0 BRA `(.L_x_999) ;  /* 0x00000000004c8947 */ /* 0x000fec0003800000 */
[----:B------:R-:W1:Y:S01]  /*ffb0*/  LDC R11, c[0x0][0x41c] ;  /* 0x00010700ff0b7b82 */ /* 0x000e620000000800 */
[----:B------:R-:W-:Y:S01]  /*ffc0*/  MOV R10, R5 ;  /* 0x00000005000a7202 */ /* 0x000fe20000000f00 */
[----:B------:R-:W-:Y:S01]  /*ffd0*/  ULDC.64 UR4, c[0x0][0x408] ;  /* 0x0001020000047ab9 */ /* 0x000fe20000000a00 */
[----:B------:R-:W-:Y:S01]  /*ffe0*/  ULDC.64 UR6, c[0x0][0x208] ;  /* 0x0000820000067ab9 */ /* 0x000fe20000000a00 */
[----:B------:R-:W-:-:S04]  /*fff0*/  IMAD R9, R18, UR4, RZ ;  /* 0x0000000412097c24 */ /* 0x000fc8000f8e02ff */
[----:B------:R-:W-:Y:S01]  /*10000*/  IMAD R9, R0, UR5, R9 ;  /* 0x0000000500097c24 */ /* 0x000fe2000f8e0209 */
[----:B-1----:R-:W-:-:S13]  /*10010*/  ISETP.NE.AND P2, PT, R11, 0x1, PT ;  /* 0x000000010b00780c */ /* 0x002fda0003f45270 */
[----:B------:R-:W1:Y:S02]  /*10020*/  @P2 LDC.64 R6, c[0x0][0x420] ;  /* 0x00010800ff062b82 */ /* 0x000e640000000a00 */
[----:B-1----:R-:W-:-:S05]  /*10030*/  @P2 IMAD.HI.U32 R6, R5, R6, RZ ;  /* 0x0000000605062227 */ /* 0x002fca00078e00ff */
[----:B------:R-:W-:-:S04]  /*10040*/  @P2 SHF.R.U32.HI R10, RZ, R7, R6 ;  /* 0x00000007ff0a2219 */ /* 0x000fc80000011606 */
[--C-:B------:R-:W-:Y:S01]  /*10050*/  SHF.R.S32.HI R7, RZ, 0x1f, R10.reuse ;  /* 0x0000001fff077819 */ /* 0x100fe2000001140a */
[----:B------:R-:W-:-:S04]  /*10060*/  IMAD.MOV.U32 R6, RZ, RZ, R10 ;  /* 0x000000ffff067224 */ /* 0x000fc800078e000a */
[----:B------:R-:W-:-:S04]  /*10070*/  IMAD.WIDE.U32 R6, R0, UR4, R6 ;  /* 0x0000000400067c25 */ /* 0x000fc8000f8e0006 */
[----:B------:R-:W-:Y:S01]  /*10080*/  IMAD.IADD R7, R7, 0x1, R9 ;  /* 0x0000000107077824 */ /* 0x000fe200078e0209 */
[----:B------:R-:W-:-:S04]  /*10090*/  LEA R8, P2, R6, R2, 0x2 ;  /* 0x0000000206087211 */ /* 0x000fc800078410ff */
[----:B------:R-:W-:-:S05]  /*100a0*/  LEA.HI.X R9, R6, R3, R7, 0x2, P2 ;  /* 0x0000000306097211 */ /* 0x000fca00010f1407 */
[----:B------:R1:W5:Y:S01]  /*100b0*/  LDG.E R6, desc[UR6][R8.64] ;  /* 0x0000000608067981 */ /* 0x000362000c1e1900 */
[----:B------:R-:W-:-:S05]  /*100c0*/  IADD3 R10, -R10, RZ, RZ ;  /* 0x000000ff0a0a7210 */ /* 0x000fca0007ffe1ff */
[----:B------:R-:W-:-:S07]  /*100d0*/  IMAD R5, R11, R10, R5 ;  /* 0x0000000a0b057224 */ /* 0x000fce00078e0205 */
.L_x_999:
[----:B------:R-:W2:Y:S01]  /*100e0*/  S2R R7, SR_TID.X ;  /* 0x0000000000077919 */ /* 0x000ea20000002100 */
[----:B-1----:R-:W-:Y:S02]  /*100f0*/  LEA R8, R16, UR40, 0x3 ;  /* 0x0000002810087c11 */ /* 0x002fe4000f8e18ff */
[----:B--2---:R-:W-:Y:S02]  /*10100*/  LOP3.LUT R9, R7, 0x7f, RZ, 0xc0, !PT ;  /* 0x0000007f07097812 */ /* 0x004fe400078ec0ff */
[----:B------:R-:W-:Y:S02]  /*10110*/  SHF.L.U32 R7, R17, 0x1f, RZ ;  /* 0x0000001f11077819 */ /* 0x000fe400000006ff */
[----:B------:R-:W-:Y:S02]  /*10120*/  ISETP.NE.AND P3, PT, R9, RZ, PT ;  /* 0x000000ff0900720c */ /* 0x000fe40003f65270 */
[----:B------:R-:W1:Y:S02]  /*10130*/  SYNCS.PHASECHK.TRANS64.TRYWAIT P2, [R8+URZ+0x30840], R7 ;  /* 0x03084007080075a7 */ /* 0x000e64000804017f */
[----:B-1----:R-:W-:Y:S09]  /*10140*/  @!P2 BRA `(.L_x_1000) ;  /* 0x0000002800b8a947 */ /* 0x002ff20003800000 */
.L_x_1051:
        /* <DEDUP_REMOVED lines=8> */
.L_x_1001:
        /* <DEDUP_REMOVED lines=10> */
[----:B------:R-:W-:-:S03]  /*10270*/  UMOV UR16, 0x40 ;  /* 0x0000004000107882 */ /* 0x000fc60000000000 */
[----:B------:R-:W-:Y:S02]  /*10280*/  ULEA UR14, UR14, UR40, 0xf ;  /* 0x000000280e0e7291 */ /* 0x000fe4000f8e783f */
[----:B------:R-:W-:Y:S02]  /*10290*/  UIADD3 UR9, UR9, 0x30830, URZ ;  /* 0x0003083009097890 */ /* 0x000fe4000fffe03f */
[----:B------:R-:W-:Y:S02]  /*102a0*/  USHF.L.U32 UR11, UR11, 0x6, URZ ;  /* 0x000000060b0b7899 */ /* 0x000fe4000800063f */
[----:B------:R-:W-:Y:S02]  /*102b0*/  UIADD3 UR8, UR14, 0x20400, URZ ;  /* 0x000204000e087890 */ /* 0x000fe4000fffe03f */
[----:B------:R-:W-:Y:S02]  /*102c0*/  UIADD3 UR15, UR14, 0x22400, URZ ;  /* 0x000224000e0f7890 */ /* 0x000fe4000fffe03f */
[----:B------:R-:W-:-:S02]  /*102d0*/  UIADD3 UR17, UR14, 0x24400, URZ ;  /* 0x000244000e117890 */ /* 0x000fc4000fffe03f */
[----:B------:R-:W-:-:S03]  /*102e0*/  UIADD3 UR18, UR14, 0x26400, URZ ;  /* 0x000264000e127890 */ /* 0x000fc6000fffe03f */
[----:B------:R2:W-:Y:S01]  /*102f0*/  UTMALDG.4D [UR8], [UR4], desc[UR6] ;  /* 0x00000608040075b4 */ /* 0x0005e20008019000 */
[----:B------:R-:W-:Y:S01]  /*10300*/  UMOV UR14, 0x80 ;  /* 0x00000080000e7882 */ /* 0x000fe20000000000 */
        /* <DEDUP_REMOVED lines=11> */
.L_x_998:
[----:B------:R-:W-:Y:S05]  /*103c0*/  WARPSYNC.ALL ;  /* 0x0000000000007948 */ /* 0x000fea0003800000 */
[----:B------:R-:W-:Y:S01]  /*103d0*/  BAR.SYNC.DEFER_BLOCKING 0x8, 0x120 ;  /* 0x0204800000007b1d */ /* 0x000fe20000010000 */
[----:B------:R-:W-:Y:S01]  /*103e0*/  ELECT P2, URZ, PT ;  /* 0x00000000003f782f */ /* 0x000fe20003840000 */
[----:B------:R-:W-:Y:S02]  /*103f0*/  UIADD3 UR49, UR49, 0x1, URZ ;  /* 0x0000000131317890 */ /* 0x000fe4000fffe03f */
[----:B------:R-:W-:Y:S02]  /*10400*/  UIADD3 UR4, UP0, UR42, 0x270, URZ ;  /* 0x000002702a047890 */ /* 0x000fe4000ff1e03f */
[----:B------:R-:W-:-:S02]  /*10410*/  ULEA.HI UR14, UR49, UR49, URZ, 0x1 ;  /* 0x00000031310e7291 */ /* 0x000fc4000f8f083f */
[----:B------:R-:W-:Y:S02]  /*10420*/  UIADD3 UR8, UR40, 0x10400, URZ ;  /* 0x0001040028087890 */ /* 0x000fe4000fffe03f */
[----:B------:R-:W-:Y:S02]  /*10430*/  ULOP3.LUT UR14, UR14, 0xfffffffe, URZ, 0xc0, !UPT ;  /* 0xfffffffe0e0e7892 */ /* 0x000fe4000f8ec03f */
[----:B------:R-:W-:Y:S02]  /*10440*/  UIADD3 UR9, UR40, 0x30800, URZ ;  /* 0x0003080028097890 */ /* 0x000fe4000fffe03f */
[----:B-1----:R-:W-:Y:S01]  /*10450*/  @P2 IMAD.MOV.U32 R7, RZ, RZ, 0x10000 ;  /* 0x00010000ff072424 */ /* 0x002fe200078e00ff */
[----:B------:R-:W-:Y:S02]  /*10460*/  UIADD3 UR14, UR49, -UR14, URZ ;  /* 0x8000000e310e7290 */ /* 0x000fe4000fffe03f */
[----:B------:R-:W-:Y:S02]  /*10470*/  UIADD3.X UR5, URZ, UR43, URZ, UP0, !UPT ;  /* 0x0000002b3f057290 */ /* 0x000fe400087fe43f */
[----:B------:R-:W-:-:S02]  /*10480*/  UIADD3 UR32, UR40, 0x14400, URZ ;  /* 0x0001440028207890 */ /* 0x000fc4000fffe03f */
[----:B------:R-:W-:Y:S02]  /*10490*/  UIADD3 UR24, UR40, 0x18400, URZ ;  /* 0x0001840028187890 */ /* 0x000fe4000fffe03f */
[----:B------:R-:W-:Y:S02]  /*104a0*/  UIADD3 UR16, UR40, 0x1c400, URZ ;  /* 0x0001c40028107890 */ /* 0x000fe4000fffe03f */
[----:B------:R1:W-:Y:S01]  /*104b0*/  @P2 SYNCS.ARRIVE.TRANS64 RZ, [UR40+0x30800], R7 ;  /* 0x03080007ffff29a7 */ /* 0x0003e20008000028 */
[----:B------:R-:W-:Y:S01]  /*104c0*/  UMOV UR11, UR45 ;  /* 0x0000002d000b7c82 */ /* 0x000fe20008000000 */
[----:B------:R-:W-:Y:S01]  /*104d0*/  UMOV UR12, UR46 ;  /* 0x0000002e000c7c82 */ /* 0x000fe20008000000 */
[----:B------:R-:W-:Y:S01]  /*104e0*/  UMOV UR13, UR47 ;  /* 0x0000002f000d7c82 */ /* 0x000fe20008000000 */
[----:B------:R-:W-:Y:S01]  /*104f0*/  UMOV UR6, 0x0 ;  /* 0x0000000000067882 */ /* 0x000fe20000000000 */
[----:B------:R-:W-:Y:S01]  /*10500*/  UMOV UR7, 0x12f00000 ;  /* 0x12f0000000077882 */ /* 0x000fe20000000000 */
[----:B------:R-:W-:Y:S01]  /*10510*/  UMOV UR10, URZ ;  /* 0x0000003f000a7c82 */ /* 0x000fe20008000000 */
[----:B------:R-:W-:Y:S01]  /*10520*/  UMOV UR35, UR45 ;  /* 0x0000002d00237c82 */ /* 0x000fe20008000000 */
[----:B-1----:R-:W-:Y:S01]  /*10530*/  MOV R7, UR14 ;  /* 0x0000000e00077c02 */ /* 0x002fe20008000f00 */
[----:B------:R-:W-:Y:S01]  /*10540*/  UMOV UR36, UR46 ;  /* 0x0000002e00247c82 */ /* 0x000fe20008000000 */
[----:B------:R-:W-:Y:S01]  /*10550*/  UMOV UR37, UR47 ;  /* 0x0000002f00257c82 */ /* 0x000fe20008000000 */
[----:B------:R-:W-:Y:S01]  /*10560*/  UMOV UR34, 0x40 ;  /* 0x0000004000227882 */ /* 0x000fe20000000000 */
[----:B------:R-:W-:Y:S01]  /*10570*/  UMOV UR33, UR9 ;  /* 0x0000000900217c82 */ /* 0x000fe20008000000 */
[----:B------:R-:W-:Y:S01]  /*10580*/  UMOV UR27, UR45 ;  /* 0x0000002d001b7c82 */ /* 0x000fe20008000000 */
[----:B------:R-:W-:Y:S01]  /*10590*/  UMOV UR28, UR46 ;  /* 0x0000002e001c7c82 */ /* 0x000fe20008000000 */
[----:B------:R-:W-:Y:S01]  /*105a0*/  UMOV UR29, UR47 ;  /* 0x0000002f001d7c82 */ /* 0x000fe20008000000 */
[----:B------:R1:W-:Y:S01]  /*105b0*/  UTMALDG.4D [UR8], [UR4], desc[UR6] ;  /* 0x00000608040075b4 */ /* 0x0003e20008019000 */
[----:B------:R-:W-:Y:S01]  /*105c0*/  UMOV UR26, 0x80 ;  /* 0x00000080001a7882 */ /* 0x000fe20000000000 */
[----:B------:R-:W-:Y:S01]  /*105d0*/  UMOV UR25, UR9 ;  /* 0x0000000900197c82 */ /* 0x000fe20008000000 */
[----:B------:R-:W-:Y:S01]  /*105e0*/  SHF.L.U32 R7, R7, 0x1f, RZ ;  /* 0x0000001f07077819 */ /* 0x000fe200000006ff */
[----:B------:R-:W-:Y:S01]  /*105f0*/  UMOV UR19, UR45 ;  /* 0x0000002d00137c82 */ /* 0x000fe20008000000 */
[----:B------:R-:W-:Y:S01]  /*10600*/  UMOV UR20, UR46 ;  /* 0x0000002e00147c82 */ /* 0x000fe20008000000 */
[----:B------:R-:W-:Y:S01]  /*10610*/  UMOV UR21, UR47 ;  /* 0x0000002f00157c82 */ /* 0x000fe20008000000 */
[----:B------:R-:W-:Y:S01]  /*10620*/  UMOV UR18, 0xc0 ;  /* 0x000000c000127882 */ /* 0x000fe20000000000 */
[----:B------:R1:W-:Y:S01]  /*10630*/  UTMALDG.4D [UR32], [UR4], desc[UR6] ;  /* 0x00000620040075b4 */ /* 0x0003e20008019000 */
[----:B------:R-:W-:Y:S01]  /*10640*/  UMOV UR17, UR9 ;  /* 0x0000000900117c82 */ /* 0x000fe20008000000 */
[----:B------:R1:W-:Y:S01]  /*10650*/  UTMALDG.4D [UR24], [UR4], desc[UR6] ;  /* 0x00000618040075b4 */ /* 0x0003e20008019000 */
[----:B------:R1:W-:Y:S01]  /*10660*/  UTMALDG.4D [UR16], [UR4], desc[UR6] ;  /* 0x00000610040075b4 */ /* 0x0003e20008019000 */
[----:B------:R-:W2:Y:S02]  /*10670*/  SYNCS.PHASECHK.TRANS64.TRYWAIT P2, [UR40+0x30820], R7 ;  /* 0x03082007ff0075a7 */ /* 0x000ea40008040168 */
[----:B-12---:R-:W-:Y:S05]  /*10680*/  @!P2 BRA `(.L_x_1002) ;  /* 0x00000024007ca947 */ /* 0x006fea0003800000 */
.L_x_1052:
[----:B------:R-:W-:-:S04]  /*10690*/  UIADD3 UR4, UR48, -0x2, URZ ;  /* 0xfffffffe30047890 */ /* 0x000fc8000fffe03f */
[----:B------:R-:W-:-:S06]  /*106a0*/  UISETP.GE.AND UP0, UPT, UR4, UR41, UPT ;  /* 0x000000290400728c */ /* 0x000fcc000bf06270 */
[----:B------:R-:W-:-:S13]  /*106b0*/  PLOP3.LUT P2, PT, PT, PT, UP0, 0x80, 0x0 ;  /* 0x000000000000781c */ /* 0x000fda0003f4f008 */
[----:B------:R-:W-:Y:S05]  /*106c0*/  @!P2 BRA `(.L_x_1003) ;  /* 0x0000001400fca947 */ /* 0x000fea0003800000 */
[----:B-1----:R-:W-:Y:S01]  /*106d0*/  IMAD R8, RZ, RZ, -UR48 ;  /* 0x80000030ff087e24 */ /* 0x002fe2000f8e02ff */
[----:B------:R-:W-:Y:S01]  /*106e0*/  LOP3.LUT R11, RZ, UR41, RZ, 0x33, !PT ;  /* 0x00000029ff0b7c12 */ /* 0x000fe2000f8e33ff */
[----:B------:R-:W-:-:S03]  /*106f0*/  ULDC.64 UR38, c[0x0][0x408] ;  /* 0x0001020000267ab9 */ /* 0x000fc60000000a00 */
[----:B------:R-:W-:-:S05]  /*10700*/  VIADDMNMX R11, R8, 0x1, R11, !PT ;  /* 0x00000001080b7846 */ /* 0x000fca000780010b */
[----:B------:R-:W-:-:S05]  /*10710*/  VIADD R7, R11, UR48 ;  /* 0x000000300b077c36 */ /* 0x000fca0008000000 */
[----:B------:R-:W-:-:S04]  /*10720*/  LOP3.LUT R7, R7, 0x1, RZ, 0xc0, !PT ;  /* 0x0000000107077812 */ /* 0x000fc800078ec0ff */
[----:B------:R-:W-:Y:S02]  /*10730*/  ISETP.NE.U32.AND P2, PT, R7, 0x1, PT ;  /* 0x000000010700780c */ /* 0x000fe40003f45070 */
[----:B------:R-:W-:-:S11]  /*10740*/  MOV R7, UR4 ;  /* 0x0000000400077c02 */ /* 0x000fd60008000f00 */
        /* <DEDUP_REMOVED lines=13> */
[----:B-1----:R-:W-:-:S13]  /*10820*/  ISETP.NE.AND P2, PT, R13, 0x1, PT ;  /* 0x000000010d00780c */ /* 0x002fda0003f45270 */
[----:B------:R-:W1:Y:S02]  /*10830*/  @P2 LDC.64 R8, c[0x0][0x420] ;  /* 0x00010800ff082b82 */ /* 0x000e640000000a00 */
[----:B-1----:R-:W-:Y:S01]  /*10840*/  @P2 IMAD.HI.U32 R14, R7, R8, RZ ;  /* 0x00000008070e2227 */ /* 0x002fe200078e00ff */
[----:B------:R-:W-:-:S04]  /*10850*/  MOV R8, R7 ;  /* 0x0000000700087202 */ /* 0x000fc80000000f00 */
[----:B------:R-:W-:-:S04]  /*10860*/  @P2 SHF.R.U32.HI R8, RZ, R9, R14 ;  /* 0x00000009ff082219 */ /* 0x000fc8000001160e */
[--C-:B------:R-:W-:Y:S01]  /*10870*/  SHF.R.S32.HI R9, RZ, 0x1f, R8.reuse ;  /* 0x0000001fff097819 */ /* 0x100fe20000011408 */
[----:B------:R-:W-:-:S04]  /*10880*/  IMAD.MOV R14, RZ, RZ, -R8 ;  /* 0x000000ffff0e7224 */ /* 0x000fc800078e0a08 */
[----:B------:R-:W-:Y:S02]  /*10890*/  IMAD R7, R13, R14, R7 ;  /* 0x0000000e0d077224 */ /* 0x000fe400078e0207 */
[----:B------:R-:W-:Y:S02]  /*108a0*/  IMAD R13, R18, UR4, RZ ;  /* 0x00000004120d7c24 */ /* 0x000fe4000f8e02ff */
[----:B------:R-:W-:-:S04]  /*108b0*/  IMAD.WIDE.U32 R8, R0, UR4, R8 ;  /* 0x0000000400087c25 */ /* 0x000fc8000f8e0008 */
[----:B------:R-:W-:Y:S01]  /*108c0*/  IMAD R13, R0, UR5, R13 ;  /* 0x00000005000d7c24 */ /* 0x000fe2000f8e020d */
[----:B------:R-:W-:-:S03]  /*108d0*/  LEA R2, P2, R8, R2, 0x2 ;  /* 0x0000000208027211 */ /* 0x000fc600078410ff */
[----:B------:R-:W-:-:S05]  /*108e0*/  IMAD.IADD R13, R13, 0x1, R9 ;  /* 0x000000010d0d7824 */ /* 0x000fca00078e0209 */
[----:B------:R-:W-:-:S05]  /*108f0*/  LEA.HI.X R3, R8, R3, R13, 0x2, P2 ;  /* 0x0000000308037211 */ /* 0x000fca00010f140d */
[----:B------:R1:W5:Y:S02]  /*10900*/  LDG.E R8, desc[UR6][R2.64] ;  /* 0x0000000602087981 */ /* 0x000364000c1e1900 */
.L_x_1007:
[----:B-1----:R-:W1:Y:S01]  /*10910*/  S2R R2, SR_TID.X ;  /* 0x0000000000027919 */ /* 0x002e620000002100 */
[----:B------:R-:W-:Y:S02]  /*10920*/  LEA R3, R10, UR40, 0x3 ;  /* 0x000000280a037c11 */ /* 0x000fe4000f8e18ff */
[----:B-1----:R-:W-:Y:S02]  /*10930*/  LOP3.LUT R9, R2, 0x7f, RZ, 0xc0, !PT ;  /* 0x0000007f02097812 */ /* 0x002fe400078ec0ff */
[----:B------:R-:W-:Y:S02]  /*10940*/  SHF.L.U32 R2, R12, 0x1f, RZ ;  /* 0x0000001f0c027819 */ /* 0x000fe400000006ff */
[----:B------:R-:W-:Y:S02]  /*10950*/  ISETP.NE.AND P2, PT, R9, RZ, PT ;  /* 0x000000ff0900720c */ /* 0x000fe40003f45270 */
[----:B------:R-:W1:Y:S02]  /*10960*/  SYNCS.PHASECHK.TRANS64.TRYWAIT P3, [R3+URZ+0x30840], R2 ;  /* 0x03084002030075a7 */ /* 0x000e64000806017f */
[----:B-1----:R-:W-:Y:S09]  /*10970*/  @!P3 BRA `(.L_x_1008) ;  /* 0x0000002000d8b947 */ /* 0x002ff20003800000 */
.L_x_1053:
        /* <DEDUP_REMOVED lines=8> */
.L_x_1009:
        /* <DEDUP_REMOVED lines=11> */
[----:B------:R-:W-:Y:S01]  /*10ab0*/  UIADD3 UR19, UR40, 0x30800, URZ ;  /* 0x0003080028137890 */ /* 0x000fe2000fffe03f */
[----:B-1----:R-:W-:Y:S01]  /*10ac0*/  SHF.L.U32 R3, R17, 0x1f, RZ ;  /* 0x0000001f11037819 */ /* 0x002fe200000006ff */
[----:B------:R-:W-:-:S02]  /*10ad0*/  ULEA UR14, UR14, UR40, 0xf ;  /* 0x000000280e0e7291 */ /* 0x000fc4000f8e783f */
[----:B------:R-:W-:Y:S02]  /*10ae0*/  UIADD3 UR9, UR9, 0x30830, URZ ;  /* 0x0003083009097890 */ /* 0x000fe4000fffe03f */
[----:B------:R-:W-:Y:S01]  /*10af0*/  USHF.L.U32 UR11, UR11, 0x6, URZ ;  /* 0x000000060b0b7899 */ /* 0x000fe2000800063f */
[----:B------:R-:W-:Y:S01]  /*10b00*/  LEA R2, R16, UR19, 0x3 ;  /* 0x0000001310027c11 */ /* 0x000fe2000f8e18ff */
[----:B------:R-:W-:Y:S02]  /*10b10*/  UIADD3 UR8, UR14, 0x20400, URZ ;  /* 0x000204000e087890 */ /* 0x000fe4000fffe03f */
[----:B------:R-:W-:Y:S02]  /*10b20*/  UIADD3 UR15, UR14, 0x22400, URZ ;  /* 0x000224000e0f7890 */ /* 0x000fe4000fffe03f */
[----:B------:R-:W-:Y:S02]  /*10b30*/  UIADD3 UR16, UR14, 0x24400, URZ ;  /* 0x000244000e107890 */ /* 0x000fe4000fffe03f */
[----:B------:R-:W-:Y:S01]  /*10b40*/  UIADD3 UR14, UR14, 0x26400, URZ ;  /* 0x000264000e0e7890 */ /* 0x000fe2000fffe03f */
[----:B------:R-:W-:-:S02]  /*10b50*/  UMOV UR18, 0x80 ;  /* 0x0000008000127882 */ /* 0x000fc40000000000 */
[----:B------:R1:W-:Y:S02]  /*10b60*/  UTMALDG.4D [UR8], [UR4], desc[UR6] ;  /* 0x00000608040075b4 */ /* 0x0003e40008019000 */
[----:B-1----:R-:W-:Y:S01]  /*10b70*/  UMOV UR8, UR15 ;  /* 0x0000000f00087c82 */ /* 0x002fe20008000000 */
[----:B------:R-:W-:Y:S01]  /*10b80*/  UMOV UR10, UR17 ;  /* 0x00000011000a7c82 */ /* 0x000fe20008000000 */
[----:B------:R-:W-:Y:S01]  /*10b90*/  UMOV UR15, 0xc0 ;  /* 0x000000c0000f7882 */ /* 0x000fe20000000000 */
        /* <DEDUP_REMOVED lines=9> */
.L_x_1054:
[----:B------:R-:W-:Y:S05]  /*10c30*/  @P2 BRA `(.L_x_1011) ;  /* 0x0000000000202947 */ /* 0x000fea0003800000 */
[----:B------:R-:W2:Y:S01]  /*10c40*/  S2R R9, SR_TID.X ;  /* 0x0000000000097919 */ /* 0x000ea20000002100 */
[----:B-1----:R-:W-:Y:S01]  /*10c50*/  LEA R2, R16, UR40, 0x3 ;  /* 0x0000002810027c11 */ /* 0x002fe2000f8e18ff */
[----:B------:R-:W-:-:S04]  /*10c60*/  IMAD.MOV.U32 R3, RZ, RZ, 0x8000 ;  /* 0x00008000ff037424 */ /* 0x000fc800078e00ff */
[----:B------:R3:W-:Y:S01]  /*10c70*/  SYNCS.ARRIVE.TRANS64 RZ, [R2+URZ+0x30850], R3 ;  /* 0x0308500302ff79a7 */ /* 0x0007e2000800003f */
[----:B--2---:R-:W-:-:S04]  /*10c80*/  LOP3.LUT R9, R9, 0x1f, RZ, 0xc0, !PT ;  /* 0x0000001f09097812 */ /* 0x004fc800078ec0ff */
[----:B------:R-:W-:-:S13]  /*10c90*/  ISETP.NE.AND P2, PT, R9, RZ, PT ;  /* 0x000000ff0900720c */ /* 0x000fda0003f45270 */
[----:B---3--:R-:W-:Y:S05]  /*10ca0*/  @!P2 BRA `(.L_x_1011) ;  /* 0x000000000004a947 */ /* 0x008fea0003800000 */
[----:B------:R-:W-:Y:S01]  /*10cb0*/  BPT.TRAP 0x1 ;  /* 0x000000040000795c */ /* 0x000fe20000300000 */
.L_x_1011:
        /* <DEDUP_REMOVED lines=9> */
[----:B------:R-:W-:Y:S01]  /*10d50*/  UMOV UR17, 0x40 ;  /* 0x0000004000117882 */ /* 0x000fe20000000000 */
[----:B------:R-:W-:Y:S01]  /*10d60*/  IMAD.MOV.U32 R6, RZ, RZ, R8 ;  /* 0x000000ffff067224 */ /* 0x000fe200078e0008 */
[----:B------:R-:W-:-:S02]  /*10d70*/  MOV R5, R7 ;  /* 0x0000000700057202 */ /* 0x000fc40000000f00 */
[----:B------:R-:W-:Y:S02]  /*10d80*/  ULEA UR16, UR9, UR40, 0xf ;  /* 0x0000002809107291 */ /* 0x000fe4000f8e783f */
[----:B------:R-:W-:Y:S02]  /*10d90*/  ULEA UR9, UR9, UR40, 0x3 ;  /* 0x0000002809097291 */ /* 0x000fe4000f8e183f */
[----:B------:R-:W-:Y:S02]  /*10da0*/  USHF.L.U32 UR11, UR11, 0x6, URZ ;  /* 0x000000060b0b7899 */ /* 0x000fe4000800063f */
[----:B------:R-:W-:Y:S02]  /*10db0*/  UIADD3 UR8, UR16, 0x400, URZ ;  /* 0x0000040010087890 */ /* 0x000fe4000fffe03f */
[----:B------:R-:W-:Y:S02]  /*10dc0*/  UIADD3 UR9, UR9, 0x30850, URZ ;  /* 0x0003085009097890 */ /* 0x000fe4000fffe03f */
[----:B------:R-:W-:-:S02]  /*10dd0*/  UIADD3 UR14, UR16, 0x2400, URZ ;  /* 0x00002400100e7890 */ /* 0x000fc4000fffe03f */
        /* <DEDUP_REMOVED lines=15> */
.L_x_1006:
[----:B------:R-:W-:Y:S05]  /*10ed0*/  BSYNC B0 ;  /* 0x0000000000007941 */ /* 0x000fea0003800000 */
.L_x_1005:
[----:B------:R-:W-:Y:S01]  /*10ee0*/  UIADD3 UR4, UR48, -0x3, URZ ;  /* 0xfffffffd30047890 */ /* 0x000fe2000fffe03f */
[----:B------:R-:W-:Y:S02]  /*10ef0*/  IMAD.MOV.U32 R16, RZ, RZ, R10 ;  /* 0x000000ffff107224 */ /* 0x000fe400078e000a */
[----:B------:R-:W-:-:S03]  /*10f00*/  IMAD.MOV.U32 R17, RZ, RZ, R12 ;  /* 0x000000ffff117224 */ /* 0x000fc600078e000c */
[----:B------:R-:W-:-:S07]  /*10f10*/  MOV R7, UR4 ;  /* 0x0000000400077c02 */ /* 0x000fce0008000f00 */
.L_x_1004:
[----:B------:R-:W-:Y:S01]  /*10f20*/  ULOP3.LUT UR4, URZ, UR48, URZ, 0x33, !UPT ;  /* 0x000000303f047292 */ /* 0x000fe2000f8e333f */
[----:B------:R-:W-:Y:S01]  /*10f30*/  VIADD R11, R11, 0xfffffffe ;  /* 0xfffffffe0b0b7836 */ /* 0x000fe20000000000 */
[----:B------:R-:W-:Y:S04]  /*10f40*/  BSSY B0, `(.L_x_1003) ;  /* 0x00000f7000007945 */ /* 0x000fe80003800000 */
[----:B------:R-:W-:-:S13]  /*10f50*/  ISETP.NE.AND P2, PT, R11, UR4, PT ;  /* 0x000000040b007c0c */ /* 0x000fda000bf45270 */
[----:B------:R-:W-:Y:S05]  /*10f60*/  @!P2 BRA `(.L_x_1012) ;  /* 0x0000000c00d0a947 */ /* 0x000fea0003800000 */
[----:B------:R-:W-:-:S07]  /*10f70*/  IMAD.MOV.U32 R8, RZ, RZ, R6 ;  /* 0x000000ffff087224 */ /* 0x000fce00078e0006 */
.L_x_1027:
[----:B------:R-:W-:Y:S01]  /*10f80*/  IADD3 R10, R16, 0x1, RZ ;  /* 0x00000001100a7810 */ /* 0x000fe20007ffe0ff */
[----:B------:R-:W-:Y:S05]  /*10f90*/  YIELD ;  /* 0x0000000000007946 */ /* 0x000fea0003800000 */
[----:B------:R-:W-:Y:S01]  /*10fa0*/  ISETP.NE.AND P2, PT, R10, 0x2, PT ;  /* 0x000000020a00780c */ /* 0x000fe20003f45270 */
[----:B------:R-:W-:Y:S03]  /*10fb0*/  BSSY B1, `(.L_x_1013) ;  /* 0x0000074000017945 */ /* 0x000fe60003800000 */
[----:B-1----:R-:W-:-:S02]  /*10fc0*/  SEL R2, RZ, 0x1, P2 ;  /* 0x00000001ff027807 */ /* 0x002fc40001000000 */
[----:B------:R-:W-:Y:S02]  /*10fd0*/  SEL R10, R10, RZ, P2 ;  /* 0x000000ff0a0a7207 */ /* 0x000fe40001000000 */
[----:B------:R-:W-:Y:S01]  /*10fe0*/  LOP3.LUT R11, R17, R2, RZ, 0x3c, !PT ;  /* 0x00000002110b7212 */ /* 0x000fe200078e3cff */
[----:B------:R-:W-:Y:S06]  /*10ff0*/  @!P6 BRA `(.L_x_1014) ;  /* 0x0000000400bce947 */ /* 0x000fec0003800000 */
[----:B------:R-:W-:Y:S01]  /*11000*/  IMAD.MOV.U32 R12, RZ, RZ, R7 ;  /* 0x000000ffff0c7224 */ /* 0x000fe200078e0007 */
[----:B------:R-:W-:Y:S06]  /*11010*/  @!P0 BRA `(.L_x_1015) ;  /* 0x0000000000488947 */ /* 0x000fec0003800000 */
[----:B------:R-:W1:Y:S01]  /*11020*/  LDC R9, c[0x0][0x41c] ;  /* 0x00010700ff097b82 */ /* 0x000e620000000800 */
[----:B------:R-:W-:Y:S01]  /*11030*/  IMAD R13, R18, UR38, RZ ;  /* 0x00000026120d7c24 */ /* 0x000fe2000f8e02ff */
[----:B------:R-:W-:-:S03]  /*11040*/  ULDC.64 UR4, c[0x0][0x208] ;  /* 0x0000820000047ab9 */ /* 0x000fc60000000a00 */
        /* <DEDUP_REMOVED lines=15> */
.L_x_1015:
[----:B------:R-:W1:Y:S01]  /*11140*/  S2R R2, SR_TID.X ;  /* 0x0000000000027919 */ /* 0x000e620000002100 */
[----:B------:R-:W-:Y:S02]  /*11150*/  LEA R3, R10, UR40, 0x3 ;  /* 0x000000280a037c11 */ /* 0x000fe4000f8e18ff */
[----:B-1----:R-:W-:Y:S02]  /*11160*/  LOP3.LUT R9, R2, 0x7f, RZ, 0xc0, !PT ;  /* 0x0000007f02097812 */ /* 0x002fe400078ec0ff */
[----:B------:R-:W-:Y:S02]  /*11170*/  SHF.L.U32 R2, R11, 0x1f, RZ ;  /* 0x0000001f0b027819 */ /* 0x000fe400000006ff */
[----:B------:R-:W-:Y:S02]  /*11180*/  ISETP.NE.AND P2, PT, R9, RZ, PT ;  /* 0x000000ff0900720c */ /* 0x000fe40003f45270 */
[----:B------:R-:W1:Y:S02]  /*11190*/  SYNCS.PHASECHK.TRANS64.TRYWAIT P3, [R3+URZ+0x30840], R2 ;  /* 0x03084002030075a7 */ /* 0x000e64000806017f */
[----:B-1----:R-:W-:Y:S09]  /*111a0*/  @!P3 BRA `(.L_x_1016) ;  /* 0x0000001800f4b947 */ /* 0x002ff20003800000 */
.L_x_1055:
        /* <DEDUP_REMOVED lines=8> */
.L_x_1017:
        /* <DEDUP_REMOVED lines=12> */
[----:B------:R-:W-:Y:S01]  /*112f0*/  SHF.L.U32 R17, R17, 0x1f, RZ ;  /* 0x0000001f11117819 */ /* 0x000fe200000006ff */
[----:B------:R-:W-:-:S02]  /*11300*/  ULEA UR14, UR14, UR40, 0xf ;  /* 0x000000280e0e7291 */ /* 0x000fc4000f8e783f */
[----:B------:R-:W-:Y:S02]  /*11310*/  UIADD3 UR9, UR9, 0x30830, URZ ;  /* 0x0003083009097890 */ /* 0x000fe4000fffe03f */
[----:B------:R-:W-:Y:S01]  /*11320*/  USHF.L.U32 UR11, UR11, 0x6, URZ ;  /* 0x000000060b0b7899 */ /* 0x000fe2000800063f */
[----:B-1----:R-:W-:Y:S01]  /*11330*/  LEA R2, R16, UR19, 0x3 ;  /* 0x0000001310027c11 */ /* 0x002fe2000f8e18ff */
        /* <DEDUP_REMOVED lines=18> */
.L_x_1056:
[----:B------:R-:W-:Y:S05]  /*11460*/  @P2 BRA `(.L_x_1019) ;  /* 0x00000000001c2947 */ /* 0x000fea0003800000 */
[----:B------:R-:W2:Y:S02]  /*11470*/  S2R R3, SR_TID.X ;  /* 0x0000000000037919 */ /* 0x000ea40000002100 */
[----:B--2---:R-:W-:Y:S02]  /*11480*/  LOP3.LUT R9, R3, 0x1f, RZ, 0xc0, !PT ;  /* 0x0000001f03097812 */ /* 0x004fe400078ec0ff */
[----:B------:R-:W-:Y:S02]  /*11490*/  MOV R3, 0x8000 ;  /* 0x0000800000037802 */ /* 0x000fe40000000f00 */
[----:B------:R-:W-:Y:S02]  /*114a0*/  ISETP.NE.AND P2, PT, R9, RZ, PT ;  /* 0x000000ff0900720c */ /* 0x000fe40003f45270 */
[----:B------:R2:W-:Y:S11]  /*114b0*/  SYNCS.ARRIVE.TRANS64 RZ, [R2+URZ+0x50], R3 ;  /* 0x0000500302ff79a7 */ /* 0x0005f6000800003f */
[----:B--2---:R-:W-:Y:S05]  /*114c0*/  @!P2 BRA `(.L_x_1019) ;  /* 0x000000000004a947 */ /* 0x004fea0003800000 */
[----:B------:R-:W-:Y:S01]  /*114d0*/  BPT.TRAP 0x1 ;  /* 0x000000040000795c */ /* 0x000fe20000300000 */
.L_x_1019:
        /* <DEDUP_REMOVED lines=10> */
[----:B------:R-:W-:Y:S01]  /*11580*/  UMOV UR17, 0x40 ;  /* 0x0000004000117882 */ /* 0x000fe20000000000 */
[----:B------:R-:W-:-:S02]  /*11590*/  IMAD.MOV.U32 R5, RZ, RZ, R12 ;  /* 0x000000ffff057224 */ /* 0x000fc400078e000c */
[----:B------:R-:W-:Y:S01]  /*115a0*/  ULEA UR14, UR14, UR40, 0xf ;  /* 0x000000280e0e7291 */ /* 0x000fe2000f8e783f */
[----:B------:R-:W-:Y:S01]  /*115b0*/  IMAD.MOV.U32 R6, RZ, RZ, R8 ;  /* 0x000000ffff067224 */ /* 0x000fe200078e0008 */
[----:B------:R-:W-:Y:S02]  /*115c0*/  USHF.L.U32 UR11, UR11, 0x6, URZ ;  /* 0x000000060b0b7899 */ /* 0x000fe4000800063f */
[----:B------:R-:W-:Y:S02]  /*115d0*/  UIADD3 UR9, UR9, 0x50, URZ ;  /* 0x0000005009097890 */ /* 0x000fe4000fffe03f */
[----:B------:R-:W-:Y:S02]  /*115e0*/  UIADD3 UR8, UR14, 0x400, URZ ;  /* 0x000004000e087890 */ /* 0x000fe4000fffe03f */
[----:B------:R-:W-:Y:S02]  /*115f0*/  UIADD3 UR15, UR14, 0x2400, URZ ;  /* 0x000024000e0f7890 */ /* 0x000fe4000fffe03f */
[----:B------:R-:W-:-:S02]  /*11600*/  UIADD3 UR16, UR14, 0x4400, URZ ;  /* 0x000044000e107890 */ /* 0x000fc4000fffe03f */
        /* <DEDUP_REMOVED lines=14> */
.L_x_1014:
[----:B------:R-:W-:Y:S05]  /*116f0*/  BSYNC B1 ;  /* 0x0000000000017941 */ /* 0x000fea0003800000 */
.L_x_1013:
[----:B------:R-:W-:Y:S01]  /*11700*/  IADD3 R16, R10, 0x1, RZ ;  /* 0x000000010a107810 */ /* 0x000fe20007ffe0ff */
[----:B------:R-:W-:Y:S01]  /*11710*/  BSSY B1, `(.L_x_1020) ;  /* 0x0000076000017945 */ /* 0x000fe20003800000 */
[----:B------:R-:W-:Y:S02]  /*11720*/  VIADD R12, R7, 0xffffffff ;  /* 0xffffffff070c7836 */ /* 0x000fe40000000000 */
[----:B------:R-:W-:-:S04]  /*11730*/  ISETP.NE.AND P2, PT, R16, 0x2, PT ;  /* 0x000000021000780c */ /* 0x000fc80003f45270 */
[----:B-1----:R-:W-:Y:S02]  /*11740*/  SEL R2, RZ, 0x1, P2 ;  /* 0x00000001ff027807 */ /* 0x002fe40001000000 */
[----:B------:R-:W-:Y:S02]  /*11750*/  SEL R16, R16, RZ, P2 ;  /* 0x000000ff10107207 */ /* 0x000fe40001000000 */
[----:B------:R-:W-:Y:S01]  /*11760*/  LOP3.LUT R17, R11, R2, RZ, 0x3c, !PT ;  /* 0x000000020b117212 */ /* 0x000fe200078e3cff */
[----:B------:R-:W-:Y:S06]  /*11770*/  @!P6 BRA `(.L_x_1021) ;  /* 0x0000000400bce947 */ /* 0x000fec0003800000 */
[----:B------:R-:W-:Y:S01]  /*11780*/  IMAD.MOV.U32 R13, RZ, RZ, R12 ;  /* 0x000000ffff0d7224 */ /* 0x000fe200078e000c */
[----:B------:R-:W-:Y:S06]  /*11790*/  @!P0 BRA `(.L_x_1022) ;  /* 0x0000000000488947 */ /* 0x000fec0003800000 */
[----:B------:R-:W1:Y:S01]  /*117a0*/  LDC R8, c[0x0][0x41c] ;  /* 0x00010700ff087b82 */ /* 0x000e620000000800 */
[----:B------:R-:W-:Y:S01]  /*117b0*/  ULDC.64 UR4, c[0x0][0x208] ;  /* 0x0000820000047ab9 */ /* 0x000fe20000000a00 */
[----:B-1----:R-:W-:-:S13]  /*117c0*/  ISETP.NE.AND P2, PT, R8, 0x1, PT ;  /* 0x000000010800780c */ /* 0x002fda0003f45270 */
[----:B------:R-:W1:Y:S02]  /*117d0*/  @P2 LDC.64 R2, c[0x0][0x420] ;  /* 0x00010800ff022b82 */ /* 0x000e640000000a00 */
[----:B-1----:R-:W-:Y:S01]  /*117e0*/  @P2 IMAD.HI.U32 R14, R13, R2, RZ ;  /* 0x000000020d0e2227 */ /* 0x002fe200078e00ff */
[----:B------:R-:W-:-:S04]  /*117f0*/  MOV R2, R13 ;  /* 0x0000000d00027202 */ /* 0x000fc80000000f00 */
[----:B------:R-:W-:Y:S01]  /*11800*/  @P2 SHF.R.U32.HI R2, RZ, R3, R14 ;  /* 0x00000003ff022219 */ /* 0x000fe2000001160e */
[----:B------:R-:W-:-:S04]  /*11810*/  IMAD R14, R18, UR38, RZ ;  /* 0x00000026120e7c24 */ /* 0x000fc8000f8e02ff */
[----:B------:R-:W-:Y:S02]  /*11820*/  IMAD.MOV R3, RZ, RZ, -R2 ;  /* 0x000000ffff037224 */ /* 0x000fe400078e0a02 */
[----:B------:R-:W-:Y:S02]  /*11830*/  IMAD R14, R0, UR39, R14 ;  /* 0x00000027000e7c24 */ /* 0x000fe4000f8e020e */
[----:B------:R-:W-:Y:S01]  /*11840*/  IMAD R13, R8, R3, R13 ;  /* 0x00000003080d7224 */ /* 0x000fe200078e020d */
[--C-:B------:R-:W-:Y:S01]  /*11850*/  SHF.R.S32.HI R3, RZ, 0x1f, R2.reuse ;  /* 0x0000001fff037819 */ /* 0x100fe20000011402 */
[----:B------:R-:W1:Y:S02]  /*11860*/  LDC.64 R8, c[0x0][0x3f8] ;  /* 0x0000fe00ff087b82 */ /* 0x000e640000000a00 */
[----:B------:R-:W-:-:S04]  /*11870*/  IMAD.WIDE.U32 R2, R0, UR38, R2 ;  /* 0x0000002600027c25 */ /* 0x000fc8000f8e0002 */
[----:B------:R-:W-:Y:S01]  /*11880*/  IMAD.IADD R14, R14, 0x1, R3 ;  /* 0x000000010e0e7824 */ /* 0x000fe200078e0203 */
[----:B-1----:R-:W-:-:S04]  /*11890*/  LEA R8, P2, R2, R8, 0x2 ;  /* 0x0000000802087211 */ /* 0x002fc800078410ff */
[----:B------:R-:W-:-:S05]  /*118a0*/  LEA.HI.X R9, R2, R9, R14, 0x2, P2 ;  /* 0x0000000902097211 */ /* 0x000fca00010f140e */
[----:B------:R1:W5:Y:S04]  /*118b0*/  LDG.E R8, desc[UR4][R8.64] ;  /* 0x0000000408087981 */ /* 0x000368000c1e1900 */
.L_x_1022:
[----:B------:R-:W-:Y:S02]  /*118c0*/  LEA R2, R16, UR40, 0x3 ;  /* 0x0000002810027c11 */ /* 0x000fe4000f8e18ff */
[----:B------:R-:W-:-:S04]  /*118d0*/  SHF.L.U32 R3, R17, 0x1f, RZ ;  /* 0x0000001f11037819 */ /* 0x000fc800000006ff */
[----:B------:R-:W2:Y:S02]  /*118e0*/  SYNCS.PHASECHK.TRANS64.TRYWAIT P2, [R2+URZ+0x30840], R3 ;  /* 0x03084003020075a7 */ /* 0x000ea4000804017f */
[----:B--2---:R-:W-:Y:S05]  /*118f0*/  @!P2 BRA `(.L_x_1023) ;  /* 0x000000140048a947 */ /* 0x004fea0003800000 */
.L_x_1057:
        /* <DEDUP_REMOVED lines=11> */
.L_x_1024:
[----:B------:R-:W-:Y:S01]  /*119b0*/  R2UR UR9, R16 ;  /* 0x00000000100972ca */ /* 0x000fe200000e0000 */
[----:B------:R-:W-:Y:S01]  /*119c0*/  UIADD3 UR19, UR40, 0x30800, URZ ;  /* 0x0003080028137890 */ /* 0x000fe2000fffe03f */
[----:B------:R-:W-:Y:S01]  /*119d0*/  R2UR UR11, R13 ;  /* 0x000000000d0b72ca */ /* 0x000fe200000e0000 */
[----:B------:R-:W-:Y:S01]  /*119e0*/  UIADD3 UR4, UP0, UR42, 0x370, URZ ;  /* 0x000003702a047890 */ /* 0x000fe2000ff1e03f */
[----:B------:R-:W-:Y:S01]  /*119f0*/  R2UR UR12, R4 ;  /* 0x00000000040c72ca */ /* 0x000fe200000e0000 */
[----:B------:R-:W-:Y:S01]  /*11a00*/  UMOV UR10, URZ ;  /* 0x0000003f000a7c82 */ /* 0x000fe20008000000 */
[----:B-----5:R-:W-:Y:S01]  /*11a10*/  R2UR UR13, R8 ;  /* 0x00000000080d72ca */ /* 0x020fe200000e0000 */
[----:B------:R-:W-:Y:S01]  /*11a20*/  UIADD3.X UR5, URZ, UR43, URZ, UP0, !UPT ;  /* 0x0000002b3f057290 */ /* 0x000fe200087fe43f */
[----:B------:R-:W-:Y:S01]  /*11a30*/  SHF.L.U32 R11, R11, 0x1f, RZ ;  /* 0x0000001f0b0b7819 */ /* 0x000fe200000006ff */
[----:B------:R-:W-:Y:S01]  /*11a40*/  UMOV UR6, 0x0 ;  /* 0x0000000000067882 */ /* 0x000fe20000000000 */
[----:B------:R-:W-:Y:S01]  /*11a50*/  UMOV UR7, 0x14f00000 ;  /* 0x14f0000000077882 */ /* 0x000fe20000000000 */
[----:B------:R-:W-:Y:S01]  /*11a60*/  UMOV UR17, 0x40 ;  /* 0x0000004000117882 */ /* 0x000fe20000000000 */
[----:B------:R-:W-:Y:S01]  /*11a70*/  UMOV UR18, 0x80 ;  /* 0x0000008000127882 */ /* 0x000fe20000000000 */
[----:B------:R-:W-:Y:S01]  /*11a80*/  ULEA UR14, UR9, UR40, 0xf ;  /* 0x00000028090e7291 */ /* 0x000fe2000f8e783f */
[----:B--2---:R-:W-:Y:S01]  /*11a90*/  LEA R2, R10, UR19, 0x3 ;  /* 0x000000130a027c11 */ /* 0x004fe2000f8e18ff */
[----:B------:R-:W-:-:S02]  /*11aa0*/  ULEA UR9, UR9, UR19, 0x3 ;  /* 0x0000001309097291 */ /* 0x000fc4000f8e183f */
[----:B------:R-:W-:Y:S02]  /*11ab0*/  USHF.L.U32 UR11, UR11, 0x6, URZ ;  /* 0x000000060b0b7899 */ /* 0x000fe4000800063f */
[----:B------:R-:W-:Y:S02]  /*11ac0*/  UIADD3 UR8, UR14, 0x20400, URZ ;  /* 0x000204000e087890 */ /* 0x000fe4000fffe03f */
        /* <DEDUP_REMOVED lines=17> */
.L_x_1058:
[----:B------:R-:W-:Y:S05]  /*11be0*/  @P3 BRA `(.L_x_1026) ;  /* 0x00000000001c3947 */ /* 0x000fea0003800000 */
[----:B------:R-:W2:Y:S02]  /*11bf0*/  S2R R3, SR_TID.X ;  /* 0x0000000000037919 */ /* 0x000ea40000002100 */
[----:B--2---:R-:W-:Y:S01]  /*11c00*/  LOP3.LUT R9, R3, 0x1f, RZ, 0xc0, !PT ;  /* 0x0000001f03097812 */ /* 0x004fe200078ec0ff */
[----:B------:R-:W-:-:S03]  /*11c10*/  IMAD.MOV.U32 R3, RZ, RZ, 0x8000 ;  /* 0x00008000ff037424 */ /* 0x000fc600078e00ff */
[----:B------:R-:W-:Y:S01]  /*11c20*/  ISETP.NE.AND P2, PT, R9, RZ, PT ;  /* 0x000000ff0900720c */ /* 0x000fe20003f45270 */
[----:B------:R2:W-:-:S12]  /*11c30*/  SYNCS.ARRIVE.TRANS64 RZ, [R2+URZ+0x50], R3 ;  /* 0x0000500302ff79a7 */ /* 0x0005d8000800003f */
[----:B--2---:R-:W-:Y:S05]  /*11c40*/  @!P2 BRA `(.L_x_1026) ;  /* 0x000000000004a947 */ /* 0x004fea0003800000 */
[----:B------:R-:W-:Y:S01]  /*11c50*/  BPT.TRAP 0x1 ;  /* 0x000000040000795c */ /* 0x000fe20000300000 */
.L_x_1026:
        /* <DEDUP_REMOVED lines=11> */
[----:B------:R-:W-:Y:S01]  /*11d10*/  IMAD.MOV.U32 R5, RZ, RZ, R13 ;  /* 0x000000ffff057224 */ /* 0x000fe200078e000d */
[----:B------:R-:W-:Y:S01]  /*11d20*/  MOV R6, R8 ;  /* 0x0000000800067202 */ /* 0x000fe20000000f00 */
        /* <DEDUP_REMOVED lines=20> */
.L_x_1021:
[----:B------:R-:W-:Y:S05]  /*11e70*/  BSYNC B1 ;  /* 0x0000000000017941 */ /* 0x000fea0003800000 */
.L_x_1020:
[----:B------:R-:W-:Y:S01]  /*11e80*/  ISETP.GT.AND P2, PT, R12, UR41, PT ;  /* 0x000000290c007c0c */ /* 0x000fe2000bf44270 */
[----:B------:R-:W-:-:S12]  /*11e90*/  VIADD R7, R7, 0xfffffffe ;  /* 0xfffffffe07077836 */ /* 0x000fd80000000000 */
[----:B------:R-:W-:Y:S05]  /*11ea0*/  @P2 BRA `(.L_x_1027) ;  /* 0xfffffff000342947 */ /* 0x000fea000383ffff */
.L_x_1012:
[----:B------:R-:W-:Y:S05]  /*11eb0*/  BSYNC B0 ;  /* 0x0000000000007941 */ /* 0x000fea0003800000 */
.L_x_1003:
[----:B------:R-:W-:Y:S04]  /*11ec0*/  BSSY B0, `(.L_x_1028) ;  /* 0x000000f000007945 */ /* 0x000fe80003800000 */
[----:B------:R-:W-:Y:S05]  /*11ed0*/  @P1 BRA `(.L_x_1029) ;  /* 0x0000000000341947 */ /* 0x000fea0003800000 */
[----:B-1----:R-:W1:Y:S01]  /*11ee0*/  S2R R7, SR_LANEID ;  /* 0x0000000000077919 */ /* 0x002e620000000000 */
        /* <DEDUP_REMOVED lines=11> */
[----:B-1----:R-:W-:-:S07]  /*11fa0*/  IADD3 R19, R0, UR50, R19 ;  /* 0x0000003200137c10 */ /* 0x002fce000fffe013 */
.L_x_1029:
[----:B------:R-:W-:Y:S05]  /*11fb0*/  BSYNC B0 ;  /* 0x0000000000007941 */ /* 0x000fea0003800000 */
.L_x_1028:
[----:B------:R-:W-:Y:S04]  /*11fc0*/  BSSY B0, `(.L_x_1030) ;  /* 0x0000030000007945 */ /* 0x000fe80003800000 */
[----:B------:R-:W-:Y:S05]  /*11fd0*/  @!P6 BRA `(.L_x_1031) ;  /* 0x0000000000b8e947 */ /* 0x000fea0003800000 */
[----:B------:R-:W2:Y:S01]  /*11fe0*/  S2R R0, SR_TID.X ;  /* 0x0000000000007919 */ /* 0x000ea20000002100 */
[----:B-1----:R-:W-:Y:S02]  /*11ff0*/  LEA R3, R16, UR40, 0x3 ;  /* 0x0000002810037c11 */ /* 0x002fe4000f8e18ff */
[----:B--2---:R-:W-:Y:S02]  /*12000*/  LOP3.LUT R2, R0, 0x7f, RZ, 0xc0, !PT ;  /* 0x0000007f00027812 */ /* 0x004fe400078ec0ff */
[----:B------:R-:W-:Y:S02]  /*12010*/  SHF.L.U32 R0, R17, 0x1f, RZ ;  /* 0x0000001f11007819 */ /* 0x000fe400000006ff */
[----:B------:R-:W-:Y:S02]  /*12020*/  ISETP.NE.AND P1, PT, R2, RZ, PT ;  /* 0x000000ff0200720c */ /* 0x000fe40003f25270 */
[----:B------:R-:W1:Y:S02]  /*12030*/  SYNCS.PHASECHK.TRANS64.TRYWAIT P0, [R3+URZ+0x30860], R0 ;  /* 0x03086000030075a7 */ /* 0x000e64000800017f */
[----:B-1----:R-:W-:Y:S09]  /*12040*/  @!P0 BRA `(.L_x_1032) ;  /* 0x0000000c009c8947 */ /* 0x002ff20003800000 */
.L_x_1059:
        /* <DEDUP_REMOVED lines=8> */
.L_x_1033:
        /* <DEDUP_REMOVED lines=11> */
[----:B------:R-:W-:Y:S02]  /*12180*/  ULEA UR14, UR14, UR40, 0xf ;  /* 0x000000280e0e7291 */ /* 0x000fe4000f8e783f */
        /* <DEDUP_REMOVED lines=19> */
.L_x_1031:
[----:B------:R-:W-:Y:S05]  /*122c0*/  BSYNC B0 ;  /* 0x0000000000007941 */ /* 0x000fea0003800000 */
.L_x_1030:
[----:B------:R-:W-:Y:S01]  /*122d0*/  IADD3 R16, R16, 0x1, RZ ;  /* 0x0000000110107810 */ /* 0x000fe20007ffe0ff */
[----:B------:R-:W-:-:S03]  /*122e0*/  IMAD.MOV.U32 R13, RZ, RZ, R19 ;  /* 0x000000ffff0d7224 */ /* 0x000fc600078e0013 */
[----:B------:R-:W-:-:S04]  /*122f0*/  ISETP.NE.AND P0, PT, R16, 0x2, PT ;  /* 0x000000021000780c */ /* 0x000fc80003f05270 */
[----:B-1----:R-:W-:Y:S02]  /*12300*/  SEL R0, RZ, 0x1, P0 ;  /* 0x00000001ff007807 */ /* 0x002fe40000000000 */
[----:B------:R-:W-:Y:S02]  /*12310*/  SEL R16, R16, RZ, P0 ;  /* 0x000000ff10107207 */ /* 0x000fe40000000000 */
[----:B------:R-:W-:-:S07]  /*12320*/  LOP3.LUT R17, R17, R0, RZ, 0x3c, !PT ;  /* 0x0000000011117212 */ /* 0x000fce00078e3cff */
.L_x_992:
[----:B------:R-:W-:Y:S05]  /*12330*/  BSYNC B6 ;  /* 0x0000000000067941 */ /* 0x000fea0003800000 */
.L_x_990:
[----:B------:R-:W-:-:S03]  /*12340*/  UMOV UR4, 0xffffffff ;  /* 0xffffffff00047882 */ /* 0x000fc60000000000 */
[----:B------:R-:W-:Y:S05]  /*12350*/  BRA.DIV UR4, `(.L_x_1034) ;  /* 0x0000000a04ec7947 */ /* 0x000fea000b800000 */
[----:B------:R1:W2:Y:S02]  /*12360*/  SHFL.IDX PT, R14, R13, RZ, 0x1f ;  /* 0x00001fff0d0e7589 */ /* 0x0002a400000e0000 */
.L_x_1062:
[----:B------:R-:W3:Y:S01]  /*12370*/  S2R R0, SR_TID.X ;  /* 0x0000000000007919 */ /* 0x000ee20000002100 */
[----:B------:R-:W-:Y:S05]  /*12380*/  WARPSYNC.ALL ;  /* 0x0000000000007948 */ /* 0x000fea0003800000 */
[----:B------:R-:W-:Y:S01]  /*12390*/  BAR.SYNC.DEFER_BLOCKING 0x4, 0x120 ;  /* 0x0104800000007b1d */ /* 0x000fe20000010000 */
[----:B--2---:R-:W-:-:S05]  /*123a0*/  IMAD.MOV.U32 R19, RZ, RZ, R14 ;  /* 0x000000ffff137224 */ /* 0x004fca00078e000e */
[----:B------:R-:W-:Y:S01]  /*123b0*/  ULDC UR4, c[0x0][0xda8] ;  /* 0x00036a0000047ab9 */ /* 0x000fe20000000800 */
[----:B---3--:R-:W-:-:S04]  /*123c0*/  LOP3.LUT R0, R0, 0x1f, RZ, 0xc0, !PT ;  /* 0x0000001f00007812 */ /* 0x008fc800078ec0ff */
[----:B------:R-:W-:-:S13]  /*123d0*/  ISETP.NE.AND P0, PT, R0, RZ, PT ;  /* 0x000000ff0000720c */ /* 0x000fda0003f05270 */
[----:B------:R-:W2:Y:S01]  /*123e0*/  @!P0 S2R R3, SR_CgaCtaId ;  /* 0x0000000000038919 */ /* 0x000ea20000008800 */
[----:B------:R-:W-:-:S04]  /*123f0*/  @!P0 MOV R0, 0x400 ;  /* 0x0000040000008802 */ /* 0x000fc80000000f00 */
[----:B--2---:R-:W-:-:S05]  /*12400*/  @!P0 LEA R0, R3, R0, 0x18 ;  /* 0x0000000003008211 */ /* 0x004fca00078ec0ff */
[----:B------:R2:W-:Y:S01]  /*12410*/  @!P0 STS [R0+0x308d0], R13 ;  /* 0x0308d00d00008388 */ /* 0x0005e20000000800 */
[----:B------:R-:W-:Y:S06]  /*12420*/  BAR.ARV 0x5, 0x120 ;  /* 0x0144800000007b1d */ /* 0x000fec0000002000 */
[----:B------:R-:W-:-:S13]  /*12430*/  ISETP.GE.AND P0, PT, R19, UR4, PT ;  /* 0x0000000413007c0c */ /* 0x000fda000bf06270 */
[----:B--2---:R-:W-:Y:S05]  /*12440*/  @!P0 BRA `(.L_x_1035) ;  /* 0xffffffc800fc8947 */ /* 0x004fea000383ffff */
.L_x_981:
[----:B------:R-:W2:Y:S01]  /*12450*/  S2R R3, SR_CgaCtaId ;  /* 0x0000000000037919 */ /* 0x000ea20000008800 */
[----:B------:R-:W-:Y:S01]  /*12460*/  UIADD3 UR49, UR49, 0x1, URZ ;  /* 0x0000000131317890 */ /* 0x000fe2000fffe03f */
[----:B------:R-:W-:-:S03]  /*12470*/  MOV R0, 0x400 ;  /* 0x0000040000007802 */ /* 0x000fc60000000f00 */
[----:B------:R-:W-:-:S04]  /*12480*/  ULEA.HI UR4, UR49, UR49, URZ, 0x1 ;  /* 0x0000003131047291 */ /* 0x000fc8000f8f083f */
[----:B------:R-:W-:-:S04]  /*12490*/  ULOP3.LUT UR4, UR4, 0xfffffffe, URZ, 0xc0, !UPT ;  /* 0xfffffffe04047892 */ /* 0x000fc8000f8ec03f */
[----:B------:R-:W-:Y:S01]  /*124a0*/  UIADD3 UR4, UR49, -UR4, URZ ;  /* 0x8000000431047290 */ /* 0x000fe2000fffe03f */
[----:B--2---:R-:W-:-:S05]  /*124b0*/  LEA R7, R3, R0, 0x18 ;  /* 0x0000000003077211 */ /* 0x004fca00078ec0ff */
[----:B------:R-:W-:-:S04]  /*124c0*/  MOV R0, UR4 ;  /* 0x0000000400007c02 */ /* 0x000fc80008000f00 */
[----:B------:R-:W-:-:S04]  /*124d0*/  SHF.L.U32 R0, R0, 0x1f, RZ ;  /* 0x0000001f00007819 */ /* 0x000fc800000006ff */
[----:B------:R-:W2:Y:S02]  /*124e0*/  SYNCS.PHASECHK.TRANS64.TRYWAIT P0, [R7+URZ+0x30820], R0 ;  /* 0x03082000070075a7 */ /* 0x000ea4000800017f */
[----:B--2---:R-:W-:Y:S05]  /*124f0*/  @!P0 BRA `(.L_x_1036) ;  /* 0x0000000800a88947 */ /* 0x004fea0003800000 */
.L_x_1063:
[----:B------:R-:W3:Y:S02]  /*12500*/  S2R R2, SR_TID.X ;  /* 0x0000000000027919 */ /* 0x000ee40000002100 */
[----:B---3--:R-:W-:-:S04]  /*12510*/  SHF.R.U32.HI R2, RZ, 0x5, R2 ;  /* 0x00000005ff027819 */ /* 0x008fc80000011602 */
[----:B------:R-:W-:-:S05]  /*12520*/  LOP3.LUT R2, R2, 0x3, RZ, 0xc0, !PT ;  /* 0x0000000302027812 */ /* 0x000fca00078ec0ff */
[----:B--2---:R-:W2:Y:S02]  /*12530*/  SHFL.IDX PT, R0, R2, RZ, 0x1f ;  /* 0x00001fff02007589 */ /* 0x004ea400000e0000 */
[----:B--2---:R-:W-:-:S13]  /*12540*/  ISETP.NE.AND P0, PT, R0, RZ, PT ;  /* 0x000000ff0000720c */ /* 0x004fda0003f05270 */
[----:B------:R-:W-:Y:S05]  /*12550*/  @P0 EXIT ;  /* 0x000000000000094d */ /* 0x000fea0003800000 */
[----:B------:R-:W-:Y:S01]  /*12560*/  ELECT P0, URZ, PT ;  /* 0x00000000003f782f */ /* 0x000fe20003800000 */
[----:B------:R-:W-:-:S12]  /*12570*/  BSSY B0, `(.L_x_1037) ;  /* 0x0000022000007945 */ /* 0x000fd80003800000 */
[----:B------:R-:W-:Y:S05]  /*12580*/  @!P0 BRA `(.L_x_1038) ;  /* 0x0000000000808947 */ /* 0x000fea0003800000 */
[----:B------:R-:W2:Y:S02]  /*12590*/  LDL R2, [R1] ;  /* 0x0000000001027983 */ /* 0x000ea40000100800 */
[----:B--2---:R-:W-:-:S13]  /*125a0*/  R2UR UR4, R2 ;  /* 0x00000000020472ca */ /* 0x004fda00000e0000 */
[----:B------:R-:W-:-:S06]  /*125b0*/  ULOP3.LUT UR4, UR4, 0x2, URZ, 0xfc, !UPT ;  /* 0x0000000204047892 */ /* 0x000fcc000f8efc3f */
[----:B------:R-:W-:-:S05]  /*125c0*/  IMAD.U32 R0, RZ, RZ, UR4 ;  /* 0x00000004ff007e24 */ /* 0x000fca000f8e00ff */
[----:B------:R-:W-:-:S13]  /*125d0*/  ISETP.NE.AND P2, PT, R0, 0x3, PT ;  /* 0x000000030000780c */ /* 0x000fda0003f45270 */
[----:B------:R-:W-:Y:S05]  /*125e0*/  @!P2 BRA `(.L_x_1039) ;  /* 0x000000000004a947 */ /* 0x000fea0003800000 */
[----:B------:R-:W-:Y:S01]  /*125f0*/  BPT.TRAP 0x1 ;  /* 0x000000040000795c */ /* 0x000fe20000300000 */
.L_x_1039:
[----:B------:R-:W-:Y:S01]  /*12600*/  VIADD R3, R7, 0x30840 ;  /* 0x0003084007037836 */ /* 0x000fe20000000000 */
[----:B------:R-:W-:Y:S01]  /*12610*/  SHF.L.U32 R4, R17, 0x1f, RZ ;  /* 0x0000001f11047819 */ /* 0x000fe200000006ff */
[----:B------:R-:W-:-:S03]  /*12620*/  VIADD R0, R16, 0x1 ;  /* 0x0000000110007836 */ /* 0x000fc60000000000 */
[----:B------:R-:W-:Y:S02]  /*12630*/  LEA R5, R16, R3, 0x3 ;  /* 0x0000000310057211 */ /* 0x000fe400078e18ff */
[----:B------:R-:W-:Y:S02]  /*12640*/  ISETP.NE.AND P1, PT, R0, 0x2, PT ;  /* 0x000000020000780c */ /* 0x000fe40003f25270 */
[----:B------:R-:W2:Y:S02]  /*12650*/  SYNCS.PHASECHK.TRANS64.TRYWAIT P0, [R5+URZ], R4 ;  /* 0x00000004050075a7 */ /* 0x000ea4000800017f */
[----:B------:R-:W-:-:S04]  /*12660*/  SEL R2, RZ, 0x1, P1 ;  /* 0x00000001ff027807 */ /* 0x000fc80000800000 */
[----:B------:R-:W-:Y:S02]  /*12670*/  LOP3.LUT R17, R17, R2, RZ, 0x3c, !PT ;  /* 0x0000000211117212 */ /* 0x000fe400078e3cff */
[----:B------:R-:W-:Y:S02]  /*12680*/  SEL R2, R0, RZ, P1 ;  /* 0x000000ff00027207 */ /* 0x000fe40000800000 */
[----:B------:R-:W-:-:S03]  /*12690*/  SHF.L.U32 R0, R17, 0x1f, RZ ;  /* 0x0000001f11007819 */ /* 0x000fc600000006ff */
[----:B------:R-:W-:Y:S01]  /*126a0*/  IMAD R3, R2, 0x8, R3 ;  /* 0x0000000802037824 */ /* 0x000fe200078e0203 */
[----:B--2---:R-:W-:Y:S06]  /*126b0*/  @!P0 BRA `(.L_x_1040) ;  /* 0x00000008004c8947 */ /* 0x004fec0003800000 */
.L_x_1064:
[----:B------:R-:W3:Y:S02]  /*126c0*/  SYNCS.PHASECHK.TRANS64.TRYWAIT P0, [R3+URZ], R0 ;  /* 0x00000000030075a7 */ /* 0x000ee4000800017f */
[----:B---3--:R-:W-:Y:S05]  /*126d0*/  @!P0 BRA `(.L_x_1041) ;  /* 0x0000000800588947 */ /* 0x008fea0003800000 */
.L_x_1065:
[----:B------:R-:W-:Y:S05]  /*126e0*/  @!P2 BRA `(.L_x_1042) ;  /* 0x000000000004a947 */ /* 0x000fea0003800000 */
[----:B------:R-:W-:Y:S01]  /*126f0*/  BPT.TRAP 0x1 ;  /* 0x000000040000795c */ /* 0x000fe20000300000 */
.L_x_1042:
[----:B---3--:R-:W-:-:S05]  /*12700*/  IADD3 R3, R7, 0x30860, RZ ;  /* 0x0003086007037810 */ /* 0x008fca0007ffe0ff */
[----:B--2---:R-:W-:-:S04]  /*12710*/  IMAD R5, R16, 0x8, R3 ;  /* 0x0000000810057824 */ /* 0x004fc800078e0203 */
[----:B------:R-:W2:Y:S02]  /*12720*/  SYNCS.PHASECHK.TRANS64.TRYWAIT P0, [R5+URZ], R4 ;  /* 0x00000004050075a7 */ /* 0x000ea4000800017f */
[----:B--2---:R-:W-:Y:S05]  /*12730*/  @!P0 BRA `(.L_x_1043) ;  /* 0x0000000800548947 */ /* 0x004fea0003800000 */
.L_x_1066:
[----:B------:R-:W-:-:S07]  /*12740*/  IMAD R3, R2, 0x8, R3 ;  /* 0x0000000802037824 */ /* 0x000fce00078e0203 */
.L_x_1044:
[----:B---3--:R3:W4:Y:S02]  /*12750*/  SYNCS.PHASECHK.TRANS64.TRYWAIT P0, [R3+URZ], R0 ;  /* 0x00000000030075a7 */ /* 0x008724000800017f */
[----:B----4-:R-:W-:Y:S05]  /*12760*/  @!P0 NANOSLEEP.SYNCS 0x989680 ;  /* 0x009896800000895d */ /* 0x010fea0003900000 */
[----:B------:R-:W4:Y:S02]  /*12770*/  @!P0 SYNCS.PHASECHK.TRANS64 P0, [R3+URZ], R0 ;  /* 0x00000000030085a7 */ /* 0x000f24000800007f */
[----:B----4-:R-:W-:Y:S05]  /*12780*/  @!P0 BRA `(.L_x_1044) ;  /* 0xfffffffc00f08947 */ /* 0x010fea000383ffff */
.L_x_1038:
[----:B------:R-:W-:Y:S05]  /*12790*/  BSYNC B0 ;  /* 0x0000000000007941 */ /* 0x000fea0003800000 */
.L_x_1037:
[----:B------:R-:W-:Y:S05]  /*127a0*/  EXIT ;  /* 0x000000000000794d */ /* 0x000fea0003800000 */
.L_x_898:
[----:B-1----:R-:W-:-:S04]  /*127b0*/  MOV R3, UR38 ;  /* 0x0000002600037c02 */ /* 0x002fc80008000f00 */
[----:B------:R1:W2:Y:S03]  /*127c0*/  SYNCS.PHASECHK.TRANS64.TRYWAIT P1, [R3+URZ+0x30800], R0 ;  /* 0x03080000030075a7 */ /* 0x0002a6000802017f */
[----:B--2---:R-:W-:Y:S05]  /*127d0*/  @!P1 NANOSLEEP.SYNCS 0x989680 ;  /* 0x009896800000995d */ /* 0x004fea0003900000 */
[----:B------:R-:W2:Y:S02]  /*127e0*/  @!P1 SYNCS.PHASECHK.TRANS64 P1, [R3+URZ+0x30800], R0 ;  /* 0x03080000030095a7 */ /* 0x000ea4000802007f */
[----:B--2---:R-:W-:Y:S05]  /*127f0*/  @!P1 BRA `(.L_x_898) ;  /* 0xfffffffc00ec9947 */ /* 0x004fea000383ffff */
[----:B------:R-:W-:Y:S05]  /*12800*/  BRA `(.L_x_1045) ;  /* 0xfffffef000f47947 */ /* 0x000fea000383ffff */
.L_x_902:
[----:B--2---:R2:W3:Y:S02]  /*12810*/  SYNCS.PHASECHK.TRANS64.TRYWAIT P2, [R3+URZ+0x30830], R0 ;  /* 0x03083000030075a7 */ /* 0x0044e4000804017f */
[----:B---3--:R-:W-:Y:S05]  /*12820*/  @!P2 NANOSLEEP.SYNCS 0x989680 ;  /* 0x009896800000a95d */ /* 0x008fea0003900000 */
[----:B------:R-:W3:Y:S02]  /*12830*/  @!P2 SYNCS.PHASECHK.TRANS64 P2, [R3+URZ+0x30830], R0 ;  /* 0x030830000300a5a7 */ /* 0x000ee4000804007f */
[----:B---3--:R-:W-:Y:S05]  /*12840*/  @!P2 BRA `(.L_x_902) ;  /* 0xfffffffc00f0a947 */ /* 0x008fea000383ffff */
[----:B------:R-:W-:Y:S05]  /*12850*/  BRA `(.L_x_901) ;  /* 0xfffffef400187947 */ /* 0x000fea000383ffff */
.L_x_918:
[----:B--2---:R-:W-:-:S04]  /*12860*/  IMAD.U32 R153, RZ, RZ, UR39 ;  /* 0x00000027ff997e24 */ /* 0x004fc8000f8e00ff */
[----:B------:R2:W3:Y:S03]  /*12870*/  SYNCS.PHASECHK.TRANS64.TRYWAIT P2, [R153+URZ+0x30830], R152 ;  /* 0x03083098990075a7 */ /* 0x0004e6000804017f */
[----:B---3--:R-:W-:Y:S05]  /*12880*/  @!P2 NANOSLEEP.SYNCS 0x989680 ;  /* 0x009896800000a95d */ /* 0x008fea0003900000 */
[----:B------:R-:W3:Y:S02]  /*12890*/  @!P2 SYNCS.PHASECHK.TRANS64 P2, [R153+URZ+0x30830], R152 ;  /* 0x030830989900a5a7 */ /* 0x000ee4000804007f */
[----:B---3--:R-:W-:Y:S05]  /*128a0*/  @!P2 BRA `(.L_x_918) ;  /* 0xfffffffc00eca947 */ /* 0x008fea000383ffff */
[----:B------:R-:W-:Y:S05]  /*128b0*/  BRA `(.L_x_917) ;  /* 0xffffff1c00c07947 */ /* 0x000fea000383ffff */
.L_x_922:
[----:B--2---:R-:W-:-:S04]  /*128c0*/  IMAD.U32 R215, RZ, RZ, UR10 ;  /* 0x0000000affd77e24 */ /* 0x004fc8000f8e00ff */
[----:B------:R2:W3:Y:S03]  /*128d0*/  SYNCS.PHASECHK.TRANS64.TRYWAIT P2, [R215+URZ+0x30850], R0 ;  /* 0x03085000d70075a7 */ /* 0x0004e6000804017f */
[----:B---3--:R-:W-:Y:S05]  /*128e0*/  @!P2 NANOSLEEP.SYNCS 0x989680 ;  /* 0x009896800000a95d */ /* 0x008fea0003900000 */
[----:B------:R-:W3:Y:S02]  /*128f0*/  @!P2 SYNCS.PHASECHK.TRANS64 P2, [R215+URZ+0x30850], R0 ;  /* 0x03085000d700a5a7 */ /* 0x000ee4000804007f */
[----:B---3--:R-:W-:Y:S05]  /*12900*/  @!P2 BRA `(.L_x_922) ;  /* 0xfffffffc00eca947 */ /* 0x008fea000383ffff */
[----:B------:R-:W-:Y:S05]  /*12910*/  BRA `(.L_x_921) ;  /* 0xffffff2c00507947 */ /* 0x000fea000383ffff */
.L_x_939:
[----:B--2---:R-:W-:-:S04]  /*12920*/  MOV R4, UR6 ;  /* 0x0000000600047c02 */ /* 0x004fc80008000f00 */
[----:B------:R2:W3:Y:S03]  /*12930*/  SYNCS.PHASECHK.TRANS64.TRYWAIT P2, [R4+URZ+0x30830], R3 ;  /* 0x03083003040075a7 */ /* 0x0004e6000804017f */
[----:B---3--:R-:W-:Y:S05]  /*12940*/  @!P2 NANOSLEEP.SYNCS 0x989680 ;  /* 0x009896800000a95d */ /* 0x008fea0003900000 */
[----:B------:R-:W3:Y:S02]  /*12950*/  @!P2 SYNCS.PHASECHK.TRANS64 P2, [R4+URZ+0x30830], R3 ;  /* 0x030830030400a5a7 */ /* 0x000ee4000804007f */
[----:B---3--:R-:W-:Y:S05]  /*12960*/  @!P2 BRA `(.L_x_939) ;  /* 0xfffffffc00eca947 */ /* 0x008fea000383ffff */
[----:B------:R-:W-:Y:S05]  /*12970*/  BRA `(.L_x_938) ;  /* 0xffffff4800e07947 */ /* 0x000fea000383ffff */
.L_x_943:
[----:B-12---:R-:W-:-:S04]  /*12980*/  IMAD.U32 R3, RZ, RZ, UR14 ;  /* 0x0000000eff037e24 */ /* 0x006fc8000f8e00ff */
[----:B------:R1:W2:Y:S03]  /*12990*/  SYNCS.PHASECHK.TRANS64.TRYWAIT P2, [R3+URZ+0x30850], R0 ;  /* 0x03085000030075a7 */ /* 0x0002a6000804017f */
[----:B--2---:R-:W-:Y:S05]  /*129a0*/  @!P2 NANOSLEEP.SYNCS 0x989680 ;  /* 0x009896800000a95d */ /* 0x004fea0003900000 */
[----:B------:R-:W2:Y:S02]  /*129b0*/  @!P2 SYNCS.PHASECHK.TRANS64 P2, [R3+URZ+0x30850], R0 ;  /* 0x030850000300a5a7 */ /* 0x000ea4000804007f */
[----:B--2---:R-:W-:Y:S05]  /*129c0*/  @!P2 BRA `(.L_x_943) ;  /* 0xfffffffc00eca947 */ /* 0x004fea000383ffff */
[----:B------:R-:W-:Y:S05]  /*129d0*/  BRA `(.L_x_942) ;  /* 0xffffff5800707947 */ /* 0x000fea000383ffff */
.L_x_949:
[----:B--2---:R-:W-:-:S04]  /*129e0*/  IMAD.U32 R4, RZ, RZ, UR6 ;  /* 0x00000006ff047e24 */ /* 0x004fc8000f8e00ff */
[----:B------:R2:W3:Y:S03]  /*129f0*/  SYNCS.PHASECHK.TRANS64.TRYWAIT P2, [R4+URZ+0x30830], R3 ;  /* 0x03083003040075a7 */ /* 0x0004e6000804017f */
[----:B---3--:R-:W-:Y:S05]  /*12a00*/  @!P2 NANOSLEEP.SYNCS 0x989680 ;  /* 0x009896800000a95d */ /* 0x008fea0003900000 */
[----:B------:R-:W3:Y:S02]  /*12a10*/  @!P2 SYNCS.PHASECHK.TRANS64 P2, [R4+URZ+0x30830], R3 ;  /* 0x030830030400a5a7 */ /* 0x000ee4000804007f */
[----:B---3--:R-:W-:Y:S05]  /*12a20*/  @!P2 BRA `(.L_x_949) ;  /* 0xfffffffc00eca947 */ /* 0x008fea000383ffff */
[----:B------:R-:W-:Y:S05]  /*12a30*/  BRA `(.L_x_948) ;  /* 0xffffff6800e87947 */ /* 0x000fea000383ffff */
.L_x_953:
[----:B-12---:R-:W-:-:S04]  /*12a40*/  MOV R3, UR10 ;  /* 0x0000000a00037c02 */ /* 0x006fc80008000f00 */
[----:B------:R1:W2:Y:S03]  /*12a50*/  SYNCS.PHASECHK.TRANS64.TRYWAIT P2, [R3+URZ+0x30850], R0 ;  /* 0x03085000030075a7 */ /* 0x0002a6000804017f */
[----:B--2---:R-:W-:Y:S05]  /*12a60*/  @!P2 NANOSLEEP.SYNCS 0x989680 ;  /* 0x009896800000a95d */ /* 0x004fea0003900000 */
[----:B------:R-:W2:Y:S02]  /*12a70*/  @!P2 SYNCS.PHASECHK.TRANS64 P2, [R3+URZ+0x30850], R0 ;  /* 0x030850000300a5a7 */ /* 0x000ea4000804007f */
[----:B--2---:R-:W-:Y:S05]  /*12a80*/  @!P2 BRA `(.L_x_953) ;  /* 0xfffffffc00eca947 */ /* 0x004fea000383ffff */
[----:B------:R-:W-:Y:S05]  /*12a90*/  BRA `(.L_x_952) ;  /* 0xffffff7800787947 */ /* 0x000fea000383ffff */
.L_x_966:
[----:B--2---:R-:W-:-:S04]  /*12aa0*/  IMAD.U32 R5, RZ, RZ, UR5 ;  /* 0x00000005ff057e24 */ /* 0x004fc8000f8e00ff */
[----:B------:R2:W3:Y:S03]  /*12ab0*/  SYNCS.PHASECHK.TRANS64.TRYWAIT P0, [R5+URZ+0x30850], R0 ;  /* 0x03085000050075a7 */ /* 0x0004e6000800017f */
[----:B---3--:R-:W-:Y:S05]  /*12ac0*/  @!P0 NANOSLEEP.SYNCS 0x989680 ;  /* 0x009896800000895d */ /* 0x008fea0003900000 */
[----:B------:R-:W3:Y:S02]  /*12ad0*/  @!P0 SYNCS.PHASECHK.TRANS64 P0, [R5+URZ+0x30850], R0 ;  /* 0x03085000050085a7 */ /* 0x000ee4000800007f */
[----:B---3--:R-:W-:Y:S05]  /*12ae0*/  @!P0 BRA `(.L_x_966) ;  /* 0xfffffffc00ec8947 */ /* 0x008fea000383ffff */
[----:B------:R-:W-:Y:S05]  /*12af0*/  BRA `(.L_x_965) ;  /* 0xffffff9c004c7947 */ /* 0x000fea000383ffff */
.L_x_996:
[----:B------:R-:W1:Y:S01]  /*12b00*/  S2R R18, SR_TID.X ;  /* 0x0000000000127919 */ /* 0x000e620000002100 */
[----:B------:R-:W-:Y:S01]  /*12b10*/  MOV R12, RZ ;  /* 0x000000ff000c7202 */ /* 0x000fe20000000f00 */
[----:B------:R-:W-:Y:S02]  /*12b20*/  IMAD.MOV.U32 R11, RZ, RZ, 0x1f ;  /* 0x0000001fff0b7424 */ /* 0x000fe400078e00ff */
[----:B------:R-:W-:Y:S01]  /*12b30*/  IMAD.MOV.U32 R15, RZ, RZ, -0x1 ;  /* 0xffffffffff0f7424 */ /* 0x000fe200078e00ff */
[----:B-1----:R-:W-:-:S04]  /*12b40*/  SHF.R.U32.HI R7, RZ, 0x5, R18 ;  /* 0x00000005ff077819 */ /* 0x002fc80000011612 */
[----:B------:R-:W-:-:S05]  /*12b50*/  LOP3.LUT R7, R7, 0x3, RZ, 0xc0, !PT ;  /* 0x0000000307077812 */ /* 0x000fca00078ec0ff */
[----:B------:R-:W-:-:S07]  /*12b60*/  IMAD.MOV.U32 R13, RZ, RZ, R7 ;  /* 0x000000ffff0d7224 */ /* 0x000fce00078e0007 */
[----:B------:R-:W-:Y:S05]  /*12b70*/  WARPSYNC.COLLECTIVE R15, `(.L_x_1046) ;  /* 0x000000000f087348 */ /* 0x000fea0003c00000 */
[----:B------:R1:W2:Y:S02]  /*12b80*/  SHFL.IDX P6, R14, R13, R12, R11 ;  /* 0x0000000c0d0e7389 */ /* 0x0002a400000c000b */
[----:B-12---:R-:W-:Y:S01]  /*12b90*/  ENDCOLLECTIVE ;  /* 0x000000000000791b */ /* 0x006fe20003800000 */
.L_x_1046:
[----:B------:R-:W-:Y:S05]  /*12ba0*/  BRA `(.L_x_1047) ;  /* 0xffffffd000e47947 */ /* 0x000fea000383ffff */
.L_x_997:
[----:B------:R-:W-:Y:S01]  /*12bb0*/  BSSY B0, `(.L_x_1048) ;  /* 0x0000006000007945 */ /* 0x000fe20003800000 */
[----:B------:R-:W-:-:S07]  /*12bc0*/  MOV R15, 0xffffffff ;  /* 0xffffffff000f7802 */ /* 0x000fce0000000f00 */
[----:B------:R-:W-:Y:S05]  /*12bd0*/  WARPSYNC.COLLECTIVE R15, `(.L_x_1049) ;  /* 0x000000000f0c7348 */ /* 0x000fea0003c00000 */
[----:B------:R-:W-:Y:S02]  /*12be0*/  ELECT P6, UR62, PT ;  /* 0x00000000003e782f */ /* 0x000fe400038c0000 */
[----:B------:R-:W-:Y:S01]  /*12bf0*/  MOV R14, UR62 ;  /* 0x0000003e000e7c02 */ /* 0x000fe20008000f00 */
[----:B------:R-:W-:Y:S10]  /*12c00*/  ENDCOLLECTIVE ;  /* 0x000000000000791b */ /* 0x000ff40003800000 */
.L_x_1049:
[----:B------:R-:W-:Y:S05]  /*12c10*/  BSYNC B0 ;  /* 0x0000000000007941 */ /* 0x000fea0003800000 */
.L_x_1048:
[----:B------:R-:W-:Y:S05]  /*12c20*/  BRA `(.L_x_1050) ;  /* 0xffffffd000d47947 */ /* 0x000fea000383ffff */
.L_x_1000:
[----:B-1----:R1:W2:Y:S02]  /*12c30*/  SYNCS.PHASECHK.TRANS64.TRYWAIT P2, [R8+URZ+0x30840], R7 ;  /* 0x03084007080075a7 */ /* 0x0022a4000804017f */
[----:B--2---:R-:W-:Y:S05]  /*12c40*/  @!P2 NANOSLEEP.SYNCS 0x989680 ;  /* 0x009896800000a95d */ /* 0x004fea0003900000 */
[----:B------:R-:W2:Y:S02]  /*12c50*/  @!P2 SYNCS.PHASECHK.TRANS64 P2, [R8+URZ+0x30840], R7 ;  /* 0x030840070800a5a7 */ /* 0x000ea4000804007f */
[----:B--2---:R-:W-:Y:S05]  /*12c60*/  @!P2 BRA `(.L_x_1000) ;  /* 0xfffffffc00f0a947 */ /* 0x004fea000383ffff */
[----:B------:R-:W-:Y:S05]  /*12c70*/  BRA `(.L_x_1051) ;  /* 0xffffffd400347947 */ /* 0x000fea000383ffff */
.L_x_1002:
[----:B-1----:R-:W-:-:S04]  /*12c80*/  IMAD.U32 R8, RZ, RZ, UR40 ;  /* 0x00000028ff087e24 */ /* 0x002fc8000f8e00ff */
[----:B------:R1:W2:Y:S03]  /*12c90*/  SYNCS.PHASECHK.TRANS64.TRYWAIT P2, [R8+URZ+0x30820], R7 ;  /* 0x03082007080075a7 */ /* 0x0002a6000804017f */
[----:B--2---:R-:W-:Y:S05]  /*12ca0*/  @!P2 NANOSLEEP.SYNCS 0x989680 ;  /* 0x009896800000a95d */ /* 0x004fea0003900000 */
[----:B------:R-:W2:Y:S02]  /*12cb0*/  @!P2 SYNCS.PHASECHK.TRANS64 P2, [R8+URZ+0x30820], R7 ;  /* 0x030820070800a5a7 */ /* 0x000ea4000804007f */
[----:B--2---:R-:W-:Y:S05]  /*12cc0*/  @!P2 BRA `(.L_x_1002) ;  /* 0xfffffffc00eca947 */ /* 0x004fea000383ffff */
[----:B------:R-:W-:Y:S05]  /*12cd0*/  BRA `(.L_x_1052) ;  /* 0xffffffd8006c7947 */ /* 0x000fea000383ffff */
.L_x_1008:
[----:B-1----:R1:W2:Y:S02]  /*12ce0*/  SYNCS.PHASECHK.TRANS64.TRYWAIT P3, [R3+URZ+0x30840], R2 ;  /* 0x03084002030075a7 */ /* 0x0022a4000806017f */
[----:B--2---:R-:W-:Y:S05]  /*12cf0*/  @!P3 NANOSLEEP.SYNCS 0x989680 ;  /* 0x009896800000b95d */ /* 0x004fea0003900000 */
[----:B------:R-:W2:Y:S02]  /*12d00*/  @!P3 SYNCS.PHASECHK.TRANS64 P3, [R3+URZ+0x30840], R2 ;  /* 0x030840020300b5a7 */ /* 0x000ea4000806007f */
[----:B--2---:R-:W-:Y:S05]  /*12d10*/  @!P3 BRA `(.L_x_1008) ;  /* 0xfffffffc00f0b947 */ /* 0x004fea000383ffff */
[----:B------:R-:W-:Y:S05]  /*12d20*/  BRA `(.L_x_1053) ;  /* 0xffffffdc00147947 */ /* 0x000fea000383ffff */
.L_x_1010:
[----:B-1----:R1:W2:Y:S02]  /*12d30*/  SYNCS.PHASECHK.TRANS64.TRYWAIT P3, [R2+URZ+0x60], R3 ;  /* 0x00006003020075a7 */ /* 0x0022a4000806017f */
[----:B--2---:R-:W-:Y:S05]  /*12d40*/  @!P3 NANOSLEEP.SYNCS 0x989680 ;  /* 0x009896800000b95d */ /* 0x004fea0003900000 */
[----:B------:R-:W2:Y:S02]  /*12d50*/  @!P3 SYNCS.PHASECHK.TRANS64 P3, [R2+URZ+0x60], R3 ;  /* 0x000060030200b5a7 */ /* 0x000ea4000806007f */
[----:B--2---:R-:W-:Y:S05]  /*12d60*/  @!P3 BRA `(.L_x_1010) ;  /* 0xfffffffc00f0b947 */ /* 0x004fea000383ffff */
[----:B------:R-:W-:Y:S05]  /*12d70*/  BRA `(.L_x_1054) ;  /* 0xffffffdc00ac7947 */ /* 0x000fea000383ffff */
.L_x_1016:
[----:B-1----:R1:W2:Y:S02]  /*12d80*/  SYNCS.PHASECHK.TRANS64.TRYWAIT P3, [R3+URZ+0x30840], R2 ;  /* 0x03084002030075a7 */ /* 0x0022a4000806017f */
[----:B--2---:R-:W-:Y:S05]  /*12d90*/  @!P3 NANOSLEEP.SYNCS 0x989680 ;  /* 0x009896800000b95d */ /* 0x004fea0003900000 */
[----:B------:R-:W2:Y:S02]  /*12da0*/  @!P3 SYNCS.PHASECHK.TRANS64 P3, [R3+URZ+0x30840], R2 ;  /* 0x030840020300b5a7 */ /* 0x000ea4000806007f */
[----:B--2---:R-:W-:Y:S05]  /*12db0*/  @!P3 BRA `(.L_x_1016) ;  /* 0xfffffffc00f0b947 */ /* 0x004fea000383ffff */
[----:B------:R-:W-:Y:S05]  /*12dc0*/  BRA `(.L_x_1055) ;  /* 0xffffffe000f87947 */ /* 0x000fea000383ffff */
.L_x_1018:
[----:B-1----:R1:W2:Y:S02]  /*12dd0*/  SYNCS.PHASECHK.TRANS64.TRYWAIT P3, [R2+URZ+0x60], R17 ;  /* 0x00006011020075a7 */ /* 0x0022a4000806017f */
[----:B--2---:R-:W-:Y:S05]  /*12de0*/  @!P3 NANOSLEEP.SYNCS 0x989680 ;  /* 0x009896800000b95d */ /* 0x004fea0003900000 */
[----:B------:R-:W2:Y:S02]  /*12df0*/  @!P3 SYNCS.PHASECHK.TRANS64 P3, [R2+URZ+0x60], R17 ;  /* 0x000060110200b5a7 */ /* 0x000ea4000806007f */
[----:B--2---:R-:W-:Y:S05]  /*12e00*/  @!P3 BRA `(.L_x_1018) ;  /* 0xfffffffc00f0b947 */ /* 0x004fea000383ffff */
[----:B------:R-:W-:Y:S05]  /*12e10*/  BRA `(.L_x_1056) ;  /* 0xffffffe400907947 */ /* 0x000fea000383ffff */
.L_x_1023:
[----:B--2---:R2:W3:Y:S02]  /*12e20*/  SYNCS.PHASECHK.TRANS64.TRYWAIT P2, [R2+URZ+0x30840], R3 ;  /* 0x03084003020075a7 */ /* 0x0044e4000804017f */
[----:B---3--:R-:W-:Y:S05]  /*12e30*/  @!P2 NANOSLEEP.SYNCS 0x989680 ;  /* 0x009896800000a95d */ /* 0x008fea0003900000 */
[----:B------:R-:W3:Y:S02]  /*12e40*/  @!P2 SYNCS.PHASECHK.TRANS64 P2, [R2+URZ+0x30840], R3 ;  /* 0x030840030200a5a7 */ /* 0x000ee4000804007f */
[----:B---3--:R-:W-:Y:S05]  /*12e50*/  @!P2 BRA `(.L_x_1023) ;  /* 0xfffffffc00f0a947 */ /* 0x008fea000383ffff */
[----:B------:R-:W-:Y:S05]  /*12e60*/  BRA `(.L_x_1057) ;  /* 0xffffffe800a47947 */ /* 0x000fea000383ffff */
.L_x_1025:
[----:B-1----:R1:W2:Y:S02]  /*12e70*/  SYNCS.PHASECHK.TRANS64.TRYWAIT P2, [R2+URZ+0x60], R11 ;  /* 0x0000600b020075a7 */ /* 0x0022a4000804017f */
[----:B--2---:R-:W-:Y:S05]  /*12e80*/  @!P2 NANOSLEEP.SYNCS 0x989680 ;  /* 0x009896800000a95d */ /* 0x004fea0003900000 */
[----:B------:R-:W2:Y:S02]  /*12e90*/  @!P2 SYNCS.PHASECHK.TRANS64 P2, [R2+URZ+0x60], R11 ;  /* 0x0000600b0200a5a7 */ /* 0x000ea4000804007f */
[----:B--2---:R-:W-:Y:S05]  /*12ea0*/  @!P2 BRA `(.L_x_1025) ;  /* 0xfffffffc00f0a947 */ /* 0x004fea000383ffff */
[----:B------:R-:W-:Y:S05]  /*12eb0*/  BRA `(.L_x_1058) ;  /* 0xffffffec00487947 */ /* 0x000fea000383ffff */
.L_x_1032:
[----:B-1----:R1:W2:Y:S02]  /*12ec0*/  SYNCS.PHASECHK.TRANS64.TRYWAIT P0, [R3+URZ+0x30860], R0 ;  /* 0x03086000030075a7 */ /* 0x0022a4000800017f */
[----:B--2---:R-:W-:Y:S05]  /*12ed0*/  @!P0 NANOSLEEP.SYNCS 0x989680 ;  /* 0x009896800000895d */ /* 0x004fea0003900000 */
[----:B------:R-:W2:Y:S02]  /*12ee0*/  @!P0 SYNCS.PHASECHK.TRANS64 P0, [R3+URZ+0x30860], R0 ;  /* 0x03086000030085a7 */ /* 0x000ea4000800007f */
[----:B--2---:R-:W-:Y:S05]  /*12ef0*/  @!P0 BRA `(.L_x_1032) ;  /* 0xfffffffc00f08947 */ /* 0x004fea000383ffff */
[----:B------:R-:W-:Y:S05]  /*12f00*/  BRA `(.L_x_1059) ;  /* 0xfffffff000507947 */ /* 0x000fea000383ffff */
.L_x_1034:
[----:B------:R-:W-:Y:S01]  /*12f10*/  BSSY B0, `(.L_x_1060) ;  /* 0x0000007000007945 */ /* 0x000fe20003800000 */
[----:B------:R-:W-:Y:S01]  /*12f20*/  IMAD.MOV.U32 R12, RZ, RZ, RZ ;  /* 0x000000ffff0c7224 */ /* 0x000fe200078e00ff */
[----:B------:R-:W-:Y:S01]  /*12f30*/  MOV R11, 0x1f ;  /* 0x0000001f000b7802 */ /* 0x000fe20000000f00 */
[----:B------:R-:W-:-:S07]  /*12f40*/  IMAD.MOV.U32 R15, RZ, RZ, -0x1 ;  /* 0xffffffffff0f7424 */ /* 0x000fce00078e00ff */
[----:B------:R-:W-:Y:S05]  /*12f50*/  WARPSYNC.COLLECTIVE R15, `(.L_x_1061) ;  /* 0x000000000f087348 */ /* 0x000fea0003c00000 */
[----:B------:R1:W2:Y:S02]  /*12f60*/  SHFL.IDX P6, R14, R13, R12, R11 ;  /* 0x0000000c0d0e7389 */ /* 0x0002a400000c000b */
[----:B-12---:R-:W-:Y:S01]  /*12f70*/  ENDCOLLECTIVE ;  /* 0x000000000000791b */ /* 0x006fe20003800000 */
.L_x_1061:
[----:B------:R-:W-:Y:S05]  /*12f80*/  BSYNC B0 ;  /* 0x0000000000007941 */ /* 0x000fea0003800000 */
.L_x_1060:
[----:B------:R-:W-:Y:S05]  /*12f90*/  BRA `(.L_x_1062) ;  /* 0xfffffff000f47947 */ /* 0x000fea000383ffff */
.L_x_1036:
[----:B--2---:R2:W3:Y:S02]  /*12fa0*/  SYNCS.PHASECHK.TRANS64.TRYWAIT P0, [R7+URZ+0x30820], R0 ;  /* 0x03082000070075a7 */ /* 0x0044e4000800017f */
[----:B---3--:R-:W-:Y:S05]  /*12fb0*/  @!P0 NANOSLEEP.SYNCS 0x989680 ;  /* 0x009896800000895d */ /* 0x008fea0003900000 */
[----:B------:R-:W3:Y:S02]  /*12fc0*/  @!P0 SYNCS.PHASECHK.TRANS64 P0, [R7+URZ+0x30820], R0 ;  /* 0x03082000070085a7 */ /* 0x000ee4000800007f */
[----:B---3--:R-:W-:Y:S05]  /*12fd0*/  @!P0 BRA `(.L_x_1036) ;  /* 0xfffffffc00f08947 */ /* 0x008fea000383ffff */
[----:B------:R-:W-:Y:S05]  /*12fe0*/  BRA `(.L_x_1063) ;  /* 0xfffffff400447947 */ /* 0x000fea000383ffff */
.L_x_1040:
[----:B--2---:R2:W3:Y:S02]  /*12ff0*/  SYNCS.PHASECHK.TRANS64.TRYWAIT P0, [R5+URZ], R4 ;  /* 0x00000004050075a7 */ /* 0x0044e4000800017f */
[----:B---3--:R-:W-:Y:S05]  /*13000*/  @!P0 NANOSLEEP.SYNCS 0x989680 ;  /* 0x009896800000895d */ /* 0x008fea0003900000 */
[----:B------:R-:W3:Y:S02]  /*13010*/  @!P0 SYNCS.PHASECHK.TRANS64 P0, [R5+URZ], R4 ;  /* 0x00000004050085a7 */ /* 0x000ee4000800007f */
[----:B---3--:R-:W-:Y:S05]  /*13020*/  @!P0 BRA `(.L_x_1040) ;  /* 0xfffffffc00f08947 */ /* 0x008fea000383ffff */
[----:B------:R-:W-:Y:S05]  /*13030*/  BRA `(.L_x_1064) ;  /* 0xfffffff400a07947 */ /* 0x000fea000383ffff */
.L_x_1041:
[----:B---3--:R3:W4:Y:S02]  /*13040*/  SYNCS.PHASECHK.TRANS64.TRYWAIT P0, [R3+URZ], R0 ;  /* 0x00000000030075a7 */ /* 0x008724000800017f */
[----:B----4-:R-:W-:Y:S05]  /*13050*/  @!P0 NANOSLEEP.SYNCS 0x989680 ;  /* 0x009896800000895d */ /* 0x010fea0003900000 */
[----:B------:R-:W4:Y:S02]  /*13060*/  @!P0 SYNCS.PHASECHK.TRANS64 P0, [R3+URZ], R0 ;  /* 0x00000000030085a7 */ /* 0x000f24000800007f */
[----:B----4-:R-:W-:Y:S05]  /*13070*/  @!P0 BRA `(.L_x_1041) ;  /* 0xfffffffc00f08947 */ /* 0x010fea000383ffff */
[----:B------:R-:W-:Y:S05]  /*13080*/  BRA `(.L_x_1065) ;  /* 0xfffffff400947947 */ /* 0x000fea000383ffff */
.L_x_1043:
[----:B--2---:R2:W3:Y:S02]  /*13090*/  SYNCS.PHASECHK.TRANS64.TRYWAIT P0, [R5+URZ], R4 ;  /* 0x00000004050075a7 */ /* 0x0044e4000800017f */
[----:B---3--:R-:W-:Y:S05]  /*130a0*/  @!P0 NANOSLEEP.SYNCS 0x989680 ;  /* 0x009896800000895d */ /* 0x008fea0003900000 */
[----:B------:R-:W3:Y:S02]  /*130b0*/  @!P0 SYNCS.PHASECHK.TRANS64 P0, [R5+URZ], R4 ;  /* 0x00000004050085a7 */ /* 0x000ee4000800007f */
[----:B---3--:R-:W-:Y:S05]  /*130c0*/  @!P0 BRA `(.L_x_1043) ;  /* 0xfffffffc00f08947 */ /* 0x008fea000383ffff */
[----:B------:R-:W-:Y:S05]  /*130d0*/  BRA `(.L_x_1066) ;  /* 0xfffffff400987947 */ /* 0x000fea000383ffff */
.L_x_1067:
        /* <DEDUP_REMOVED lines=10> */
.L_x_2842:


//--------------------- .text._ZN7cutlass13device_kernelIN5flash11enable_sm90INS1_16FlashAttnFwdSm90INS1_25CollectiveMainloopFwdSm90ILi2EN4cute5tupleIJNS5_1CILi1EEES8_S8_EEENS6_IJNS7_ILi128EEENS7_ILi64EEENS7_ILi256EEEEEELi256ENS_10bfloat16_tEfNS_4arch4Sm90ELb0ELb1ELb1ELb1ELb0ELb0ELb0ELb1ELb1ELb0ELb0ELb0EEENS1_21CollectiveEpilogueFwdINS6_IJSA_SC_SB_EEES9_SE_SG_Li256ELb1ELb0ELb0ELb0EEENS1_36VarlenDynamicPersistentTileSchedulerILi128ELi64ELi256ELi32ELb0ELb0ELb1ELb1ELb0ELb1EEEEEEEEEvNT_6ParamsE --------------------------
	.section	.text._ZN7cutlass13device_kernelIN5flash11enable_sm90INS1_16FlashAttnFwdSm90INS1_25CollectiveMainloopFwdSm90ILi2EN4cute5tupleIJNS5_1CILi1EEES8_S8_EEENS6_IJNS7_ILi128EEENS7_ILi64EEENS7_ILi256EEEEEELi256ENS_10bfloat16_tEfNS_4arch4Sm90ELb0ELb1ELb1ELb1ELb0ELb0ELb0ELb1ELb1ELb0ELb0ELb0EEENS1_21CollectiveEpilogueFwdINS6_IJSA_SC_SB_EEES9_SE_SG_Li256ELb1ELb0ELb0ELb0EEENS1_36VarlenDynamicPersistentTileSchedulerILi128ELi64ELi256ELi32ELb0ELb0ELb1ELb1ELb0ELb1EEEEEEEEEvNT_6ParamsE,"ax",@progbits
	.align	128
.text._ZN7cutlass13device_kernelIN5flash11enable_sm90INS1_16FlashAttnFwdSm90INS1_25CollectiveMainloopFwdSm90ILi2EN4cute5tupleIJNS5_1CILi1EEES8_S8_EEENS6_IJNS7_ILi128EEENS7_ILi64EEENS7_ILi256EEEEEELi256ENS_10bfloat16_tEfNS_4arch4Sm90ELb0ELb1ELb1ELb1ELb0ELb0ELb0ELb1ELb1ELb0ELb0ELb0EEENS1_21CollectiveEpilogueFwdINS6_IJSA_SC_SB_EEES9_SE_SG_Li256ELb1ELb0ELb0ELb0EEENS1_36VarlenDynamicPersistentTileSchedulerILi128ELi64ELi256ELi32ELb0ELb0ELb1ELb1ELb0ELb1EEEEEEEEEvNT_6ParamsE:
        .type           _ZN7cutlass13device_kernelIN5flash11enable_sm90INS1_16FlashAttnFwdSm90INS1_25CollectiveMainloopFwdSm90ILi2EN4cute5tupleIJNS5_1CILi1EEES8_S8_EEENS6_IJNS7_ILi128EEENS7_ILi64EEENS7_ILi256EEEEEELi256ENS_10bfloat16_tEfNS_4arch4Sm90ELb0ELb1ELb1ELb1ELb0ELb0ELb0ELb1ELb1ELb0ELb0ELb0EEENS1_21CollectiveEpilogueFwdINS6_IJSA_SC_SB_EEES9_SE_SG_Li256ELb1ELb0ELb0ELb0EEENS1_36VarlenDynamicPersistentTileSchedulerILi128ELi64ELi256ELi32ELb0ELb0ELb1ELb1ELb0ELb1EEEEEEEEEvNT_6ParamsE,@function
        .size           _ZN7cutlass13device_kernelIN5flash11enable_sm90INS1_16FlashAttnFwdSm90INS1_25CollectiveMainloopFwdSm90ILi2EN4cute5tupleIJNS5_1CILi1EEES8_S8_EEENS6_IJNS7_ILi128EEENS7_ILi64EEENS7_ILi256EEEEEELi256ENS_10bfloat16_tEfNS_4arch4Sm90ELb0ELb1ELb1ELb1ELb0ELb0ELb0ELb1ELb1ELb0ELb0ELb0EEENS1_21CollectiveEpilogueFwdINS6_IJSA_SC_SB_EEES9_SE_SG_Li256ELb1ELb0ELb0ELb0EEENS1_36VarlenDynamicPersistentTileSchedulerILi128ELi64ELi256ELi32ELb0ELb0ELb1ELb1ELb0ELb1EEEEEEEEEvNT_6ParamsE,(.L_x_2843 - _ZN7cutlass13device_kernelIN5flash11enable_sm90INS1_16FlashAttnFwdSm90INS1_25CollectiveMainloopFwdSm90ILi2EN4cute5tupleIJNS5_1CILi1EEES8_S8_EEENS6_IJNS7_ILi128EEENS7_ILi64EEENS7_ILi256EEEEEELi256ENS_10bfloat16_tEfNS_4arch4Sm90ELb0ELb1ELb1ELb1ELb0ELb0ELb0ELb1ELb1ELb0ELb0ELb0EEENS1_21CollectiveEpilogueFwdINS6_IJSA_SC_SB_EEES9_SE_SG_Li256ELb1ELb0ELb0ELb0EEENS1_36VarlenDynamicPersistentTileSchedulerILi128ELi64ELi256ELi32ELb0ELb0ELb1ELb1ELb0ELb1EEEEEEEEEvNT_6ParamsE)
        .other          _ZN7cutlass13device_kernelIN5flash11enable_sm90INS1_16FlashAttnFwdSm90INS1_25CollectiveMainloopFwdSm90ILi2EN4cute5tupleIJNS5_1CILi1EEES8_S8_EEENS6_IJNS7_ILi128EEENS7_ILi64EEENS7_ILi256EEEEEELi256ENS_10bfloat16_tEfNS_4arch4Sm90ELb0ELb1ELb1ELb1ELb0ELb0ELb0ELb1ELb1ELb0ELb0ELb0EEENS1_21CollectiveEpilogueFwdINS6_IJSA_SC_SB_EEES9_SE_SG_Li256ELb1ELb0ELb0ELb0EEENS1_36VarlenDynamicPersistentTileSchedulerILi128ELi64ELi256ELi32ELb0ELb0ELb1ELb1ELb0ELb1EEEEEEEEEvNT_6ParamsE,@"STO_CUDA_ENTRY STV_DEFAULT"
_ZN7cutlass13device_kernelIN5flash11enable_sm90INS1_16FlashAttnFwdSm90INS1_25CollectiveMainloopFwdSm90ILi2EN4cute5tupleIJNS5_1CILi1EEES8_S8_EEENS6_IJNS7_ILi128EEENS7_ILi64EEENS7_ILi256EEEEEELi256ENS_10bfloat16_tEfNS_4arch4Sm90ELb0ELb1ELb1ELb1ELb0ELb0ELb0ELb1ELb1ELb0ELb0ELb0EEENS1_21CollectiveEpilogueFwdINS6_IJSA_SC_SB_EEES9_SE_SG_Li256ELb1ELb0ELb0ELb0EEENS1_36VarlenDynamicPersistentTileSchedulerILi128ELi64ELi256ELi32ELb0ELb0ELb1ELb1ELb0ELb1EEEEEEEEEvNT_6ParamsE:
        /* <DEDUP_REMOVED lines=21> */
.L_x_1069:
[----:B------:R-:W-:Y:S05]  /*0150*/  BSYNC B0 ;  /* 0x0000000000007941 */ /* 0x000fea0003800000 */
.L_x_1068:
        /* <DEDUP_REMOVED lines=41> */
.L_x_1070:
        /* <DEDUP_REMOVED lines=22> */
.L_x_1071:
        /* <DEDUP_REMOVED lines=18> */
.L_x_1072:
        /* <DEDUP_REMOVED lines=22> */
.L_x_1073:
        /* <DEDUP_REMOVED lines=22> */
.L_x_1074:
        /* <DEDUP_REMOVED lines=8> */
.L_x_1076:
        /* <DEDUP_REMOVED lines=16> */
[----:B------:R-:W-:Y:S01]  /*0ab0*/  UMOV UR36, URZ ;  /* 0x0000003f00247c82 */ /* 0x000fe20008000000 */
[----:B------:R-:W-:Y:S01]  /*0ac0*/  R2UR UR5, R203 ;  /* 0x00000000cb0572ca */ /* 0x000fe200000e0000 */
[----:B------:R-:W0:Y:S01]  /*0ad0*/  S2R R0, SR_TID.X ;  /* 0x0000000000007919 */ /* 0x000e220000002100 */
[----:B------:R-:W-:Y:S01]  /*0ae0*/  UMOV UR37, URZ ;  /* 0x0000003f00257c82 */ /* 0x000fe20008000000 */
[----:B0-----:R-:W-:-:S05]  /*0af0*/  VIADD R215, R0, 0xffffff80 ;  /* 0xffffff8000d77836 */ /* 0x001fca0000000000 */
[----:B------:R-:W-:-:S04]  /*0b00*/  SHF.R.S32.HI R0, RZ, 0x1f, R215 ;  /* 0x0000001fff007819 */ /* 0x000fc800000114d7 */
[CC--:B------:R-:W-:Y:S02]  /*0b10*/  LEA.HI R3, R0.reuse, R215.reuse, RZ, 0x7 ;  /* 0x000000d700037211 */ /* 0x0c0fe400078f38ff */
[----:B------:R-:W-:Y:S02]  /*0b20*/  LEA.HI R4, R0, R215, RZ, 0x5 ;  /* 0x000000d700047211 */ /* 0x000fe400078f28ff */
[----:B------:R-:W-:Y:S02]  /*0b30*/  LOP3.LUT R210, R3, 0xffffff80, RZ, 0xc0, !PT ;  /* 0xffffff8003d27812 */ /* 0x000fe400078ec0ff */
[----:B------:R-:W-:-:S03]  /*0b40*/  SHF.R.S32.HI R212, RZ, 0x7, R3 ;  /* 0x00000007ffd47819 */ /* 0x000fc60000011403 */
[----:B------:R-:W-:Y:S01]  /*0b50*/  IMAD.IADD R210, R215, 0x1, -R210 ;  /* 0x00000001d7d27824 */ /* 0x000fe200078e0ad2 */
[----:B------:R-:W-:-:S04]  /*0b60*/  LEA.HI R3, R3, R212, RZ, 0x1 ;  /* 0x000000d403037211 */ /* 0x000fc800078f08ff */
[----:B------:R-:W-:Y:S02]  /*0b70*/  SHF.R.S32.HI R9, RZ, 0x1f, R210 ;  /* 0x0000001fff097819 */ /* 0x000fe400000114d2 */
[----:B------:R-:W-:Y:S02]  /*0b80*/  LOP3.LUT R3, R3, 0x3fffffe, RZ, 0xc0, !PT ;  /* 0x03fffffe03037812 */ /* 0x000fe400078ec0ff */
[CC--:B------:R-:W-:Y:S02]  /*0b90*/  LEA.HI R8, R9.reuse, R210.reuse, RZ, 0x2 ;  /* 0x000000d209087211 */ /* 0x0c0fe400078f10ff */
[----:B------:R-:W-:Y:S01]  /*0ba0*/  LEA.HI R9, R9, R210, RZ, 0x5 ;  /* 0x000000d209097211 */ /* 0x000fe200078f28ff */
[----:B------:R-:W-:Y:S01]  /*0bb0*/  IMAD.IADD R3, R212, 0x1, -R3 ;  /* 0x00000001d4037824 */ /* 0x000fe200078e0a03 */
[----:B------:R-:W-:Y:S02]  /*0bc0*/  SHF.R.S32.HI R5, RZ, 0x2, R8 ;  /* 0x00000002ff057819 */ /* 0x000fe40000011408 */
[----:B------:R-:W-:-:S02]  /*0bd0*/  SHF.R.S32.HI R9, RZ, 0x5, R9 ;  /* 0x00000005ff097819 */ /* 0x000fc40000011409 */
[----:B--2---:R-:W-:Y:S02]  /*0be0*/  R2UR UR4, R2 ;  /* 0x00000000020472ca */ /* 0x004fe400000e0000 */
[----:B------:R-:W-:-:S04]  /*0bf0*/  SHF.R.S32.HI R2, RZ, 0x1f, R8 ;  /* 0x0000001fff027819 */ /* 0x000fc80000011408 */
[----:B------:R-:W-:-:S04]  /*0c00*/  LEA.HI R2, R2, R5, RZ, 0x3 ;  /* 0x0000000502027211 */ /* 0x000fc800078f18ff */
[----:B------:R-:W-:Y:S02]  /*0c10*/  LOP3.LUT R6, R2, 0xfffffff8, RZ, 0xc0, !PT ;  /* 0xfffffff802067812 */ /* 0x000fe400078ec0ff */
[CC--:B------:R-:W-:Y:S01]  /*0c20*/  LEA.HI R2, R0.reuse, R215.reuse, RZ, 0x4 ;  /* 0x000000d700027211 */ /* 0x0c0fe200078f20ff */
[----:B------:R-:W-:Y:S01]  /*0c30*/  ULOP3.LUT UR4, UR4, 0x1, URZ, 0xfc, !UPT ;  /* 0x0000000104047892 */ /* 0x000fe2000f8efc3f */
[----:B------:R-:W-:Y:S01]  /*0c40*/  LEA.HI R0, R0, R215, RZ, 0x3 ;  /* 0x000000d700007211 */ /* 0x000fe200078f18ff */
[----:B------:R-:W-:Y:S01]  /*0c50*/  IMAD.IADD R10, R5, 0x1, -R6 ;  /* 0x00000001050a7824 */ /* 0x000fe200078e0a06 */
[----:B------:R-:W-:Y:S01]  /*0c60*/  SHF.R.S32.HI R5, RZ, 0x4, R2 ;  /* 0x00000004ff057819 */ /* 0x000fe20000011402 */
[----:B------:R-:W-:Y:S01]  /*0c70*/  IMAD.SHL.U32 R6, R4, 0x20, RZ ;  /* 0x0000002004067824 */ /* 0x000fe200078e00ff */
[C---:B------:R-:W-:Y:S01]  /*0c80*/  LOP3.LUT R4, R2.reuse, 0x3fffff0, RZ, 0xc0, !PT ;  /* 0x03fffff002047812 */ /* 0x040fe200078ec0ff */
[----:B------:R-:W-:Y:S01]  /*0c90*/  IMAD.U32 R214, RZ, RZ, UR4 ;  /* 0x00000004ffd67e24 */ /* 0x000fe2000f8e00ff */
[----:B------:R-:W-:Y:S01]  /*0ca0*/  LEA.HI R2, R2, R5, RZ, 0x1 ;  /* 0x0000000502027211 */ /* 0x000fe200078f08ff */
[----:B------:R-:W-:Y:S01]  /*0cb0*/  UMOV UR4, URZ ;  /* 0x0000003f00047c82 */ /* 0x000fe20008000000 */
[----:B------:R-:W-:Y:S01]  /*0cc0*/  LOP3.LUT R7, R6, 0xfffffc00, RZ, 0xc0, !PT ;  /* 0xfffffc0006077812 */ /* 0x000fe200078ec0ff */
[----:B------:R-:W-:Y:S01]  /*0cd0*/  IMAD.IADD R4, R215, 0x1, -R4 ;  /* 0x00000001d7047824 */ /* 0x000fe200078e0a04 */
[----:B------:R-:W-:Y:S01]  /*0ce0*/  LOP3.LUT R2, R2, 0x1ffffffe, RZ, 0xc0, !PT ;  /* 0x1ffffffe02027812 */ /* 0x000fe200078ec0ff */
[----:B------:R-:W-:Y:S01]  /*0cf0*/  IMAD.U32 R209, RZ, RZ, UR4 ;  /* 0x00000004ffd17e24 */ /* 0x000fe2000f8e00ff */
[----:B------:R-:W-:Y:S01]  /*0d00*/  LEA R10, R9, R10, 0x4 ;  /* 0x0000000a090a7211 */ /* 0x000fe200078e20ff */
[----:B------:R-:W-:Y:S01]  /*0d10*/  IMAD R7, R4, 0x40, R7 ;  /* 0x0000004004077824 */ /* 0x000fe200078e0207 */
[----:B------:R-:W-:Y:S01]  /*0d20*/  SHF.R.S32.HI R204, RZ, 0x3, R0 ;  /* 0x00000003ffcc7819 */ /* 0x000fe20000011400 */
[----:B------:R-:W-:-:S02]  /*0d30*/  IMAD.IADD R2, R5, 0x1, -R2 ;  /* 0x0000000105027824 */ /* 0x000fc400078e0a02 */
[----:B------:R-:W-:Y:S01]  /*0d40*/  IMAD R211, R3, 0x40, R10 ;  /* 0x0000004003d37824 */ /* 0x000fe200078e020a */
[----:B------:R-:W-:Y:S01]  /*0d50*/  LOP3.LUT R3, R8, 0x7ffffffc, RZ, 0xc0, !PT ;  /* 0x7ffffffc08037812 */ /* 0x000fe200078ec0ff */
[----:B------:R-:W-:Y:S01]  /*0d60*/  IMAD R213, R2, 0x8, R7 ;  /* 0x0000000802d57824 */ /* 0x000fe200078e0207 */
[----:B------:R-:W-:-:S03]  /*0d70*/  LOP3.LUT R2, R0, 0x1ffffff8, RZ, 0xc0, !PT ;  /* 0x1ffffff800027812 */ /* 0x000fc600078ec0ff */
[----:B------:R-:W-:Y:S02]  /*0d80*/  IMAD.IADD R18, R210, 0x1, -R3 ;  /* 0x00000001d2127824 */ /* 0x000fe400078e0a03 */
[----:B------:R-:W-:-:S04]  /*0d90*/  IMAD.IADD R2, R215, 0x1, -R2 ;  /* 0x00000001d7027824 */ /* 0x000fc800078e0a02 */
[----:B------:R-:W-:-:S07]  /*0da0*/  IMAD.SHL.U32 R23, R2, 0x8, RZ ;  /* 0x0000000802177824 */ /* 0x000fce00078e00ff */
.L_x_1176:
[----:B------:R-:W-:Y:S01]  /*0db0*/  ULDC.64 UR8, c[0x0][0xa28] ;  /* 0x00028a0000087ab9 */ /* 0x000fe20000000a00 */
[----:B012345:R-:W0:Y:S01]  /*0dc0*/  LDC.64 R8, c[0x0][0x3f8] ;  /* 0x0000fe00ff087b82 */ /* 0x03fe220000000a00 */
[----:B------:R-:W-:Y:S01]  /*0dd0*/  UISETP.NE.U32.AND UP0, UPT, UR8, URZ, UPT ;  /* 0x0000003f0800728c */ /* 0x000fe2000bf05070 */
[----:B------:R-:W-:Y:S01]  /*0de0*/  MOV R6, RZ ;  /* 0x000000ff00067202 */ /* 0x000fe20000000f00 */
[----:B------:R-:W-:Y:S02]  /*0df0*/  ULDC.64 UR12, c[0x0][0x208] ;  /* 0x00008200000c7ab9 */ /* 0x000fe40000000a00 */
[----:B------:R-:W-:-:S03]  /*0e00*/  UISETP.NE.AND.EX UP0, UPT, UR9, URZ, UPT, UP0 ;  /* 0x0000003f0900728c */ /* 0x000fc6000bf05300 */
[----:B------:R-:W-:Y:S01]  /*0e10*/  ULDC.64 UR8, c[0x0][0xa18] ;  /* 0x0002860000087ab9 */ /* 0x000fe20000000a00 */
[----:B------:R-:W1:Y:S01]  /*0e20*/  LDC R22, c[0x0][0x288] ;  /* 0x0000a200ff167b82 */ /* 0x000e620000000800 */
[----:B------:R-:W-:Y:S01]  /*0e30*/  UISETP.NE.U32.AND UP1, UPT, UR8, URZ, UPT ;  /* 0x0000003f0800728c */ /* 0x000fe2000bf25070 */
[----:B------:R-:W-:-:S03]  /*0e40*/  PLOP3.LUT P0, PT, PT, PT, UP0, 0x80, 0x0 ;  /* 0x000000000000781c */ /* 0x000fc60003f0f008 */
[----:B------:R-:W-:-:S03]  /*0e50*/  UISETP.NE.AND.EX UP1, UPT, UR9, URZ, UPT, UP1 ;  /* 0x0000003f0900728c */ /* 0x000fc6000bf25310 */
[----:B------:R-:W-:Y:S01]  /*0e60*/  @UP0 ULDC.64 UR8, c[0x0][0xa28] ;  /* 0x00028a0000080ab9 */ /* 0x000fe20000000a00 */
[----:B------:R-:W2:Y:S01]  /*0e70*/  LDC R0, c[0x0][0x404] ;  /* 0x00010100ff007b82 */ /* 0x000ea20000000800 */
[----:B------:R-:W-:Y:S01]  /*0e80*/  @UP0 UIMAD.WIDE UR8, UR5, 0x4, UR8 ;  /* 0x00000004050808a5 */ /* 0x000fe2000f8e0208 */
[----:B------:R-:W-:-:S05]  /*0e90*/  PLOP3.LUT P2, PT, PT, PT, UP1, 0x80, 0x0 ;  /* 0x000000000000781c */ /* 0x000fca0003f4f018 */
[----:B------:R-:W-:Y:S01]  /*0ea0*/  @UP1 ULDC.64 UR10, c[0x0][0xa18] ;  /* 0x00028600000a1ab9 */ /* 0x000fe20000000a00 */
[----:B------:R-:W3:Y:S01]  /*0eb0*/  LDC R19, c[0x0][0x2e0] ;  /* 0x0000b800ff137b82 */ /* 0x000ee20000000800 */
[----:B------:R-:W-:Y:S02]  /*0ec0*/  IMAD.U32 R2, RZ, RZ, UR8 ;  /* 0x00000008ff027e24 */ /* 0x000fe4000f8e00ff */
[----:B------:R-:W-:Y:S01]  /*0ed0*/  IMAD.U32 R3, RZ, RZ, UR9 ;  /* 0x00000009ff037e24 */ /* 0x000fe2000f8e00ff */
[----:B------:R-:W-:-:S04]  /*0ee0*/  @UP1 UIMAD.WIDE UR8, UR5, 0x4, UR10 ;  /* 0x00000004050818a5 */ /* 0x000fc8000f8e020a */
[----:B------:R4:W5:Y:S02]  /*0ef0*/  @P0 LDG.E R6, desc[UR12][R2.64] ;  /* 0x0000000c02060981 */ /* 0x000964000c1e1900 */
[----:B------:R-:W-:Y:S02]  /*0f00*/  IMAD.U32 R4, RZ, RZ, UR8 ;  /* 0x00000008ff047e24 */ /* 0x000fe4000f8e00ff */
[----:B------:R-:W-:Y:S01]  /*0f10*/  IMAD.U32 R5, RZ, RZ, UR9 ;  /* 0x00000009ff057e24 */ /* 0x000fe2000f8e00ff */
[----:B------:R-:W-:Y:S01]  /*0f20*/  ULDC.64 UR8, c[0x0][0xa20] ;  /* 0x0002880000087ab9 */ /* 0x000fe20000000a00 */
[----:B0-----:R-:W-:Y:S02]  /*0f30*/  ISETP.NE.U32.AND P0, PT, R8, RZ, PT ;  /* 0x000000ff0800720c */ /* 0x001fe40003f05070 */
[----:B------:R-:W-:Y:S01]  /*0f40*/  ISETP.NE.U32.AND P1, PT, RZ, UR8, PT ;  /* 0x00000008ff007c0c */ /* 0x000fe2000bf25070 */
[----:B-1----:R4:W5:Y:S01]  /*0f50*/  @P2 LDG.E R22, desc[UR12][R4.64] ;  /* 0x0000000c04162981 */ /* 0x002962000c1e1900 */
[----:B------:R-:W-:Y:S01]  /*0f60*/  ISETP.NE.AND.EX P0, PT, R9, RZ, PT, P0 ;  /* 0x000000ff0900720c */ /* 0x000fe20003f05300 */
[----:B------:R-:W-:Y:S01]  /*0f70*/  IMAD.U32 R207, RZ, RZ, UR6 ;  /* 0x00000006ffcf7e24 */ /* 0x000fe2000f8e00ff */
[----:B------:R-:W-:-:S02]  /*0f80*/  ISETP.NE.AND.EX P1, PT, RZ, UR9, PT, P1 ;  /* 0x00000009ff007c0c */ /* 0x000fc4000bf25310 */
[----:B--2---:R-:W-:Y:S01]  /*0f90*/  SEL R0, R0, 0x1, P0 ;  /* 0x0000000100007807 */ /* 0x004fe20000000000 */
[----:B----4-:R-:W-:Y:S10]  /*0fa0*/  @P2 BRA `(.L_x_1077) ;  /* 0x0000000000302947 */ /* 0x010ff40003800000 */
[----:B------:R-:W-:Y:S02]  /*0fb0*/  ULDC.64 UR6, c[0x0][0xa00] ;  /* 0x0002800000067ab9 */ /* 0x000fe40000000a00 */
[----:B------:R-:W-:-:S04]  /*0fc0*/  ISETP.NE.U32.AND P0, PT, RZ, UR6, PT ;  /* 0x00000006ff007c0c */ /* 0x000fc8000bf05070 */
[----:B------:R-:W-:-:S13]  /*0fd0*/  ISETP.NE.AND.EX P0, PT, RZ, UR7, PT, P0 ;  /* 0x00000007ff007c0c */ /* 0x000fda000bf05300 */
[----:B------:R-:W-:Y:S05]  /*0fe0*/  @!P0 BRA `(.L_x_1077) ;  /* 0x0000000000208947 */ /* 0x000fea0003800000 */
[----:B------:R-:W-:Y:S01]  /*0ff0*/  ULDC.64 UR6, c[0x0][0xa00] ;  /* 0x0002800000067ab9 */ /* 0x000fe20000000a00 */
[----:B------:R-:W-:Y:S01]  /*1000*/  ULDC.64 UR8, c[0x0][0x208] ;  /* 0x0000820000087ab9 */ /* 0x000fe20000000a00 */
[----:B------:R-:W-:-:S06]  /*1010*/  UIMAD.WIDE UR6, UR5, 0x4, UR6 ;  /* 0x00000004050678a5 */ /* 0x000fcc000f8e0206 */
[----:B------:R-:W-:Y:S02]  /*1020*/  IMAD.U32 R2, RZ, RZ, UR6 ;  /* 0x00000006ff027e24 */ /* 0x000fe4000f8e00ff */
[----:B------:R-:W-:-:S05]  /*1030*/  IMAD.U32 R3, RZ, RZ, UR7 ;  /* 0x00000007ff037e24 */ /* 0x000fca000f8e00ff */
[----:B-----5:R-:W2:Y:S04]  /*1040*/  LDG.E R22, desc[UR8][R2.64] ;  /* 0x0000000802167981 */ /* 0x020ea8000c1e1900 */
[----:B------:R-:W2:Y:S02]  /*1050*/  LDG.E R5, desc[UR8][R2.64+0x4] ;  /* 0x0000040802057981 */ /* 0x000ea4000c1e1900 */
[----:B--2---:R-:W-:-:S07]  /*1060*/  IMAD.IADD R22, R5, 0x1, -R22 ;  /* 0x0000000105167824 */ /* 0x004fce00078e0a16 */
.L_x_1077:
[----:B---3--:R-:W-:Y:S01]  /*1070*/  IMAD R19, R0, R19, RZ ;  /* 0x0000001300137224 */ /* 0x008fe200078e02ff */
[----:B------:R-:W-:Y:S01]  /*1080*/  MOV R206, R201 ;  /* 0x000000c900ce7202 */ /* 0x000fe20000000f00 */
[----:B------:R-:W-:Y:S01]  /*1090*/  IMAD.U32 R208, RZ, RZ, UR5 ;  /* 0x00000005ffd07e24 */ /* 0x000fe2000f8e00ff */
[----:B------:R-:W-:Y:S06]  /*10a0*/  @!P1 BRA `(.L_x_1078) ;  /* 0x00000000001c9947 */ /* 0x000fec0003800000 */
[----:B------:R-:W-:Y:S01]  /*10b0*/  ULDC.64 UR6, c[0x0][0xa20] ;  /* 0x0002880000067ab9 */ /* 0x000fe20000000a00 */
[----:B------:R-:W-:Y:S01]  /*10c0*/  ULDC.64 UR8, c[0x0][0x208] ;  /* 0x0000820000087ab9 */ /* 0x000fe20000000a00 */
[----:B------:R-:W-:-:S06]  /*10d0*/  UIMAD.WIDE UR4, UR5, 0x4, UR6 ;  /* 0x00000004050478a5 */ /* 0x000fcc000f8e0206 */
[----:B------:R-:W-:Y:S02]  /*10e0*/  IMAD.U32 R2, RZ, RZ, UR4 ;  /* 0x00000004ff027e24 */ /* 0x000fe4000f8e00ff */
[----:B------:R-:W-:-:S05]  /*10f0*/  IMAD.U32 R3, RZ, RZ, UR5 ;  /* 0x00000005ff037e24 */ /* 0x000fca000f8e00ff */
[----:B------:R0:W5:Y:S01]  /*1100*/  LDG.E R19, desc[UR8][R2.64] ;  /* 0x0000000802137981 */ /* 0x000162000c1e1900 */
[----:B------:R-:W-:Y:S05]  /*1110*/  BRA `(.L_x_1079) ;  /* 0x0000000000307947 */ /* 0x000fea0003800000 */
.L_x_1078:
        /* <DEDUP_REMOVED lines=9> */
[----:B------:R-:W2:Y:S04]  /*11b0*/  LDG.E R19, desc[UR8][R2.64] ;  /* 0x0000000802137981 */ /* 0x000ea8000c1e1900 */
[----:B------:R-:W2:Y:S02]  /*11c0*/  LDG.E R0, desc[UR8][R2.64+0x4] ;  /* 0x0000040802007981 */ /* 0x000ea4000c1e1900 */
[----:B--2---:R-:W-:-:S07]  /*11d0*/  IMAD.IADD R19, R0, 0x1, -R19 ;  /* 0x0000000100137824 */ /* 0x004fce00078e0a13 */
.L_x_1079:
[----:B------:R-:W1:Y:S01]  /*11e0*/  LDC.64 R8, c[0x0][0x9e0] ;  /* 0x00027800ff087b82 */ /* 0x000e620000000a00 */
[----:B-----5:R-:W-:Y:S01]  /*11f0*/  IMAD.IADD R19, R19, 0x1, -R6 ;  /* 0x0000000113137824 */ /* 0x020fe200078e0a06 */
[----:B------:R-:W-:-:S04]  /*1200*/  LEA R0, R201, 0x80, 0x7 ;  /* 0x00000080c9007811 */ /* 0x000fc800078e38ff */
[----:B0-----:R-:W-:Y:S02]  /*1210*/  IADD3 R3, R19, R0, -R22 ;  /* 0x0000000013037210 */ /* 0x001fe40007ffe816 */
[----:B-1----:R-:W-:-:S03]  /*1220*/  ISETP.GE.AND P1, PT, R9, 0x1, PT ;  /* 0x000000010900780c */ /* 0x002fc60003f26270 */
[----:B------:R-:W-:-:S10]  /*1230*/  IMAD.IADD R0, R3, 0x1, R8 ;  /* 0x0000000103007824 */ /* 0x000fd400078e0208 */
[----:B------:R-:W-:Y:S05]  /*1240*/  @!P1 BRA `(.L_x_1080) ;  /* 0x0000000000409947 */ /* 0x000fea0003800000 */
[C---:B------:R-:W-:Y:S02]  /*1250*/  ISETP.GT.AND P0, PT, R3.reuse, RZ, PT ;  /* 0x000000ff0300720c */ /* 0x040fe40003f04270 */
[----:B------:R-:W-:-:S11]  /*1260*/  IADD3 R2, R3, -0x1, RZ ;  /* 0xffffffff03027810 */ /* 0x000fd60007ffe0ff */
[----:B------:R-:W-:Y:S05]  /*1270*/  @P0 BRA `(.L_x_1081) ;  /* 0x00000000001c0947 */ /* 0x000fea0003800000 */
[----:B------:R-:W-:Y:S01]  /*1280*/  ISETP.NE.AND P0, PT, R9, 0x1, PT ;  /* 0x000000010900780c */ /* 0x000fe20003f05270 */
[----:B------:R-:W-:-:S12]  /*1290*/  IMAD.MOV R3, RZ, RZ, -R3 ;  /* 0x000000ffff037224 */ /* 0x000fd800078e0a03 */
[----:B------:R-:W0:Y:S02]  /*12a0*/  @P0 LDC.64 R4, c[0x0][0x9e8] ;  /* 0x00027a00ff040b82 */ /* 0x000e240000000a00 */
[----:B0-----:R-:W-:-:S05]  /*12b0*/  @P0 IMAD.HI.U32 R2, R3, R4, RZ ;  /* 0x0000000403020227 */ /* 0x001fca00078e00ff */
[----:B------:R-:W-:-:S04]  /*12c0*/  @P0 SHF.R.U32.HI R3, RZ, R5, R2 ;  /* 0x00000005ff030219 */ /* 0x000fc80000011602 */
[----:B------:R-:W-:Y:S01]  /*12d0*/  LOP3.LUT R2, RZ, R3, RZ, 0x33, !PT ;  /* 0x00000003ff027212 */ /* 0x000fe200078e33ff */
[----:B------:R-:W-:Y:S06]  /*12e0*/  BRA `(.L_x_1082) ;  /* 0x0000000000107947 */ /* 0x000fec0003800000 */
.L_x_1081:
[----:B------:R-:W-:-:S13]  /*12f0*/  ISETP.NE.AND P0, PT, R9, 0x1, PT ;  /* 0x000000010900780c */ /* 0x000fda0003f05270 */
[----:B------:R-:W0:Y:S02]  /*1300*/  @P0 LDC.64 R4, c[0x0][0x9e8] ;  /* 0x00027a00ff040b82 */ /* 0x000e240000000a00 */
[----:B0-----:R-:W-:-:S05]  /*1310*/  @P0 IMAD.HI.U32 R4, R2, R4, RZ ;  /* 0x0000000402040227 */ /* 0x001fca00078e00ff */
[----:B------:R-:W-:-:S07]  /*1320*/  @P0 SHF.R.U32.HI R2, RZ, R5, R4 ;  /* 0x00000005ff020219 */ /* 0x000fce0000011604 */
.L_x_1082:
[----:B------:R-:W-:-:S05]  /*1330*/  IMAD R3, R2, R9, R9 ;  /* 0x0000000902037224 */ /* 0x000fca00078e0209 */
[----:B------:R-:W-:-:S07]  /*1340*/  VIMNMX R0, R0, R3, PT ;  /* 0x0000000300007248 */ /* 0x000fce0003fe0100 */
.L_x_1080:
[----:B------:R-:W-:Y:S01]  /*1350*/  VIADD R2, R0, 0x3f ;  /* 0x0000003f00027836 */ /* 0x000fe20000000000 */
[----:B------:R-:W-:Y:S01]  /*1360*/  ULDC UR4, c[0x0][0x9dc] ;  /* 0x0002770000047ab9 */ /* 0x000fe20000000800 */
[----:B------:R-:W-:Y:S02]  /*1370*/  VIADD R0, R19, 0x3f ;  /* 0x0000003f13007836 */ /* 0x000fe40000000000 */
[----:B------:R-:W-:Y:S01]  /*1380*/  IMAD R4, R201, 0x80, -R22 ;  /* 0x00000080c9047824 */ /* 0x000fe200078e0a16 */
[----:B------:R-:W-:Y:S02]  /*1390*/  SHF.R.S32.HI R5, RZ, 0x1f, R2 ;  /* 0x0000001fff057819 */ /* 0x000fe40000011402 */
[----:B------:R-:W-:Y:S01]  /*13a0*/  SHF.R.S32.HI R3, RZ, 0x1f, R0 ;  /* 0x0000001fff037819 */ /* 0x000fe20000011400 */
[----:B------:R-:W-:Y:S01]  /*13b0*/  IMAD.IADD R4, R19, 0x1, R4 ;  /* 0x0000000113047824 */ /* 0x000fe200078e0204 */
[----:B------:R-:W-:Y:S02]  /*13c0*/  LEA.HI R5, R5, R2, RZ, 0x6 ;  /* 0x0000000205057211 */ /* 0x000fe400078f30ff */
[----:B------:R-:W-:Y:S01]  /*13d0*/  LEA.HI R3, R3, R0, RZ, 0x6 ;  /* 0x0000000003037211 */ /* 0x000fe200078f30ff */
[----:B------:R-:W-:Y:S01]  /*13e0*/  VIADD R6, R4, -UR4 ;  /* 0x8000000404067c36 */ /* 0x000fe20008000000 */
[----:B------:R-:W-:-:S02]  /*13f0*/  SHF.R.S32.HI R56, RZ, 0x6, R5 ;  /* 0x00000006ff387819 */ /* 0x000fc40000011405 */
[----:B------:R-:W-:Y:S02]  /*1400*/  SHF.R.S32.HI R3, RZ, 0x6, R3 ;  /* 0x00000006ff037819 */ /* 0x000fe40000011403 */
[----:B------:R-:W-:Y:S02]  /*1410*/  R2UR UR4, R6 ;  /* 0x00000000060472ca */ /* 0x000fe400000e0000 */
[----:B------:R-:W-:Y:S01]  /*1420*/  VIMNMX R56, R3, R56, PT ;  /* 0x0000003803387248 */ /* 0x000fe20003fe0100 */
[----:B------:R-:W-:-:S12]  /*1430*/  @!P1 BRA `(.L_x_1083) ;  /* 0x0000000000449947 */ /* 0x000fd80003800000 */
[----:B------:R-:W-:-:S13]  /*1440*/  ISETP.GT.AND P0, PT, R4, -0x1, PT ;  /* 0xffffffff0400780c */ /* 0x000fda0003f04270 */
[----:B------:R-:W-:Y:S05]  /*1450*/  @P0 BRA `(.L_x_1084) ;  /* 0x00000000001c0947 */ /* 0x000fea0003800000 */
[----:B------:R-:W-:Y:S02]  /*1460*/  ISETP.NE.AND P0, PT, R9, 0x1, PT ;  /* 0x000000010900780c */ /* 0x000fe40003f05270 */
[----:B------:R-:W-:-:S11]  /*1470*/  LOP3.LUT R3, RZ, R4, RZ, 0x33, !PT ;  /* 0x00000004ff037212 */ /* 0x000fd600078e33ff */
[----:B------:R-:W0:Y:S02]  /*1480*/  @P0 LDC.64 R6, c[0x0][0x9e8] ;  /* 0x00027a00ff060b82 */ /* 0x000e240000000a00 */
[----:B0-----:R-:W-:-:S05]  /*1490*/  @P0 IMAD.HI.U32 R0, R3, R6, RZ ;  /* 0x0000000603000227 */ /* 0x001fca00078e00ff */
[----:B------:R-:W-:-:S04]  /*14a0*/  @P0 SHF.R.U32.HI R3, RZ, R7, R0 ;  /* 0x00000007ff030219 */ /* 0x000fc80000011600 */
[----:B------:R-:W-:Y:S01]  /*14b0*/  LOP3.LUT R4, RZ, R3, RZ, 0x33, !PT ;  /* 0x00000003ff047212 */ /* 0x000fe200078e33ff */
[----:B------:R-:W-:Y:S06]  /*14c0*/  BRA `(.L_x_1085) ;  /* 0x0000000000107947 */ /* 0x000fec0003800000 */
.L_x_1084:
[----:B------:R-:W-:-:S13]  /*14d0*/  ISETP.NE.AND P0, PT, R9, 0x1, PT ;  /* 0x000000010900780c */ /* 0x000fda0003f05270 */
[----:B------:R-:W0:Y:S02]  /*14e0*/  @P0 LDC.64 R2, c[0x0][0x9e8] ;  /* 0x00027a00ff020b82 */ /* 0x000e240000000a00 */
[----:B0-----:R-:W-:-:S05]  /*14f0*/  @P0 IMAD.HI.U32 R0, R4, R2, RZ ;  /* 0x0000000204000227 */ /* 0x001fca00078e00ff */
[----:B------:R-:W-:-:S07]  /*1500*/  @P0 SHF.R.U32.HI R4, RZ, R3, R0 ;  /* 0x00000003ff040219 */ /* 0x000fce0000011600 */
.L_x_1085:
[----:B------:R-:W-:-:S05]  /*1510*/  IMAD R4, R4, R9, RZ ;  /* 0x0000000904047224 */ /* 0x000fca00078e02ff */
[----:B------:R-:W-:-:S13]  /*1520*/  R2UR UR5, R4 ;  /* 0x00000000040572ca */ /* 0x000fda00000e0000 */
[----:B------:R-:W-:-:S04]  /*1530*/  UISETP.LT.AND UP0, UPT, UR4, UR5, UPT ;  /* 0x000000050400728c */ /* 0x000fc8000bf01270 */
[----:B------:R-:W-:-:S12]  /*1540*/  USEL UR4, UR4, UR5, !UP0 ;  /* 0x0000000504047287 */ /* 0x000fd8000c000000 */
.L_x_1083:
[----:B------:R-:W-:Y:S01]  /*1550*/  USHF.R.S32.HI UR5, URZ, 0x1f, UR4 ;  /* 0x0000001f3f057899 */ /* 0x000fe20008011404 */
[----:B------:R-:W-:Y:S02]  /*1560*/  PLOP3.LUT P0, PT, PT, PT, PT, 0x80, 0x0 ;  /* 0x000000000000781c */ /* 0x000fe40003f0f070 */
[----:B------:R-:W-:Y:S01]  /*1570*/  CS2R R2, SRZ ;  /* 0x0000000000027805 */ /* 0x000fe2000001ff00 */
[----:B------:R-:W-:Y:S01]  /*1580*/  IMAD.MOV.U32 R0, RZ, RZ, RZ ;  /* 0x000000ffff007224 */ /* 0x000fe200078e00ff */
        /* <DEDUP_REMOVED lines=34> */
[----:B------:R-:W-:Y:S02]  /*17b0*/  MOV R94, RZ ;  /* 0x000000ff005e7202 */ /* 0x000fe40000000f00 */
        /* <DEDUP_REMOVED lines=28> */
[----:B------:R-:W-:-:S02]  /*1980*/  CS2R R8, SRZ ;  /* 0x0000000000087805 */ /* 0x000fc4000001ff00 */
[----:B------:R-:W-:Y:S01]  /*1990*/  CS2R R36, SRZ ;  /* 0x0000000000247805 */ /* 0x000fe2000001ff00 */
[----:B------:R-:W-:Y:S01]  /*19a0*/  IMAD.MOV.U32 R171, RZ, RZ, RZ ;  /* 0x000000ffffab7224 */ /* 0x000fe200078e00ff */
[----:B------:R-:W-:Y:S01]  /*19b0*/  CS2R R32, SRZ ;  /* 0x0000000000207805 */ /* 0x000fe2000001ff00 */
[----:B------:R-:W-:Y:S01]  /*19c0*/  IMAD.MOV.U32 R173, RZ, RZ, RZ ;  /* 0x000000ffffad7224 */ /* 0x000fe200078e00ff */
[----:B------:R-:W-:Y:S01]  /*19d0*/  CS2R R4, SRZ ;  /* 0x0000000000047805 */ /* 0x000fe2000001ff00 */
[----:B------:R-:W-:Y:S02]  /*19e0*/  IMAD.MOV.U32 R30, RZ, RZ, RZ ;  /* 0x000000ffff1e7224 */ /* 0x000fe400078e00ff */
[----:B------:R-:W-:Y:S02]  /*19f0*/  IMAD.MOV.U32 R6, RZ, RZ, RZ ;  /* 0x000000ffff067224 */ /* 0x000fe400078e00ff */
[----:B------:R-:W-:Y:S02]  /*1a00*/  IMAD.MOV.U32 R175, RZ, RZ, RZ ;  /* 0x000000ffffaf7224 */ /* 0x000fe400078e00ff */
[----:B------:R-:W-:Y:S01]  /*1a10*/  IMAD.MOV.U32 R26, RZ, RZ, RZ ;  /* 0x000000ffff1a7224 */ /* 0x000fe200078e00ff */
[----:B------:R-:W-:Y:S06]  /*1a20*/  @!P1 BRA `(.L_x_1086) ;  /* 0x000000b800dc9947 */ /* 0x000fec0003800000 */
        /* <DEDUP_REMOVED lines=31> */
.L_x_1087:
[----:B------:R-:W-:Y:S02]  /*1c20*/  R2UR UR6, R209 ;  /* 0x00000000d10672ca */ /* 0x000fe400000e0000 */
[----:B------:R-:W-:-:S11]  /*1c30*/  R2UR UR5, R214 ;  /* 0x00000000d60572ca */ /* 0x000fd600000e0000 */
[----:B------:R-:W-:Y:S02]  /*1c40*/  ULEA.HI UR4, UR6, UR6, URZ, 0x1 ;  /* 0x0000000606047291 */ /* 0x000fe4000f8f083f */
[----:B------:R-:W-:Y:S02]  /*1c50*/  MOV R2, UR5 ;  /* 0x0000000500027c02 */ /* 0x000fe40008000f00 */
[----:B------:R-:W-:Y:S02]  /*1c60*/  ULOP3.LUT UR4, UR4, 0xfffffffe, URZ, 0xc0, !UPT ;  /* 0xfffffffe04047892 */ /* 0x000fe4000f8ec03f */
[----:B------:R-:W-:Y:S02]  /*1c70*/  ISETP.NE.AND P0, PT, R2, 0x3, PT ;  /* 0x000000030200780c */ /* 0x000fe40003f05270 */
[----:B------:R-:W-:-:S06]  /*1c80*/  UIADD3 UR4, UR6, -UR4, URZ ;  /* 0x8000000406047290 */ /* 0x000fcc000fffe03f */
[----:B------:R-:W-:-:S05]  /*1c90*/  IMAD.U32 R0, RZ, RZ, UR4 ;  /* 0x00000004ff007e24 */ /* 0x000fca000f8e00ff */
[----:B------:R-:W-:-:S04]  /*1ca0*/  SHF.L.U32 R0, R0, 0x1f, RZ ;  /* 0x0000001f00007819 */ /* 0x000fc800000006ff */
[----:B------:R-:W0:Y:S02]  /*1cb0*/  SYNCS.PHASECHK.TRANS64.TRYWAIT P1, [UR39+0x30800], R0 ;  /* 0x03080000ff0075a7 */ /* 0x000e240008020167 */
[----:B0-----:R-:W-:Y:S05]  /*1cc0*/  @!P1 BRA `(.L_x_1088) ;  /* 0x0000013c00e09947 */ /* 0x001fea0003800000 */
.L_x_1273:
[----:B------:R-:W-:Y:S05]  /*1cd0*/  @!P0 BRA `(.L_x_1089) ;  /* 0x0000000000048947 */ /* 0x000fea0003800000 */
[----:B------:R-:W-:Y:S01]  /*1ce0*/  BPT.TRAP 0x1 ;  /* 0x000000040000795c */ /* 0x000fe20000300000 */
.L_x_1089:
[----:B------:R-:W-:Y:S02]  /*1cf0*/  IMAD.U32 R5, RZ, RZ, UR37 ;  /* 0x00000025ff057e24 */ /* 0x000fe4000f8e00ff */
[----:B0-----:R-:W-:-:S03]  /*1d00*/  IMAD.U32 R0, RZ, RZ, UR36 ;  /* 0x00000024ff007e24 */ /* 0x001fc6000f8e00ff */
[----:B------:R-:W-:Y:S02]  /*1d10*/  LEA R5, R5, UR39, 0x3 ;  /* 0x0000002705057c11 */ /* 0x000fe4000f8e18ff */
[----:B------:R-:W-:-:S04]  /*1d20*/  SHF.L.U32 R0, R0, 0x1f, RZ ;  /* 0x0000001f00007819 */ /* 0x000fc800000006ff */
[----:B------:R0:W1:Y:S01]  /*1d30*/  SYNCS.PHASECHK.TRANS64.TRYWAIT P2, [R5+URZ+0x30830], R0 ;  /* 0x03083000050075a7 */ /* 0x000062000804017f */
[----:B------:R-:W-:Y:S05]  /*1d40*/  @!P0 BRA `(.L_x_1090) ;  /* 0x0000000000048947 */ /* 0x000fea0003800000 */
[----:B------:R-:W-:Y:S01]  /*1d50*/  BPT.TRAP 0x1 ;  /* 0x000000040000795c */ /* 0x000fe20000300000 */
.L_x_1090:
[----:B------:R-:W2:Y:S02]  /*1d60*/  S2R R2, SR_TID.X ;  /* 0x0000000000027919 */ /* 0x000ea40000002100 */
[----:B--2---:R-:W-:Y:S01]  /*1d70*/  LOP3.LUT P1, RZ, R2, 0x7f, RZ, 0xc0, !PT ;  /* 0x0000007f02ff7812 */ /* 0x004fe2000782c0ff */
[----:B-1----:R-:W-:-:S12]  /*1d80*/  @P2 BRA `(.L_x_1091) ;  /* 0x0000000000082947 */ /* 0x002fd80003800000 */
[----:B------:R-:W1:Y:S02]  /*1d90*/  SYNCS.PHASECHK.TRANS64.TRYWAIT P2, [R5+URZ+0x30830], R0 ;  /* 0x03083000050075a7 */ /* 0x000e64000804017f */
[----:B-1----:R-:W-:Y:S05]  /*1da0*/  @!P2 BRA `(.L_x_1092) ;  /* 0x0000013c00c0a947 */ /* 0x002fea0003800000 */
.L_x_1091:
[----:B------:R-:W-:Y:S05]  /*1db0*/  WARPSYNC.ALL ;  /* 0x0000000000007948 */ /* 0x000fea0003800000 */
[----:B------:R-:W-:Y:S01]  /*1dc0*/  UIADD3 UR4, UR39, 0x20400, URZ ;  /* 0x0002040027047890 */ /* 0x000fe2000fffe03f */
[----:B------:R-:W-:Y:S01]  /*1dd0*/  WARPGROUP.ARRIVE ;  /* 0x00000000000079c5 */ /* 0x000fe20000000000 */
[----:B------:R-:W-:Y:S01]  /*1de0*/  UMOV UR9, 0x40000040 ;  /* 0x4000004000097882 */ /* 0x000fe20000000000 */
[----:B------:R-:W-:Y:S01]  /*1df0*/  UMOV UR11, 0x40000040 ;  /* 0x40000040000b7882 */ /* 0x000fe20000000000 */
[----:B------:R-:W-:Y:S01]  /*1e00*/  USHF.R.U32.HI UR4, URZ, 0x4, UR4 ;  /* 0x000000043f047899 */ /* 0x000fe20008011604 */
[----:B------:R-:W-:Y:S01]  /*1e10*/  IMAD.U32 R15, RZ, RZ, UR9 ;  /* 0x00000009ff0f7e24 */ /* 0x000fe2000f8e00ff */
[----:B------:R-:W-:Y:S01]  /*1e20*/  UMOV UR57, 0x40000040 ;  /* 0x4000004000397882 */ /* 0x000fe20000000000 */
[----:B------:R-:W-:Y:S01]  /*1e30*/  UMOV UR59, 0x40000040 ;  /* 0x40000040003b7882 */ /* 0x000fe20000000000 */
[----:B------:R-:W-:Y:S01]  /*1e40*/  ULOP3.LUT UR4, UR4, 0x3fff, URZ, 0xc0, !UPT ;  /* 0x00003fff04047892 */ /* 0x000fe2000f8ec03f */
[----:B------:R-:W-:Y:S01]  /*1e50*/  IMAD.MOV.U32 R3, RZ, RZ, -0x40 ;  /* 0xffffffc0ff037424 */ /* 0x000fe200078e00ff */
[----:B------:R-:W-:Y:S01]  /*1e60*/  UMOV UR53, 0x40000040 ;  /* 0x4000004000357882 */ /* 0x000fe20000000000 */
[----:B------:R-:W-:Y:S01]  /*1e70*/  UMOV UR55, 0x40000040 ;  /* 0x4000004000377882 */ /* 0x000fe20000000000 */
[----:B------:R-:W-:Y:S01]  /*1e80*/  ULOP3.LUT UR60, UR4, 0x10000, URZ, 0xfc, !UPT ;  /* 0x00010000043c7892 */ /* 0x000fe2000f8efc3f */
[----:B01----:R-:W-:Y:S01]  /*1e90*/  @!P1 VIADD R0, R5, 0x30840 ;  /* 0x0003084005009836 */ /* 0x003fe20000000000 */
[----:B------:R-:W-:-:S02]  /*1ea0*/  ULOP3.LUT UR4, UR38, 0x10000, URZ, 0xfc, !UPT ;  /* 0x0001000026047892 */ /* 0x000fc4000f8efc3f */
[----:B------:R-:W-:Y:S02]  /*1eb0*/  ULEA UR5, UR37, UR60, 0xb ;  /* 0x0000003c25057291 */ /* 0x000fe4000f8e583f */
[----:B------:R-:W-:Y:S01]  /*1ec0*/  UIADD3 UR6, UR4, 0x2, URZ ;  /* 0x0000000204067890 */ /* 0x000fe2000fffe03f */
[----:B------:R-:W-:Y:S01]  /*1ed0*/  @!P1 PRMT R0, RZ, 0x654, R0 ;  /* 0x00000654ff009816 */ /* 0x000fe20000000000 */
[----:B------:R-:W-:Y:S01]  /*1ee0*/  UIADD3 UR7, UR5, 0x2, URZ ;  /* 0x0000000205077890 */ /* 0x000fe2000fffe03f */
[----:B------:R-:W-:Y:S02]  /*1ef0*/  UMOV UR8, UR4 ;  /* 0x0000000400087c82 */ /* 0x000fe40008000000 */
[----:B------:R-:W-:Y:S01]  /*1f00*/  UMOV UR10, UR5 ;  /* 0x00000005000a7c82 */ /* 0x000fe20008000000 */
[----:B------:R-:W-:Y:S01]  /*1f10*/  IMAD.U32 R14, RZ, RZ, UR8 ;  /* 0x00000008ff0e7e24 */ /* 0x000fe2000f8e00ff */
        /* <DEDUP_REMOVED lines=9> */
[----:B------:R-:W-:-:S02]  /*1fb0*/  UIADD3 UR56, UR4, 0x402, URZ ;  /* 0x0000040204387890 */ /* 0x000fc4000fffe03f */
[----:B------:R-:W-:Y:S02]  /*1fc0*/  UIADD3 UR58, UR5, 0x202, URZ ;  /* 0x00000202053a7890 */ /* 0x000fe4000fffe03f */
[----:B------:R-:W-:Y:S02]  /*1fd0*/  UIADD3 UR52, UR4, 0x404, URZ ;  /* 0x0000040404347890 */ /* 0x000fe4000fffe03f */
[----:B------:R-:W-:Y:S02]  /*1fe0*/  UIADD3 UR54, UR5, 0x204, URZ ;  /* 0x0000020405367890 */ /* 0x000fe4000fffe03f */
        /* <DEDUP_REMOVED lines=61> */
[----:B------:R-:W-:Y:S02]  /*23c0*/  IMAD.U32 R6, RZ, RZ, UR8 ;  /* 0x00000008ff067e24 */ /* 0x000fe4000f8e00ff */
        /* <DEDUP_REMOVED lines=43> */
[----:B------:R-:W-:Y:S01]  /*2680*/  HGMMA.64x64x16.F32.BF16 R24, gdesc[UR48], R24, gsb0 ;  /* 0x00e00000301879f0 */ /* 0x000fe20008001818 */
[----:B------:R-:W-:Y:S02]  /*2690*/  ULDC.64 UR50, c[0x0][0x9d8] ;  /* 0x0002760000327ab9 */ /* 0x000fe40000000a00 */
[----:B------:R-:W-:Y:S01]  /*26a0*/  ULOP3.LUT UR51, URZ, UR51, URZ, 0x33, !UPT ;  /* 0x000000333f337292 */ /* 0x000fe2000f8e333f */
[----:B------:R-:W-:Y:S02]  /*26b0*/  WARPGROUP.DEPBAR.LE gsb0, 0x0 ;  /* 0x00008000000079c5 */ /* 0x000fe40000010000 */
[----:B------:R-:W-:Y:S01]  /*26c0*/  FMUL.FTZ R26, R26, UR50 ;  /* 0x000000321a1a7c20 */ /* 0x000fe20008410000 */
[----:B------:R-:W-:Y:S01]  /*26d0*/  FMUL.FTZ R38, R38, UR50 ;  /* 0x0000003226267c20 */ /* 0x000fe20008410000 */
[----:B------:R-:W-:Y:S01]  /*26e0*/  FMUL.FTZ R24, R24, UR50 ;  /* 0x0000003218187c20 */ /* 0x000fe20008410000 */
[----:B------:R-:W-:Y:S01]  /*26f0*/  FMUL.FTZ R25, R25, UR50 ;  /* 0x0000003219197c20 */ /* 0x000fe20008410000 */
[----:B------:R-:W0:Y:S01]  /*2700*/  MUFU.TANH R16, R26 ;  /* 0x0000001a00107308 */ /* 0x000e220000002400 */
[----:B------:R-:W-:Y:S01]  /*2710*/  FMUL.FTZ R28, R28, UR50 ;  /* 0x000000321c1c7c20 */ /* 0x000fe20008410000 */
[----:B------:R-:W-:Y:S01]  /*2720*/  FMUL.FTZ R29, R29, UR50 ;  /* 0x000000321d1d7c20 */ /* 0x000fe20008410000 */
[----:B------:R-:W-:Y:S01]  /*2730*/  FMUL.FTZ R32, R32, UR50 ;  /* 0x0000003220207c20 */ /* 0x000fe20008410000 */
[----:B------:R-:W-:Y:S01]  /*2740*/  FMUL.FTZ R33, R33, UR50 ;  /* 0x0000003221217c20 */ /* 0x000fe20008410000 */
[----:B------:R-:W-:Y:S01]  /*2750*/  FMUL.FTZ R34, R34, UR50 ;  /* 0x0000003222227c20 */ /* 0x000fe20008410000 */
[----:B------:R-:W-:Y:S01]  /*2760*/  FMUL.FTZ R35, R35, UR50 ;  /* 0x0000003223237c20 */ /* 0x000fe20008410000 */
[----:B------:R-:W-:Y:S01]  /*2770*/  FMUL.FTZ R36, R36, UR50 ;  /* 0x0000003224247c20 */ /* 0x000fe20008410000 */
[----:B------:R1:W2:Y:S01]  /*2780*/  MUFU.TANH R26, R38 ;  /* 0x00000026001a7308 */ /* 0x0002a20000002400 */
        /* <DEDUP_REMOVED lines=8> */
[----:B-1----:R-:W-:-:S02]  /*2810*/  IMAD R38, R56, R3, 0x40 ;  /* 0x0000004038267424 */ /* 0x002fc400078e0203 */
[----:B------:R-:W-:Y:S01]  /*2820*/  FMUL.FTZ R48, R48, UR50 ;  /* 0x0000003230307c20 */ /* 0x000fe20008410000 */
[----:B------:R-:W-:Y:S01]  /*2830*/  FMUL.FTZ R49, R49, UR50 ;  /* 0x0000003231317c20 */ /* 0x000fe20008410000 */
[----:B------:R-:W-:Y:S01]  /*2840*/  FMUL.FTZ R50, R50, UR50 ;  /* 0x0000003232327c20 */ /* 0x000fe20008410000 */
[----:B------:R-:W-:Y:S02]  /*2850*/  IMAD.IADD R5, R19, 0x1, R38 ;  /* 0x0000000113057824 */ /* 0x000fe400078e0226 */
[----:B------:R-:W-:Y:S01]  /*2860*/  FMUL.FTZ R51, R51, UR50 ;  /* 0x0000003233337c20 */ /* 0x000fe20008410000 */
[----:B------:R-:W-:Y:S01]  /*2870*/  FMUL.FTZ R52, R52, UR50 ;  /* 0x0000003234347c20 */ /* 0x000fe20008410000 */
[----:B------:R-:W-:Y:S01]  /*2880*/  FMUL.FTZ R53, R53, UR50 ;  /* 0x0000003235357c20 */ /* 0x000fe20008410000 */
[----:B------:R-:W-:Y:S01]  /*2890*/  FMUL.FTZ R54, R54, UR50 ;  /* 0x0000003236367c20 */ /* 0x000fe20008410000 */
[----:B------:R-:W-:Y:S01]  /*28a0*/  FMUL.FTZ R55, R55, UR50 ;  /* 0x0000003237377c20 */ /* 0x000fe20008410000 */
[----:B------:R-:W-:Y:S01]  /*28b0*/  IADD3 R3, -R22, 0x1, R5 ;  /* 0x0000000116037810 */ /* 0x000fe20007ffe105 */
[----:B------:R-:W1:Y:S01]  /*28c0*/  MUFU.TANH R24, R24 ;  /* 0x0000001800187308 */ /* 0x000e620000002400 */
[----:B------:R-:W-:Y:S01]  /*28d0*/  FMUL.FTZ R27, R27, UR50 ;  /* 0x000000321b1b7c20 */ /* 0x000fe20008410000 */
[----:B------:R-:W-:Y:S01]  /*28e0*/  FMUL.FTZ R30, R30, UR50 ;  /* 0x000000321e1e7c20 */ /* 0x000fe20008410000 */
[----:B------:R3:W-:Y:S01]  /*28f0*/  @!P1 SYNCS.ARRIVE.TRANS64.RED.A1T0 RZ, [R0+URZ], RZ ;  /* 0x000000ff00ff99a7 */ /* 0x0007e2000810043f */
[----:B------:R-:W-:Y:S01]  /*2900*/  FMUL.FTZ R39, R39, UR50 ;  /* 0x0000003227277c20 */ /* 0x000fe20008410000 */
[----:B------:R-:W-:Y:S01]  /*2910*/  FMUL.FTZ R46, R46, UR50 ;  /* 0x000000322e2e7c20 */ /* 0x000fe20008410000 */
[----:B------:R-:W-:-:S02]  /*2920*/  FMUL.FTZ R31, R31, UR50 ;  /* 0x000000321f1f7c20 */ /* 0x000fc40008410000 */
[----:B------:R-:W4:Y:S01]  /*2930*/  MUFU.TANH R25, R25 ;  /* 0x0000001900197308 */ /* 0x000f220000002400 */
[----:B---3--:R-:W-:Y:S02]  /*2940*/  IMAD R0, R18, -0x2, R3 ;  /* 0xfffffffe12007824 */ /* 0x008fe400078e0203 */
[----:B------:R-:W-:-:S05]  /*2950*/  IMAD R3, R201, 0x80, R211 ;  /* 0x00000080c9037824 */ /* 0x000fca00078e02d3 */
[----:B------:R-:W3:Y:S01]  /*2960*/  MUFU.TANH R28, R28 ;  /* 0x0000001c001c7308 */ /* 0x000ee20000002400 */
[----:B------:R-:W-:-:S05]  /*2970*/  IADD3 R58, R0, UR51, RZ ;  /* 0x00000033003a7c10 */ /* 0x000fca000fffe0ff */
[----:B------:R-:W-:Y:S02]  /*2980*/  IMAD.IADD R2, R58, 0x1, R3 ;  /* 0x000000013a027824 */ /* 0x000fe400078e0203 */
[----:B------:R-:W0:Y:S08]  /*2990*/  MUFU.TANH R29, R29 ;  /* 0x0000001d001d7308 */ /* 0x000e300000002400 */
        /* <DEDUP_REMOVED lines=23> */
[----:B------:R5:W0:Y:S08]  /*2b10*/  MUFU.TANH R27, R39 ;  /* 0x00000027001b7308 */ /* 0x000a300000002400 */
[----:B------:R2:W0:Y:S01]  /*2b20*/  MUFU.TANH R30, R46 ;  /* 0x0000002e001e7308 */ /* 0x0004220000002400 */
[----:B-----5:R-:W-:-:S07]  /*2b30*/  IMAD R39, R18, -0x2, R5 ;  /* 0xfffffffe12277824 */ /* 0x020fce00078e0205 */
[----:B------:R5:W0:Y:S01]  /*2b40*/  MUFU.TANH R21, R31 ;  /* 0x0000001f00157308 */ /* 0x000a220000002400 */
[----:B--2---:R-:W-:-:S05]  /*2b50*/  VIADD R46, R0, UR4 ;  /* 0x00000004002e7c36 */ /* 0x004fca0008000000 */
[----:B------:R-:W-:Y:S02]  /*2b60*/  VIADDMNMX R0, R3, R46, R39, PT ;  /* 0x0000002e03007246 */ /* 0x000fe40003800127 */
[----:B-----5:R-:W-:Y:S01]  /*2b70*/  LEA R31, R56, 0xffffffc0, 0x6 ;  /* 0xffffffc0381f7811 */ /* 0x020fe200078e30ff */
[----:B-1-34-:R-:W-:Y:S06]  /*2b80*/  @P2 BRA `(.L_x_1093) ;  /* 0x0000000000582947 */ /* 0x01afec0003800000 */
[----:B------:R-:W-:Y:S01]  /*2b90*/  IADD3 R4, -R22, R19, R3 ;  /* 0x0000001316047210 */ /* 0x000fe20007ffe103 */
[----:B------:R-:W-:Y:S03]  /*2ba0*/  BSSY B0, `(.L_x_1094) ;  /* 0x0000010000007945 */ /* 0x000fe60003800000 */
        /* <DEDUP_REMOVED lines=10> */
.L_x_1095:
[----:B------:R-:W-:-:S06]  /*2c50*/  UISETP.NE.AND UP1, UPT, UR5, 0x1, UPT ;  /* 0x000000010500788c */ /* 0x000fcc000bf25270 */
[----:B------:R-:W-:-:S05]  /*2c60*/  PLOP3.LUT P2, PT, PT, PT, UP1, 0x80, 0x0 ;  /* 0x000000000000781c */ /* 0x000fca0003f4f018 */
[----:B------:R-:W-:-:S08]  /*2c70*/  @UP1 ULDC.64 UR6, c[0x0][0x9e8] ;  /* 0x00027a0000061ab9 */ /* 0x000fd00000000a00 */
[----:B------:R-:W-:-:S05]  /*2c80*/  @P2 IMAD.HI.U32 R5, R4, UR6, RZ ;  /* 0x0000000604052c27 */ /* 0x000fca000f8e00ff */
[----:B------:R-:W-:-:S07]  /*2c90*/  @P2 SHF.R.U32.HI R4, RZ, UR7, R5 ;  /* 0x00000007ff042c19 */ /* 0x000fce0008011605 */
.L_x_1096:
[----:B------:R-:W-:Y:S05]  /*2ca0*/  BSYNC B0 ;  /* 0x0000000000007941 */ /* 0x000fea0003800000 */
.L_x_1094:
[----:B------:R-:W-:-:S04]  /*2cb0*/  IMAD R5, R4, UR5, -R31 ;  /* 0x0000000504057c24 */ /* 0x000fc8000f8e0a1f */
[----:B------:R-:W-:-:S05]  /*2cc0*/  IMAD R5, R18, -0x2, R5 ;  /* 0xfffffffe12057824 */ /* 0x000fca00078e0205 */
[----:B------:R-:W-:Y:S02]  /*2cd0*/  VIMNMX R2, R2, R5, !PT ;  /* 0x0000000502027248 */ /* 0x000fe40007fe0100 */
[----:B------:R-:W-:-:S07]  /*2ce0*/  VIADDMNMX R0, R5, UR5, R0, PT ;  /* 0x0000000505007c46 */ /* 0x000fce000b800100 */
.L_x_1093:
[C---:B------:R-:W-:Y:S02]  /*2cf0*/  ISETP.GE.AND P2, PT, R38.reuse, 0x2, PT ;  /* 0x000000022600780c */ /* 0x040fe40003f46270 */
[----:B------:R-:W-:Y:S02]  /*2d00*/  ISETP.GE.AND P6, PT, R38, 0xa, PT ;  /* 0x0000000a2600780c */ /* 0x000fe40003fc6270 */
[----:B------:R-:W-:Y:S02]  /*2d10*/  ISETP.GT.AND P4, PT, R2, 0x1, !P2 ;  /* 0x000000010200780c */ /* 0x000fe40005784270 */
[----:B------:R-:W-:Y:S02]  /*2d20*/  ISETP.GE.AND P3, PT, R38, 0x9, PT ;  /* 0x000000092600780c */ /* 0x000fe40003f66270 */
[----:B------:R-:W-:Y:S02]  /*2d30*/  ISETP.LT.OR P4, PT, R0, 0x2, P4 ;  /* 0x000000020000780c */ /* 0x000fe40002781670 */
[----:B------:R-:W-:-:S02]  /*2d40*/  ISETP.GT.AND P5, PT, R2, 0x8, !P3 ;  /* 0x000000080200780c */ /* 0x000fc40005fa4270 */
[----:B------:R-:W-:Y:S02]  /*2d50*/  FSEL R57, R25, -INF , !P4 ;  /* 0xff80000019397808 */ /* 0x000fe40006000000 */
[----:B------:R-:W-:Y:S02]  /*2d60*/  ISETP.GT.AND P4, PT, R2, 0x9, !P6 ;  /* 0x000000090200780c */ /* 0x000fe40007784270 */
[----:B------:R-:W-:Y:S02]  /*2d70*/  P2R R25, PR, RZ, 0x40 ;  /* 0x00000040ff197803 */ /* 0x000fe40000000000 */
[----:B------:R-:W-:Y:S02]  /*2d80*/  ISETP.LT.OR P4, PT, R0, 0xa, P4 ;  /* 0x0000000a0000780c */ /* 0x000fe40002781670 */
[----:B------:R-:W-:Y:S02]  /*2d90*/  ISETP.GE.AND P6, PT, R38, 0x11, PT ;  /* 0x000000112600780c */ /* 0x000fe40003fc6270 */
[----:B0-----:R-:W-:-:S02]  /*2da0*/  FSEL R61, R29, -INF , !P4 ;  /* 0xff8000001d3d7808 */ /* 0x001fc40006000000 */
[----:B------:R-:W-:Y:S02]  /*2db0*/  ISETP.LT.OR P5, PT, R0, 0x9, P5 ;  /* 0x000000090000780c */ /* 0x000fe40002fa1670 */
[----:B------:R-:W-:Y:S02]  /*2dc0*/  ISETP.GT.AND P4, PT, R2, 0x10, !P6 ;  /* 0x000000100200780c */ /* 0x000fe40007784270 */
[----:B------:R-:W-:Y:S02]  /*2dd0*/  FSEL R59, R28, -INF , !P5 ;  /* 0xff8000001c3b7808 */ /* 0x000fe40006800000 */
        /* <DEDUP_REMOVED lines=56> */
[----:B------:R-:W-:-:S04]  /*3160*/  ISETP.GE.AND P6, PT, R38, 0x3a, PT ;  /* 0x0000003a2600780c */ /* 0x000fc80003fc6270 */
[----:B------:R-:W-:Y:S02]  /*3170*/  P2R R38, PR, RZ, 0x40 ;  /* 0x00000040ff267803 */ /* 0x000fe40000000000 */
[----:B------:R-:W-:Y:S02]  /*3180*/  ISETP.GT.AND P6, PT, R2, 0x39, !P6 ;  /* 0x000000390200780c */ /* 0x000fe400077c4270 */
[----:B------:R-:W-:Y:S02]  /*3190*/  IADD3 R2, R58, 0x8, R3 ;  /* 0x000000083a027810 */ /* 0x000fe40007ffe003 */
[----:B------:R-:W-:Y:S01]  /*31a0*/  ISETP.LT.OR P6, PT, R0, 0x3a, P6 ;  /* 0x0000003a0000780c */ /* 0x000fe200037c1670 */
[----:B------:R-:W-:-:S03]  /*31b0*/  VIADD R0, R3, 0x8 ;  /* 0x0000000803007836 */ /* 0x000fc60000000000 */
[----:B------:R-:W-:Y:S02]  /*31c0*/  FSEL R53, R53, -INF , !P6 ;  /* 0xff80000035357808 */ /* 0x000fe40007000000 */
[----:B------:R-:W-:Y:S02]  /*31d0*/  PLOP3.LUT P6, PT, PT, PT, UP0, 0x40, 0x0 ;  /* 0x000000000000781c */ /* 0x000fe40003fce808 */
[----:B------:R-:W-:-:S11]  /*31e0*/  VIADDMNMX R0, R0, R46, R39, PT ;  /* 0x0000002e00007246 */ /* 0x000fd60003800127 */
[----:B------:R-:W-:Y:S05]  /*31f0*/  @P6 BRA `(.L_x_1097) ;  /* 0x0000000000646947 */ /* 0x000fea0003800000 */
[----:B------:R-:W-:Y:S01]  /*3200*/  IADD3 R5, R19, 0x8, R3 ;  /* 0x0000000813057810 */ /* 0x000fe20007ffe003 */
[----:B------:R-:W-:Y:S04]  /*3210*/  BSSY B0, `(.L_x_1098) ;  /* 0x0000013000007945 */ /* 0x000fe80003800000 */
        /* <DEDUP_REMOVED lines=12> */
.L_x_1099:
[----:B------:R-:W-:-:S06]  /*32e0*/  UISETP.NE.AND UP1, UPT, UR5, 0x1, UPT ;  /* 0x000000010500788c */ /* 0x000fcc000bf25270 */
[----:B------:R-:W-:-:S05]  /*32f0*/  PLOP3.LUT P6, PT, PT, PT, UP1, 0x80, 0x0 ;  /* 0x000000000000781c */ /* 0x000fca0003fcf018 */
[----:B------:R-:W-:-:S08]  /*3300*/  @UP1 ULDC.64 UR6, c[0x0][0x9e8] ;  /* 0x00027a0000061ab9 */ /* 0x000fd00000000a00 */
[----:B------:R-:W-:Y:S01]  /*3310*/  @P6 IMAD.HI.U32 R24, R5, UR6, RZ ;  /* 0x0000000605186c27 */ /* 0x000fe2000f8e00ff */
[----:B------:R-:W-:-:S13]  /*3320*/  PLOP3.LUT P6, PT, PT, PT, UP1, 0x80, 0x0 ;  /* 0x000000000000781c */ /* 0x000fda0003fcf018 */
[----:B------:R-:W-:-:S07]  /*3330*/  @P6 SHF.R.U32.HI R5, RZ, UR7, R24 ;  /* 0x00000007ff056c19 */ /* 0x000fce0008011618 */
.L_x_1100:
[----:B------:R-:W-:Y:S05]  /*3340*/  BSYNC B0 ;  /* 0x0000000000007941 */ /* 0x000fea0003800000 */
.L_x_1098:
[----:B------:R-:W-:-:S04]  /*3350*/  IMAD R5, R5, UR5, -R31 ;  /* 0x0000000505057c24 */ /* 0x000fc8000f8e0a1f */
[----:B------:R-:W-:-:S05]  /*3360*/  IMAD R5, R18, -0x2, R5 ;  /* 0xfffffffe12057824 */ /* 0x000fca00078e0205 */
[----:B------:R-:W-:Y:S02]  /*3370*/  VIMNMX R2, R2, R5, !PT ;  /* 0x0000000502027248 */ /* 0x000fe40007fe0100 */
[----:B------:R-:W-:-:S07]  /*3380*/  VIADDMNMX R0, R5, UR5, R0, PT ;  /* 0x0000000505007c46 */ /* 0x000fce000b800100 */
.L_x_1097:
[----:B------:R-:W-:Y:S01]  /*3390*/  ISETP.GT.AND P2, PT, R2, 0x1, !P2 ;  /* 0x000000010200780c */ /* 0x000fe20005744270 */
[----:B------:R-:W-:Y:S01]  /*33a0*/  ULDC UR7, c[0x0][0x988] ;  /* 0x0002620000077ab9 */ /* 0x000fe20000000800 */
[----:B------:R-:W-:Y:S01]  /*33b0*/  ISETP.NE.AND P6, PT, R4, RZ, PT ;  /* 0x000000ff0400720c */ /* 0x000fe20003fc5270 */
[----:B------:R-:W-:Y:S01]  /*33c0*/  IMAD.IADD R200, R19, 0x1, -R22 ;  /* 0x0000000113c87824 */ /* 0x000fe200078e0a16 */
[----:B------:R-:W-:Y:S02]  /*33d0*/  ISETP.LT.OR P2, PT, R0, 0x2, P2 ;  /* 0x000000020000780c */ /* 0x000fe40001741670 */
[----:B------:R-:W-:Y:S02]  /*33e0*/  FMNMX.FTZ R4, R37, R57, !PT ;  /* 0x0000003925047209 */ /* 0x000fe40007810000 */
        /* <DEDUP_REMOVED lines=32> */
[----:B------:R-:W-:Y:S02]  /*35f0*/  FMNMX.FTZ R32, R53, R4, !PT ;  /* 0x0000000435207209 */ /* 0x000fe40007810000 */
[----:B------:R-:W-:Y:S02]  /*3600*/  ISETP.LT.OR P2, PT, R0, 0x1a, P2 ;  /* 0x0000001a0000780c */ /* 0x000fe40001741670 */
[----:B------:R-:W-:Y:S01]  /*3610*/  ISETP.GT.AND P3, PT, R2, 0x8, !P3 ;  /* 0x000000080200780c */ /* 0x000fe20005f64270 */
[----:B------:R-:W0:Y:S01]  /*3620*/  SHFL.BFLY PT, R5, R32, 0x2, 0x1f ;  /* 0x0c401f0020057f89 */ /* 0x000e2200000e0000 */
[----:B------:R-:W-:Y:S02]  /*3630*/  FSEL R27, R27, -INF , !P2 ;  /* 0xff8000001b1b7808 */ /* 0x000fe40005000000 */
[----:B------:R-:W-:Y:S02]  /*3640*/  ISETP.NE.AND P2, PT, R36, RZ, PT ;  /* 0x000000ff2400720c */ /* 0x000fe40003f45270 */
        /* <DEDUP_REMOVED lines=10> */
[----:B------:R-:W-:Y:S02]  /*36f0*/  ISETP.LT.OR P2, PT, R0, 0x22, P2 ;  /* 0x000000220000780c */ /* 0x000fe40001741670 */
[----:B0-----:R-:W-:Y:S02]  /*3700*/  FMNMX.FTZ R33, R32, R5, !PT ;  /* 0x0000000520217209 */ /* 0x001fe40007810000 */
[----:B------:R-:W-:-:S02]  /*3710*/  FSEL R29, R43, -INF , !P2 ;  /* 0xff8000002b1d7808 */ /* 0x000fc40005000000 */
[----:B------:R-:W-:Y:S01]  /*3720*/  ISETP.GT.AND P2, PT, R2, 0x28, !P3 ;  /* 0x000000280200780c */ /* 0x000fe20005f44270 */
[----:B------:R-:W0:Y:S01]  /*3730*/  SHFL.BFLY PT, R34, R33, 0x1, 0x1f ;  /* 0x0c201f0021227f89 */ /* 0x000e2200000e0000 */
[----:B------:R-:W-:Y:S02]  /*3740*/  ISETP.NE.AND P3, PT, R45, RZ, PT ;  /* 0x000000ff2d00720c */ /* 0x000fe40003f65270 */
[----:B------:R-:W-:Y:S02]  /*3750*/  ISETP.LT.OR P2, PT, R0, 0x29, P2 ;  /* 0x000000290000780c */ /* 0x000fe40001741670 */
[----:B------:R-:W-:Y:S02]  /*3760*/  ISETP.GT.AND P3, PT, R2, 0x30, !P3 ;  /* 0x000000300200780c */ /* 0x000fe40005f64270 */
[----:B------:R-:W-:Y:S02]  /*3770*/  FSEL R30, R30, -INF , !P2 ;  /* 0xff8000001e1e7808 */ /* 0x000fe40005000000 */
[----:B------:R-:W-:-:S02]  /*3780*/  ISETP.GT.AND P2, PT, R2, RZ, !P6 ;  /* 0x000000ff0200720c */ /* 0x000fc40007744270 */
[----:B------:R-:W-:Y:S02]  /*3790*/  ISETP.NE.AND P6, PT, R38, RZ, PT ;  /* 0x000000ff2600720c */ /* 0x000fe40003fc5270 */
[C---:B------:R-:W-:Y:S02]  /*37a0*/  ISETP.LT.OR P2, PT, R0.reuse, 0x1, P2 ;  /* 0x000000010000780c */ /* 0x040fe40001741670 */
[----:B------:R-:W-:Y:S02]  /*37b0*/  ISETP.LT.OR P3, PT, R0, 0x31, P3 ;  /* 0x000000310000780c */ /* 0x000fe40001f61670 */
[----:B------:R-:W-:Y:S02]  /*37c0*/  FSEL R16, R16, -INF , !P2 ;  /* 0xff80000010107808 */ /* 0x000fe40005000000 */
[----:B------:R-:W-:Y:S02]  /*37d0*/  ISETP.NE.AND P2, PT, R44, RZ, PT ;  /* 0x000000ff2c00720c */ /* 0x000fe40003f45270 */
[----:B------:R-:W-:-:S02]  /*37e0*/  FMNMX.FTZ R5, R16, R17, !PT ;  /* 0x0000001110057209 */ /* 0x000fc40007810000 */
[----:B------:R-:W-:Y:S02]  /*37f0*/  ISETP.GT.AND P2, PT, R2, 0x29, !P2 ;  /* 0x000000290200780c */ /* 0x000fe40005744270 */
[----:B------:R-:W-:Y:S02]  /*3800*/  FMNMX.FTZ R4, R20, R5, !PT ;  /* 0x0000000514047209 */ /* 0x000fe40007810000 */
[C---:B------:R-:W-:Y:S02]  /*3810*/  ISETP.LT.OR P2, PT, R0.reuse, 0x2a, P2 ;  /* 0x0000002a0000780c */ /* 0x040fe40001741670 */
[----:B------:R-:W-:Y:S02]  /*3820*/  FMNMX.FTZ R5, R21, R4, !PT ;  /* 0x0000000415057209 */ /* 0x000fe40007810000 */
[----:B------:R-:W-:Y:S02]  /*3830*/  ISETP.LT.OR P4, PT, R0, 0x32, P4 ;  /* 0x000000320000780c */ /* 0x000fe40002781670 */
[----:B------:R-:W-:-:S02]  /*3840*/  FMNMX.FTZ R4, R24, R5, !PT ;  /* 0x0000000518047209 */ /* 0x000fc40007810000 */
[----:B0-----:R-:W-:Y:S02]  /*3850*/  FMNMX.FTZ R5, R33, R34, !PT ;  /* 0x0000002221057209 */ /* 0x001fe40007810000 */
        /* <DEDUP_REMOVED lines=15> */
[--C-:B------:R-:W-:Y:S01]  /*3950*/  FFMA.FTZ R38, R59, UR7, -R34.reuse ;  /* 0x000000073b267c23 */ /* 0x100fe20008010822 */
[----:B------:R-:W-:Y:S01]  /*3960*/  FMNMX.FTZ R33, R31, R4, !PT ;  /* 0x000000041f217209 */ /* 0x000fe20007810000 */
[----:B------:R-:W-:Y:S01]  /*3970*/  MUFU.EX2 R36, R36 ;  /* 0x0000002400247308 */ /* 0x000fe20000000800 */
[----:B------:R-:W-:Y:S01]  /*3980*/  FSEL R32, R51, -INF , !P4 ;  /* 0xff80000033207808 */ /* 0x000fe20006000000 */
[--C-:B------:R-:W-:Y:S01]  /*3990*/  FFMA.FTZ R39, R61, UR7, -R34.reuse ;  /* 0x000000073d277c23 */ /* 0x100fe20008010822 */
[----:B------:R-:W-:Y:S01]  /*39a0*/  FMNMX.FTZ R33, R2, R33, !PT ;  /* 0x0000002102217209 */ /* 0x000fe20007810000 */
[--C-:B------:R-:W-:Y:S01]  /*39b0*/  FFMA.FTZ R40, R63, UR7, -R34.reuse ;  /* 0x000000073f287c23 */ /* 0x100fe20008010822 */
[----:B------:R-:W-:Y:S01]  /*39c0*/  ISETP.LT.OR P2, PT, R0, 0x3a, P2 ;  /* 0x0000003a0000780c */ /* 0x000fe20001741670 */
[--C-:B------:R-:W-:Y:S01]  /*39d0*/  FFMA.FTZ R41, R65, UR7, -R34.reuse ;  /* 0x0000000741297c23 */ /* 0x100fe20008010822 */
[----:B------:R-:W-:Y:S01]  /*39e0*/  FSEL R0, R54, -INF , !P5 ;  /* 0xff80000036007808 */ /* 0x000fe20006800000 */
[----:B------:R-:W0:Y:S01]  /*39f0*/  MUFU.EX2 R37, R37 ;  /* 0x0000002500257308 */ /* 0x000e220000000800 */
[----:B------:R-:W-:Y:S01]  /*3a00*/  FMNMX.FTZ R35, R32, R33, !PT ;  /* 0x0000002120237209 */ /* 0x000fe20007810000 */
[--C-:B------:R-:W-:Y:S01]  /*3a10*/  FFMA.FTZ R42, R67, UR7, -R34.reuse ;  /* 0x00000007432a7c23 */ /* 0x100fe20008010822 */
[----:B------:R-:W-:Y:S01]  /*3a20*/  FSEL R33, R55, -INF , !P2 ;  /* 0xff80000037217808 */ /* 0x000fe20005000000 */
[--C-:B------:R-:W-:Y:S01]  /*3a30*/  FFMA.FTZ R43, R69, UR7, -R34.reuse ;  /* 0x00000007452b7c23 */ /* 0x100fe20008010822 */
[----:B------:R-:W-:Y:S01]  /*3a40*/  FMNMX.FTZ R4, R0, R35, !PT ;  /* 0x0000002300047209 */ /* 0x000fe20007810000 */
[--C-:B------:R-:W-:Y:S01]  /*3a50*/  FFMA.FTZ R44, R71, UR7, -R34.reuse ;  /* 0x00000007472c7c23 */ /* 0x100fe20008010822 */
[--C-:B------:R-:W-:Y:S01]  /*3a60*/  FFMA.FTZ R45, R73, UR7, -R34.reuse ;  /* 0x00000007492d7c23 */ /* 0x100fe20008010822 */
[----:B------:R-:W-:Y:S01]  /*3a70*/  MUFU.EX2 R38, R38 ;  /* 0x0000002600267308 */ /* 0x000fe20000000800 */
[----:B------:R-:W-:Y:S01]  /*3a80*/  FMNMX.FTZ R4, R33, R4, !PT ;  /* 0x0000000421047209 */ /* 0x000fe20007810000 */
[--C-:B------:R-:W-:Y:S01]  /*3a90*/  FFMA.FTZ R46, R75, UR7, -R34.reuse ;  /* 0x000000074b2e7c23 */ /* 0x100fe20008010822 */
[--C-:B------:R-:W-:Y:S01]  /*3aa0*/  FFMA.FTZ R47, R77, UR7, -R34.reuse ;  /* 0x000000074d2f7c23 */ /* 0x100fe20008010822 */
[--C-:B------:R-:W-:Y:S01]  /*3ab0*/  FFMA.FTZ R48, R79, UR7, -R34.reuse ;  /* 0x000000074f307c23 */ /* 0x100fe20008010822 */
[----:B------:R-:W-:Y:S01]  /*3ac0*/  FFMA.FTZ R49, R49, UR7, -R34 ;  /* 0x0000000731317c23 */ /* 0x000fe20008010822 */
[----:B------:R-:W1:Y:S02]  /*3ad0*/  SHFL.BFLY PT, R35, R4, 0x2, 0x1f ;  /* 0x0c401f0004237f89 */ /* 0x000e6400000e0000 */
[----:B------:R-:W2:Y:S01]  /*3ae0*/  MUFU.EX2 R39, R39 ;  /* 0x0000002700277308 */ /* 0x000ea20000000800 */
[----:B0-----:R-:W-:-:S07]  /*3af0*/  F2FP.BF16.F32.PACK_AB R196, R37, R36 ;  /* 0x0000002425c4723e */ /* 0x001fce00000010ff */
[----:B------:R-:W-:Y:S08]  /*3b00*/  MUFU.EX2 R40, R40 ;  /* 0x0000002800287308 */ /* 0x000ff00000000800 */
[----:B------:R-:W0:Y:S01]  /*3b10*/  MUFU.EX2 R41, R41 ;  /* 0x0000002900297308 */ /* 0x000e220000000800 */
[----:B--2---:R-:W-:Y:S02]  /*3b20*/  F2FP.BF16.F32.PACK_AB R198, R39, R38 ;  /* 0x0000002627c6723e */ /* 0x004fe400000010ff */
[----:B-1----:R-:W-:-:S05]  /*3b30*/  FMNMX.FTZ R35, R4, R35, !PT ;  /* 0x0000002304237209 */ /* 0x002fca0007810000 */
[----:B------:R-:W-:Y:S01]  /*3b40*/  MUFU.EX2 R42, R42 ;  /* 0x0000002a002a7308 */ /* 0x000fe20000000800 */
[----:B------:R-:W1:Y:S07]  /*3b50*/  SHFL.BFLY PT, R4, R35, 0x1, 0x1f ;  /* 0x0c201f0023047f89 */ /* 0x000e6e00000e0000 */
[----:B------:R-:W2:Y:S01]  /*3b60*/  MUFU.EX2 R43, R43 ;  /* 0x0000002b002b7308 */ /* 0x000ea20000000800 */
[----:B0-----:R-:W-:-:S07]  /*3b70*/  F2FP.BF16.F32.PACK_AB R192, R41, R40 ;  /* 0x0000002829c0723e */ /* 0x001fce00000010ff */
[----:B------:R-:W-:Y:S08]  /*3b80*/  MUFU.EX2 R44, R44 ;  /* 0x0000002c002c7308 */ /* 0x000ff00000000800 */
[----:B------:R-:W0:Y:S01]  /*3b90*/  MUFU.EX2 R45, R45 ;  /* 0x0000002d002d7308 */ /* 0x000e220000000800 */
[----:B--2---:R-:W-:Y:S02]  /*3ba0*/  F2FP.BF16.F32.PACK_AB R194, R43, R42 ;  /* 0x0000002a2bc2723e */ /* 0x004fe400000010ff */
[----:B-1----:R-:W-:Y:S01]  /*3bb0*/  FMNMX.FTZ R4, R35, R4, !PT ;  /* 0x0000000423047209 */ /* 0x002fe20007810000 */
[--C-:B------:R-:W-:Y:S01]  /*3bc0*/  FFMA.FTZ R35, R81, UR7, -R34.reuse ;  /* 0x0000000751237c23 */ /* 0x100fe20008010822 */
[----:B------:R-:W-:-:S02]  /*3bd0*/  FFMA.FTZ R34, R53, UR7, -R34 ;  /* 0x0000000735227c23 */ /* 0x000fc40008010822 */
[C---:B------:R-:W-:Y:S01]  /*3be0*/  FSETP.NEU.FTZ.AND P2, PT, R4.reuse, -INF , PT ;  /* 0xff8000000400780b */ /* 0x040fe20003f5d000 */
[----:B------:R-:W-:Y:S01]  /*3bf0*/  FMUL.FTZ R50, R4, UR7 ;  /* 0x0000000704327c20 */ /* 0x000fe20008410000 */
[----:B------:R-:W-:Y:S04]  /*3c00*/  MUFU.EX2 R46, R46 ;  /* 0x0000002e002e7308 */ /* 0x000fe80000000800 */
[----:B------:R-:W-:Y:S02]  /*3c10*/  FSEL R51, R50, RZ, P2 ;  /* 0x000000ff32337208 */ /* 0x000fe40001000000 */
[----:B------:R-:W-:Y:S02]  /*3c20*/  PLOP3.LUT P2, PT, PT, PT, UP0, 0x40, 0x0 ;  /* 0x000000000000781c */ /* 0x000fe40003f4e808 */
[----:B------:R-:W1:Y:S01]  /*3c30*/  MUFU.EX2 R47, R47 ;  /* 0x0000002f002f7308 */ /* 0x000e620000000800 */
        /* <DEDUP_REMOVED lines=15> */
[----:B------:R2:W3:Y:S01]  /*3d30*/  MUFU.EX2 R197, R17 ;  /* 0x0000001100c57308 */ /* 0x0004e20000000800 */
[--C-:B------:R-:W-:Y:S01]  /*3d40*/  FFMA.FTZ R0, R0, UR7, -R51.reuse ;  /* 0x0000000700007c23 */ /* 0x100fe20008010833 */
[----:B------:R-:W-:Y:S01]  /*3d50*/  FFMA.FTZ R33, R33, UR7, -R51 ;  /* 0x0000000721217c23 */ /* 0x000fe20008010833 */
[----:B0-----:R-:W-:-:S02]  /*3d60*/  F2FP.BF16.F32.PACK_AB R188, R45, R44 ;  /* 0x0000002c2dbc723e */ /* 0x001fc400000010ff */
[----:B-1----:R-:W-:-:S03]  /*3d70*/  F2FP.BF16.F32.PACK_AB R190, R47, R46 ;  /* 0x0000002e2fbe723e */ /* 0x002fc600000010ff */
[----:B------:R-:W0:Y:S01]  /*3d80*/  MUFU.EX2 R20, R20 ;  /* 0x0000001400147308 */ /* 0x000e220000000800 */
[----:B--2---:R-:W-:-:S04]  /*3d90*/  FADD.FTZ R17, R36, R37 ;  /* 0x0000002524117221 */ /* 0x004fc80000010000 */
[----:B------:R-:W-:-:S03]  /*3da0*/  FADD.FTZ R50, R38, R17 ;  /* 0x0000001126327221 */ /* 0x000fc60000010000 */
[----:B------:R-:W1:Y:S01]  /*3db0*/  MUFU.EX2 R21, R21 ;  /* 0x0000001500157308 */ /* 0x000e620000000800 */
[----:B------:R-:W-:-:S04]  /*3dc0*/  FADD.FTZ R17, R39, R50 ;  /* 0x0000003227117221 */ /* 0x000fc80000010000 */
[----:B------:R-:W-:Y:S01]  /*3dd0*/  FADD.FTZ R50, R40, R17 ;  /* 0x0000001128327221 */ /* 0x000fe20000010000 */
[----:B---3--:R-:W-:Y:S01]  /*3de0*/  FADD.FTZ R17, R16, R197 ;  /* 0x000000c510117221 */ /* 0x008fe20000010000 */
[----:B------:R-:W-:Y:S01]  /*3df0*/  F2FP.BF16.F32.PACK_AB R197, R197, R16 ;  /* 0x00000010c5c5723e */ /* 0x000fe200000010ff */
[----:B------:R-:W2:Y:S01]  /*3e00*/  MUFU.EX2 R24, R24 ;  /* 0x0000001800187308 */ /* 0x000ea20000000800 */
[----:B------:R-:W-:Y:S01]  /*3e10*/  FADD.FTZ R53, R41, R50 ;  /* 0x0000003229357221 */ /* 0x000fe20000010000 */
[----:B0-----:R-:W-:-:S03]  /*3e20*/  FADD.FTZ R50, R20, R17 ;  /* 0x0000001114327221 */ /* 0x001fc60000010000 */
[----:B------:R-:W-:-:S03]  /*3e30*/  FADD.FTZ R52, R42, R53 ;  /* 0x000000352a347221 */ /* 0x000fc60000010000 */
[----:B------:R-:W0:Y:S01]  /*3e40*/  MUFU.EX2 R25, R25 ;  /* 0x0000001900197308 */ /* 0x000e220000000800 */
[----:B-1----:R-:W-:Y:S01]  /*3e50*/  FADD.FTZ R17, R21, R50 ;  /* 0x0000003215117221 */ /* 0x002fe20000010000 */
[----:B------:R-:W-:Y:S01]  /*3e60*/  FADD.FTZ R53, R43, R52 ;  /* 0x000000342b357221 */ /* 0x000fe20000010000 */
[----:B------:R-:W-:Y:S01]  /*3e70*/  F2FP.BF16.F32.PACK_AB R199, R21, R20 ;  /* 0x0000001415c7723e */ /* 0x000fe200000010ff */
[----:B------:R-:W-:Y:S02]  /*3e80*/  VIADD R20, R56, 0xfffffffe ;  /* 0xfffffffe38147836 */ /* 0x000fe40000000000 */
[----:B------:R-:W-:Y:S02]  /*3e90*/  FADD.FTZ R52, R44, R53 ;  /* 0x000000352c347221 */ /* 0x000fe40000010000 */
[----:B------:R-:W1:Y:S01]  /*3ea0*/  MUFU.EX2 R26, R26 ;  /* 0x0000001a001a7308 */ /* 0x000e620000000800 */
[----:B--2---:R-:W-:Y:S01]  /*3eb0*/  FADD.FTZ R50, R24, R17 ;  /* 0x0000001118327221 */ /* 0x004fe20000010000 */
[----:B------:R-:W-:-:S04]  /*3ec0*/  FADD.FTZ R37, R45, R52 ;  /* 0x000000342d257221 */ /* 0x000fc80000010000 */
[----:B------:R-:W-:Y:S02]  /*3ed0*/  FADD.FTZ R38, R46, R37 ;  /* 0x000000252e267221 */ /* 0x000fe40000010000 */
[----:B------:R-:W2:Y:S01]  /*3ee0*/  MUFU.EX2 R27, R27 ;  /* 0x0000001b001b7308 */ /* 0x000ea20000000800 */
[----:B0-----:R-:W-:Y:S01]  /*3ef0*/  FADD.FTZ R17, R25, R50 ;  /* 0x0000003219117221 */ /* 0x001fe20000010000 */
[----:B------:R-:W-:Y:S01]  /*3f00*/  FADD.FTZ R37, R47, R38 ;  /* 0x000000262f257221 */ /* 0x000fe20000010000 */
[----:B------:R-:W-:-:S05]  /*3f10*/  F2FP.BF16.F32.PACK_AB R193, R25, R24 ;  /* 0x0000001819c1723e */ /* 0x000fca00000010ff */
[----:B------:R-:W0:Y:S01]  /*3f20*/  MUFU.EX2 R28, R28 ;  /* 0x0000001c001c7308 */ /* 0x000e220000000800 */
[----:B-1----:R-:W-:-:S07]  /*3f30*/  FADD.FTZ R36, R26, R17 ;  /* 0x000000111a247221 */ /* 0x002fce0000010000 */
[----:B------:R-:W1:Y:S01]  /*3f40*/  MUFU.EX2 R29, R29 ;  /* 0x0000001d001d7308 */ /* 0x000e620000000800 */
[C---:B--2---:R-:W-:Y:S01]  /*3f50*/  FADD.FTZ R17, R27.reuse, R36 ;  /* 0x000000241b117221 */ /* 0x044fe20000010000 */
[----:B------:R-:W-:-:S06]  /*3f60*/  F2FP.BF16.F32.PACK_AB R195, R27, R26 ;  /* 0x0000001a1bc3723e */ /* 0x000fcc00000010ff */
[----:B------:R-:W-:Y:S01]  /*3f70*/  MUFU.EX2 R30, R30 ;  /* 0x0000001e001e7308 */ /* 0x000fe20000000800 */
[----:B0-----:R-:W-:-:S07]  /*3f80*/  FADD.FTZ R36, R28, R17 ;  /* 0x000000111c247221 */ /* 0x001fce0000010000 */
[----:B------:R-:W0:Y:S01]  /*3f90*/  MUFU.EX2 R48, R48 ;  /* 0x0000003000307308 */ /* 0x000e220000000800 */
[----:B-1----:R-:W-:Y:S01]  /*3fa0*/  FADD.FTZ R17, R29, R36 ;  /* 0x000000241d117221 */ /* 0x002fe20000010000 */
[----:B------:R-:W-:Y:S01]  /*3fb0*/  IMAD R36, R201, 0x80, R200 ;  /* 0x00000080c9247824 */ /* 0x000fe200078e02c8 */
[----:B------:R-:W-:-:S04]  /*3fc0*/  F2FP.BF16.F32.PACK_AB R189, R29, R28 ;  /* 0x0000001c1dbd723e */ /* 0x000fc800000010ff */
[----:B------:R-:W-:Y:S01]  /*3fd0*/  R2UR UR10, R36 ;  /* 0x00000000240a72ca */ /* 0x000fe200000e0000 */
[----:B------:R-:W1:Y:S08]  /*3fe0*/  MUFU.EX2 R31, R31 ;  /* 0x0000001f001f7308 */ /* 0x000e700000000800 */
[----:B------:R-:W-:Y:S01]  /*3ff0*/  MUFU.EX2 R2, R2 ;  /* 0x0000000200027308 */ /* 0x000fe20000000800 */
[----:B0-----:R-:W-:-:S03]  /*4000*/  FADD.FTZ R38, R48, R37 ;  /* 0x0000002530267221 */ /* 0x001fc60000010000 */
[----:B------:R-:W-:-:S04]  /*4010*/  UIADD3 UR4, UR10, UR4, URZ ;  /* 0x000000040a047290 */ /* 0x000fc8000fffe03f */
[----:B------:R-:W0:Y:S01]  /*4020*/  MUFU.EX2 R49, R49 ;  /* 0x0000003100317308 */ /* 0x000e220000000800 */
[----:B-1----:R-:W-:-:S07]  /*4030*/  F2FP.BF16.F32.PACK_AB R191, R31, R30 ;  /* 0x0000001e1fbf723e */ /* 0x002fce00000010ff */
[----:B------:R1:W2:Y:S08]  /*4040*/  MUFU.EX2 R185, R32 ;  /* 0x0000002000b97308 */ /* 0x0002b00000000800 */
[----:B------:R-:W3:Y:S01]  /*4050*/  MUFU.EX2 R35, R35 ;  /* 0x0000002300237308 */ /* 0x000ee20000000800 */
[----:B-1----:R-:W-:Y:S01]  /*4060*/  FADD.FTZ R32, R30, R17 ;  /* 0x000000111e207221 */ /* 0x002fe20000010000 */
[C---:B0-----:R-:W-:Y:S01]  /*4070*/  FADD.FTZ R38, R49.reuse, R38 ;  /* 0x0000002631267221 */ /* 0x041fe20000010000 */
[----:B------:R-:W-:-:S02]  /*4080*/  F2FP.BF16.F32.PACK_AB R184, R49, R48 ;  /* 0x0000003031b8723e */ /* 0x000fc400000010ff */
[----:B------:R-:W-:-:S03]  /*4090*/  FADD.FTZ R37, R31, R32 ;  /* 0x000000201f257221 */ /* 0x000fc60000010000 */
[----:B------:R-:W0:Y:S01]  /*40a0*/  MUFU.EX2 R0, R0 ;  /* 0x0000000000007308 */ /* 0x000e220000000800 */
[----:B------:R-:W-:-:S04]  /*40b0*/  FADD.FTZ R32, R2, R37 ;  /* 0x0000002502207221 */ /* 0x000fc80000010000 */
[C---:B--2---:R-:W-:Y:S01]  /*40c0*/  FADD.FTZ R21, R185.reuse, R32 ;  /* 0x00000020b9157221 */ /* 0x044fe20000010000 */
[----:B------:R-:W-:Y:S02]  /*40d0*/  F2FP.BF16.F32.PACK_AB R185, R185, R2 ;  /* 0x00000002b9b9723e */ /* 0x000fe400000010ff */
[----:B------:R-:W1:Y:S01]  /*40e0*/  MUFU.EX2 R34, R34 ;  /* 0x0000002200227308 */ /* 0x000e620000000800 */
[----:B---3--:R-:W-:-:S07]  /*40f0*/  FADD.FTZ R17, R35, R38 ;  /* 0x0000002623117221 */ /* 0x008fce0000010000 */
[----:B------:R-:W2:Y:S01]  /*4100*/  MUFU.EX2 R33, R33 ;  /* 0x0000002100217308 */ /* 0x000ea20000000800 */
[----:B0-----:R-:W-:Y:S01]  /*4110*/  FADD.FTZ R16, R0, R21 ;  /* 0x0000001500107221 */ /* 0x001fe20000010000 */
[C---:B-1----:R-:W-:Y:S01]  /*4120*/  FADD.FTZ R17, R34.reuse, R17 ;  /* 0x0000001122117221 */ /* 0x042fe20000010000 */
[----:B------:R-:W-:Y:S02]  /*4130*/  F2FP.BF16.F32.PACK_AB R186, R34, R35 ;  /* 0x0000002322ba723e */ /* 0x000fe400000010ff */
[C---:B--2---:R-:W-:Y:S01]  /*4140*/  FADD.FTZ R16, R33.reuse, R16 ;  /* 0x0000001021107221 */ /* 0x044fe20000010000 */
[----:B------:R-:W-:Y:S01]  /*4150*/  F2FP.BF16.F32.PACK_AB R187, R33, R0 ;  /* 0x0000000021bb723e */ /* 0x000fe200000010ff */
[----:B------:R-:W-:Y:S06]  /*4160*/  @P2 BRA `(.L_x_1101) ;  /* 0x0000000000482947 */ /* 0x000fec0003800000 */
[C---:B------:R-:W-:Y:S01]  /*4170*/  ISETP.GT.AND P2, PT, R36.reuse, RZ, PT ;  /* 0x000000ff2400720c */ /* 0x040fe20003f44270 */
[----:B------:R-:W-:-:S05]  /*4180*/  VIADD R0, R36, 0xffffffff ;  /* 0xffffffff24007836 */ /* 0x000fca0000000000 */
[----:B------:R-:W-:-:S07]  /*4190*/  R2UR UR6, R0 ;  /* 0x00000000000672ca */ /* 0x000fce00000e0000 */
[----:B------:R-:W-:Y:S08]  /*41a0*/  @P2 BRA `(.L_x_1102) ;  /* 0x00000000001c2947 */ /* 0x000ff00003800000 */
[----:B------:R-:W-:Y:S02]  /*41b0*/  UISETP.NE.AND UP1, UPT, UR5, 0x1, UPT ;  /* 0x000000010500788c */ /* 0x000fe4000bf25270 */
[----:B------:R-:W-:-:S09]  /*41c0*/  UIADD3 UR6, -UR10, URZ, URZ ;  /* 0x0000003f0a067290 */ /* 0x000fd2000fffe13f */
[----:B------:R-:W-:Y:S02]  /*41d0*/  @UP1 ULDC.64 UR10, c[0x0][0x9e8] ;  /* 0x00027a00000a1ab9 */ /* 0x000fe40000000a00 */
[----:B------:R-:W-:-:S04]  /*41e0*/  UIMAD.WIDE.U32 UR14, UR6, UR10, URZ ;  /* 0x0000000a060e72a5 */ /* 0x000fc8000f8e003f */
[----:B------:R-:W-:-:S04]  /*41f0*/  @UP1 USHF.R.U32.HI UR6, URZ, UR11, UR15 ;  /* 0x0000000b3f061299 */ /* 0x000fc8000801160f */
[----:B------:R-:W-:Y:S01]  /*4200*/  ULOP3.LUT UR6, URZ, UR6, URZ, 0x33, !UPT ;  /* 0x000000063f067292 */ /* 0x000fe2000f8e333f */
[----:B------:R-:W-:Y:S11]  /*4210*/  BRA `(.L_x_1103) ;  /* 0x0000000000107947 */ /* 0x000ff60003800000 */
.L_x_1102:
[----:B------:R-:W-:-:S11]  /*4220*/  UISETP.NE.AND UP1, UPT, UR5, 0x1, UPT ;  /* 0x000000010500788c */ /* 0x000fd6000bf25270 */
[----:B------:R-:W-:Y:S02]  /*4230*/  @UP1 ULDC.64 UR10, c[0x0][0x9e8] ;  /* 0x00027a00000a1ab9 */ /* 0x000fe40000000a00 */
[----:B------:R-:W-:-:S04]  /*4240*/  UIMAD.WIDE.U32 UR14, UR6, UR10, URZ ;  /* 0x0000000a060e72a5 */ /* 0x000fc8000f8e003f */
[----:B------:R-:W-:-:S12]  /*4250*/  @UP1 USHF.R.U32.HI UR6, URZ, UR11, UR15 ;  /* 0x0000000b3f061299 */ /* 0x000fd8000801160f */
.L_x_1103:
[----:B------:R-:W-:-:S04]  /*4260*/  UIMAD UR5, UR6, UR5, UR5 ;  /* 0x00000005060572a4 */ /* 0x000fc8000f8e0205 */
[----:B------:R-:W-:-:S04]  /*4270*/  UISETP.LT.AND UP1, UPT, UR4, UR5, UPT ;  /* 0x000000050400728c */ /* 0x000fc8000bf21270 */
[----:B------:R-:W-:-:S12]  /*4280*/  USEL UR4, UR4, UR5, UP1 ;  /* 0x0000000504047287 */ /* 0x000fd80008800000 */
.L_x_1101:
        /* <DEDUP_REMOVED lines=73> */
[----:B------:R-:W-:Y:S01]  /*4720*/  IMAD.IADD R217, R3, 0x1, R200 ;  /* 0x0000000103d97824 */ /* 0x000fe200078e02c8 */
[----:B------:R-:W-:Y:S01]  /*4730*/  ULDC UR54, c[0x0][0x9e4] ;  /* 0x0002790000367ab9 */ /* 0x000fe20000000800 */
[----:B------:R-:W-:Y:S01]  /*4740*/  IMAD.MOV.U32 R2, RZ, RZ, 0x3f800000 ;  /* 0x3f800000ff027424 */ /* 0x000fe200078e00ff */
[----:B------:R-:W-:Y:S01]  /*4750*/  ULDC UR55, c[0x0][0x988] ;  /* 0x0002620000377ab9 */ /* 0x000fe20000000800 */
[----:B------:R-:W-:Y:S01]  /*4760*/  VIADD R203, R217, 0x8 ;  /* 0x00000008d9cb7836 */ /* 0x000fe20000000000 */
[----:B------:R-:W-:Y:S01]  /*4770*/  ULDC UR4, c[0x0][0x9d8] ;  /* 0x0002760000047ab9 */ /* 0x000fe20000000800 */
[----:B------:R-:W-:Y:S01]  /*4780*/  IMAD.MOV.U32 R151, RZ, RZ, RZ ;  /* 0x000000ffff977224 */ /* 0x000fe200078e00ff */
[----:B------:R-:W-:Y:S02]  /*4790*/  ULDC UR58, c[0x0][0x9e0] ;  /* 0x00027800003a7ab9 */ /* 0x000fe40000000800 */
[----:B------:R-:W-:-:S07]  /*47a0*/  LOP3.LUT R21, RZ, R203, RZ, 0x33, !PT ;  /* 0x000000cbff157212 */ /* 0x000fce00078e33ff */
.L_x_1121:
[----:B------:R-:W-:-:S04]  /*47b0*/  UIADD3 UR5, UR37, 0x1, URZ ;  /* 0x0000000125057890 */ /* 0x000fc8000fffe03f */
[----:B------:R-:W-:-:S04]  /*47c0*/  UISETP.NE.AND UP1, UPT, UR5, 0x2, UPT ;  /* 0x000000020500788c */ /* 0x000fc8000bf25270 */
[----:B------:R-:W-:Y:S02]  /*47d0*/  USEL UR38, URZ, 0x1, UP1 ;  /* 0x000000013f267887 */ /* 0x000fe40008800000 */
[----:B------:R-:W-:Y:S02]  /*47e0*/  USEL UR5, UR5, URZ, UP1 ;  /* 0x0000003f05057287 */ /* 0x000fe40008800000 */
[----:B------:R-:W-:Y:S01]  /*47f0*/  ULOP3.LUT UR38, UR36, UR38, URZ, 0x3c, !UPT ;  /* 0x0000002624267292 */ /* 0x000fe2000f8e3c3f */
[----:B------:R-:W-:Y:S11]  /*4800*/  @!P0 BRA `(.L_x_1105) ;  /* 0x0000000000048947 */ /* 0x000ff60003800000 */
[----:B------:R-:W-:Y:S01]  /*4810*/  BPT.TRAP 0x1 ;  /* 0x000000040000795c */ /* 0x000fe20000300000 */
.L_x_1105:
[----:B------:R-:W-:Y:S01]  /*4820*/  ULEA UR6, UR5, UR39, 0x3 ;  /* 0x0000002705067291 */ /* 0x000fe2000f8e183f */
[----:B------:R-:W-:-:S05]  /*4830*/  IMAD.U32 R152, RZ, RZ, UR38 ;  /* 0x00000026ff987e24 */ /* 0x000fca000f8e00ff */
[----:B------:R-:W-:-:S04]  /*4840*/  SHF.L.U32 R152, R152, 0x1f, RZ ;  /* 0x0000001f98987819 */ /* 0x000fc800000006ff */
[----:B------:R0:W1:Y:S01]  /*4850*/  SYNCS.PHASECHK.TRANS64.TRYWAIT P2, [UR6+0x30830], R152 ;  /* 0x03083098ff0075a7 */ /* 0x0000620008040146 */
[----:B------:R-:W-:Y:S05]  /*4860*/  @!P0 BRA `(.L_x_1106) ;  /* 0x0000000000048947 */ /* 0x000fea0003800000 */
[----:B------:R-:W-:Y:S01]  /*4870*/  BPT.TRAP 0x1 ;  /* 0x000000040000795c */ /* 0x000fe20000300000 */
.L_x_1106:
[----:B-1----:R-:W-:Y:S05]  /*4880*/  @P2 BRA `(.L_x_1107) ;  /* 0x0000000000082947 */ /* 0x002fea0003800000 */
[----:B------:R-:W1:Y:S02]  /*4890*/  SYNCS.PHASECHK.TRANS64.TRYWAIT P2, [UR6+0x30830], R152 ;  /* 0x03083098ff0075a7 */ /* 0x000e640008040146 */
[----:B-1----:R-:W-:Y:S05]  /*48a0*/  @!P2 BRA `(.L_x_1108) ;  /* 0x000001140014a947 */ /* 0x002fea0003800000 */
.L_x_1107:
[----:B------:R-:W-:Y:S01]  /*48b0*/  R2UR UR44, R14 ;  /* 0x000000000e2c72ca */ /* 0x000fe200000e0000 */
[----:B------:R-:W-:Y:S01]  /*48c0*/  ULEA UR7, UR5, UR60, 0xb ;  /* 0x0000003c05077291 */ /* 0x000fe2000f8e583f */
[----:B------:R-:W-:Y:S01]  /*48d0*/  R2UR UR45, R15 ;  /* 0x000000000f2d72ca */ /* 0x000fe200000e0000 */
[----:B01----:R-:W-:Y:S01]  /*48e0*/  WARPGROUP.ARRIVE ;  /* 0x00000000000079c5 */ /* 0x003fe20000000000 */
        /* <DEDUP_REMOVED lines=176> */
[----:B------:R-:W-:Y:S01]  /*53f0*/  UMOV UR44, UR56 ;  /* 0x00000038002c7c82 */ /* 0x000fe20008000000 */
[----:B------:R-:W-:Y:S01]  /*5400*/  UMOV UR45, UR57 ;  /* 0x00000039002d7c82 */ /* 0x000fe20008000000 */
[----:B------:R-:W-:Y:S01]  /*5410*/  UMOV UR47, 0x40000040 ;  /* 0x40000040002f7882 */ /* 0x000fe20000000000 */
[----:B------:R-:W-:Y:S02]  /*5420*/  WARPGROUP.DEPBAR.LE gsb0, 0x0 ;  /* 0x00008000000079c5 */ /* 0x000fe40000010000 */
[----:B------:R-:W-:-:S06]  /*5430*/  WARPGROUP.ARRIVE ;  /* 0x00000000000079c5 */ /* 0x000fcc0000000000 */
        /* <DEDUP_REMOVED lines=42> */
.L_x_1109:
[----:B------:R-:W-:Y:S01]  /*56e0*/  ULEA UR14, UR37, UR39, 0x3 ;  /* 0x00000027250e7291 */ /* 0x000fe2000f8e183f */
[----:B------:R-:W-:-:S05]  /*56f0*/  IMAD.U32 R0, RZ, RZ, UR36 ;  /* 0x00000024ff007e24 */ /* 0x000fca000f8e00ff */
[----:B------:R-:W-:-:S04]  /*5700*/  SHF.L.U32 R0, R0, 0x1f, RZ ;  /* 0x0000001f00007819 */ /* 0x000fc800000006ff */
[----:B------:R0:W1:Y:S01]  /*5710*/  SYNCS.PHASECHK.TRANS64.TRYWAIT P2, [UR14+0x30850], R0 ;  /* 0x03085000ff0075a7 */ /* 0x000062000804014e */
[----:B------:R-:W-:Y:S05]  /*5720*/  @!P0 BRA `(.L_x_1110) ;  /* 0x0000000000048947 */ /* 0x000fea0003800000 */
[----:B------:R-:W-:Y:S01]  /*5730*/  BPT.TRAP 0x1 ;  /* 0x000000040000795c */ /* 0x000fe20000300000 */
.L_x_1110:
[----:B-1----:R-:W-:Y:S05]  /*5740*/  @P2 BRA `(.L_x_1111) ;  /* 0x0000000000082947 */ /* 0x002fea0003800000 */
[----:B------:R-:W1:Y:S02]  /*5750*/  SYNCS.PHASECHK.TRANS64.TRYWAIT P2, [UR14+0x30850], R0 ;  /* 0x03085000ff0075a7 */ /* 0x000e64000804014e */
[----:B-1----:R-:W-:Y:S05]  /*5760*/  @!P2 BRA `(.L_x_1112) ;  /* 0x00000104007ca947 */ /* 0x002fea0003800000 */
.L_x_1111:
[----:B------:R-:W-:Y:S01]  /*5770*/  UIADD3 UR7, UR39, 0x400, URZ ;  /* 0x0000040027077890 */ /* 0x000fe2000fffe03f */
[----:B------:R-:W-:Y:S01]  /*5780*/  WARPGROUP.ARRIVE ;  /* 0x00000000000079c5 */ /* 0x000fe20000000000 */
[----:B------:R-:W-:Y:S01]  /*5790*/  UMOV UR11, 0x40000040 ;  /* 0x40000040000b7882 */ /* 0x000fe20000000000 */
[----:B------:R-:W-:Y:S01]  /*57a0*/  FMUL.FTZ R2, R155, UR4 ;  /* 0x000000049b027c20 */ /* 0x000fe20008410000 */
[----:B------:R-:W-:Y:S01]  /*57b0*/  USHF.R.U32.HI UR7, URZ, 0x4, UR7 ;  /* 0x000000043f077899 */ /* 0x000fe20008011607 */
[----:B------:R-:W-:Y:S01]  /*57c0*/  FMUL.FTZ R155, R158, UR4 ;  /* 0x000000049e9b7c20 */ /* 0x000fe20008410000 */
[----:B------:R-:W-:Y:S01]  /*57d0*/  FMUL.FTZ R158, R166, UR4 ;  /* 0x00000004a69e7c20 */ /* 0x000fe20008410000 */
[----:B------:R-:W-:Y:S01]  /*57e0*/  FMUL.FTZ R166, R182, UR4 ;  /* 0x00000004b6a67c20 */ /* 0x000fe20008410000 */
[----:B------:R-:W-:Y:S01]  /*57f0*/  ULOP3.LUT UR7, UR7, 0x3fff, URZ, 0xc0, !UPT ;  /* 0x00003fff07077892 */ /* 0x000fe2000f8ec03f */
[----:B01----:R-:W-:Y:S01]  /*5800*/  FMUL.FTZ R0, R154, UR4 ;  /* 0x000000049a007c20 */ /* 0x003fe20008410000 */
[----:B------:R-:W-:Y:S01]  /*5810*/  SHF.L.U32 R182, R20, 0x6, RZ ;  /* 0x0000000614b67819 */ /* 0x000fe200000006ff */
[----:B------:R-:W-:Y:S01]  /*5820*/  FMUL.FTZ R154, R159, UR4 ;  /* 0x000000049f9a7c20 */ /* 0x000fe20008410000 */
[----:B------:R-:W-:Y:S01]  /*5830*/  ULOP3.LUT UR7, UR7, 0x2000000, URZ, 0xfc, !UPT ;  /* 0x0200000007077892 */ /* 0x000fe2000f8efc3f */
[----:B------:R-:W-:Y:S01]  /*5840*/  FMUL.FTZ R159, R167, UR4 ;  /* 0x00000004a79f7c20 */ /* 0x000fe20008410000 */
[----:B------:R-:W-:Y:S01]  /*5850*/  FMUL.FTZ R167, R183, UR4 ;  /* 0x00000004b7a77c20 */ /* 0x000fe20008410000 */
[----:B------:R-:W-:Y:S01]  /*5860*/  PLOP3.LUT P2, PT, PT, PT, UP0, 0x40, 0x0 ;  /* 0x000000000000781c */ /* 0x000fe20003f4e808 */
[----:B------:R-:W-:Y:S01]  /*5870*/  ULEA UR7, UR37, UR7, 0xb ;  /* 0x0000000725077291 */ /* 0x000fe2000f8e583f */
[----:B------:R-:W0:Y:S06]  /*5880*/  MUFU.TANH R0, R0 ;  /* 0x0000000000007308 */ /* 0x000e2c0000002400 */
[----:B------:R-:W-:-:S02]  /*5890*/  UMOV UR10, UR7 ;  /* 0x00000007000a7c82 */ /* 0x000fc40008000000 */
[----:B------:R-:W-:Y:S01]  /*58a0*/  HGMMA.64x256x16.F32.BF16 R24, R196, gdesc[UR8].tnspB, R24, gsb0 ;  /* 0x43e00008c4187df0 */ /* 0x000fe20008001818 */
[----:B------:R-:W-:Y:S01]  /*58b0*/  UIADD3 UR10, UR7, 0x80, URZ ;  /* 0x00000080070a7890 */ /* 0x000fe2000fffe03f */
[----:B------:R-:W1:Y:S01]  /*58c0*/  MUFU.TANH R2, R2 ;  /* 0x0000000200027308 */ /* 0x000e620000002400 */
[----:B------:R-:W-:-:S07]  /*58d0*/  UMOV UR11, 0x40000040 ;  /* 0x40000040000b7882 */ /* 0x000fce0000000000 */
[----:B------:R-:W2:Y:S08]  /*58e0*/  MUFU.TANH R155, R155 ;  /* 0x0000009b009b7308 */ /* 0x000eb00000002400 */
[----:B------:R-:W3:Y:S08]  /*58f0*/  MUFU.TANH R154, R154 ;  /* 0x0000009a009a7308 */ /* 0x000ef00000002400 */
[----:B------:R-:W4:Y:S08]  /*5900*/  MUFU.TANH R158, R158 ;  /* 0x0000009e009e7308 */ /* 0x000f300000002400 */
[----:B------:R-:W0:Y:S08]  /*5910*/  MUFU.TANH R159, R159 ;  /* 0x0000009f009f7308 */ /* 0x000e300000002400 */
[----:B------:R-:W0:Y:S08]  /*5920*/  MUFU.TANH R166, R166 ;  /* 0x000000a600a67308 */ /* 0x000e300000002400 */
[----:B------:R-:W0:Y:S01]  /*5930*/  MUFU.TANH R167, R167 ;  /* 0x000000a700a77308 */ /* 0x000e220000002400 */
[----:B------:R-:W-:-:S02]  /*5940*/  WARPGROUP.DEPBAR.LE gsb0, 0x0 ;  /* 0x00008000000079c5 */ /* 0x000fc40000010000 */
[----:B------:R-:W-:Y:S01]  /*5950*/  WARPGROUP.ARRIVE ;  /* 0x00000000000079c5 */ /* 0x000fe20000000000 */
[----:B------:R-:W-:Y:S01]  /*5960*/  FMUL.FTZ R197, R176, UR4 ;  /* 0x00000004b0c57c20 */ /* 0x000fe20008410000 */
[----:B------:R-:W-:-:S04]  /*5970*/  FMUL.FTZ R196, R177, UR4 ;  /* 0x00000004b1c47c20 */ /* 0x000fc80008410000 */
[----:B------:R-:W-:Y:S01]  /*5980*/  HGMMA.64x256x16.F32.BF16 R24, R192, gdesc[UR8].tnspB, R24, gsb0 ;  /* 0x43e00008c0187df0 */ /* 0x000fe20008001818 */
[----:B------:R-:W-:Y:S01]  /*5990*/  UIADD3 UR10, UR7, 0x100, URZ ;  /* 0x00000100070a7890 */ /* 0x000fe2000fffe03f */
[----:B------:R-:W0:Y:S01]  /*59a0*/  MUFU.TANH R197, R197 ;  /* 0x000000c500c57308 */ /* 0x000e220000002400 */
[----:B------:R-:W-:-:S07]  /*59b0*/  UMOV UR11, 0x40000040 ;  /* 0x40000040000b7882 */ /* 0x000fce0000000000 */
[----:B------:R-:W0:Y:S01]  /*59c0*/  MUFU.TANH R196, R196 ;  /* 0x000000c400c47308 */ /* 0x000e220000002400 */
[----:B------:R-:W-:Y:S02]  /*59d0*/  WARPGROUP.DEPBAR.LE gsb0, 0x0 ;  /* 0x00008000000079c5 */ /* 0x000fe40000010000 */
[----:B------:R-:W-:Y:S01]  /*59e0*/  WARPGROUP.ARRIVE ;  /* 0x00000000000079c5 */ /* 0x000fe20000000000 */
[----:B------:R-:W-:Y:S01]  /*59f0*/  FMUL.FTZ R192, R168, UR4 ;  /* 0x00000004a8c07c20 */ /* 0x000fe20008410000 */
[----:B------:R-:W-:Y:S01]  /*5a00*/  FMUL.FTZ R193, R169, UR4 ;  /* 0x00000004a9c17c20 */ /* 0x000fe20008410000 */
[----:B------:R-:W-:Y:S01]  /*5a10*/  FMUL.FTZ R194, R172, UR4 ;  /* 0x00000004acc27c20 */ /* 0x000fe20008410000 */
[----:B------:R-:W-:-:S11]  /*5a20*/  FMUL.FTZ R195, R173, UR4 ;  /* 0x00000004adc37c20 */ /* 0x000fd60008410000 */
[----:B------:R-:W-:Y:S01]  /*5a30*/  HGMMA.64x256x16.F32.BF16 R24, R188, gdesc[UR8].tnspB, R24, gsb0 ;  /* 0x43e00008bc187df0 */ /* 0x000fe20008001818 */
[----:B------:R-:W-:Y:S01]  /*5a40*/  UIADD3 UR10, UR7, 0x180, URZ ;  /* 0x00000180070a7890 */ /* 0x000fe2000fffe03f */
[----:B------:R-:W0:Y:S01]  /*5a50*/  MUFU.TANH R192, R192 ;  /* 0x000000c000c07308 */ /* 0x000e220000002400 */
[----:B------:R-:W-:-:S07]  /*5a60*/  UMOV UR11, 0x40000040 ;  /* 0x40000040000b7882 */ /* 0x000fce0000000000 */
[----:B------:R-:W0:Y:S08]  /*5a70*/  MUFU.TANH R193, R193 ;  /* 0x000000c100c17308 */ /* 0x000e300000002400 */
[----:B------:R-:W0:Y:S08]  /*5a80*/  MUFU.TANH R194, R194 ;  /* 0x000000c200c27308 */ /* 0x000e300000002400 */
[----:B------:R-:W0:Y:S01]  /*5a90*/  MUFU.TANH R195, R195 ;  /* 0x000000c300c37308 */ /* 0x000e220000002400 */
        /* <DEDUP_REMOVED lines=11> */
[----:B------:R-:W-:Y:S01]  /*5b50*/  IADD3 R153, R19, 0x1, -R182 ;  /* 0x0000000113997810 */ /* 0x000fe20007ffe8b6 */
[----:B------:R-:W-:Y:S01]  /*5b60*/  IMAD.U32 R152, RZ, RZ, UR6 ;  /* 0x00000006ff987e24 */ /* 0x000fe2000f8e00ff */
[----:B------:R-:W0:Y:S03]  /*5b70*/  MUFU.TANH R188, R188 ;  /* 0x000000bc00bc7308 */ /* 0x000e260000002400 */
[----:B------:R-:W-:-:S02]  /*5b80*/  @!P1 VIADD R152, R152, 0x30840 ;  /* 0x0003084098989836 */ /* 0x000fc40000000000 */
[----:B------:R-:W-:-:S03]  /*5b90*/  IMAD.IADD R153, R153, 0x1, -R22 ;  /* 0x0000000199997824 */ /* 0x000fc600078e0a16 */
[----:B------:R-:W0:Y:S01]  /*5ba0*/  MUFU.TANH R189, R189 ;  /* 0x000000bd00bd7308 */ /* 0x000e220000002400 */
[----:B------:R-:W-:Y:S01]  /*5bb0*/  IMAD R153, R18, -0x2, R153 ;  /* 0xfffffffe12997824 */ /* 0x000fe200078e0299 */
[----:B------:R-:W-:-:S03]  /*5bc0*/  @!P1 PRMT R152, RZ, 0x654, R152 ;  /* 0x00000654ff989816 */ /* 0x000fc60000000098 */
[C---:B------:R-:W-:Y:S02]  /*5bd0*/  VIADD R198, R153.reuse, UR58 ;  /* 0x0000003a99c67c36 */ /* 0x040fe40008000000 */
[----:B------:R-:W-:Y:S01]  /*5be0*/  VIADD R202, R153, UR51 ;  /* 0x0000003399ca7c36 */ /* 0x000fe20008000000 */
[----:B------:R-:W0:Y:S01]  /*5bf0*/  MUFU.TANH R190, R190 ;  /* 0x000000be00be7308 */ /* 0x000e220000002400 */
[C---:B------:R-:W-:Y:S02]  /*5c00*/  IMAD.IADD R177, R3.reuse, 0x1, R198 ;  /* 0x0000000103b17824 */ /* 0x040fe400078e02c6 */
[----:B------:R-:W-:-:S05]  /*5c10*/  IMAD.IADD R178, R3, 0x1, R202 ;  /* 0x0000000103b27824 */ /* 0x000fca00078e02ca */
[----:B------:R-:W0:Y:S08]  /*5c20*/  MUFU.TANH R191, R191 ;  /* 0x000000bf00bf7308 */ /* 0x000e300000002400 */
[----:B------:R-:W0:Y:S08]  /*5c30*/  MUFU.TANH R164, R164 ;  /* 0x000000a400a47308 */ /* 0x000e300000002400 */
[----:B------:R-:W0:Y:S08]  /*5c40*/  MUFU.TANH R165, R165 ;  /* 0x000000a500a57308 */ /* 0x000e300000002400 */
[----:B------:R-:W0:Y:S08]  /*5c50*/  MUFU.TANH R179, R179 ;  /* 0x000000b300b37308 */ /* 0x000e300000002400 */
[----:B------:R-:W0:Y:S01]  /*5c60*/  MUFU.TANH R180, R180 ;  /* 0x000000b400b47308 */ /* 0x000e220000002400 */
[----:B------:R-:W-:-:S02]  /*5c70*/  WARPGROUP.DEPBAR.LE gsb0, 0x0 ;  /* 0x00008000000079c5 */ /* 0x000fc40000010000 */
        /* <DEDUP_REMOVED lines=10> */
[----:B------:R-:W0:Y:S01]  /*5d20*/  MUFU.TANH R184, R184 ;  /* 0x000000b800b87308 */ /* 0x000e220000002400 */
[----:B------:R0:W-:Y:S07]  /*5d30*/  @!P1 SYNCS.ARRIVE.TRANS64.RED.A1T0 RZ, [R152+URZ], RZ ;  /* 0x000000ff98ff99a7 */ /* 0x0001ee000810043f */
        /* <DEDUP_REMOVED lines=8> */
[----:B------:R-:W0:Y:S01]  /*5dc0*/  MUFU.TANH R162, R162 ;  /* 0x000000a200a27308 */ /* 0x000e220000002400 */
[----:B-1234-:R-:W-:Y:S05]  /*5dd0*/  @P2 BRA `(.L_x_1113) ;  /* 0x00000000005c2947 */ /* 0x01efea0003800000 */
[----:B------:R-:W-:Y:S01]  /*5de0*/  ISETP.GT.AND P2, PT, R217, -0x1, PT ;  /* 0xffffffffd900780c */ /* 0x000fe20003f44270 */
[----:B------:R-:W-:-:S12]  /*5df0*/  BSSY B0, `(.L_x_1114) ;  /* 0x0000011000007945 */ /* 0x000fd80003800000 */
[----:B------:R-:W-:Y:S05]  /*5e00*/  @P2 BRA `(.L_x_1115) ;  /* 0x0000000000242947 */ /* 0x000fea0003800000 */
[----:B------:R-:W-:Y:S02]  /*5e10*/  IMAD.U32 R168, RZ, RZ, UR54 ;  /* 0x00000036ffa87e24 */ /* 0x000fe4000f8e00ff */
[----:B------:R-:W-:-:S03]  /*5e20*/  IMAD.IADD R169, R3, 0x1, R200 ;  /* 0x0000000103a97824 */ /* 0x000fc600078e02c8 */
[----:B------:R-:W-:Y:S02]  /*5e30*/  ISETP.NE.AND P2, PT, R168, 0x1, PT ;  /* 0x00000001a800780c */ /* 0x000fe40003f45270 */
[----:B------:R-:W-:-:S11]  /*5e40*/  LOP3.LUT R169, RZ, R169, RZ, 0x33, !PT ;  /* 0x000000a9ffa97212 */ /* 0x000fd600078e33ff */
[----:B0-----:R-:W0:Y:S02]  /*5e50*/  @P2 LDC.64 R152, c[0x0][0x9e8] ;  /* 0x00027a00ff982b82 */ /* 0x001e240000000a00 */
[----:B0-----:R-:W-:-:S05]  /*5e60*/  @P2 IMAD.HI.U32 R152, R169, R152, RZ ;  /* 0x00000098a9982227 */ /* 0x001fca00078e00ff */
[----:B------:R-:W-:-:S04]  /*5e70*/  @P2 SHF.R.U32.HI R169, RZ, R153, R152 ;  /* 0x00000099ffa92219 */ /* 0x000fc80000011698 */
[----:B------:R-:W-:Y:S01]  /*5e80*/  LOP3.LUT R169, RZ, R169, RZ, 0x33, !PT ;  /* 0x000000a9ffa97212 */ /* 0x000fe200078e33ff */
[----:B------:R-:W-:Y:S06]  /*5e90*/  BRA `(.L_x_1116) ;  /* 0x0000000000187947 */ /* 0x000fec0003800000 */
.L_x_1115:
[----:B------:R-:W-:Y:S01]  /*5ea0*/  IMAD.U32 R168, RZ, RZ, UR54 ;  /* 0x00000036ffa87e24 */ /* 0x000fe2000f8e00ff */
[----:B------:R-:W-:-:S04]  /*5eb0*/  MOV R169, R217 ;  /* 0x000000d900a97202 */ /* 0x000fc80000000f00 */
[----:B------:R-:W-:-:S13]  /*5ec0*/  ISETP.NE.AND P2, PT, R168, 0x1, PT ;  /* 0x00000001a800780c */ /* 0x000fda0003f45270 */
[----:B0-----:R-:W0:Y:S02]  /*5ed0*/  @P2 LDC.64 R152, c[0x0][0x9e8] ;  /* 0x00027a00ff982b82 */ /* 0x001e240000000a00 */
[----:B0-----:R-:W-:-:S05]  /*5ee0*/  @P2 IMAD.HI.U32 R152, R217, R152, RZ ;  /* 0x00000098d9982227 */ /* 0x001fca00078e00ff */
[----:B------:R-:W-:-:S07]  /*5ef0*/  @P2 SHF.R.U32.HI R169, RZ, R153, R152 ;  /* 0x00000099ffa92219 */ /* 0x000fce0000011698 */
.L_x_1116:
[----:B------:R-:W-:Y:S05]  /*5f00*/  BSYNC B0 ;  /* 0x0000000000007941 */ /* 0x000fea0003800000 */
.L_x_1114:
[----:B------:R-:W-:-:S04]  /*5f10*/  IMAD R153, R169, R168, -R182 ;  /* 0x000000a8a9997224 */ /* 0x000fc800078e0ab6 */
[----:B------:R-:W-:-:S05]  /*5f20*/  IMAD R153, R18, -0x2, R153 ;  /* 0xfffffffe12997824 */ /* 0x000fca00078e0299 */
[----:B------:R-:W-:Y:S02]  /*5f30*/  VIADDMNMX R177, R153, R168, R177, PT ;  /* 0x000000a899b17246 */ /* 0x000fe400038001b1 */
[----:B------:R-:W-:-:S07]  /*5f40*/  VIMNMX R178, R178, R153, !PT ;  /* 0x00000099b2b27248 */ /* 0x000fce0007fe0100 */
.L_x_1113:
[----:B------:R-:W-:Y:S02]  /*5f50*/  ISETP.GT.AND P2, PT, R20, -0x1, PT ;  /* 0xffffffff1400780c */ /* 0x000fe40003f44270 */
[----:B------:R-:W-:Y:S02]  /*5f60*/  IADD3 R181, R198, 0x8, R3 ;  /* 0x00000008c6b57810 */ /* 0x000fe40007ffe003 */
[C---:B------:R-:W-:Y:S02]  /*5f70*/  ISETP.GT.AND P5, PT, R178.reuse, RZ, P2 ;  /* 0x000000ffb200720c */ /* 0x040fe400017a4270 */
[C---:B------:R-:W-:Y:S02]  /*5f80*/  ISETP.GT.AND P4, PT, R178.reuse, 0x1, P2 ;  /* 0x00000001b200780c */ /* 0x040fe40001784270 */
[C---:B------:R-:W-:Y:S02]  /*5f90*/  ISETP.GT.AND P6, PT, R178.reuse, 0x8, P2 ;  /* 0x00000008b200780c */ /* 0x040fe400017c4270 */
[----:B------:R-:W-:-:S02]  /*5fa0*/  ISETP.GT.AND P3, PT, R178, 0x9, P2 ;  /* 0x00000009b200780c */ /* 0x000fc40001764270 */
[C---:B------:R-:W-:Y:S02]  /*5fb0*/  ISETP.LT.OR P5, PT, R177.reuse, 0x1, P5 ;  /* 0x00000001b100780c */ /* 0x040fe40002fa1670 */
[C---:B------:R-:W-:Y:S02]  /*5fc0*/  ISETP.LT.OR P4, PT, R177.reuse, 0x2, P4 ;  /* 0x00000002b100780c */ /* 0x040fe40002781670 */
[C---:B------:R-:W-:Y:S02]  /*5fd0*/  ISETP.LT.OR P6, PT, R177.reuse, 0x9, P6 ;  /* 0x00000009b100780c */ /* 0x040fe400037c1670 */
[----:B------:R-:W-:Y:S02]  /*5fe0*/  ISETP.LT.OR P3, PT, R177, 0xa, P3 ;  /* 0x0000000ab100780c */ /* 0x000fe40001f61670 */
[----:B0-----:R-:W-:Y:S02]  /*5ff0*/  FSEL R188, R188, -INF , !P5 ;  /* 0xff800000bcbc7808 */ /* 0x001fe40006800000 */
[----:B------:R-:W-:-:S02]  /*6000*/  ISETP.GT.AND P5, PT, R178, 0x10, P2 ;  /* 0x00000010b200780c */ /* 0x000fc400017a4270 */
        /* <DEDUP_REMOVED lines=8> */
[C---:B------:R-:W-:Y:S02]  /*6090*/  ISETP.LT.OR P6, PT, R177.reuse, 0x19, P6 ;  /* 0x00000019b100780c */ /* 0x040fe400037c1670 */
[----:B------:R-:W-:Y:S02]  /*60a0*/  ISETP.LT.OR P3, PT, R177, 0x1a, P3 ;  /* 0x0000001ab100780c */ /* 0x000fe40001f61670 */
[----:B------:R-:W-:Y:S02]  /*60b0*/  FSEL R169, R186, -INF , !P5 ;  /* 0xff800000baa97808 */ /* 0x000fe40006800000 */
        /* <DEDUP_REMOVED lines=24> */
[----:B------:R-:W-:-:S02]  /*6240*/  PLOP3.LUT P5, PT, PT, PT, UP0, 0x40, 0x0 ;  /* 0x000000000000781c */ /* 0x000fc40003fae808 */
[----:B------:R-:W-:Y:S02]  /*6250*/  IADD3 R183, R202, 0x8, R3 ;  /* 0x00000008cab77810 */ /* 0x000fe40007ffe003 */
[----:B------:R-:W-:Y:S02]  /*6260*/  FSEL R178, R196, -INF , !P4 ;  /* 0xff800000c4b27808 */ /* 0x000fe40006000000 */
[----:B------:R-:W-:Y:S02]  /*6270*/  FSEL R179, R179, -INF , !P6 ;  /* 0xff800000b3b37808 */ /* 0x000fe40007000000 */
[----:B------:R-:W-:-:S05]  /*6280*/  FSEL R180, R180, -INF , !P3 ;  /* 0xff800000b4b47808 */ /* 0x000fca0005800000 */
[----:B------:R-:W-:Y:S05]  /*6290*/  @P5 BRA `(.L_x_1117) ;  /* 0x0000000000585947 */ /* 0x000fea0003800000 */
[----:B------:R-:W-:Y:S01]  /*62a0*/  ISETP.GT.AND P3, PT, R203, -0x1, PT ;  /* 0xffffffffcb00780c */ /* 0x000fe20003f64270 */
[----:B------:R-:W-:-:S12]  /*62b0*/  BSSY B0, `(.L_x_1118) ;  /* 0x0000010000007945 */ /* 0x000fd80003800000 */
[----:B------:R-:W-:Y:S05]  /*62c0*/  @P3 BRA `(.L_x_1119) ;  /* 0x0000000000203947 */ /* 0x000fea0003800000 */
[----:B------:R-:W-:-:S05]  /*62d0*/  IMAD.U32 R187, RZ, RZ, UR54 ;  /* 0x00000036ffbb7e24 */ /* 0x000fca000f8e00ff */
[----:B------:R-:W-:-:S13]  /*62e0*/  ISETP.NE.AND P3, PT, R187, 0x1, PT ;  /* 0x00000001bb00780c */ /* 0x000fda0003f65270 */
[----:B------:R-:W0:Y:S02]  /*62f0*/  @P3 LDC.64 R152, c[0x0][0x9e8] ;  /* 0x00027a00ff983b82 */ /* 0x000e240000000a00 */
[----:B0-----:R-:W-:-:S04]  /*6300*/  @P3 IMAD.HI.U32 R186, R21, R152, RZ ;  /* 0x0000009815ba3227 */ /* 0x001fc800078e00ff */
[----:B------:R-:W-:Y:S01]  /*6310*/  IMAD.MOV.U32 R152, RZ, RZ, R21 ;  /* 0x000000ffff987224 */ /* 0x000fe200078e0015 */
[----:B------:R-:W-:-:S04]  /*6320*/  @P3 SHF.R.U32.HI R152, RZ, R153, R186 ;  /* 0x00000099ff983219 */ /* 0x000fc800000116ba */
[----:B------:R-:W-:Y:S01]  /*6330*/  LOP3.LUT R185, RZ, R152, RZ, 0x33, !PT ;  /* 0x00000098ffb97212 */ /* 0x000fe200078e33ff */
[----:B------:R-:W-:Y:S06]  /*6340*/  BRA `(.L_x_1120) ;  /* 0x0000000000187947 */ /* 0x000fec0003800000 */
.L_x_1119:
[----:B------:R-:W-:Y:S02]  /*6350*/  IMAD.U32 R187, RZ, RZ, UR54 ;  /* 0x00000036ffbb7e24 */ /* 0x000fe4000f8e00ff */
[----:B------:R-:W-:-:S03]  /*6360*/  IMAD.MOV.U32 R185, RZ, RZ, R203 ;  /* 0x000000ffffb97224 */ /* 0x000fc600078e00cb */
[----:B------:R-:W-:-:S13]  /*6370*/  ISETP.NE.AND P3, PT, R187, 0x1, PT ;  /* 0x00000001bb00780c */ /* 0x000fda0003f65270 */
[----:B------:R-:W0:Y:S02]  /*6380*/  @P3 LDC.64 R152, c[0x0][0x9e8] ;  /* 0x00027a00ff983b82 */ /* 0x000e240000000a00 */
[----:B0-----:R-:W-:-:S05]  /*6390*/  @P3 IMAD.HI.U32 R152, R203, R152, RZ ;  /* 0x00000098cb983227 */ /* 0x001fca00078e00ff */
[----:B------:R-:W-:-:S07]  /*63a0*/  @P3 SHF.R.U32.HI R185, RZ, R153, R152 ;  /* 0x00000099ffb93219 */ /* 0x000fce0000011698 */
.L_x_1120:
[----:B------:R-:W-:Y:S05]  /*63b0*/  BSYNC B0 ;  /* 0x0000000000007941 */ /* 0x000fea0003800000 */
.L_x_1118:
[----:B------:R-:W-:-:S04]  /*63c0*/  IMAD R153, R185, R187, -R182 ;  /* 0x000000bbb9997224 */ /* 0x000fc800078e0ab6 */
[----:B------:R-:W-:-:S05]  /*63d0*/  IMAD R152, R18, -0x2, R153 ;  /* 0xfffffffe12987824 */ /* 0x000fca00078e0299 */
[----:B------:R-:W-:Y:S02]  /*63e0*/  VIADDMNMX R181, R152, R187, R181, PT ;  /* 0x000000bb98b57246 */ /* 0x000fe400038001b5 */
[----:B------:R-:W-:-:S07]  /*63f0*/  VIMNMX R183, R183, R152, !PT ;  /* 0x00000098b7b77248 */ /* 0x000fce0007fe0100 */
.L_x_1117:
[----:B------:R-:W-:Y:S01]  /*6400*/  FMNMX.FTZ R152, R188, R5, !PT ;  /* 0x00000005bc987209 */ /* 0x000fe20007810000 */
[----:B------:R-:W-:Y:S01]  /*6410*/  UMOV UR7, UR55 ;  /* 0x0000003700077c82 */ /* 0x000fe20008000000 */
        /* <DEDUP_REMOVED lines=32> */
[C---:B------:R-:W-:Y:S02]  /*6620*/  ISETP.LT.OR P5, PT, R181.reuse, 0x12, P5 ;  /* 0x00000012b500780c */ /* 0x040fe40002fa1670 */
[----:B------:R-:W-:Y:S01]  /*6630*/  FSEL R156, R156, -INF , !P3 ;  /* 0xff8000009c9c7808 */ /* 0x000fe20005800000 */
[----:B------:R-:W0:Y:S01]  /*6640*/  SHFL.BFLY PT, R152, R153, 0x2, 0x1f ;  /* 0x0c401f0099987f89 */ /* 0x000e2200000e0000 */
[----:B------:R-:W-:Y:S02]  /*6650*/  ISETP.LT.OR P6, PT, R181, 0x19, P6 ;  /* 0x00000019b500780c */ /* 0x000fe400037c1670 */
[----:B------:R-:W-:Y:S02]  /*6660*/  FSEL R157, R157, -INF , !P5 ;  /* 0xff8000009d9d7808 */ /* 0x000fe40006800000 */
[----:B------:R-:W-:-:S02]  /*6670*/  ISETP.GT.AND P3, PT, R183, 0x20, P2 ;  /* 0x00000020b700780c */ /* 0x000fc40001764270 */
[----:B------:R-:W-:Y:S02]  /*6680*/  FSEL R158, R158, -INF , !P6 ;  /* 0xff8000009e9e7808 */ /* 0x000fe40007000000 */
[----:B------:R-:W-:Y:S02]  /*6690*/  ISETP.GT.AND P5, PT, R183, 0x21, P2 ;  /* 0x00000021b700780c */ /* 0x000fe400017a4270 */
[----:B------:R-:W-:Y:S02]  /*66a0*/  ISETP.LT.OR P3, PT, R181, 0x21, P3 ;  /* 0x00000021b500780c */ /* 0x000fe40001f61670 */
[----:B------:R-:W-:Y:S02]  /*66b0*/  ISETP.GT.AND P6, PT, R183, 0x28, P2 ;  /* 0x00000028b700780c */ /* 0x000fe400017c4270 */
[----:B------:R-:W-:Y:S02]  /*66c0*/  ISETP.LT.OR P5, PT, R181, 0x22, P5 ;  /* 0x00000022b500780c */ /* 0x000fe40002fa1670 */
[----:B------:R-:W-:-:S02]  /*66d0*/  FSEL R161, R161, -INF , !P3 ;  /* 0xff800000a1a17808 */ /* 0x000fc40005800000 */
[----:B------:R-:W-:Y:S02]  /*66e0*/  ISETP.GT.AND P3, PT, R183, 0x29, P2 ;  /* 0x00000029b700780c */ /* 0x000fe40001764270 */
[----:B------:R-:W-:Y:S02]  /*66f0*/  FSEL R160, R160, -INF , !P5 ;  /* 0xff800000a0a07808 */ /* 0x000fe40006800000 */
[----:B------:R-:W-:Y:S02]  /*6700*/  ISETP.LT.OR P6, PT, R181, 0x29, P6 ;  /* 0x00000029b500780c */ /* 0x000fe400037c1670 */
[----:B0-----:R-:W-:Y:S02]  /*6710*/  FMNMX.FTZ R182, R153, R152, !PT ;  /* 0x0000009899b67209 */ /* 0x001fe40007810000 */
[----:B------:R-:W-:Y:S02]  /*6720*/  ISETP.LT.OR P3, PT, R181, 0x2a, P3 ;  /* 0x0000002ab500780c */ /* 0x000fe40001f61670 */
[----:B------:R-:W-:Y:S01]  /*6730*/  ISETP.GT.AND P5, PT, R183, 0x30, P2 ;  /* 0x00000030b700780c */ /* 0x000fe200017a4270 */
[----:B------:R-:W0:Y:S01]  /*6740*/  SHFL.BFLY PT, R185, R182, 0x1, 0x1f ;  /* 0x0c201f00b6b97f89 */ /* 0x000e2200000e0000 */
[----:B------:R-:W-:-:S02]  /*6750*/  FSEL R163, R163, -INF , !P6 ;  /* 0xff800000a3a37808 */ /* 0x000fc40007000000 */
[----:B------:R-:W-:Y:S02]  /*6760*/  FSEL R162, R162, -INF , !P3 ;  /* 0xff800000a2a27808 */ /* 0x000fe40005800000 */
[C---:B------:R-:W-:Y:S02]  /*6770*/  ISETP.GT.AND P6, PT, R183.reuse, 0x31, P2 ;  /* 0x00000031b700780c */ /* 0x040fe400017c4270 */
[----:B------:R-:W-:Y:S02]  /*6780*/  ISETP.GT.AND P3, PT, R183, 0x38, P2 ;  /* 0x00000038b700780c */ /* 0x000fe40001764270 */
[C---:B------:R-:W-:Y:S02]  /*6790*/  ISETP.LT.OR P5, PT, R181.reuse, 0x31, P5 ;  /* 0x00000031b500780c */ /* 0x040fe40002fa1670 */
[----:B------:R-:W-:Y:S02]  /*67a0*/  ISETP.LT.OR P6, PT, R181, 0x32, P6 ;  /* 0x00000032b500780c */ /* 0x000fe400037c1670 */
[----:B------:R-:W-:-:S02]  /*67b0*/  FSEL R164, R164, -INF , !P5 ;  /* 0xff800000a4a47808 */ /* 0x000fc40006800000 */
[----:B------:R-:W-:Y:S02]  /*67c0*/  ISETP.LT.OR P3, PT, R181, 0x39, P3 ;  /* 0x00000039b500780c */ /* 0x000fe40001f61670 */
[----:B------:R-:W-:Y:S02]  /*67d0*/  FSEL R165, R165, -INF , !P6 ;  /* 0xff800000a5a57808 */ /* 0x000fe40007000000 */
[----:B------:R-:W-:Y:S02]  /*67e0*/  FSEL R166, R166, -INF , !P3 ;  /* 0xff800000a6a67808 */ /* 0x000fe40005800000 */
[----:B0-----:R-:W-:Y:S02]  /*67f0*/  FMNMX.FTZ R152, R182, R185, !PT ;  /* 0x000000b9b6987209 */ /* 0x001fe40007810000 */
        /* <DEDUP_REMOVED lines=8> */
[----:B------:R-:W-:Y:S02]  /*6880*/  ISETP.GT.AND P2, PT, R183, 0x39, P2 ;  /* 0x00000039b700780c */ /* 0x000fe40001744270 */
[----:B------:R-:W-:-:S02]  /*6890*/  FMNMX.FTZ R153, R154, R153, !PT ;  /* 0x000000999a997209 */ /* 0x000fc40007810000 */
[----:B------:R-:W-:Y:S02]  /*68a0*/  FSETP.NEU.FTZ.AND P4, PT, R152, -INF , PT ;  /* 0xff8000009800780b */ /* 0x000fe40003f9d000 */
[----:B------:R-:W-:Y:S02]  /*68b0*/  FMNMX.FTZ R0, R156, R153, !PT ;  /* 0x000000999c007209 */ /* 0x000fe40007810000 */
[----:B------:R-:W-:Y:S02]  /*68c0*/  FSEL R187, R187, RZ, P4 ;  /* 0x000000ffbbbb7208 */ /* 0x000fe40002000000 */
[----:B------:R-:W-:Y:S02]  /*68d0*/  FMNMX.FTZ R153, R157, R0, !PT ;  /* 0x000000009d997209 */ /* 0x000fe40007810000 */
[----:B------:R-:W-:Y:S01]  /*68e0*/  ISETP.LT.OR P2, PT, R181, 0x3a, P2 ;  /* 0x0000003ab500780c */ /* 0x000fe20001741670 */
[--C-:B------:R-:W-:Y:S01]  /*68f0*/  FFMA.FTZ R182, R168, UR7, -R187.reuse ;  /* 0x00000007a8b67c23 */ /* 0x100fe200080108bb */
[----:B------:R-:W-:Y:S01]  /*6900*/  FMNMX.FTZ R0, R158, R153, !PT ;  /* 0x000000999e007209 */ /* 0x000fe20007810000 */
[--C-:B------:R-:W-:Y:S01]  /*6910*/  FFMA.FTZ R192, R169, UR7, -R187.reuse ;  /* 0x00000007a9c07c23 */ /* 0x100fe200080108bb */
[----:B------:R-:W-:Y:S01]  /*6920*/  FSEL R168, R167, -INF , !P2 ;  /* 0xff800000a7a87808 */ /* 0x000fe20005000000 */
[--C-:B------:R-:W-:Y:S01]  /*6930*/  FFMA.FTZ R169, R170, UR7, -R187.reuse ;  /* 0x00000007aaa97c23 */ /* 0x100fe200080108bb */
[----:B------:R-:W-:Y:S01]  /*6940*/  FMNMX.FTZ R0, R159, R0, !PT ;  /* 0x000000009f007209 */ /* 0x000fe20007810000 */
[--C-:B------:R-:W-:Y:S01]  /*6950*/  FFMA.FTZ R194, R171, UR7, -R187.reuse ;  /* 0x00000007abc27c23 */ /* 0x100fe200080108bb */
[--C-:B------:R-:W-:Y:S01]  /*6960*/  FFMA.FTZ R171, R172, UR7, -R187.reuse ;  /* 0x00000007acab7c23 */ /* 0x100fe200080108bb */
[--C-:B------:R-:W-:Y:S01]  /*6970*/  FFMA.FTZ R186, R179, UR7, -R187.reuse ;  /* 0x00000007b3ba7c23 */ /* 0x100fe200080108bb */
[----:B------:R-:W-:Y:S01]  /*6980*/  FMNMX.FTZ R191, R161, R0, !PT ;  /* 0x00000000a1bf7209 */ /* 0x000fe20007810000 */
[--C-:B------:R-:W-:Y:S01]  /*6990*/  FFMA.FTZ R153, R188, UR7, -R187.reuse ;  /* 0x00000007bc997c23 */ /* 0x100fe200080108bb */
[----:B------:R-:W-:Y:S01]  /*69a0*/  FSEL R172, R152, RZ, P4 ;  /* 0x000000ff98ac7208 */ /* 0x000fe20002000000 */
[--C-:B------:R-:W-:Y:S01]  /*69b0*/  FFMA.FTZ R196, R189, UR7, -R187.reuse ;  /* 0x00000007bdc47c23 */ /* 0x100fe200080108bb */
[----:B------:R-:W-:Y:S01]  /*69c0*/  FMNMX.FTZ R0, R160, R191, !PT ;  /* 0x000000bfa0007209 */ /* 0x000fe20007810000 */
[----:B------:R-:W-:Y:S01]  /*69d0*/  FFMA.FTZ R198, R184, UR7, -R187 ;  /* 0x00000007b8c67c23 */ /* 0x000fe200080108bb */
[----:B------:R-:W-:Y:S01]  /*69e0*/  MUFU.EX2 R167, R182 ;  /* 0x000000b600a77308 */ /* 0x000fe20000000800 */
[----:B------:R-:W-:Y:S01]  /*69f0*/  FADD.FTZ R172, -R172, R5 ;  /* 0x00000005acac7221 */ /* 0x000fe20000010100 */
[----:B------:R-:W-:Y:S01]  /*6a00*/  FMNMX.FTZ R183, R163, R0, !PT ;  /* 0x00000000a3b77209 */ /* 0x000fe20007810000 */
[--C-:B------:R-:W-:Y:S01]  /*6a10*/  FFMA.FTZ R188, R173, UR7, -R187.reuse ;  /* 0x00000007adbc7c23 */ /* 0x100fe200080108bb */
[--C-:B------:R-:W-:Y:S01]  /*6a20*/  FFMA.FTZ R173, R174, UR7, -R187.reuse ;  /* 0x00000007aead7c23 */ /* 0x100fe200080108bb */
[--C-:B------:R-:W-:Y:S01]  /*6a30*/  FFMA.FTZ R190, R175, UR7, -R187.reuse ;  /* 0x00000007afbe7c23 */ /* 0x100fe200080108bb */
[----:B------:R-:W-:Y:S01]  /*6a40*/  FMNMX.FTZ R183, R162, R183, !PT ;  /* 0x000000b7a2b77209 */ /* 0x000fe20007810000 */
[--C-:B------:R-:W-:Y:S01]  /*6a50*/  FFMA.FTZ R175, R176, UR7, -R187.reuse ;  /* 0x00000007b0af7c23 */ /* 0x100fe200080108bb */
[----:B------:R-:W-:Y:S01]  /*6a60*/  MUFU.EX2 R153, R153 ;  /* 0x0000009900997308 */ /* 0x000fe20000000800 */
[--C-:B------:R-:W-:Y:S01]  /*6a70*/  FFMA.FTZ R184, R177, UR7, -R187.reuse ;  /* 0x00000007b1b87c23 */ /* 0x100fe200080108bb */
[----:B------:R-:W-:Y:S01]  /*6a80*/  FMNMX.FTZ R0, R164, R183, !PT ;  /* 0x000000b7a4007209 */ /* 0x000fe20007810000 */
[--C-:B------:R-:W-:Y:S01]  /*6a90*/  FFMA.FTZ R177, R178, UR7, -R187.reuse ;  /* 0x00000007b2b17c23 */ /* 0x100fe200080108bb */
[----:B------:R-:W-:-:S02]  /*6aa0*/  FFMA.FTZ R180, R180, UR7, -R187 ;  /* 0x00000007b4b47c23 */ /* 0x000fc400080108bb */
[----:B------:R-:W-:Y:S02]  /*6ab0*/  FMNMX.FTZ R181, R165, R0, !PT ;  /* 0x00000000a5b57209 */ /* 0x000fe40007810000 */
[----:B------:R-:W-:Y:S02]  /*6ac0*/  MUFU.EX2 R196, R196 ;  /* 0x000000c400c47308 */ /* 0x000fe40000000800 */
[----:B------:R-:W-:-:S04]  /*6ad0*/  FMNMX.FTZ R181, R166, R181, !PT ;  /* 0x000000b5a6b57209 */ /* 0x000fc80007810000 */
[----:B------:R-:W-:Y:S02]  /*6ae0*/  FMNMX.FTZ R181, R168, R181, !PT ;  /* 0x000000b5a8b57209 */ /* 0x000fe40007810000 */
[----:B------:R-:W-:Y:S03]  /*6af0*/  MUFU.EX2 R198, R198 ;  /* 0x000000c600c67308 */ /* 0x000fe60000000800 */
[----:B------:R-:W0:Y:S05]  /*6b00*/  SHFL.BFLY PT, R0, R181, 0x2, 0x1f ;  /* 0x0c401f00b5007f89 */ /* 0x000e2a00000e0000 */
[----:B------:R-:W-:Y:S08]  /*6b10*/  MUFU.EX2 R192, R192 ;  /* 0x000000c000c07308 */ /* 0x000ff00000000800 */
[----:B------:R-:W-:Y:S08]  /*6b20*/  MUFU.EX2 R169, R169 ;  /* 0x000000a900a97308 */ /* 0x000ff00000000800 */
[----:B------:R-:W-:Y:S01]  /*6b30*/  MUFU.EX2 R194, R194 ;  /* 0x000000c200c27308 */ /* 0x000fe20000000800 */
[----:B0-----:R-:W-:-:S05]  /*6b40*/  FMNMX.FTZ R0, R181, R0, !PT ;  /* 0x00000000b5007209 */ /* 0x001fca0007810000 */
[----:B------:R-:W0:Y:S02]  /*6b50*/  SHFL.BFLY PT, R181, R0, 0x1, 0x1f ;  /* 0x0c201f0000b57f89 */ /* 0x000e2400000e0000 */
[----:B------:R-:W-:Y:S08]  /*6b60*/  MUFU.EX2 R171, R171 ;  /* 0x000000ab00ab7308 */ /* 0x000ff00000000800 */
[----:B------:R-:W-:Y:S08]  /*6b70*/  MUFU.EX2 R188, R188 ;  /* 0x000000bc00bc7308 */ /* 0x000ff00000000800 */
[----:B------:R-:W-:Y:S01]  /*6b80*/  MUFU.EX2 R173, R173 ;  /* 0x000000ad00ad7308 */ /* 0x000fe20000000800 */
[----:B0-----:R-:W-:Y:S01]  /*6b90*/  FMNMX.FTZ R170, R0, R181, !PT ;  /* 0x000000b500aa7209 */ /* 0x001fe20007810000 */
[----:B------:R-:W-:-:S06]  /*6ba0*/  FMUL.FTZ R0, R172, UR7 ;  /* 0x00000007ac007c20 */ /* 0x000fcc0008410000 */
[----:B------:R-:W-:Y:S01]  /*6bb0*/  MUFU.EX2 R190, R190 ;  /* 0x000000be00be7308 */ /* 0x000fe20000000800 */
[C---:B------:R-:W-:Y:S01]  /*6bc0*/  FSETP.NEU.FTZ.AND P2, PT, R170.reuse, -INF , PT ;  /* 0xff800000aa00780b */ /* 0x040fe20003f5d000 */
[----:B------:R-:W-:-:S05]  /*6bd0*/  FMUL.FTZ R179, R170, UR7 ;  /* 0x00000007aab37c20 */ /* 0x000fca0008410000 */
[----:B------:R-:W-:Y:S01]  /*6be0*/  FSEL R179, R179, RZ, P2 ;  /* 0x000000ffb3b37208 */ /* 0x000fe20001000000 */
[----:B------:R-:W0:Y:S04]  /*6bf0*/  MUFU.EX2 R0, R0 ;  /* 0x0000000000007308 */ /* 0x000e280000000800 */
[--C-:B------:R-:W-:Y:S01]  /*6c00*/  FFMA.FTZ R199, R155, UR7, -R179.reuse ;  /* 0x000000079bc77c23 */ /* 0x100fe200080108b3 */
[----:B------:R-:W-:Y:S01]  /*6c10*/  FSEL R155, R170, RZ, P2 ;  /* 0x000000ffaa9b7208 */ /* 0x000fe20001000000 */
[--C-:B------:R-:W-:Y:S01]  /*6c20*/  FFMA.FTZ R197, R185, UR7, -R179.reuse ;  /* 0x00000007b9c57c23 */ /* 0x100fe200080108b3 */
[--C-:B------:R-:W-:Y:S01]  /*6c30*/  FFMA.FTZ R172, R2, UR7, -R179.reuse ;  /* 0x0000000702ac7c23 */ /* 0x100fe200080108b3 */
[--C-:B------:R-:W-:Y:S01]  /*6c40*/  FFMA.FTZ R154, R154, UR7, -R179.reuse ;  /* 0x000000079a9a7c23 */ /* 0x100fe200080108b3 */
[--C-:B------:R-:W-:Y:S01]  /*6c50*/  FFMA.FTZ R193, R156, UR7, -R179.reuse ;  /* 0x000000079cc17c23 */ /* 0x100fe200080108b3 */
[----:B------:R-:W-:Y:S01]  /*6c60*/  FADD.FTZ R155, -R155, R4 ;  /* 0x000000049b9b7221 */ /* 0x000fe20000010100 */
[----:B------:R-:W-:Y:S01]  /*6c70*/  MUFU.EX2 R199, R199 ;  /* 0x000000c700c77308 */ /* 0x000fe20000000800 */
[--C-:B------:R-:W-:Y:S01]  /*6c80*/  FFMA.FTZ R156, R157, UR7, -R179.reuse ;  /* 0x000000079d9c7c23 */ /* 0x100fe200080108b3 */
[--C-:B------:R-:W-:Y:S01]  /*6c90*/  FFMA.FTZ R195, R158, UR7, -R179.reuse ;  /* 0x000000079ec37c23 */ /* 0x100fe200080108b3 */
[----:B------:R-:W-:Y:S01]  /*6ca0*/  FMUL.FTZ R155, R155, UR7 ;  /* 0x000000079b9b7c20 */ /* 0x000fe20008410000 */
[--C-:B------:R-:W-:Y:S01]  /*6cb0*/  FFMA.FTZ R158, R160, UR7, -R179.reuse ;  /* 0x00000007a09e7c23 */ /* 0x100fe200080108b3 */
[----:B------:R-:W-:Y:S01]  /*6cc0*/  FFMA.FTZ R159, R159, UR7, -R179 ;  /* 0x000000079f9f7c23 */ /* 0x000fe200080108b3 */
[----:B0-----:R-:W-:Y:S01]  /*6cd0*/  FFMA.FTZ R17, R0, R17, R153 ;  /* 0x0000001100117223 */ /* 0x001fe20000010099 */
[--C-:B------:R-:W-:Y:S01]  /*6ce0*/  FFMA.FTZ R189, R161, UR7, -R179.reuse ;  /* 0x00000007a1bd7c23 */ /* 0x100fe200080108b3 */
[----:B------:R-:W-:Y:S01]  /*6cf0*/  MUFU.EX2 R197, R197 ;  /* 0x000000c500c57308 */ /* 0x000fe20000000800 */
[----:B------:R-:W-:Y:S01]  /*6d00*/  FFMA.FTZ R191, R163, UR7, -R179 ;  /* 0x00000007a3bf7c23 */ /* 0x000fe200080108b3 */
[----:B------:R-:W-:Y:S01]  /*6d10*/  FADD.FTZ R17, R196, R17 ;  /* 0x00000011c4117221 */ /* 0x000fe20000010000 */
[--C-:B------:R-:W-:Y:S01]  /*6d20*/  FFMA.FTZ R185, R164, UR7, -R179.reuse ;  /* 0x00000007a4b97c23 */ /* 0x100fe200080108b3 */
[--C-:B------:R-:W-:Y:S01]  /*6d30*/  FFMA.FTZ R165, R165, UR7, -R179.reuse ;  /* 0x00000007a5a57c23 */ /* 0x100fe200080108b3 */
[----:B------:R-:W-:Y:S01]  /*6d40*/  FFMA.FTZ R166, R166, UR7, -R179 ;  /* 0x00000007a6a67c23 */ /* 0x000fe200080108b3 */
[----:B------:R-:W-:Y:S01]  /*6d50*/  FADD.FTZ R160, R198, R17 ;  /* 0x00000011c6a07221 */ /* 0x000fe20000010000 */
[----:B------:R-:W-:Y:S01]  /*6d60*/  FFMA.FTZ R168, R168, UR7, -R179 ;  /* 0x00000007a8a87c23 */ /* 0x000fe200080108b3 */
[----:B------:R-:W0:Y:S01]  /*6d70*/  MUFU.EX2 R2, R155 ;  /* 0x0000009b00027308 */ /* 0x000e220000000800 */
[----:B------:R-:W-:Y:S01]  /*6d80*/  F2FP.BF16.F32.PACK_AB R196, R196, R153 ;  /* 0x00000099c4c4723e */ /* 0x000fe200000010ff */
[C---:B------:R-:W-:Y:S01]  /*6d90*/  FADD.FTZ R157, R167.reuse, R160 ;  /* 0x000000a0a79d7221 */ /* 0x040fe20000010000 */
[C---:B------:R-:W-:Y:S01]  /*6da0*/  ISETP.GT.AND P2, PT, R20.reuse, UR50, PT ;  /* 0x0000003214007c0c */ /* 0x040fe2000bf44270 */
[----:B------:R-:W-:Y:S01]  /*6db0*/  VIADD R20, R20, 0xffffffff ;  /* 0xffffffff14147836 */ /* 0x000fe20000000000 */
[----:B------:R-:W-:-:S03]  /*6dc0*/  F2FP.BF16.F32.PACK_AB R198, R167, R198 ;  /* 0x000000c6a7c6723e */ /* 0x000fc600000010ff */
[----:B------:R-:W1:Y:S08]  /*6dd0*/  MUFU.EX2 R172, R172 ;  /* 0x000000ac00ac7308 */ /* 0x000e700000000800 */
[----:B------:R-:W2:Y:S01]  /*6de0*/  MUFU.EX2 R154, R154 ;  /* 0x0000009a009a7308 */ /* 0x000ea20000000800 */
[----:B0-----:R-:W-:Y:S01]  /*6df0*/  FFMA.FTZ R17, R2, R16, R197 ;  /* 0x0000001002117223 */ /* 0x001fe200000100c5 */
[----:B------:R-:W-:Y:S01]  /*6e00*/  FADD.FTZ R16, R192, R157 ;  /* 0x0000009dc0107221 */ /* 0x000fe20000010000 */
[----:B------:R-:W-:Y:S01]  /*6e10*/  IMAD.U32 R157, RZ, RZ, UR14 ;  /* 0x0000000eff9d7e24 */ /* 0x000fe2000f8e00ff */
[----:B------:R-:W-:-:S02]  /*6e20*/  F2FP.BF16.F32.PACK_AB R192, R169, R192 ;  /* 0x000000c0a9c0723e */ /* 0x000fc400000010ff */
[----:B------:R-:W-:Y:S01]  /*6e30*/  FADD.FTZ R155, R169, R16 ;  /* 0x00000010a99b7221 */ /* 0x000fe20000010000 */
[----:B------:R-:W-:Y:S01]  /*6e40*/  FFMA.FTZ R16, R162, UR7, -R179 ;  /* 0x00000007a2107c23 */ /* 0x000fe200080108b3 */
[----:B------:R-:W0:Y:S01]  /*6e50*/  MUFU.EX2 R193, R193 ;  /* 0x000000c100c17308 */ /* 0x000e220000000800 */
[----:B-1----:R-:W-:Y:S01]  /*6e60*/  FADD.FTZ R160, R172, R17 ;  /* 0x00000011aca07221 */ /* 0x002fe20000010000 */
[----:B------:R-:W-:Y:S01]  /*6e70*/  FADD.FTZ R162, R194, R155 ;  /* 0x0000009bc2a27221 */ /* 0x000fe20000010000 */
[----:B------:R-:W-:Y:S01]  /*6e80*/  @!P1 VIADD R157, R157, 0x30860 ;  /* 0x000308609d9d9836 */ /* 0x000fe20000000000 */
[----:B------:R-:W-:Y:S01]  /*6e90*/  F2FP.BF16.F32.PACK_AB R194, R171, R194 ;  /* 0x000000c2abc2723e */ /* 0x000fe200000010ff */
[----:B------:R-:W-:Y:S01]  /*6ea0*/  FADD.FTZ R17, R199, R160 ;  /* 0x000000a0c7117221 */ /* 0x000fe20000010000 */
[----:B------:R-:W-:Y:S01]  /*6eb0*/  FADD.FTZ R155, R171, R162 ;  /* 0x000000a2ab9b7221 */ /* 0x000fe20000010000 */
[----:B------:R-:W-:Y:S01]  /*6ec0*/  F2FP.BF16.F32.PACK_AB R197, R172, R197 ;  /* 0x000000c5acc5723e */ /* 0x000fe200000010ff */
[----:B------:R-:W1:Y:S01]  /*6ed0*/  MUFU.EX2 R156, R156 ;  /* 0x0000009c009c7308 */ /* 0x000e620000000800 */
[----:B--2---:R-:W-:Y:S01]  /*6ee0*/  FADD.FTZ R160, R154, R17 ;  /* 0x000000119aa07221 */ /* 0x004fe20000010000 */
[----:B------:R-:W-:Y:S01]  /*6ef0*/  FADD.FTZ R162, R188, R155 ;  /* 0x0000009bbca27221 */ /* 0x000fe20000010000 */
[----:B------:R-:W-:-:S02]  /*6f00*/  @!P1 PRMT R157, RZ, 0x654, R157 ;  /* 0x00000654ff9d9816 */ /* 0x000fc4000000009d */
[C---:B------:R-:W-:Y:S01]  /*6f10*/  F2FP.BF16.F32.PACK_AB R188, R173.reuse, R188 ;  /* 0x000000bcadbc723e */ /* 0x040fe200000010ff */
[----:B------:R-:W-:Y:S01]  /*6f20*/  FADD.FTZ R155, R173, R162 ;  /* 0x000000a2ad9b7221 */ /* 0x000fe20000010000 */
[----:B------:R2:W-:Y:S01]  /*6f30*/  @!P1 SYNCS.ARRIVE.TRANS64.RED.A1T0 RZ, [R157+URZ], RZ ;  /* 0x000000ff9dff99a7 */ /* 0x0005e2000810043f */
[----:B------:R-:W3:Y:S01]  /*6f40*/  MUFU.EX2 R195, R195 ;  /* 0x000000c300c37308 */ /* 0x000ee20000000800 */
[----:B0-----:R-:W-:Y:S01]  /*6f50*/  FADD.FTZ R17, R193, R160 ;  /* 0x000000a0c1117221 */ /* 0x001fe20000010000 */
[----:B------:R-:W-:Y:S01]  /*6f60*/  FADD.FTZ R162, R190, R155 ;  /* 0x0000009bbea27221 */ /* 0x000fe20000010000 */
[----:B------:R-:W-:-:S05]  /*6f70*/  F2FP.BF16.F32.PACK_AB R199, R154, R199 ;  /* 0x000000c79ac7723e */ /* 0x000fca00000010ff */
[----:B------:R-:W0:Y:S01]  /*6f80*/  MUFU.EX2 R4, R159 ;  /* 0x0000009f00047308 */ /* 0x000e220000000800 */
[C---:B-1----:R-:W-:Y:S01]  /*6f90*/  FADD.FTZ R160, R156.reuse, R17 ;  /* 0x000000119ca07221 */ /* 0x042fe20000010000 */
[----:B------:R-:W-:-:S06]  /*6fa0*/  F2FP.BF16.F32.PACK_AB R193, R156, R193 ;  /* 0x000000c19cc1723e */ /* 0x000fcc00000010ff */
[----:B------:R-:W1:Y:S01]  /*6fb0*/  MUFU.EX2 R189, R189 ;  /* 0x000000bd00bd7308 */ /* 0x000e620000000800 */
[----:B---3--:R-:W-:-:S07]  /*6fc0*/  FADD.FTZ R17, R195, R160 ;  /* 0x000000a0c3117221 */ /* 0x008fce0000010000 */
[----:B------:R-:W3:Y:S01]  /*6fd0*/  MUFU.EX2 R158, R158 ;  /* 0x0000009e009e7308 */ /* 0x000ee20000000800 */
[C---:B0-----:R-:W-:Y:S01]  /*6fe0*/  FADD.FTZ R160, R4.reuse, R17 ;  /* 0x0000001104a07221 */ /* 0x041fe20000010000 */
[----:B------:R-:W-:Y:S02]  /*6ff0*/  F2FP.BF16.F32.PACK_AB R195, R4, R195 ;  /* 0x000000c304c3723e */ /* 0x000fe400000010ff */
[----:B------:R-:W-:-:S04]  /*7000*/  MOV R4, R170 ;  /* 0x000000aa00047202 */ /* 0x000fc80000000f00 */
        /* <DEDUP_REMOVED lines=11> */
[C---:B---3--:R-:W-:Y:S01]  /*70c0*/  FADD.FTZ R160, R16.reuse, R17 ;  /* 0x0000001110a07221 */ /* 0x048fe20000010000 */
[----:B------:R-:W-:-:S06]  /*70d0*/  F2FP.BF16.F32.PACK_AB R191, R16, R191 ;  /* 0x000000bf10bf723e */ /* 0x000fcc00000010ff */
[----:B------:R-:W3:Y:S01]  /*70e0*/  MUFU.EX2 R177, R177 ;  /* 0x000000b100b17308 */ /* 0x000ee20000000800 */
[----:B0-----:R-:W-:-:S07]  /*70f0*/  FADD.FTZ R162, R184, R153 ;  /* 0x00000099b8a27221 */ /* 0x001fce0000010000 */
[----:B------:R-:W0:Y:S01]  /*7100*/  MUFU.EX2 R165, R165 ;  /* 0x000000a500a57308 */ /* 0x000e220000000800 */
[----:B-1----:R-:W-:-:S07]  /*7110*/  FADD.FTZ R160, R185, R160 ;  /* 0x000000a0b9a07221 */ /* 0x002fce0000010000 */
[----:B------:R-:W1:Y:S01]  /*7120*/  MUFU.EX2 R186, R186 ;  /* 0x000000ba00ba7308 */ /* 0x000e620000000800 */
[C---:B---3--:R-:W-:Y:S01]  /*7130*/  FADD.FTZ R153, R177.reuse, R162 ;  /* 0x000000a2b1997221 */ /* 0x048fe20000010000 */
[----:B------:R-:W-:-:S06]  /*7140*/  F2FP.BF16.F32.PACK_AB R184, R177, R184 ;  /* 0x000000b8b1b8723e */ /* 0x000fcc00000010ff */
[----:B------:R-:W3:Y:S01]  /*7150*/  MUFU.EX2 R187, R166 ;  /* 0x000000a600bb7308 */ /* 0x000ee20000000800 */
[C---:B0-----:R-:W-:Y:S01]  /*7160*/  FADD.FTZ R160, R165.reuse, R160 ;  /* 0x000000a0a5a07221 */ /* 0x041fe20000010000 */
[----:B------:R-:W-:-:S06]  /*7170*/  F2FP.BF16.F32.PACK_AB R185, R165, R185 ;  /* 0x000000b9a5b9723e */ /* 0x000fcc00000010ff */
[----:B------:R-:W0:Y:S01]  /*7180*/  MUFU.EX2 R5, R180 ;  /* 0x000000b400057308 */ /* 0x000e220000000800 */
[----:B-1----:R-:W-:-:S07]  /*7190*/  FADD.FTZ R162, R186, R153 ;  /* 0x00000099baa27221 */ /* 0x002fce0000010000 */
[----:B------:R-:W1:Y:S01]  /*71a0*/  MUFU.EX2 R168, R168 ;  /* 0x000000a800a87308 */ /* 0x000e620000000800 */
[----:B---3--:R-:W-:Y:S01]  /*71b0*/  FADD.FTZ R160, R187, R160 ;  /* 0x000000a0bba07221 */ /* 0x008fe20000010000 */
[C---:B0-----:R-:W-:Y:S01]  /*71c0*/  FADD.FTZ R17, R5.reuse, R162 ;  /* 0x000000a205117221 */ /* 0x041fe20000010000 */
[----:B------:R-:W-:Y:S01]  /*71d0*/  F2FP.BF16.F32.PACK_AB R186, R5, R186 ;  /* 0x000000ba05ba723e */ /* 0x000fe200000010ff */
[----:B------:R-:W-:Y:S02]  /*71e0*/  IMAD.MOV.U32 R5, RZ, RZ, R152 ;  /* 0x000000ffff057224 */ /* 0x000fe400078e0098 */
[C---:B-1----:R-:W-:Y:S01]  /*71f0*/  FADD.FTZ R16, R168.reuse, R160 ;  /* 0x000000a0a8107221 */ /* 0x042fe20000010000 */
[----:B------:R-:W-:Y:S01]  /*7200*/  F2FP.BF16.F32.PACK_AB R187, R168, R187 ;  /* 0x000000bba8bb723e */ /* 0x000fe200000010ff */
[----:B--2---:R-:W-:Y:S06]  /*7210*/  @P2 BRA `(.L_x_1121) ;  /* 0xffffffd400642947 */ /* 0x004fec000383ffff */
[----:B------:R-:W-:Y:S01]  /*7220*/  IMAD.MOV.U32 R4, RZ, RZ, R170 ;  /* 0x000000ffff047224 */ /* 0x000fe200078e00aa */
[----:B------:R-:W-:Y:S01]  /*7230*/  UMOV UR37, UR5 ;  /* 0x0000000500257c82 */ /* 0x000fe20008000000 */
[----:B------:R-:W-:Y:S01]  /*7240*/  IMAD.MOV.U32 R5, RZ, RZ, R152 ;  /* 0x000000ffff057224 */ /* 0x000fe200078e0098 */
[----:B------:R-:W-:-:S06]  /*7250*/  UMOV UR36, UR38 ;  /* 0x0000002600247c82 */ /* 0x000fcc0008000000 */
.L_x_1104:
[----:B------:R-:W-:Y:S01]  /*7260*/  IADD3 R152, R19, 0x80, -R22 ;  /* 0x0000008013987810 */ /* 0x000fe20007ffe816 */
[----:B------:R-:W-:Y:S01]  /*7270*/  ULDC UR6, c[0x0][0x9e4] ;  /* 0x0002790000067ab9 */ /* 0x000fe20000000800 */
[----:B------:R-:W-:Y:S01]  /*7280*/  ULDC UR14, c[0x0][0x9dc] ;  /* 0x00027700000e7ab9 */ /* 0x000fe20000000800 */
[----:B------:R-:W-:Y:S02]  /*7290*/  UISETP.GE.AND UP0, UPT, UR6, 0x1, UPT ;  /* 0x000000010600788c */ /* 0x000fe4000bf06270 */
[----:B------:R-:W-:-:S04]  /*72a0*/  IMAD R152, R201, 0x80, R152 ;  /* 0x00000080c9987824 */ /* 0x000fc800078e0298 */
[----:B------:R-:W-:Y:S02]  /*72b0*/  PLOP3.LUT P6, PT, PT, PT, UP0, 0x80, 0x0 ;  /* 0x000000000000781c */ /* 0x000fe40003fcf008 */
[----:B------:R-:W-:-:S13]  /*72c0*/  R2UR UR15, R152 ;  /* 0x00000000980f72ca */ /* 0x000fda00000e0000 */
[----:B------:R-:W-:Y:S01]  /*72d0*/  UIADD3 UR14, UR15, -UR14, URZ ;  /* 0x8000000e0f0e7290 */ /* 0x000fe2000fffe03f */
        /* <DEDUP_REMOVED lines=11> */
.L_x_1123:
[----:B------:R-:W-:-:S11]  /*7390*/  UISETP.NE.AND UP0, UPT, UR6, 0x1, UPT ;  /* 0x000000010600788c */ /* 0x000fd6000bf05270 */
[----:B------:R-:W-:Y:S02]  /*73a0*/  @UP0 ULDC.64 UR4, c[0x0][0x9e8] ;  /* 0x00027a0000040ab9 */ /* 0x000fe40000000a00 */
[----:B------:R-:W-:-:S04]  /*73b0*/  UIMAD.WIDE.U32 UR10, UR15, UR4, URZ ;  /* 0x000000040f0a72a5 */ /* 0x000fc8000f8e003f */
[----:B------:R-:W-:-:S12]  /*73c0*/  @UP0 USHF.R.U32.HI UR15, URZ, UR5, UR11 ;  /* 0x000000053f0f0299 */ /* 0x000fd8000801160b */
.L_x_1124:
[----:B------:R-:W-:-:S04]  /*73d0*/  UIMAD UR6, UR15, UR6, URZ ;  /* 0x000000060f0672a4 */ /* 0x000fc8000f8e023f */
[----:B------:R-:W-:-:S04]  /*73e0*/  UISETP.LT.AND UP0, UPT, UR14, UR6, UPT ;  /* 0x000000060e00728c */ /* 0x000fc8000bf01270 */
[----:B------:R-:W-:-:S12]  /*73f0*/  USEL UR14, UR14, UR6, !UP0 ;  /* 0x000000060e0e7287 */ /* 0x000fd8000c000000 */
.L_x_1122:
        /* <DEDUP_REMOVED lines=9> */
[----:B------:R-:W-:Y:S01]  /*7490*/  UMOV UR38, UR36 ;  /* 0x0000002400267c82 */ /* 0x000fe20008000000 */
[----:B------:R-:W-:Y:S01]  /*74a0*/  IMAD.MOV.U32 R200, RZ, RZ, R5 ;  /* 0x000000ffffc87224 */ /* 0x000fe200078e0005 */
[----:B------:R-:W-:Y:S01]  /*74b0*/  UMOV UR4, UR37 ;  /* 0x0000002500047c82 */ /* 0x000fe20008000000 */
[----:B------:R-:W-:Y:S01]  /*74c0*/  ULDC UR54, c[0x0][0x988] ;  /* 0x0002620000367ab9 */ /* 0x000fe20000000800 */
[----:B------:R-:W-:-:S05]  /*74d0*/  ULDC UR5, c[0x0][0x9d8] ;  /* 0x0002760000057ab9 */ /* 0x000fca0000000800 */
.L_x_1134:
[----:B------:R-:W-:-:S04]  /*74e0*/  UIADD3 UR6, UR4, 0x1, URZ ;  /* 0x0000000104067890 */ /* 0x000fc8000fffe03f */
[----:B------:R-:W-:-:S04]  /*74f0*/  UISETP.NE.AND UP0, UPT, UR6, 0x2, UPT ;  /* 0x000000020600788c */ /* 0x000fc8000bf05270 */
[----:B------:R-:W-:Y:S02]  /*7500*/  USEL UR36, URZ, 0x1, UP0 ;  /* 0x000000013f247887 */ /* 0x000fe40008000000 */
[----:B------:R-:W-:Y:S02]  /*7510*/  USEL UR37, UR6, URZ, UP0 ;  /* 0x0000003f06257287 */ /* 0x000fe40008000000 */
[----:B------:R-:W-:Y:S01]  /*7520*/  ULOP3.LUT UR36, UR38, UR36, URZ, 0x3c, !UPT ;  /* 0x0000002426247292 */ /* 0x000fe2000f8e3c3f */
[----:B------:R-:W-:Y:S11]  /*7530*/  @!P0 BRA `(.L_x_1126) ;  /* 0x0000000000048947 */ /* 0x000ff60003800000 */
[----:B------:R-:W-:Y:S01]  /*7540*/  BPT.TRAP 0x1 ;  /* 0x000000040000795c */ /* 0x000fe20000300000 */
.L_x_1126:
[----:B------:R-:W-:Y:S01]  /*7550*/  ULEA UR6, UR37, UR39, 0x3 ;  /* 0x0000002725067291 */ /* 0x000fe2000f8e183f */
[----:B------:R-:W-:-:S05]  /*7560*/  IMAD.U32 R4, RZ, RZ, UR36 ;  /* 0x00000024ff047e24 */ /* 0x000fca000f8e00ff */
[----:B------:R-:W-:-:S04]  /*7570*/  SHF.L.U32 R4, R4, 0x1f, RZ ;  /* 0x0000001f04047819 */ /* 0x000fc800000006ff */
[----:B------:R0:W1:Y:S01]  /*7580*/  SYNCS.PHASECHK.TRANS64.TRYWAIT P2, [UR6+0x30830], R4 ;  /* 0x03083004ff0075a7 */ /* 0x0000620008040146 */
[----:B------:R-:W-:Y:S05]  /*7590*/  @!P0 BRA `(.L_x_1127) ;  /* 0x0000000000048947 */ /* 0x000fea0003800000 */
[----:B------:R-:W-:Y:S01]  /*75a0*/  BPT.TRAP 0x1 ;  /* 0x000000040000795c */ /* 0x000fe20000300000 */
.L_x_1127:
[----:B-1----:R-:W-:Y:S05]  /*75b0*/  @P2 BRA `(.L_x_1128) ;  /* 0x0000000000082947 */ /* 0x002fea0003800000 */
[----:B------:R-:W1:Y:S02]  /*75c0*/  SYNCS.PHASECHK.TRANS64.TRYWAIT P2, [UR6+0x30830], R4 ;  /* 0x03083004ff0075a7 */ /* 0x000e640008040146 */
[----:B-1----:R-:W-:Y:S05]  /*75d0*/  @!P2 BRA `(.L_x_1129) ;  /* 0x000000e400f8a947 */ /* 0x002fea0003800000 */
.L_x_1128:
        /* <DEDUP_REMOVED lines=227> */
.L_x_1130:
[----:B------:R-:W-:Y:S01]  /*8410*/  ULEA UR14, UR4, UR39, 0x3 ;  /* 0x00000027040e7291 */ /* 0x000fe2000f8e183f */
[----:B------:R-:W-:-:S05]  /*8420*/  IMAD.U32 R0, RZ, RZ, UR38 ;  /* 0x00000026ff007e24 */ /* 0x000fca000f8e00ff */
[----:B------:R-:W-:-:S04]  /*8430*/  SHF.L.U32 R0, R0, 0x1f, RZ ;  /* 0x0000001f00007819 */ /* 0x000fc800000006ff */
[----:B------:R2:W3:Y:S01]  /*8440*/  SYNCS.PHASECHK.TRANS64.TRYWAIT P2, [UR14+0x30850], R0 ;  /* 0x03085000ff0075a7 */ /* 0x0004e2000804014e */
[----:B------:R-:W-:Y:S05]  /*8450*/  @!P0 BRA `(.L_x_1131) ;  /* 0x0000000000048947 */ /* 0x000fea0003800000 */
[----:B------:R-:W-:Y:S01]  /*8460*/  BPT.TRAP 0x1 ;  /* 0x000000040000795c */ /* 0x000fe20000300000 */
.L_x_1131:
[----:B---3--:R-:W-:Y:S05]  /*8470*/  @P2 BRA `(.L_x_1132) ;  /* 0x0000000000082947 */ /* 0x008fea0003800000 */
[----:B------:R-:W3:Y:S02]  /*8480*/  SYNCS.PHASECHK.TRANS64.TRYWAIT P2, [UR14+0x30850], R0 ;  /* 0x03085000ff0075a7 */ /* 0x000ee4000804014e */
[----:B---3--:R-:W-:Y:S05]  /*8490*/  @!P2 BRA `(.L_x_1133) ;  /* 0x000000d80060a947 */ /* 0x008fea0003800000 */
.L_x_1132:
[----:B------:R-:W-:Y:S01]  /*84a0*/  UIADD3 UR7, UR39, 0x400, URZ ;  /* 0x0000040027077890 */ /* 0x000fe2000fffe03f */
[----:B------:R-:W-:Y:S01]  /*84b0*/  WARPGROUP.ARRIVE ;  /* 0x00000000000079c5 */ /* 0x000fe20000000000 */
[----:B------:R-:W-:Y:S01]  /*84c0*/  UMOV UR11, 0x40000040 ;  /* 0x40000040000b7882 */ /* 0x000fe20000000000 */
[----:B------:R-:W-:Y:S01]  /*84d0*/  FMUL.FTZ R2, R153, UR5 ;  /* 0x0000000599027c20 */ /* 0x000fe20008410000 */
[----:B------:R-:W-:Y:S01]  /*84e0*/  USHF.R.U32.HI UR7, URZ, 0x4, UR7 ;  /* 0x000000043f077899 */ /* 0x000fe20008011607 */
[----:B01----:R-:W-:Y:S01]  /*84f0*/  FMUL.FTZ R4, R156, UR5 ;  /* 0x000000059c047c20 */ /* 0x003fe20008410000 */
[----:B------:R-:W-:Y:S01]  /*8500*/  FMUL.FTZ R156, R157, UR5 ;  /* 0x000000059d9c7c20 */ /* 0x000fe20008410000 */
[----:B------:R-:W-:Y:S01]  /*8510*/  FMUL.FTZ R157, R160, UR5 ;  /* 0x00000005a09d7c20 */ /* 0x000fe20008410000 */
[----:B------:R-:W-:Y:S01]  /*8520*/  ULOP3.LUT UR7, UR7, 0x3fff, URZ, 0xc0, !UPT ;  /* 0x00003fff07077892 */ /* 0x000fe2000f8ec03f */
[----:B------:R-:W-:Y:S01]  /*8530*/  MUFU.TANH R2, R2 ;  /* 0x0000000200027308 */ /* 0x000fe20000002400 */
[----:B------:R-:W-:Y:S01]  /*8540*/  FMUL.FTZ R153, R155, UR5 ;  /* 0x000000059b997c20 */ /* 0x000fe20008410000 */
[----:B------:R-:W-:Y:S01]  /*8550*/  FMUL.FTZ R155, R159, UR5 ;  /* 0x000000059f9b7c20 */ /* 0x000fe20008410000 */
[----:B------:R-:W-:Y:S01]  /*8560*/  ULOP3.LUT UR7, UR7, 0x2000000, URZ, 0xfc, !UPT ;  /* 0x0200000007077892 */ /* 0x000fe2000f8efc3f */
[----:B------:R-:W-:Y:S01]  /*8570*/  FMUL.FTZ R159, R161, UR5 ;  /* 0x00000005a19f7c20 */ /* 0x000fe20008410000 */
[----:B------:R-:W-:Y:S01]  /*8580*/  FMUL.FTZ R160, R164, UR5 ;  /* 0x00000005a4a07c20 */ /* 0x000fe20008410000 */
[----:B------:R-:W-:Y:S01]  /*8590*/  FMUL.FTZ R161, R165, UR5 ;  /* 0x00000005a5a17c20 */ /* 0x000fe20008410000 */
[----:B------:R-:W-:Y:S01]  /*85a0*/  ULEA UR4, UR4, UR7, 0xb ;  /* 0x0000000704047291 */ /* 0x000fe2000f8e583f */
[----:B------:R-:W-:Y:S01]  /*85b0*/  MUFU.TANH R4, R4 ;  /* 0x0000000400047308 */ /* 0x000fe20000002400 */
[----:B------:R-:W-:Y:S01]  /*85c0*/  FMUL.FTZ R164, R168, UR5 ;  /* 0x00000005a8a47c20 */ /* 0x000fe20008410000 */
[----:B------:R-:W-:Y:S01]  /*85d0*/  FMUL.FTZ R165, R172, UR5 ;  /* 0x00000005aca57c20 */ /* 0x000fe20008410000 */
[----:B------:R-:W-:Y:S01]  /*85e0*/  FMUL.FTZ R172, R173, UR5 ;  /* 0x00000005adac7c20 */ /* 0x000fe20008410000 */
[----:B------:R-:W-:Y:S01]  /*85f0*/  FMUL.FTZ R168, R176, UR5 ;  /* 0x00000005b0a87c20 */ /* 0x000fe20008410000 */
[----:B------:R-:W-:Y:S01]  /*8600*/  FMUL.FTZ R173, R177, UR5 ;  /* 0x00000005b1ad7c20 */ /* 0x000fe20008410000 */
[----:B------:R-:W-:Y:S01]  /*8610*/  UMOV UR10, UR4 ;  /* 0x00000004000a7c82 */ /* 0x000fe20008000000 */
[----:B------:R-:W-:Y:S01]  /*8620*/  FMUL.FTZ R176, R181, UR5 ;  /* 0x00000005b5b07c20 */ /* 0x000fe20008410000 */
[----:B------:R-:W-:Y:S01]  /*8630*/  HGMMA.64x256x16.F32.BF16 R24, R196, gdesc[UR8].tnspB, R24, gsb0 ;  /* 0x43e00008c4187df0 */ /* 0x000fe20008001818 */
[----:B------:R-:W-:Y:S01]  /*8640*/  UIADD3 UR10, UR4, 0x80, URZ ;  /* 0x00000080040a7890 */ /* 0x000fe2000fffe03f */
[----:B------:R-:W-:Y:S01]  /*8650*/  MUFU.TANH R156, R156 ;  /* 0x0000009c009c7308 */ /* 0x000fe20000002400 */
[----:B------:R-:W-:Y:S01]  /*8660*/  UMOV UR11, 0x40000040 ;  /* 0x40000040000b7882 */ /* 0x000fe20000000000 */
[----:B------:R-:W-:Y:S01]  /*8670*/  UMOV UR7, UR54 ;  /* 0x0000003600077c82 */ /* 0x000fe20008000000 */
[----:B------:R-:W-:Y:S01]  /*8680*/  FMUL.FTZ R177, R179, UR5 ;  /* 0x00000005b3b17c20 */ /* 0x000fe20008410000 */
[----:B------:R-:W-:Y:S01]  /*8690*/  FMUL.FTZ R179, R183, UR5 ;  /* 0x00000005b7b37c20 */ /* 0x000fe20008410000 */
[C---:B------:R-:W-:Y:S01]  /*86a0*/  ISETP.GT.AND P2, PT, R20.reuse, UR50, PT ;  /* 0x0000003214007c0c */ /* 0x040fe2000bf44270 */
[----:B------:R-:W-:Y:S01]  /*86b0*/  UMOV UR38, UR36 ;  /* 0x0000002400267c82 */ /* 0x000fe20008000000 */
[----:B------:R-:W-:Y:S01]  /*86c0*/  VIADD R20, R20, 0xffffffff ;  /* 0xffffffff14147836 */ /* 0x000fe20000000000 */
        /* <DEDUP_REMOVED lines=23> */
[----:B------:R-:W-:Y:S01]  /*8840*/  FMUL.FTZ R169, R180, UR5 ;  /* 0x00000005b4a97c20 */ /* 0x000fe20008410000 */
[----:B------:R-:W-:Y:S01]  /*8850*/  FMUL.FTZ R152, R154, UR5 ;  /* 0x000000059a987c20 */ /* 0x000fe20008410000 */
[----:B------:R-:W-:-:S15]  /*8860*/  FMUL.FTZ R154, R158, UR5 ;  /* 0x000000059e9a7c20 */ /* 0x000fde0008410000 */
[----:B------:R-:W-:-:S03]  /*8870*/  NOP ;  /* 0x0000000000007918 */ /* 0x000fc60000000000 */
[----:B------:R-:W-:Y:S01]  /*8880*/  HGMMA.64x256x16.F32.BF16 R24, R188, gdesc[UR8].tnspB, R24, gsb0 ;  /* 0x43e00008bc187df0 */ /* 0x000fe20008001818 */
[----:B------:R-:W0:Y:S01]  /*8890*/  MUFU.TANH R193, R193 ;  /* 0x000000c100c17308 */ /* 0x000e220000002400 */
[----:B------:R-:W-:Y:S01]  /*88a0*/  UIADD3 UR10, UR4, 0x180, URZ ;  /* 0x00000180040a7890 */ /* 0x000fe2000fffe03f */
[----:B------:R-:W-:Y:S01]  /*88b0*/  FMUL.FTZ R158, R162, UR5 ;  /* 0x00000005a29e7c20 */ /* 0x000fe20008410000 */
[----:B------:R-:W-:Y:S01]  /*88c0*/  UMOV UR11, 0x40000040 ;  /* 0x40000040000b7882 */ /* 0x000fe20000000000 */
        /* <DEDUP_REMOVED lines=10> */
[----:B------:R-:W-:-:S02]  /*8970*/  UMOV UR4, UR37 ;  /* 0x0000002500047c82 */ /* 0x000fc40008000000 */
[----:B------:R-:W3:Y:S01]  /*8980*/  MUFU.TANH R169, R169 ;  /* 0x000000a900a97308 */ /* 0x000ee20000002400 */
[----:B0-----:R-:W-:-:S04]  /*8990*/  FMNMX.FTZ R5, R193, R200, !PT ;  /* 0x000000c8c1057209 */ /* 0x001fc80007810000 */
[----:B------:R-:W-:-:S03]  /*89a0*/  FMNMX.FTZ R5, R2, R5, !PT ;  /* 0x0000000502057209 */ /* 0x000fc60007810000 */
[----:B------:R-:W0:Y:S01]  /*89b0*/  MUFU.TANH R152, R152 ;  /* 0x0000009800987308 */ /* 0x000e220000002400 */
[----:B------:R-:W-:-:S04]  /*89c0*/  FMNMX.FTZ R5, R4, R5, !PT ;  /* 0x0000000504057209 */ /* 0x000fc80007810000 */
[----:B--2---:R-:W-:-:S03]  /*89d0*/  FMNMX.FTZ R0, R156, R5, !PT ;  /* 0x000000059c007209 */ /* 0x004fc60007810000 */
[----:B------:R-:W2:Y:S01]  /*89e0*/  MUFU.TANH R154, R154 ;  /* 0x0000009a009a7308 */ /* 0x000ea20000002400 */
[----:B------:R-:W-:-:S04]  /*89f0*/  FMNMX.FTZ R0, R157, R0, !PT ;  /* 0x000000009d007209 */ /* 0x000fc80007810000 */
[----:B------:R-:W-:-:S03]  /*8a00*/  FMNMX.FTZ R5, R159, R0, !PT ;  /* 0x000000009f057209 */ /* 0x000fc60007810000 */
[----:B------:R-:W4:Y:S01]  /*8a10*/  MUFU.TANH R158, R158 ;  /* 0x0000009e009e7308 */ /* 0x000f220000002400 */
[----:B------:R-:W-:-:S04]  /*8a20*/  FMNMX.FTZ R0, R160, R5, !PT ;  /* 0x00000005a0007209 */ /* 0x000fc80007810000 */
[----:B------:R-:W-:-:S03]  /*8a30*/  FMNMX.FTZ R5, R161, R0, !PT ;  /* 0x00000000a1057209 */ /* 0x000fc60007810000 */
[----:B------:R-:W5:Y:S01]  /*8a40*/  MUFU.TANH R162, R162 ;  /* 0x000000a200a27308 */ /* 0x000f620000002400 */
[----:B------:R-:W-:-:S04]  /*8a50*/  FMNMX.FTZ R5, R164, R5, !PT ;  /* 0x00000005a4057209 */ /* 0x000fc80007810000 */
[----:B-1----:R-:W-:-:S03]  /*8a60*/  FMNMX.FTZ R0, R192, R5, !PT ;  /* 0x00000005c0007209 */ /* 0x002fc60007810000 */
[----:B------:R-:W1:Y:S01]  /*8a70*/  MUFU.TANH R163, R163 ;  /* 0x000000a300a37308 */ /* 0x000e620000002400 */
[----:B------:R-:W-:-:S04]  /*8a80*/  FMNMX.FTZ R5, R165, R0, !PT ;  /* 0x00000000a5057209 */ /* 0x000fc80007810000 */
[----:B------:R-:W-:-:S03]  /*8a90*/  FMNMX.FTZ R5, R172, R5, !PT ;  /* 0x00000005ac057209 */ /* 0x000fc60007810000 */
[----:B------:R-:W1:Y:S01]  /*8aa0*/  MUFU.TANH R166, R166 ;  /* 0x000000a600a67308 */ /* 0x000e620000002400 */
[----:B------:R-:W-:-:S04]  /*8ab0*/  FMNMX.FTZ R0, R168, R5, !PT ;  /* 0x00000005a8007209 */ /* 0x000fc80007810000 */
[----:B------:R-:W-:-:S03]  /*8ac0*/  FMNMX.FTZ R0, R173, R0, !PT ;  /* 0x00000000ad007209 */ /* 0x000fc60007810000 */
[----:B------:R-:W1:Y:S01]  /*8ad0*/  MUFU.TANH R167, R167 ;  /* 0x000000a700a77308 */ /* 0x000e620000002400 */
[----:B---3--:R-:W-:-:S04]  /*8ae0*/  FMNMX.FTZ R5, R169, R0, !PT ;  /* 0x00000000a9057209 */ /* 0x008fc80007810000 */
[----:B------:R-:W-:-:S03]  /*8af0*/  FMNMX.FTZ R5, R176, R5, !PT ;  /* 0x00000005b0057209 */ /* 0x000fc60007810000 */
[----:B------:R-:W3:Y:S02]  /*8b00*/  MUFU.TANH R170, R170 ;  /* 0x000000aa00aa7308 */ /* 0x000ee40000002400 */
[----:B------:R-:W0:Y:S06]  /*8b10*/  SHFL.BFLY PT, R0, R5, 0x2, 0x1f ;  /* 0x0c401f0005007f89 */ /* 0x000e2c00000e0000 */
[----:B------:R-:W3:Y:S08]  /*8b20*/  MUFU.TANH R171, R171 ;  /* 0x000000ab00ab7308 */ /* 0x000ef00000002400 */
[----:B------:R-:W3:Y:S08]  /*8b30*/  MUFU.TANH R174, R174 ;  /* 0x000000ae00ae7308 */ /* 0x000ef00000002400 */
[----:B------:R-:W3:Y:S01]  /*8b40*/  MUFU.TANH R175, R175 ;  /* 0x000000af00af7308 */ /* 0x000ee20000002400 */
[----:B0-----:R-:W-:-:S02]  /*8b50*/  FMNMX.FTZ R180, R5, R0, !PT ;  /* 0x0000000005b47209 */ /* 0x001fc40007810000 */
[----:B------:R-:W-:-:S04]  /*8b60*/  FMNMX.FTZ R0, R152, R21, !PT ;  /* 0x0000001598007209 */ /* 0x000fc80007810000 */
[----:B------:R-:W-:Y:S01]  /*8b70*/  FMNMX.FTZ R5, R153, R0, !PT ;  /* 0x0000000099057209 */ /* 0x000fe20007810000 */
[----:B------:R-:W0:Y:S03]  /*8b80*/  MUFU.TANH R178, R178 ;  /* 0x000000b200b27308 */ /* 0x000e260000002400 */
[----:B--2---:R-:W-:-:S04]  /*8b90*/  FMNMX.FTZ R0, R154, R5, !PT ;  /* 0x000000059a007209 */ /* 0x004fc80007810000 */
[----:B------:R-:W-:-:S04]  /*8ba0*/  FMNMX.FTZ R5, R155, R0, !PT ;  /* 0x000000009b057209 */ /* 0x000fc80007810000 */
[----:B----4-:R-:W-:-:S04]  /*8bb0*/  FMNMX.FTZ R181, R158, R5, !PT ;  /* 0x000000059eb57209 */ /* 0x010fc80007810000 */
[----:B-----5:R-:W-:-:S04]  /*8bc0*/  FMNMX.FTZ R0, R162, R181, !PT ;  /* 0x000000b5a2007209 */ /* 0x020fc80007810000 */
[----:B-1----:R-:W-:Y:S01]  /*8bd0*/  FMNMX.FTZ R181, R163, R0, !PT ;  /* 0x00000000a3b57209 */ /* 0x002fe20007810000 */
[----:B------:R-:W-:Y:S02]  /*8be0*/  WARPGROUP.DEPBAR.LE gsb0, 0x0 ;  /* 0x00008000000079c5 */ /* 0x000fe40000010000 */
[----:B------:R-:W-:Y:S01]  /*8bf0*/  WARPGROUP.ARRIVE ;  /* 0x00000000000079c5 */ /* 0x000fe20000000000 */
[----:B------:R-:W1:Y:S05]  /*8c00*/  SHFL.BFLY PT, R189, R180, 0x1, 0x1f ;  /* 0x0c201f00b4bd7f89 */ /* 0x000e6a00000e0000 */
[----:B------:R-:W-:Y:S01]  /*8c10*/  HGMMA.64x256x16.F32.BF16 R24, R184, gdesc[UR8].tnspB, R24, gsb0 ;  /* 0x43e00008b8187df0 */ /* 0x000fe20008001818 */
[----:B-1----:R-:W-:-:S05]  /*8c20*/  FMNMX.FTZ R5, R180, R189, !PT ;  /* 0x000000bdb4057209 */ /* 0x002fca0007810000 */
[C---:B------:R-:W-:Y:S01]  /*8c30*/  FADD.FTZ R180, -R5.reuse, R200 ;  /* 0x000000c805b47221 */ /* 0x040fe20000010100 */
[----:B------:R-:W-:Y:S01]  /*8c40*/  FMUL.FTZ R189, R5, UR7 ;  /* 0x0000000705bd7c20 */ /* 0x000fe20008410000 */
[----:B------:R-:W-:Y:S02]  /*8c50*/  IMAD.MOV.U32 R200, RZ, RZ, R5 ;  /* 0x000000ffffc87224 */ /* 0x000fe400078e0005 */
[----:B------:R-:W-:Y:S01]  /*8c60*/  FMUL.FTZ R0, R180, UR7 ;  /* 0x00000007b4007c20 */ /* 0x000fe20008410000 */
        /* <DEDUP_REMOVED lines=8> */
[----:B---3--:R-:W-:Y:S01]  /*8cf0*/  FMNMX.FTZ R180, R170, R181, !PT ;  /* 0x000000b5aab47209 */ /* 0x008fe20007810000 */
[--C-:B------:R-:W-:Y:S01]  /*8d00*/  FFMA.FTZ R190, R165, UR7, -R189.reuse ;  /* 0x00000007a5be7c23 */ /* 0x100fe200080108bd */
[--C-:B------:R-:W-:Y:S01]  /*8d10*/  FFMA.FTZ R165, R172, UR7, -R189.reuse ;  /* 0x00000007aca57c23 */ /* 0x100fe200080108bd */
[--C-:B------:R-:W-:Y:S01]  /*8d20*/  FFMA.FTZ R173, R173, UR7, -R189.reuse ;  /* 0x00000007adad7c23 */ /* 0x100fe200080108bd */
[----:B------:R-:W-:Y:S01]  /*8d30*/  FMNMX.FTZ R183, R171, R180, !PT ;  /* 0x000000b4abb77209 */ /* 0x000fe20007810000 */
[----:B------:R-:W-:Y:S01]  /*8d40*/  FFMA.FTZ R176, R176, UR7, -R189 ;  /* 0x00000007b0b07c23 */ /* 0x000fe200080108bd */
[----:B------:R-:W1:Y:S02]  /*8d50*/  MUFU.EX2 R181, R193 ;  /* 0x000000c100b57308 */ /* 0x000e640000000800 */
[----:B------:R-:W-:-:S04]  /*8d60*/  FMNMX.FTZ R2, R174, R183, !PT ;  /* 0x000000b7ae027209 */ /* 0x000fc80007810000 */
[----:B------:R-:W-:Y:S02]  /*8d70*/  FMNMX.FTZ R2, R175, R2, !PT ;  /* 0x00000002af027209 */ /* 0x000fe40007810000 */
[----:B------:R-:W2:Y:S02]  /*8d80*/  MUFU.EX2 R196, R196 ;  /* 0x000000c400c47308 */ /* 0x000ea40000000800 */
[----:B------:R-:W-:-:S04]  /*8d90*/  FMNMX.FTZ R183, R177, R2, !PT ;  /* 0x00000002b1b77209 */ /* 0x000fc80007810000 */
[----:B0-----:R-:W-:Y:S01]  /*8da0*/  FMNMX.FTZ R2, R178, R183, !PT ;  /* 0x000000b7b2027209 */ /* 0x001fe20007810000 */
[--C-:B------:R-:W-:Y:S01]  /*8db0*/  FFMA.FTZ R183, R156, UR7, -R189.reuse ;  /* 0x000000079cb77c23 */ /* 0x100fe200080108bd */
[----:B------:R-:W-:Y:S01]  /*8dc0*/  MUFU.EX2 R198, R198 ;  /* 0x000000c600c67308 */ /* 0x000fe20000000800 */
[--C-:B------:R-:W-:Y:S01]  /*8dd0*/  FFMA.FTZ R156, R157, UR7, -R189.reuse ;  /* 0x000000079d9c7c23 */ /* 0x100fe200080108bd */
[----:B------:R-:W-:Y:S01]  /*8de0*/  FMNMX.FTZ R2, R179, R2, !PT ;  /* 0x00000002b3027209 */ /* 0x000fe20007810000 */
[----:B------:R-:W-:Y:S01]  /*8df0*/  FFMA.FTZ R157, R159, UR7, -R189 ;  /* 0x000000079f9d7c23 */ /* 0x000fe200080108bd */
[----:B-1----:R-:W-:Y:S01]  /*8e00*/  FFMA.FTZ R17, R0, R17, R181 ;  /* 0x0000001100117223 */ /* 0x002fe200000100b5 */
[--C-:B------:R-:W-:Y:S01]  /*8e10*/  FFMA.FTZ R159, R161, UR7, -R189.reuse ;  /* 0x00000007a19f7c23 */ /* 0x100fe200080108bd */
[----:B------:R-:W-:Y:S01]  /*8e20*/  FFMA.FTZ R161, R192, UR7, -R189 ;  /* 0x00000007c0a17c23 */ /* 0x000fe200080108bd */
[----:B------:R-:W0:Y:S01]  /*8e30*/  SHFL.BFLY PT, R191, R2, 0x2, 0x1f ;  /* 0x0c401f0002bf7f89 */ /* 0x000e2200000e0000 */
[----:B------:R-:W-:Y:S01]  /*8e40*/  MUFU.EX2 R183, R183 ;  /* 0x000000b700b77308 */ /* 0x000fe20000000800 */
[C---:B--2---:R-:W-:Y:S01]  /*8e50*/  FADD.FTZ R17, R196.reuse, R17 ;  /* 0x00000011c4117221 */ /* 0x044fe20000010000 */
[----:B------:R-:W-:-:S06]  /*8e60*/  F2FP.BF16.F32.PACK_AB R196, R196, R181 ;  /* 0x000000b5c4c4723e */ /* 0x000fcc00000010ff */
[----:B------:R-:W-:Y:S08]  /*8e70*/  MUFU.EX2 R156, R156 ;  /* 0x0000009c009c7308 */ /* 0x000ff00000000800 */
[----:B------:R-:W1:Y:S01]  /*8e80*/  MUFU.EX2 R157, R157 ;  /* 0x0000009d009d7308 */ /* 0x000e620000000800 */
[----:B0-----:R-:W-:-:S07]  /*8e90*/  FMNMX.FTZ R191, R2, R191, !PT ;  /* 0x000000bf02bf7209 */ /* 0x001fce0007810000 */
[----:B------:R-:W-:Y:S01]  /*8ea0*/  MUFU.EX2 R194, R194 ;  /* 0x000000c200c27308 */ /* 0x000fe20000000800 */
[----:B------:R-:W0:Y:S07]  /*8eb0*/  SHFL.BFLY PT, R4, R191, 0x1, 0x1f ;  /* 0x0c201f00bf047f89 */ /* 0x000e2e00000e0000 */
[----:B------:R-:W-:Y:S01]  /*8ec0*/  MUFU.EX2 R159, R159 ;  /* 0x0000009f009f7308 */ /* 0x000fe20000000800 */
[----:B-1----:R-:W-:-:S07]  /*8ed0*/  F2FP.BF16.F32.PACK_AB R192, R157, R156 ;  /* 0x0000009c9dc0723e */ /* 0x002fce00000010ff */
[----:B------:R-:W-:Y:S08]  /*8ee0*/  MUFU.EX2 R188, R188 ;  /* 0x000000bc00bc7308 */ /* 0x000ff00000000800 */
[----:B------:R-:W-:Y:S01]  /*8ef0*/  MUFU.EX2 R161, R161 ;  /* 0x000000a100a17308 */ /* 0x000fe20000000800 */
[----:B0-----:R-:W-:-:S07]  /*8f00*/  FMNMX.FTZ R4, R191, R4, !PT ;  /* 0x00000004bf047209 */ /* 0x001fce0007810000 */
[----:B------:R-:W-:Y:S01]  /*8f10*/  MUFU.EX2 R190, R190 ;  /* 0x000000be00be7308 */ /* 0x000fe20000000800 */
[C---:B------:R-:W-:Y:S01]  /*8f20*/  FADD.FTZ R2, -R4.reuse, R21 ;  /* 0x0000001504027221 */ /* 0x040fe20000010100 */
[----:B------:R-:W-:-:S03]  /*8f30*/  FMUL.FTZ R164, R4, UR7 ;  /* 0x0000000704a47c20 */ /* 0x000fc60008410000 */
[----:B------:R-:W-:Y:S01]  /*8f40*/  FMUL.FTZ R2, R2, UR7 ;  /* 0x0000000702027c20 */ /* 0x000fe20008410000 */
[--C-:B------:R-:W-:Y:S01]  /*8f50*/  FFMA.FTZ R197, R152, UR7, -R164.reuse ;  /* 0x0000000798c57c23 */ /* 0x100fe200080108a4 */
[--C-:B------:R-:W-:Y:S01]  /*8f60*/  FFMA.FTZ R152, R153, UR7, -R164.reuse ;  /* 0x0000000799987c23 */ /* 0x100fe200080108a4 */
[--C-:B------:R-:W-:Y:S01]  /*8f70*/  FFMA.FTZ R199, R154, UR7, -R164.reuse ;  /* 0x000000079ac77c23 */ /* 0x100fe200080108a4 */
[----:B------:R-:W-:Y:S02]  /*8f80*/  IMAD.U32 R153, RZ, RZ, UR6 ;  /* 0x00000006ff997e24 */ /* 0x000fe4000f8e00ff */
[--C-:B------:R-:W-:Y:S01]  /*8f90*/  FFMA.FTZ R160, R155, UR7, -R164.reuse ;  /* 0x000000079ba07c23 */ /* 0x100fe200080108a4 */
[----:B------:R-:W-:Y:S01]  /*8fa0*/  MUFU.EX2 R2, R2 ;  /* 0x0000000200027308 */ /* 0x000fe20000000800 */
[--C-:B------:R-:W-:Y:S01]  /*8fb0*/  FFMA.FTZ R193, R158, UR7, -R164.reuse ;  /* 0x000000079ec17c23 */ /* 0x100fe200080108a4 */
[--C-:B------:R-:W-:Y:S01]  /*8fc0*/  FFMA.FTZ R162, R162, UR7, -R164.reuse ;  /* 0x00000007a2a27c23 */ /* 0x100fe200080108a4 */
[----:B------:R-:W-:Y:S01]  /*8fd0*/  @!P1 IADD3 R153, R153, 0x30840, RZ ;  /* 0x0003084099999810 */ /* 0x000fe20007ffe0ff */
[--C-:B------:R-:W-:Y:S01]  /*8fe0*/  FFMA.FTZ R195, R163, UR7, -R164.reuse ;  /* 0x00000007a3c37c23 */ /* 0x100fe200080108a4 */
[--C-:B------:R-:W-:Y:S01]  /*8ff0*/  FFMA.FTZ R154, R166, UR7, -R164.reuse ;  /* 0x00000007a69a7c23 */ /* 0x100fe200080108a4 */
[----:B------:R-:W-:Y:S01]  /*9000*/  FADD.FTZ R166, R198, R17 ;  /* 0x00000011c6a67221 */ /* 0x000fe20000010000 */
[----:B------:R-:W-:Y:S01]  /*9010*/  @!P1 PRMT R153, RZ, 0x654, R153 ;  /* 0x00000654ff999816 */ /* 0x000fe20000000099 */
[----:B------:R-:W-:Y:S01]  /*9020*/  MUFU.EX2 R197, R197 ;  /* 0x000000c500c57308 */ /* 0x000fe20000000800 */
[--C-:B------:R-:W-:Y:S01]  /*9030*/  FFMA.FTZ R158, R170, UR7, -R164.reuse ;  /* 0x00000007aa9e7c23 */ /* 0x100fe200080108a4 */
[--C-:B------:R-:W-:Y:S01]  /*9040*/  FFMA.FTZ R191, R171, UR7, -R164.reuse ;  /* 0x00000007abbf7c23 */ /* 0x100fe200080108a4 */
[--C-:B------:R-:W-:Y:S01]  /*9050*/  FFMA.FTZ R174, R174, UR7, -R164.reuse ;  /* 0x00000007aeae7c23 */ /* 0x100fe200080108a4 */
[--C-:B------:R-:W-:Y:S01]  /*9060*/  FFMA.FTZ R175, R175, UR7, -R164.reuse ;  /* 0x00000007afaf7c23 */ /* 0x100fe200080108a4 */
[--C-:B------:R-:W-:Y:S01]  /*9070*/  FFMA.FTZ R177, R177, UR7, -R164.reuse ;  /* 0x00000007b1b17c23 */ /* 0x100fe200080108a4 */
[----:B------:R-:W-:Y:S01]  /*9080*/  FFMA.FTZ R178, R178, UR7, -R164 ;  /* 0x00000007b2b27c23 */ /* 0x000fe200080108a4 */
[----:B------:R-:W-:Y:S01]  /*9090*/  IMAD.U32 R155, RZ, RZ, UR14 ;  /* 0x0000000eff9b7e24 */ /* 0x000fe2000f8e00ff */
[----:B------:R-:W-:Y:S01]  /*90a0*/  MUFU.EX2 R152, R152 ;  /* 0x0000009800987308 */ /* 0x000fe20000000800 */
[----:B------:R-:W-:-:S02]  /*90b0*/  F2FP.BF16.F32.PACK_AB R198, R183, R198 ;  /* 0x000000c6b7c6723e */ /* 0x000fc400000010ff */
[----:B------:R-:W-:-:S05]  /*90c0*/  @!P1 VIADD R155, R155, 0x30860 ;  /* 0x000308609b9b9836 */ /* 0x000fca0000000000 */
[----:B------:R-:W-:Y:S01]  /*90d0*/  MUFU.EX2 R199, R199 ;  /* 0x000000c700c77308 */ /* 0x000fe20000000800 */
[----:B------:R-:W-:-:S07]  /*90e0*/  @!P1 PRMT R155, RZ, 0x654, R155 ;  /* 0x00000654ff9b9816 */ /* 0x000fce000000009b */
        /* <DEDUP_REMOVED lines=11> */
[----:B------:R-:W0:Y:S08]  /*91a0*/  MUFU.EX2 R177, R177 ;  /* 0x000000b100b17308 */ /* 0x000e300000000800 */
[----:B------:R-:W-:Y:S01]  /*91b0*/  MUFU.EX2 R21, R176 ;  /* 0x000000b000157308 */ /* 0x000fe20000000800 */
[----:B------:R-:W-:-:S02]  /*91c0*/  WARPGROUP.DEPBAR.LE gsb0, 0x0 ;  /* 0x00008000000079c5 */ /* 0x000fc40000010000 */
[----:B------:R1:W-:Y:S01]  /*91d0*/  @!P1 SYNCS.ARRIVE.TRANS64.RED.A1T0 RZ, [R153+URZ], RZ ;  /* 0x000000ff99ff99a7 */ /* 0x0003e2000810043f */
[--C-:B------:R-:W-:Y:S01]  /*91e0*/  FFMA.FTZ R184, R168, UR7, -R189.reuse ;  /* 0x00000007a8b87c23 */ /* 0x100fe200080108bd */
[----:B------:R-:W-:Y:S01]  /*91f0*/  FFMA.FTZ R186, R169, UR7, -R189 ;  /* 0x00000007a9ba7c23 */ /* 0x000fe200080108bd */
[--C-:B------:R-:W-:Y:S01]  /*9200*/  FFMA.FTZ R189, R167, UR7, -R164.reuse ;  /* 0x00000007a7bd7c23 */ /* 0x100fe200080108a4 */
[----:B------:R-:W-:Y:S01]  /*9210*/  FFMA.FTZ R164, R179, UR7, -R164 ;  /* 0x00000007b3a47c23 */ /* 0x000fe200080108a4 */
[----:B------:R-:W-:Y:S01]  /*9220*/  MUFU.EX2 R187, R178 ;  /* 0x000000b200bb7308 */ /* 0x000fe20000000800 */
[----:B0-----:R-:W-:Y:S01]  /*9230*/  F2FP.BF16.F32.PACK_AB R185, R177, R175 ;  /* 0x000000afb1b9723e */ /* 0x001fe200000010ff */
[----:B-1----:R-:W-:Y:S01]  /*9240*/  FFMA.FTZ R153, R2, R16, R197 ;  /* 0x0000001002997223 */ /* 0x002fe200000100c5 */
[C---:B------:R-:W-:Y:S01]  /*9250*/  F2FP.BF16.F32.PACK_AB R197, R152.reuse, R197 ;  /* 0x000000c598c5723e */ /* 0x040fe200000010ff */
[----:B------:R0:W-:Y:S02]  /*9260*/  @!P1 SYNCS.ARRIVE.TRANS64.RED.A1T0 RZ, [R155+URZ], RZ ;  /* 0x000000ff9bff99a7 */ /* 0x0001e4000810043f */
[----:B------:R-:W-:Y:S01]  /*9270*/  FADD.FTZ R16, R152, R153 ;  /* 0x0000009998107221 */ /* 0x000fe20000010000 */
[----:B------:R-:W-:Y:S01]  /*9280*/  FADD.FTZ R153, R183, R166 ;  /* 0x000000a6b7997221 */ /* 0x000fe20000010000 */
[----:B------:R-:W1:Y:S02]  /*9290*/  MUFU.EX2 R189, R189 ;  /* 0x000000bd00bd7308 */ /* 0x000e640000000800 */
[----:B------:R-:W-:Y:S01]  /*92a0*/  FADD.FTZ R17, R199, R16 ;  /* 0x00000010c7117221 */ /* 0x000fe20000010000 */
[----:B------:R-:W-:Y:S01]  /*92b0*/  FADD.FTZ R166, R156, R153 ;  /* 0x000000999ca67221 */ /* 0x000fe20000010000 */
[----:B------:R-:W-:-:S02]  /*92c0*/  F2FP.BF16.F32.PACK_AB R199, R160, R199 ;  /* 0x000000c7a0c7723e */ /* 0x000fc400000010ff */
[----:B------:R-:W-:Y:S01]  /*92d0*/  FADD.FTZ R16, R160, R17 ;  /* 0x00000011a0107221 */ /* 0x000fe20000010000 */
[----:B------:R-:W-:Y:S01]  /*92e0*/  FADD.FTZ R153, R157, R166 ;  /* 0x000000a69d997221 */ /* 0x000fe20000010000 */
[----:B------:R-:W2:Y:S02]  /*92f0*/  MUFU.EX2 R184, R184 ;  /* 0x000000b800b87308 */ /* 0x000ea40000000800 */
[----:B------:R-:W-:Y:S01]  /*9300*/  FADD.FTZ R17, R193, R16 ;  /* 0x00000010c1117221 */ /* 0x000fe20000010000 */
[----:B------:R-:W-:Y:S01]  /*9310*/  FADD.FTZ R166, R194, R153 ;  /* 0x00000099c2a67221 */ /* 0x000fe20000010000 */
[C---:B------:R-:W-:Y:S02]  /*9320*/  F2FP.BF16.F32.PACK_AB R193, R162.reuse, R193 ;  /* 0x000000c1a2c1723e */ /* 0x040fe400000010ff */
[----:B------:R-:W-:Y:S01]  /*9330*/  FADD.FTZ R16, R162, R17 ;  /* 0x00000011a2107221 */ /* 0x000fe20000010000 */
[C---:B------:R-:W-:Y:S01]  /*9340*/  FADD.FTZ R153, R159.reuse, R166 ;  /* 0x000000a69f997221 */ /* 0x040fe20000010000 */
[----:B------:R-:W3:Y:S01]  /*9350*/  MUFU.EX2 R186, R186 ;  /* 0x000000ba00ba7308 */ /* 0x000ee20000000800 */
[----:B------:R-:W-:Y:S01]  /*9360*/  F2FP.BF16.F32.PACK_AB R194, R159, R194 ;  /* 0x000000c29fc2723e */ /* 0x000fe200000010ff */
[----:B------:R-:W-:Y:S01]  /*9370*/  FADD.FTZ R17, R195, R16 ;  /* 0x00000010c3117221 */ /* 0x000fe20000010000 */
[----:B------:R-:W-:Y:S01]  /*9380*/  FADD.FTZ R152, R188, R153 ;  /* 0x00000099bc987221 */ /* 0x000fe20000010000 */
[----:B------:R-:W-:-:S02]  /*9390*/  F2FP.BF16.F32.PACK_AB R195, R154, R195 ;  /* 0x000000c39ac3723e */ /* 0x000fc400000010ff */
[----:B------:R-:W-:Y:S01]  /*93a0*/  FADD.FTZ R16, R154, R17 ;  /* 0x000000119a107221 */ /* 0x000fe20000010000 */
[C---:B------:R-:W-:Y:S01]  /*93b0*/  FADD.FTZ R153, R161.reuse, R152 ;  /* 0x00000098a1997221 */ /* 0x040fe20000010000 */
[----:B------:R-:W4:Y:S01]  /*93c0*/  MUFU.EX2 R164, R164 ;  /* 0x000000a400a47308 */ /* 0x000f220000000800 */
[----:B------:R-:W-:Y:S01]  /*93d0*/  F2FP.BF16.F32.PACK_AB R188, R161, R188 ;  /* 0x000000bca1bc723e */ /* 0x000fe200000010ff */
[----:B-1----:R-:W-:Y:S01]  /*93e0*/  FADD.FTZ R17, R189, R16 ;  /* 0x00000010bd117221 */ /* 0x002fe20000010000 */
[----:B------:R-:W-:Y:S01]  /*93f0*/  FADD.FTZ R152, R190, R153 ;  /* 0x00000099be987221 */ /* 0x000fe20000010000 */
[C---:B------:R-:W-:Y:S02]  /*9400*/  F2FP.BF16.F32.PACK_AB R189, R158.reuse, R189 ;  /* 0x000000bd9ebd723e */ /* 0x040fe400000010ff */
[----:B------:R-:W-:Y:S01]  /*9410*/  FADD.FTZ R16, R158, R17 ;  /* 0x000000119e107221 */ /* 0x000fe20000010000 */
[C---:B------:R-:W-:Y:S01]  /*9420*/  FADD.FTZ R17, R165.reuse, R152 ;  /* 0x00000098a5117221 */ /* 0x040fe20000010000 */
[----:B------:R-:W-:-:S02]  /*9430*/  F2FP.BF16.F32.PACK_AB R190, R165, R190 ;  /* 0x000000bea5be723e */ /* 0x000fc400000010ff */
[----:B------:R-:W-:Y:S01]  /*9440*/  FADD.FTZ R16, R191, R16 ;  /* 0x00000010bf107221 */ /* 0x000fe20000010000 */
[----:B--2---:R-:W-:Y:S01]  /*9450*/  FADD.FTZ R152, R184, R17 ;  /* 0x00000011b8987221 */ /* 0x004fe20000010000 */
[C---:B------:R-:W-:Y:S02]  /*9460*/  F2FP.BF16.F32.PACK_AB R191, R174.reuse, R191 ;  /* 0x000000bfaebf723e */ /* 0x040fe400000010ff */
[----:B------:R-:W-:Y:S01]  /*9470*/  FADD.FTZ R16, R174, R16 ;  /* 0x00000010ae107221 */ /* 0x000fe20000010000 */
[C---:B------:R-:W-:Y:S01]  /*9480*/  FADD.FTZ R17, R173.reuse, R152 ;  /* 0x00000098ad117221 */ /* 0x040fe20000010000 */
[----:B------:R-:W-:Y:S02]  /*9490*/  F2FP.BF16.F32.PACK_AB R184, R173, R184 ;  /* 0x000000b8adb8723e */ /* 0x000fe400000010ff */
[----:B------:R-:W-:Y:S01]  /*94a0*/  FADD.FTZ R16, R175, R16 ;  /* 0x00000010af107221 */ /* 0x000fe20000010000 */
[----:B---3--:R-:W-:Y:S01]  /*94b0*/  FADD.FTZ R152, R186, R17 ;  /* 0x00000011ba987221 */ /* 0x008fe20000010000 */
[----:B------:R-:W-:-:S02]  /*94c0*/  F2FP.BF16.F32.PACK_AB R186, R21, R186 ;  /* 0x000000ba15ba723e */ /* 0x000fc400000010ff */
[----:B------:R-:W-:Y:S01]  /*94d0*/  FADD.FTZ R16, R177, R16 ;  /* 0x00000010b1107221 */ /* 0x000fe20000010000 */
[----:B------:R-:W-:Y:S01]  /*94e0*/  FADD.FTZ R17, R21, R152 ;  /* 0x0000009815117221 */ /* 0x000fe20000010000 */
[----:B------:R-:W-:Y:S02]  /*94f0*/  IMAD.MOV.U32 R21, RZ, RZ, R4 ;  /* 0x000000ffff157224 */ /* 0x000fe400078e0004 */
[----:B------:R-:W-:Y:S01]  /*9500*/  FADD.FTZ R16, R187, R16 ;  /* 0x00000010bb107221 */ /* 0x000fe20000010000 */
[----:B----4-:R-:W-:-:S03]  /*9510*/  F2FP.BF16.F32.PACK_AB R187, R164, R187 ;  /* 0x000000bba4bb723e */ /* 0x010fc600000010ff */
[----:B------:R-:W-:Y:S01]  /*9520*/  FADD.FTZ R16, R164, R16 ;  /* 0x00000010a4107221 */ /* 0x000fe20000010000 */
[----:B0-----:R-:W-:Y:S06]  /*9530*/  @P2 BRA `(.L_x_1134) ;  /* 0xffffffdc00e82947 */ /* 0x001fec000383ffff */
.L_x_1125:
[----:B------:R-:W-:-:S13]  /*9540*/  ISETP.GE.AND P2, PT, R20, UR61, PT ;  /* 0x0000003d14007c0c */ /* 0x000fda000bf46270 */
[----:B------:R-:W-:Y:S05]  /*9550*/  @!P2 BRA `(.L_x_1135) ;  /* 0x0000002800cca947 */ /* 0x000fea0003800000 */
[----:B------:R-:W-:Y:S01]  /*9560*/  IMAD.MOV.U32 R202, RZ, RZ, R4 ;  /* 0x000000ffffca7224 */ /* 0x000fe200078e0004 */
[----:B------:R-:W-:Y:S01]  /*9570*/  UMOV UR38, UR36 ;  /* 0x0000002400267c82 */ /* 0x000fe20008000000 */
[----:B------:R-:W-:Y:S01]  /*9580*/  IMAD.IADD R4, R19, 0x1, -R22 ;  /* 0x0000000113047824 */ /* 0x000fe200078e0a16 */
[----:B------:R-:W-:Y:S01]  /*9590*/  UMOV UR4, UR37 ;  /* 0x0000002500047c82 */ /* 0x000fe20008000000 */
[----:B------:R-:W-:Y:S01]  /*95a0*/  IMAD.MOV.U32 R200, RZ, RZ, R5 ;  /* 0x000000ffffc87224 */ /* 0x000fe200078e0005 */
[----:B------:R-:W-:Y:S01]  /*95b0*/  ULDC UR50, c[0x0][0x9e4] ;  /* 0x0002790000327ab9 */ /* 0x000fe20000000800 */
[----:B------:R-:W-:Y:S01]  /*95c0*/  ULDC UR54, c[0x0][0x988] ;  /* 0x0002620000367ab9 */ /* 0x000fe20000000800 */
[----:B------:R-:W-:Y:S01]  /*95d0*/  IADD3 R203, R4, 0x8, R3 ;  /* 0x0000000804cb7810 */ /* 0x000fe20007ffe003 */
[----:B------:R-:W-:Y:S01]  /*95e0*/  ULDC UR5, c[0x0][0x9d8] ;  /* 0x0002760000057ab9 */ /* 0x000fe20000000800 */
[----:B------:R-:W-:Y:S01]  /*95f0*/  IADD3 R201, R3, R4, RZ ;  /* 0x0000000403c97210 */ /* 0x000fe20007ffe0ff */
[----:B------:R-:W-:Y:S01]  /*9600*/  ULDC UR55, c[0x0][0x9e0] ;  /* 0x0002780000377ab9 */ /* 0x000fe20000000800 */
[----:B------:R-:W-:-:S07]  /*9610*/  LOP3.LUT R21, RZ, R203, RZ, 0x33, !PT ;  /* 0x000000cbff157212 */ /* 0x000fce00078e33ff */
.L_x_1152:
[----:B------:R-:W-:-:S04]  /*9620*/  UIADD3 UR6, UR4, 0x1, URZ ;  /* 0x0000000104067890 */ /* 0x000fc8000fffe03f */
[----:B------:R-:W-:-:S04]  /*9630*/  UISETP.NE.AND UP0, UPT, UR6, 0x2, UPT ;  /* 0x000000020600788c */ /* 0x000fc8000bf05270 */
[----:B------:R-:W-:Y:S02]  /*9640*/  USEL UR36, URZ, 0x1, UP0 ;  /* 0x000000013f247887 */ /* 0x000fe40008000000 */
[----:B------:R-:W-:Y:S02]  /*9650*/  USEL UR37, UR6, URZ, UP0 ;  /* 0x0000003f06257287 */ /* 0x000fe40008000000 */
[----:B------:R-:W-:Y:S01]  /*9660*/  ULOP3.LUT UR36, UR38, UR36, URZ, 0x3c, !UPT ;  /* 0x0000002426247292 */ /* 0x000fe2000f8e3c3f */
[----:B------:R-:W-:Y:S11]  /*9670*/  @!P0 BRA `(.L_x_1136) ;  /* 0x0000000000048947 */ /* 0x000ff60003800000 */
[----:B------:R-:W-:Y:S01]  /*9680*/  BPT.TRAP 0x1 ;  /* 0x000000040000795c */ /* 0x000fe20000300000 */
.L_x_1136:
[----:B------:R-:W-:Y:S01]  /*9690*/  ULEA UR6, UR37, UR39, 0x3 ;  /* 0x0000002725067291 */ /* 0x000fe2000f8e183f */
[----:B------:R-:W-:-:S05]  /*96a0*/  IMAD.U32 R4, RZ, RZ, UR36 ;  /* 0x00000024ff047e24 */ /* 0x000fca000f8e00ff */
[----:B------:R-:W-:-:S04]  /*96b0*/  SHF.L.U32 R4, R4, 0x1f, RZ ;  /* 0x0000001f04047819 */ /* 0x000fc800000006ff */
[----:B------:R0:W1:Y:S01]  /*96c0*/  SYNCS.PHASECHK.TRANS64.TRYWAIT P2, [UR6+0x30830], R4 ;  /* 0x03083004ff0075a7 */ /* 0x0000620008040146 */
[----:B------:R-:W-:Y:S05]  /*96d0*/  @!P0 BRA `(.L_x_1137) ;  /* 0x0000000000048947 */ /* 0x000fea0003800000 */
[----:B------:R-:W-:Y:S01]  /*96e0*/  BPT.TRAP 0x1 ;  /* 0x000000040000795c */ /* 0x000fe20000300000 */
.L_x_1137:
[----:B-1----:R-:W-:Y:S05]  /*96f0*/  @P2 BRA `(.L_x_1138) ;  /* 0x0000000000082947 */ /* 0x002fea0003800000 */
[----:B------:R-:W1:Y:S02]  /*9700*/  SYNCS.PHASECHK.TRANS64.TRYWAIT P2, [UR6+0x30830], R4 ;  /* 0x03083004ff0075a7 */ /* 0x000e640008040146 */
[----:B-1----:R-:W-:Y:S05]  /*9710*/  @!P2 BRA `(.L_x_1139) ;  /* 0x000000c400d8a947 */ /* 0x002fea0003800000 */
.L_x_1138:
        /* <DEDUP_REMOVED lines=227> */
.L_x_1140:
[----:B------:R-:W-:Y:S01]  /*a550*/  ULEA UR14, UR4, UR39, 0x3 ;  /* 0x00000027040e7291 */ /* 0x000fe2000f8e183f */
[----:B------:R-:W-:-:S05]  /*a560*/  IMAD.U32 R0, RZ, RZ, UR38 ;  /* 0x00000026ff007e24 */ /* 0x000fca000f8e00ff */
[----:B------:R-:W-:-:S04]  /*a570*/  SHF.L.U32 R0, R0, 0x1f, RZ ;  /* 0x0000001f00007819 */ /* 0x000fc800000006ff */
[----:B------:R2:W3:Y:S01]  /*a580*/  SYNCS.PHASECHK.TRANS64.TRYWAIT P2, [UR14+0x30850], R0 ;  /* 0x03085000ff0075a7 */ /* 0x0004e2000804014e */
[----:B------:R-:W-:Y:S05]  /*a590*/  @!P0 BRA `(.L_x_1141) ;  /* 0x0000000000048947 */ /* 0x000fea0003800000 */
[----:B------:R-:W-:Y:S01]  /*a5a0*/  BPT.TRAP 0x1 ;  /* 0x000000040000795c */ /* 0x000fe20000300000 */
.L_x_1141:
[----:B---3--:R-:W-:Y:S05]  /*a5b0*/  @P2 BRA `(.L_x_1142) ;  /* 0x0000000000082947 */ /* 0x008fea0003800000 */
[----:B------:R-:W3:Y:S02]  /*a5c0*/  SYNCS.PHASECHK.TRANS64.TRYWAIT P2, [UR14+0x30850], R0 ;  /* 0x03085000ff0075a7 */ /* 0x000ee4000804014e */
[----:B---3--:R-:W-:Y:S05]  /*a5d0*/  @!P2 BRA `(.L_x_1143) ;  /* 0x000000b80040a947 */ /* 0x008fea0003800000 */
.L_x_1142:
[----:B------:R-:W-:Y:S01]  /*a5e0*/  UIADD3 UR7, UR39, 0x400, URZ ;  /* 0x0000040027077890 */ /* 0x000fe2000fffe03f */
[----:B------:R-:W-:Y:S01]  /*a5f0*/  WARPGROUP.ARRIVE ;  /* 0x00000000000079c5 */ /* 0x000fe20000000000 */
[----:B------:R-:W-:Y:S01]  /*a600*/  UMOV UR11, 0x40000040 ;  /* 0x40000040000b7882 */ /* 0x000fe20000000000 */
[----:B-12---:R-:W-:Y:S01]  /*a610*/  FMUL.FTZ R0, R154, UR5 ;  /* 0x000000059a007c20 */ /* 0x006fe20008410000 */
[----:B------:R-:W-:Y:S01]  /*a620*/  USHF.R.U32.HI UR7, URZ, 0x4, UR7 ;  /* 0x000000043f077899 */ /* 0x000fe20008011607 */
[----:B------:R-:W-:Y:S01]  /*a630*/  FMUL.FTZ R2, R155, UR5 ;  /* 0x000000059b027c20 */ /* 0x000fe20008410000 */
[----:B------:R-:W-:Y:S01]  /*a640*/  FMUL.FTZ R154, R162, UR5 ;  /* 0x00000005a29a7c20 */ /* 0x000fe20008410000 */
[----:B------:R-:W-:Y:S01]  /*a650*/  FMUL.FTZ R155, R163, UR5 ;  /* 0x00000005a39b7c20 */ /* 0x000fe20008410000 */
[----:B------:R-:W-:Y:S01]  /*a660*/  ULOP3.LUT UR7, UR7, 0x3fff, URZ, 0xc0, !UPT ;  /* 0x00003fff07077892 */ /* 0x000fe2000f8ec03f */
[----:B------:R-:W-:Y:S01]  /*a670*/  FMUL.FTZ R162, R178, UR5 ;  /* 0x00000005b2a27c20 */ /* 0x000fe20008410000 */
[----:B------:R-:W-:Y:S01]  /*a680*/  FMUL.FTZ R163, R179, UR5 ;  /* 0x00000005b3a37c20 */ /* 0x000fe20008410000 */
[----:B0-----:R-:W-:Y:S01]  /*a690*/  IMAD.U32 R4, RZ, RZ, UR6 ;  /* 0x00000006ff047e24 */ /* 0x001fe2000f8e00ff */
[----:B------:R-:W-:Y:S01]  /*a6a0*/  ULOP3.LUT UR7, UR7, 0x2000000, URZ, 0xfc, !UPT ;  /* 0x0200000007077892 */ /* 0x000fe2000f8efc3f */
[----:B------:R-:W0:Y:S02]  /*a6b0*/  MUFU.TANH R0, R0 ;  /* 0x0000000000007308 */ /* 0x000e240000002400 */
[----:B------:R-:W-:Y:S01]  /*a6c0*/  @!P1 VIADD R4, R4, 0x30840 ;  /* 0x0003084004049836 */ /* 0x000fe20000000000 */
[----:B------:R-:W-:-:S04]  /*a6d0*/  ULEA UR4, UR4, UR7, 0xb ;  /* 0x0000000704047291 */ /* 0x000fc8000f8e583f */
[----:B------:R-:W-:Y:S01]  /*a6e0*/  @!P1 PRMT R4, RZ, 0x654, R4 ;  /* 0x00000654ff049816 */ /* 0x000fe20000000004 */
[----:B------:R-:W1:Y:S02]  /*a6f0*/  MUFU.TANH R2, R2 ;  /* 0x0000000200027308 */ /* 0x000e640000002400 */
[----:B------:R-:W-:Y:S02]  /*a700*/  UMOV UR10, UR4 ;  /* 0x00000004000a7c82 */ /* 0x000fe40008000000 */
[----:B------:R-:W-:Y:S01]  /*a710*/  HGMMA.64x256x16.F32.BF16 R24, R196, gdesc[UR8].tnspB, R24, gsb0 ;  /* 0x43e00008c4187df0 */ /* 0x000fe20008001818 */
[----:B------:R-:W-:Y:S01]  /*a720*/  UIADD3 UR10, UR4, 0x80, URZ ;  /* 0x00000080040a7890 */ /* 0x000fe2000fffe03f */
[----:B------:R-:W-:Y:S02]  /*a730*/  UMOV UR11, 0x40000040 ;  /* 0x40000040000b7882 */ /* 0x000fe40000000000 */
[----:B------:R-:W2:Y:S08]  /*a740*/  MUFU.TANH R154, R154 ;  /* 0x0000009a009a7308 */ /* 0x000eb00000002400 */
[----:B------:R-:W3:Y:S08]  /*a750*/  MUFU.TANH R155, R155 ;  /* 0x0000009b009b7308 */ /* 0x000ef00000002400 */
[----:B------:R-:W4:Y:S08]  /*a760*/  MUFU.TANH R162, R162 ;  /* 0x000000a200a27308 */ /* 0x000f300000002400 */
[----:B------:R-:W0:Y:S01]  /*a770*/  MUFU.TANH R163, R163 ;  /* 0x000000a300a37308 */ /* 0x000e220000002400 */
[----:B------:R-:W-:-:S02]  /*a780*/  WARPGROUP.DEPBAR.LE gsb0, 0x0 ;  /* 0x00008000000079c5 */ /* 0x000fc40000010000 */
        /* <DEDUP_REMOVED lines=19> */
[----:B------:R-:W-:Y:S01]  /*a8c0*/  FMUL.FTZ R191, R165, UR5 ;  /* 0x00000005a5bf7c20 */ /* 0x000fe20008410000 */
[----:B------:R-:W-:Y:S01]  /*a8d0*/  FMUL.FTZ R158, R170, UR5 ;  /* 0x00000005aa9e7c20 */ /* 0x000fe20008410000 */
[----:B------:R-:W-:Y:S01]  /*a8e0*/  FMUL.FTZ R159, R171, UR5 ;  /* 0x00000005ab9f7c20 */ /* 0x000fe20008410000 */
[----:B------:R-:W-:Y:S01]  /*a8f0*/  FMUL.FTZ R170, R176, UR5 ;  /* 0x00000005b0aa7c20 */ /* 0x000fe20008410000 */
[----:B------:R-:W-:Y:S01]  /*a900*/  FMUL.FTZ R171, R177, UR5 ;  /* 0x00000005b1ab7c20 */ /* 0x000fe20008410000 */
[----:B------:R-:W-:Y:S01]  /*a910*/  FMUL.FTZ R164, R182, UR5 ;  /* 0x00000005b6a47c20 */ /* 0x000fe20008410000 */
[----:B------:R-:W-:Y:S01]  /*a920*/  FMUL.FTZ R165, R183, UR5 ;  /* 0x00000005b7a57c20 */ /* 0x000fe20008410000 */
        /* <DEDUP_REMOVED lines=17> */
[----:B------:R-:W-:Y:S02]  /*aa40*/  IMAD.SHL.U32 R172, R20, 0x40, RZ ;  /* 0x0000004014ac7824 */ /* 0x000fe400078e00ff */
        /* <DEDUP_REMOVED lines=10> */
[----:B------:R-:W-:Y:S01]  /*aaf0*/  IADD3 R5, R19, 0x1, -R172 ;  /* 0x0000000113057810 */ /* 0x000fe20007ffe8ac */
[----:B------:R-:W0:Y:S01]  /*ab00*/  MUFU.TANH R184, R184 ;  /* 0x000000b800b87308 */ /* 0x000e220000002400 */
[----:B------:R0:W-:Y:S03]  /*ab10*/  @!P1 SYNCS.ARRIVE.TRANS64.RED.A1T0 RZ, [R4+URZ], RZ ;  /* 0x000000ff04ff99a7 */ /* 0x0001e6000810043f */
[----:B------:R-:W-:-:S04]  /*ab20*/  IMAD.IADD R5, R5, 0x1, -R22 ;  /* 0x0000000105057824 */ /* 0x000fc800078e0a16 */
[----:B------:R-:W0:Y:S01]  /*ab30*/  MUFU.TANH R185, R185 ;  /* 0x000000b900b97308 */ /* 0x000e220000002400 */
[----:B------:R-:W-:-:S04]  /*ab40*/  IMAD R5, R18, -0x2, R5 ;  /* 0xfffffffe12057824 */ /* 0x000fc800078e0205 */
[C---:B------:R-:W-:Y:S02]  /*ab50*/  VIADD R178, R5.reuse, UR55 ;  /* 0x0000003705b27c36 */ /* 0x040fe40008000000 */
[----:B------:R-:W-:Y:S01]  /*ab60*/  VIADD R180, R5, UR51 ;  /* 0x0000003305b47c36 */ /* 0x000fe20008000000 */
[----:B------:R-:W0:Y:S02]  /*ab70*/  MUFU.TANH R186, R186 ;  /* 0x000000ba00ba7308 */ /* 0x000e240000002400 */
[C---:B------:R-:W-:Y:S01]  /*ab80*/  IADD3 R176, R3.reuse, R178, RZ ;  /* 0x000000b203b07210 */ /* 0x040fe20007ffe0ff */
[----:B------:R-:W-:-:S05]  /*ab90*/  IMAD.IADD R177, R3, 0x1, R180 ;  /* 0x0000000103b17824 */ /* 0x000fca00078e02b4 */
        /* <DEDUP_REMOVED lines=11> */
[----:B-1234-:R-:W-:Y:S05]  /*ac50*/  @!P6 BRA `(.L_x_1144) ;  /* 0x00000000005ce947 */ /* 0x01efea0003800000 */
[----:B------:R-:W-:Y:S01]  /*ac60*/  ISETP.GT.AND P2, PT, R201, -0x1, PT ;  /* 0xffffffffc900780c */ /* 0x000fe20003f44270 */
[----:B------:R-:W-:-:S12]  /*ac70*/  BSSY B0, `(.L_x_1145) ;  /* 0x0000011000007945 */ /* 0x000fd80003800000 */
[----:B------:R-:W-:Y:S05]  /*ac80*/  @P2 BRA `(.L_x_1146) ;  /* 0x0000000000242947 */ /* 0x000fea0003800000 */
[----:B------:R-:W-:Y:S01]  /*ac90*/  IMAD.U32 R179, RZ, RZ, UR50 ;  /* 0x00000032ffb37e24 */ /* 0x000fe2000f8e00ff */
[----:B------:R-:W-:-:S04]  /*aca0*/  IADD3 R175, R3, R19, -R22 ;  /* 0x0000001303af7210 */ /* 0x000fc80007ffe816 */
[----:B------:R-:W-:Y:S02]  /*acb0*/  ISETP.NE.AND P2, PT, R179, 0x1, PT ;  /* 0x00000001b300780c */ /* 0x000fe40003f45270 */
[----:B------:R-:W-:-:S11]  /*acc0*/  LOP3.LUT R175, RZ, R175, RZ, 0x33, !PT ;  /* 0x000000afffaf7212 */ /* 0x000fd600078e33ff */
[----:B0-----:R-:W0:Y:S02]  /*acd0*/  @P2 LDC.64 R4, c[0x0][0x9e8] ;  /* 0x00027a00ff042b82 */ /* 0x001e240000000a00 */
[----:B0-----:R-:W-:-:S05]  /*ace0*/  @P2 IMAD.HI.U32 R4, R175, R4, RZ ;  /* 0x00000004af042227 */ /* 0x001fca00078e00ff */
[----:B------:R-:W-:-:S04]  /*acf0*/  @P2 SHF.R.U32.HI R175, RZ, R5, R4 ;  /* 0x00000005ffaf2219 */ /* 0x000fc80000011604 */
[----:B------:R-:W-:Y:S01]  /*ad00*/  LOP3.LUT R175, RZ, R175, RZ, 0x33, !PT ;  /* 0x000000afffaf7212 */ /* 0x000fe200078e33ff */
[----:B------:R-:W-:Y:S06]  /*ad10*/  BRA `(.L_x_1147) ;  /* 0x0000000000187947 */ /* 0x000fec0003800000 */
.L_x_1146:
[----:B------:R-:W-:Y:S02]  /*ad20*/  IMAD.U32 R179, RZ, RZ, UR50 ;  /* 0x00000032ffb37e24 */ /* 0x000fe4000f8e00ff */
[----:B------:R-:W-:-:S03]  /*ad30*/  IMAD.MOV.U32 R175, RZ, RZ, R201 ;  /* 0x000000ffffaf7224 */ /* 0x000fc600078e00c9 */
[----:B------:R-:W-:-:S13]  /*ad40*/  ISETP.NE.AND P2, PT, R179, 0x1, PT ;  /* 0x00000001b300780c */ /* 0x000fda0003f45270 */
[----:B0-----:R-:W0:Y:S02]  /*ad50*/  @P2 LDC.64 R4, c[0x0][0x9e8] ;  /* 0x00027a00ff042b82 */ /* 0x001e240000000a00 */
[----:B0-----:R-:W-:-:S05]  /*ad60*/  @P2 IMAD.HI.U32 R4, R201, R4, RZ ;  /* 0x00000004c9042227 */ /* 0x001fca00078e00ff */
[----:B------:R-:W-:-:S07]  /*ad70*/  @P2 SHF.R.U32.HI R175, RZ, R5, R4 ;  /* 0x00000005ffaf2219 */ /* 0x000fce0000011604 */
.L_x_1147:
[----:B------:R-:W-:Y:S05]  /*ad80*/  BSYNC B0 ;  /* 0x0000000000007941 */ /* 0x000fea0003800000 */
.L_x_1145:
[----:B------:R-:W-:-:S04]  /*ad90*/  IMAD R5, R175, R179, -R172 ;  /* 0x000000b3af057224 */ /* 0x000fc800078e0aac */
[----:B------:R-:W-:-:S05]  /*ada0*/  IMAD R5, R18, -0x2, R5 ;  /* 0xfffffffe12057824 */ /* 0x000fca00078e0205 */
[----:B------:R-:W-:Y:S02]  /*adb0*/  VIADDMNMX R176, R5, R179, R176, PT ;  /* 0x000000b305b07246 */ /* 0x000fe400038001b0 */
[----:B------:R-:W-:-:S07]  /*adc0*/  VIMNMX R177, R177, R5, !PT ;  /* 0x00000005b1b17248 */ /* 0x000fce0007fe0100 */
.L_x_1144:
[----:B------:R-:W-:-:S04]  /*add0*/  ISETP.GT.AND P2, PT, R20, -0x1, PT ;  /* 0xffffffff1400780c */ /* 0x000fc80003f44270 */
[C---:B------:R-:W-:Y:S02]  /*ade0*/  ISETP.GT.AND P3, PT, R177.reuse, RZ, P2 ;  /* 0x000000ffb100720c */ /* 0x040fe40001764270 */
[C---:B------:R-:W-:Y:S02]  /*adf0*/  ISETP.GT.AND P5, PT, R177.reuse, 0x1, P2 ;  /* 0x00000001b100780c */ /* 0x040fe400017a4270 */
[----:B------:R-:W-:Y:S02]  /*ae00*/  ISETP.LT.OR P4, PT, R176, 0x1, P3 ;  /* 0x00000001b000780c */ /* 0x000fe40001f81670 */
[C---:B------:R-:W-:Y:S02]  /*ae10*/  ISETP.GT.AND P3, PT, R177.reuse, 0x8, P2 ;  /* 0x00000008b100780c */ /* 0x040fe40001764270 */
[----:B0-----:R-:W-:Y:S02]  /*ae20*/  FSEL R175, R188, -INF , !P4 ;  /* 0xff800000bcaf7808 */ /* 0x001fe40006000000 */
        /* <DEDUP_REMOVED lines=40> */
[--C-:B------:R-:W-:Y:S02]  /*b0b0*/  IADD3 R176, R178, 0x8, R3.reuse ;  /* 0x00000008b2b07810 */ /* 0x100fe40007ffe003 */
[----:B------:R-:W-:Y:S02]  /*b0c0*/  IADD3 R177, R180, 0x8, R3 ;  /* 0x00000008b4b17810 */ /* 0x000fe40007ffe003 */
[----:B------:R-:W-:-:S02]  /*b0d0*/  FSEL R171, R171, -INF , !P5 ;  /* 0xff800000abab7808 */ /* 0x000fc40006800000 */
[----:B------:R-:W-:Y:S02]  /*b0e0*/  FSEL R173, R173, -INF , !P3 ;  /* 0xff800000adad7808 */ /* 0x000fe40005800000 */
[----:B------:R-:W-:Y:S01]  /*b0f0*/  FSEL R174, R174, -INF , !P4 ;  /* 0xff800000aeae7808 */ /* 0x000fe20006000000 */
[----:B------:R-:W-:Y:S06]  /*b100*/  @!P6 BRA `(.L_x_1148) ;  /* 0x000000000058e947 */ /* 0x000fec0003800000 */
        /* <DEDUP_REMOVED lines=11> */
.L_x_1150:
[----:B------:R-:W-:Y:S02]  /*b1c0*/  IMAD.U32 R180, RZ, RZ, UR50 ;  /* 0x00000032ffb47e24 */ /* 0x000fe4000f8e00ff */
[----:B------:R-:W-:-:S03]  /*b1d0*/  IMAD.MOV.U32 R179, RZ, RZ, R203 ;  /* 0x000000ffffb37224 */ /* 0x000fc600078e00cb */
[----:B------:R-:W-:-:S13]  /*b1e0*/  ISETP.NE.AND P3, PT, R180, 0x1, PT ;  /* 0x00000001b400780c */ /* 0x000fda0003f65270 */
[----:B------:R-:W0:Y:S02]  /*b1f0*/  @P3 LDC.64 R4, c[0x0][0x9e8] ;  /* 0x00027a00ff043b82 */ /* 0x000e240000000a00 */
[----:B0-----:R-:W-:-:S05]  /*b200*/  @P3 IMAD.HI.U32 R4, R203, R4, RZ ;  /* 0x00000004cb043227 */ /* 0x001fca00078e00ff */
[----:B------:R-:W-:-:S07]  /*b210*/  @P3 SHF.R.U32.HI R179, RZ, R5, R4 ;  /* 0x00000005ffb33219 */ /* 0x000fce0000011604 */
.L_x_1151:
[----:B------:R-:W-:Y:S05]  /*b220*/  BSYNC B0 ;  /* 0x0000000000007941 */ /* 0x000fea0003800000 */
.L_x_1149:
[----:B------:R-:W-:-:S04]  /*b230*/  IMAD R5, R179, R180, -R172 ;  /* 0x000000b4b3057224 */ /* 0x000fc800078e0aac */
[----:B------:R-:W-:-:S05]  /*b240*/  IMAD R5, R18, -0x2, R5 ;  /* 0xfffffffe12057824 */ /* 0x000fca00078e0205 */
[----:B------:R-:W-:Y:S02]  /*b250*/  VIADDMNMX R176, R5, R180, R176, PT ;  /* 0x000000b405b07246 */ /* 0x000fe400038001b0 */
[----:B------:R-:W-:-:S07]  /*b260*/  VIMNMX R177, R177, R5, !PT ;  /* 0x00000005b1b17248 */ /* 0x000fce0007fe0100 */
.L_x_1148:
[----:B------:R-:W-:Y:S01]  /*b270*/  FMNMX.FTZ R4, R175, R200, !PT ;  /* 0x000000c8af047209 */ /* 0x000fe20007810000 */
[----:B------:R-:W-:Y:S01]  /*b280*/  UMOV UR7, UR54 ;  /* 0x0000003600077c82 */ /* 0x000fe20008000000 */
        /* <DEDUP_REMOVED lines=18> */
[----:B------:R-:W-:-:S02]  /*b3b0*/  FSEL R179, R0, -INF , !P3 ;  /* 0xff80000000b37808 */ /* 0x000fc40005800000 */
[----:B------:R-:W-:Y:S02]  /*b3c0*/  FMNMX.FTZ R5, R167, R4, !PT ;  /* 0x00000004a7057209 */ /* 0x000fe40007810000 */
[----:B------:R-:W-:Y:S02]  /*b3d0*/  ISETP.LT.OR P4, PT, R176, 0x9, P4 ;  /* 0x00000009b000780c */ /* 0x000fe40002781670 */
[----:B------:R-:W-:Y:S02]  /*b3e0*/  FMNMX.FTZ R4, R168, R5, !PT ;  /* 0x00000005a8047209 */ /* 0x000fe40007810000 */
[----:B------:R-:W-:Y:S02]  /*b3f0*/  FSEL R2, R153, -INF , !P5 ;  /* 0xff80000099027808 */ /* 0x000fe40006800000 */
[----:B------:R-:W-:Y:S02]  /*b400*/  FMNMX.FTZ R5, R169, R4, !PT ;  /* 0x00000004a9057209 */ /* 0x000fe40007810000 */
[----:B------:R-:W-:-:S02]  /*b410*/  ISETP.GT.AND P5, PT, R177, 0x11, P2 ;  /* 0x00000011b100780c */ /* 0x000fc400017a4270 */
[----:B------:R-:W-:Y:S02]  /*b420*/  FMNMX.FTZ R4, R170, R5, !PT ;  /* 0x00000005aa047209 */ /* 0x000fe40007810000 */
[----:B------:R-:W-:Y:S02]  /*b430*/  FMNMX.FTZ R153, R179, R202, !PT ;  /* 0x000000cab3997209 */ /* 0x000fe40007810000 */
[----:B------:R-:W-:Y:S02]  /*b440*/  FMNMX.FTZ R4, R171, R4, !PT ;  /* 0x00000004ab047209 */ /* 0x000fe40007810000 */
[----:B------:R-:W-:Y:S02]  /*b450*/  FSEL R152, R152, -INF , !P4 ;  /* 0xff80000098987808 */ /* 0x000fe40006000000 */
[----:B------:R-:W-:Y:S02]  /*b460*/  FMNMX.FTZ R5, R173, R4, !PT ;  /* 0x00000004ad057209 */ /* 0x000fe40007810000 */
[----:B------:R-:W-:-:S02]  /*b470*/  ISETP.GT.AND P4, PT, R177, 0x10, P2 ;  /* 0x00000010b100780c */ /* 0x000fc40001784270 */
[----:B------:R-:W-:Y:S02]  /*b480*/  FMNMX.FTZ R4, R174, R5, !PT ;  /* 0x00000005ae047209 */ /* 0x000fe40007810000 */
[----:B------:R-:W-:Y:S02]  /*b490*/  ISETP.LT.OR P5, PT, R176, 0x12, P5 ;  /* 0x00000012b000780c */ /* 0x000fe40002fa1670 */
[----:B------:R-:W-:Y:S01]  /*b4a0*/  FMNMX.FTZ R153, R172, R153, !PT ;  /* 0x00000099ac997209 */ /* 0x000fe20007810000 */
[----:B------:R-:W0:Y:S01]  /*b4b0*/  SHFL.BFLY PT, R5, R4, 0x2, 0x1f ;  /* 0x0c401f0004057f89 */ /* 0x000e2200000e0000 */
[----:B------:R-:W-:Y:S02]  /*b4c0*/  ISETP.LT.OR P4, PT, R176, 0x11, P4 ;  /* 0x00000011b000780c */ /* 0x000fe40002781670 */
[----:B------:R-:W-:Y:S02]  /*b4d0*/  FSEL R155, R155, -INF , !P5 ;  /* 0xff8000009b9b7808 */ /* 0x000fe40006800000 */
[----:B------:R-:W-:-:S02]  /*b4e0*/  FMNMX.FTZ R153, R152, R153, !PT ;  /* 0x0000009998997209 */ /* 0x000fc40007810000 */
[C---:B------:R-:W-:Y:S02]  /*b4f0*/  ISETP.GT.AND P5, PT, R177.reuse, 0x20, P2 ;  /* 0x00000020b100780c */ /* 0x040fe400017a4270 */
[----:B------:R-:W-:Y:S02]  /*b500*/  FSEL R154, R154, -INF , !P4 ;  /* 0xff8000009a9a7808 */ /* 0x000fe40006000000 */
[C---:B------:R-:W-:Y:S02]  /*b510*/  ISETP.GT.AND P3, PT, R177.reuse, 0x18, P2 ;  /* 0x00000018b100780c */ /* 0x040fe40001764270 */
[----:B------:R-:W-:Y:S02]  /*b520*/  FMNMX.FTZ R153, R2, R153, !PT ;  /* 0x0000009902997209 */ /* 0x000fe40007810000 */
[----:B------:R-:W-:Y:S02]  /*b530*/  ISETP.LT.OR P5, PT, R176, 0x21, P5 ;  /* 0x00000021b000780c */ /* 0x000fe40002fa1670 */
[----:B------:R-:W-:-:S02]  /*b540*/  ISETP.GT.AND P4, PT, R177, 0x19, P2 ;  /* 0x00000019b100780c */ /* 0x000fc40001784270 */
[----:B------:R-:W-:Y:S02]  /*b550*/  ISETP.LT.OR P3, PT, R176, 0x19, P3 ;  /* 0x00000019b000780c */ /* 0x000fe40001f61670 */
[----:B------:R-:W-:Y:S02]  /*b560*/  FMNMX.FTZ R0, R154, R153, !PT ;  /* 0x000000999a007209 */ /* 0x000fe40007810000 */
[----:B------:R-:W-:Y:S02]  /*b570*/  FSEL R158, R158, -INF , !P5 ;  /* 0xff8000009e9e7808 */ /* 0x000fe40006800000 */
[----:B0-----:R-:W-:Y:S02]  /*b580*/  FMNMX.FTZ R178, R4, R5, !PT ;  /* 0x0000000504b27209 */ /* 0x001fe40007810000 */
[----:B------:R-:W-:Y:S02]  /*b590*/  ISETP.LT.OR P4, PT, R176, 0x1a, P4 ;  /* 0x0000001ab000780c */ /* 0x000fe40002781670 */
[----:B------:R-:W-:Y:S01]  /*b5a0*/  FSEL R156, R156, -INF , !P3 ;  /* 0xff8000009c9c7808 */ /* 0x000fe20005800000 */
[----:B------:R-:W0:Y:S01]  /*b5b0*/  SHFL.BFLY PT, R5, R178, 0x1, 0x1f ;  /* 0x0c201f00b2057f89 */ /* 0x000e2200000e0000 */
[----:B------:R-:W-:-:S02]  /*b5c0*/  FMNMX.FTZ R153, R155, R0, !PT ;  /* 0x000000009b997209 */ /* 0x000fc40007810000 */
[----:B------:R-:W-:Y:S02]  /*b5d0*/  ISETP.GT.AND P3, PT, R177, 0x21, P2 ;  /* 0x00000021b100780c */ /* 0x000fe40001764270 */
[----:B------:R-:W-:Y:S02]  /*b5e0*/  FSEL R157, R157, -INF , !P4 ;  /* 0xff8000009d9d7808 */ /* 0x000fe40006000000 */
[----:B------:R-:W-:Y:S02]  /*b5f0*/  ISETP.GT.AND P4, PT, R177, 0x28, P2 ;  /* 0x00000028b100780c */ /* 0x000fe40001784270 */
[C---:B------:R-:W-:Y:S02]  /*b600*/  ISETP.LT.OR P3, PT, R176.reuse, 0x22, P3 ;  /* 0x00000022b000780c */ /* 0x040fe40001f61670 */
[----:B------:R-:W-:Y:S02]  /*b610*/  ISETP.LT.OR P4, PT, R176, 0x29, P4 ;  /* 0x00000029b000780c */ /* 0x000fe40002781670 */
[----:B------:R-:W-:-:S02]  /*b620*/  FSEL R159, R159, -INF , !P3 ;  /* 0xff8000009f9f7808 */ /* 0x000fc40005800000 */
[----:B------:R-:W-:Y:S02]  /*b630*/  ISETP.GT.AND P3, PT, R177, 0x29, P2 ;  /* 0x00000029b100780c */ /* 0x000fe40001764270 */
[----:B------:R-:W-:Y:S02]  /*b640*/  FSEL R161, R161, -INF , !P4 ;  /* 0xff800000a1a17808 */ /* 0x000fe40006000000 */
[----:B------:R-:W-:Y:S02]  /*b650*/  ISETP.GT.AND P4, PT, R177, 0x30, P2 ;  /* 0x00000030b100780c */ /* 0x000fe40001784270 */
[C---:B------:R-:W-:Y:S02]  /*b660*/  ISETP.LT.OR P3, PT, R176.reuse, 0x2a, P3 ;  /* 0x0000002ab000780c */ /* 0x040fe40001f61670 */
[----:B------:R-:W-:Y:S02]  /*b670*/  ISETP.LT.OR P4, PT, R176, 0x31, P4 ;  /* 0x00000031b000780c */ /* 0x000fe40002781670 */
[----:B0-----:R-:W-:-:S02]  /*b680*/  FMNMX.FTZ R5, R178, R5, !PT ;  /* 0x00000005b2057209 */ /* 0x001fc40007810000 */
[----:B------:R-:W-:Y:S02]  /*b690*/  FSEL R160, R160, -INF , !P3 ;  /* 0xff800000a0a07808 */ /* 0x000fe40005800000 */
[C---:B------:R-:W-:Y:S01]  /*b6a0*/  FSETP.NEU.FTZ.AND P5, PT, R5.reuse, -INF , PT ;  /* 0xff8000000500780b */ /* 0x040fe20003fbd000 */
[----:B------:R-:W-:Y:S01]  /*b6b0*/  FMUL.FTZ R4, R5, UR7 ;  /* 0x0000000705047c20 */ /* 0x000fe20008410000 */
[----:B------:R-:W-:Y:S02]  /*b6c0*/  ISETP.GT.AND P3, PT, R177, 0x31, P2 ;  /* 0x00000031b100780c */ /* 0x000fe40001764270 */
[----:B------:R-:W-:Y:S02]  /*b6d0*/  FSEL R162, R162, -INF , !P4 ;  /* 0xff800000a2a27808 */ /* 0x000fe40006000000 */
[----:B------:R-:W-:Y:S02]  /*b6e0*/  FSEL R0, R4, RZ, P5 ;  /* 0x000000ff04007208 */ /* 0x000fe40002800000 */
[----:B------:R-:W-:-:S02]  /*b6f0*/  FMNMX.FTZ R4, R156, R153, !PT ;  /* 0x000000999c047209 */ /* 0x000fc40007810000 */
[----:B------:R-:W-:Y:S01]  /*b700*/  ISETP.GT.AND P4, PT, R177, 0x38, P2 ;  /* 0x00000038b100780c */ /* 0x000fe20001784270 */
[--C-:B------:R-:W-:Y:S01]  /*b710*/  FFMA.FTZ R153, R175, UR7, -R0.reuse ;  /* 0x00000007af997c23 */ /* 0x100fe20008010800 */
[----:B------:R-:W-:Y:S01]  /*b720*/  FMNMX.FTZ R175, R157, R4, !PT ;  /* 0x000000049daf7209 */ /* 0x000fe20007810000 */
[--C-:B------:R-:W-:Y:S01]  /*b730*/  FFMA.FTZ R192, R186, UR7, -R0.reuse ;  /* 0x00000007bac07c23 */ /* 0x100fe20008010800 */
[----:B------:R-:W-:Y:S01]  /*b740*/  ISETP.LT.OR P3, PT, R176, 0x32, P3 ;  /* 0x00000032b000780c */ /* 0x000fe20001f61670 */
[--C-:B------:R-:W-:Y:S01]  /*b750*/  FFMA.FTZ R186, R173, UR7, -R0.reuse ;  /* 0x00000007adba7c23 */ /* 0x100fe20008010800 */
[----:B------:R-:W-:Y:S01]  /*b760*/  FMNMX.FTZ R4, R158, R175, !PT ;  /* 0x000000af9e047209 */ /* 0x000fe20007810000 */
[--C-:B------:R-:W-:Y:S01]  /*b770*/  FFMA.FTZ R198, R184, UR7, -R0.reuse ;  /* 0x00000007b8c67c23 */ /* 0x100fe20008010800 */
        /* <DEDUP_REMOVED lines=20> */
[----:B------:R-:W-:Y:S01]  /*b8c0*/  FSEL R175, R165, -INF , !P2 ;  /* 0xff800000a5af7808 */ /* 0x000fe20005000000 */
[--C-:B------:R-:W-:Y:S01]  /*b8d0*/  FFMA.FTZ R174, R174, UR7, -R0.reuse ;  /* 0x00000007aeae7c23 */ /* 0x100fe20008010800 */
[----:B------:R-:W-:Y:S01]  /*b8e0*/  FMNMX.FTZ R4, R164, R177, !PT ;  /* 0x000000b1a4047209 */ /* 0x000fe20007810000 */
[----:B------:R-:W-:Y:S01]  /*b8f0*/  FFMA.FTZ R177, R187, UR7, -R0 ;  /* 0x00000007bbb17c23 */ /* 0x000fe20008010800 */
[----:B------:R-:W-:Y:S01]  /*b900*/  FSEL R173, R5, RZ, P5 ;  /* 0x000000ff05ad7208 */ /* 0x000fe20002800000 */
[----:B------:R-:W-:Y:S01]  /*b910*/  MUFU.EX2 R153, R153 ;  /* 0x0000009900997308 */ /* 0x000fe20000000800 */
[----:B------:R-:W-:-:S03]  /*b920*/  FMNMX.FTZ R4, R175, R4, !PT ;  /* 0x00000004af047209 */ /* 0x000fc60007810000 */
[----:B------:R-:W-:Y:S01]  /*b930*/  FADD.FTZ R0, -R173, R200 ;  /* 0x000000c8ad007221 */ /* 0x000fe20000010100 */
[----:B------:R-:W-:Y:S01]  /*b940*/  IMAD.MOV.U32 R200, RZ, RZ, R5 ;  /* 0x000000ffffc87224 */ /* 0x000fe200078e0005 */
[----:B------:R-:W0:Y:S02]  /*b950*/  SHFL.BFLY PT, R183, R4, 0x2, 0x1f ;  /* 0x0c401f0004b77f89 */ /* 0x000e2400000e0000 */
[----:B------:R-:W-:Y:S01]  /*b960*/  FMUL.FTZ R0, R0, UR7 ;  /* 0x0000000700007c20 */ /* 0x000fe20008410000 */
[----:B------:R-:W-:Y:S08]  /*b970*/  MUFU.EX2 R196, R196 ;  /* 0x000000c400c47308 */ /* 0x000ff00000000800 */
[----:B------:R-:W1:Y:S08]  /*b980*/  MUFU.EX2 R0, R0 ;  /* 0x0000000000007308 */ /* 0x000e700000000800 */
[----:B------:R-:W2:Y:S01]  /*b990*/  MUFU.EX2 R198, R198 ;  /* 0x000000c600c67308 */ /* 0x000ea20000000800 */
[----:B0-----:R-:W-:-:S07]  /*b9a0*/  FMNMX.FTZ R183, R4, R183, !PT ;  /* 0x000000b704b77209 */ /* 0x001fce0007810000 */
[----:B------:R-:W0:Y:S01]  /*b9b0*/  MUFU.EX2 R165, R185 ;  /* 0x000000b900a57308 */ /* 0x000e220000000800 */
[----:B-1----:R-:W-:Y:S01]  /*b9c0*/  FFMA.FTZ R17, R0, R17, R153 ;  /* 0x0000001100117223 */ /* 0x002fe20000010099 */
[----:B------:R-:W1:Y:S03]  /*b9d0*/  SHFL.BFLY PT, R4, R183, 0x1, 0x1f ;  /* 0x0c201f00b7047f89 */ /* 0x000e6600000e0000 */
[C---:B------:R-:W-:Y:S01]  /*b9e0*/  FADD.FTZ R17, R196.reuse, R17 ;  /* 0x00000011c4117221 */ /* 0x040fe20000010000 */
[----:B------:R-:W-:Y:S02]  /*b9f0*/  F2FP.BF16.F32.PACK_AB R196, R196, R153 ;  /* 0x00000099c4c4723e */ /* 0x000fe400000010ff */
[----:B------:R-:W-:Y:S01]  /*ba00*/  MUFU.EX2 R192, R192 ;  /* 0x000000c000c07308 */ /* 0x000fe20000000800 */
[----:B--2---:R-:W-:-:S07]  /*ba10*/  FADD.FTZ R168, R198, R17 ;  /* 0x00000011c6a87221 */ /* 0x004fce0000010000 */
[----:B------:R-:W-:Y:S01]  /*ba20*/  MUFU.EX2 R177, R177 ;  /* 0x000000b100b17308 */ /* 0x000fe20000000800 */
[----:B0-----:R-:W-:-:S07]  /*ba30*/  F2FP.BF16.F32.PACK_AB R198, R165, R198 ;  /* 0x000000c6a5c6723e */ /* 0x001fce00000010ff */
[----:B------:R-:W-:Y:S01]  /*ba40*/  MUFU.EX2 R194, R194 ;  /* 0x000000c200c27308 */ /* 0x000fe20000000800 */
[----:B-1----:R-:W-:-:S04]  /*ba50*/  FMNMX.FTZ R4, R183, R4, !PT ;  /* 0x00000004b7047209 */ /* 0x002fc80007810000 */
[C---:B------:R-:W-:Y:S01]  /*ba60*/  FSETP.NEU.FTZ.AND P2, PT, R4.reuse, -INF , PT ;  /* 0xff8000000400780b */ /* 0x040fe20003f5d000 */
[----:B------:R-:W-:Y:S02]  /*ba70*/  FMUL.FTZ R183, R4, UR7 ;  /* 0x0000000704b77c20 */ /* 0x000fe40008410000 */
[----:B------:R-:W-:Y:S03]  /*ba80*/  MUFU.EX2 R181, R181 ;  /* 0x000000b500b57308 */ /* 0x000fe60000000800 */
[----:B------:R-:W-:-:S05]  /*ba90*/  FSEL R183, R183, RZ, P2 ;  /* 0x000000ffb7b77208 */ /* 0x000fca0001000000 */
[----:B------:R-:W-:Y:S01]  /*baa0*/  MUFU.EX2 R188, R188 ;  /* 0x000000bc00bc7308 */ /* 0x000fe20000000800 */
[--C-:B------:R-:W-:Y:S01]  /*bab0*/  FFMA.FTZ R193, R154, UR7, -R183.reuse ;  /* 0x000000079ac17c23 */ /* 0x100fe200080108b7 */
        /* <DEDUP_REMOVED lines=11> */
[----:B------:R-:W-:Y:S01]  /*bb70*/  FADD.FTZ R157, R165, R168 ;  /* 0x000000a8a59d7221 */ /* 0x000fe20000010000 */
[--C-:B------:R-:W-:Y:S01]  /*bb80*/  FFMA.FTZ R189, R158, UR7, -R183.reuse ;  /* 0x000000079ebd7c23 */ /* 0x100fe200080108b7 */
[--C-:B------:R-:W-:Y:S01]  /*bb90*/  FFMA.FTZ R158, R159, UR7, -R183.reuse ;  /* 0x000000079f9e7c23 */ /* 0x100fe200080108b7 */
[--C-:B------:R-:W-:Y:S01]  /*bba0*/  FFMA.FTZ R191, R161, UR7, -R183.reuse ;  /* 0x00000007a1bf7c23 */ /* 0x100fe200080108b7 */
[----:B------:R-:W-:Y:S01]  /*bbb0*/  MUFU.EX2 R197, R197 ;  /* 0x000000c500c57308 */ /* 0x000fe20000000800 */
[--C-:B------:R-:W-:Y:S01]  /*bbc0*/  FFMA.FTZ R185, R162, UR7, -R183.reuse ;  /* 0x00000007a2b97c23 */ /* 0x100fe200080108b7 */
[--C-:B------:R-:W-:Y:S01]  /*bbd0*/  FFMA.FTZ R163, R163, UR7, -R183.reuse ;  /* 0x00000007a3a37c23 */ /* 0x100fe200080108b7 */
[--C-:B------:R-:W-:Y:S01]  /*bbe0*/  FFMA.FTZ R164, R164, UR7, -R183.reuse ;  /* 0x00000007a4a47c23 */ /* 0x100fe200080108b7 */
[----:B------:R-:W-:Y:S01]  /*bbf0*/  FFMA.FTZ R175, R175, UR7, -R183 ;  /* 0x00000007afaf7c23 */ /* 0x000fe200080108b7 */
[C---:B------:R-:W-:Y:S01]  /*bc00*/  ISETP.GT.AND P2, PT, R20.reuse, UR61, PT ;  /* 0x0000003d14007c0c */ /* 0x040fe2000bf44270 */
[----:B------:R-:W-:-:S02]  /*bc10*/  VIADD R20, R20, 0xffffffff ;  /* 0xffffffff14147836 */ /* 0x000fc40000000000 */
[----:B------:R-:W0:Y:S01]  /*bc20*/  MUFU.EX2 R2, R155 ;  /* 0x0000009b00027308 */ /* 0x000e220000000800 */
[----:B------:R-:W-:-:S07]  /*bc30*/  IMAD.MOV.U32 R202, RZ, RZ, R4 ;  /* 0x000000ffffca7224 */ /* 0x000fce00078e0004 */
[----:B------:R-:W1:Y:S08]  /*bc40*/  MUFU.EX2 R166, R166 ;  /* 0x000000a600a67308 */ /* 0x000e700000000800 */
[----:B------:R-:W2:Y:S01]  /*bc50*/  MUFU.EX2 R199, R199 ;  /* 0x000000c700c77308 */ /* 0x000ea20000000800 */
[----:B0-----:R-:W-:Y:S01]  /*bc60*/  FFMA.FTZ R17, R2, R16, R197 ;  /* 0x0000001002117223 */ /* 0x001fe200000100c5 */
[----:B------:R-:W-:Y:S01]  /*bc70*/  FADD.FTZ R16, R192, R157 ;  /* 0x0000009dc0107221 */ /* 0x000fe20000010000 */
[----:B------:R-:W-:-:S02]  /*bc80*/  MOV R157, UR14 ;  /* 0x0000000e009d7c02 */ /* 0x000fc40008000f00 */
[C---:B------:R-:W-:Y:S01]  /*bc90*/  F2FP.BF16.F32.PACK_AB R192, R177.reuse, R192 ;  /* 0x000000c0b1c0723e */ /* 0x040fe200000010ff */
[----:B------:R-:W-:Y:S01]  /*bca0*/  FADD.FTZ R155, R177, R16 ;  /* 0x00000010b19b7221 */ /* 0x000fe20000010000 */
[----:B------:R-:W-:Y:S01]  /*bcb0*/  FFMA.FTZ R16, R160, UR7, -R183 ;  /* 0x00000007a0107c23 */ /* 0x000fe200080108b7 */
[----:B------:R-:W0:Y:S01]  /*bcc0*/  MUFU.EX2 R152, R152 ;  /* 0x0000009800987308 */ /* 0x000e220000000800 */
[C---:B-1----:R-:W-:Y:S01]  /*bcd0*/  FADD.FTZ R168, R166.reuse, R17 ;  /* 0x00000011a6a87221 */ /* 0x042fe20000010000 */
[----:B------:R-:W-:Y:S01]  /*bce0*/  @!P1 VIADD R157, R157, 0x30860 ;  /* 0x000308609d9d9836 */ /* 0x000fe20000000000 */
[----:B------:R-:W-:-:S04]  /*bcf0*/  F2FP.BF16.F32.PACK_AB R197, R166, R197 ;  /* 0x000000c5a6c5723e */ /* 0x000fc800000010ff */
[----:B------:R-:W-:Y:S01]  /*bd00*/  @!P1 PRMT R157, RZ, 0x654, R157 ;  /* 0x00000654ff9d9816 */ /* 0x000fe2000000009d */
[----:B------:R-:W1:Y:S01]  /*bd10*/  MUFU.EX2 R154, R154 ;  /* 0x0000009a009a7308 */ /* 0x000e620000000800 */
[----:B--2---:R-:W-:Y:S01]  /*bd20*/  FADD.FTZ R17, R199, R168 ;  /* 0x000000a8c7117221 */ /* 0x004fe20000010000 */
[----:B------:R-:W-:Y:S01]  /*bd30*/  FADD.FTZ R168, R194, R155 ;  /* 0x0000009bc2a87221 */ /* 0x000fe20000010000 */
[----:B------:R2:W-:Y:S01]  /*bd40*/  @!P1 SYNCS.ARRIVE.TRANS64.RED.A1T0 RZ, [R157+URZ], RZ ;  /* 0x000000ff9dff99a7 */ /* 0x0005e2000810043f */
[C---:B------:R-:W-:Y:S02]  /*bd50*/  F2FP.BF16.F32.PACK_AB R194, R181.reuse, R194 ;  /* 0x000000c2b5c2723e */ /* 0x040fe400000010ff */
[----:B------:R-:W-:Y:S02]  /*bd60*/  FADD.FTZ R155, R181, R168 ;  /* 0x000000a8b59b7221 */ /* 0x000fe40000010000 */
[----:B------:R-:W3:Y:S01]  /*bd70*/  MUFU.EX2 R195, R195 ;  /* 0x000000c300c37308 */ /* 0x000ee20000000800 */
[----:B0-----:R-:W-:Y:S01]  /*bd80*/  FADD.FTZ R160, R152, R17 ;  /* 0x0000001198a07221 */ /* 0x001fe20000010000 */
[----:B------:R-:W-:Y:S01]  /*bd90*/  FADD.FTZ R162, R188, R155 ;  /* 0x0000009bbca27221 */ /* 0x000fe20000010000 */
[----:B------:R-:W-:-:S02]  /*bda0*/  F2FP.BF16.F32.PACK_AB R199, R152, R199 ;  /* 0x000000c798c7723e */ /* 0x000fc400000010ff */
[----:B------:R-:W-:-:S03]  /*bdb0*/  FADD.FTZ R17, R193, R160 ;  /* 0x000000a0c1117221 */ /* 0x000fc60000010000 */
        /* <DEDUP_REMOVED lines=19> */
[----:B---3--:R-:W-:-:S07]  /*bef0*/  FADD.FTZ R17, R191, R160 ;  /* 0x000000a0bf117221 */ /* 0x008fce0000010000 */
[----:B------:R-:W3:Y:S01]  /*bf00*/  MUFU.EX2 R184, R184 ;  /* 0x000000b800b87308 */ /* 0x000ee20000000800 */
[C---:B0-----:R-:W-:Y:S01]  /*bf10*/  FADD.FTZ R153, R169.reuse, R162 ;  /* 0x000000a2a9997221 */ /* 0x041fe20000010000 */
[----:B------:R-:W-:-:S06]  /*bf20*/  F2FP.BF16.F32.PACK_AB R190, R169, R190 ;  /* 0x000000bea9be723e */ /* 0x000fcc00000010ff */
[----:B------:R-:W0:Y:S01]  /*bf30*/  MUFU.EX2 R185, R185 ;  /* 0x000000b900b97308 */ /* 0x000e220000000800 */
[C---:B-1----:R-:W-:Y:S01]  /*bf40*/  FADD.FTZ R160, R16.reuse, R17 ;  /* 0x0000001110a07221 */ /* 0x042fe20000010000 */
[----:B------:R-:W-:-:S06]  /*bf50*/  F2FP.BF16.F32.PACK_AB R191, R16, R191 ;  /* 0x000000bf10bf723e */ /* 0x000fcc00000010ff */
[----:B------:R-:W1:Y:S01]  /*bf60*/  MUFU.EX2 R171, R171 ;  /* 0x000000ab00ab7308 */ /* 0x000e620000000800 */
[----:B---3--:R-:W-:-:S07]  /*bf70*/  FADD.FTZ R162, R184, R153 ;  /* 0x00000099b8a27221 */ /* 0x008fce0000010000 */
        /* <DEDUP_REMOVED lines=11> */
[----:B-1----:R-:W-:Y:S01]  /*c030*/  FADD.FTZ R160, R187, R160 ;  /* 0x000000a0bba07221 */ /* 0x002fe20000010000 */
[C---:B---3--:R-:W-:Y:S01]  /*c040*/  FADD.FTZ R17, R173.reuse, R162 ;  /* 0x000000a2ad117221 */ /* 0x048fe20000010000 */
[----:B------:R-:W-:Y:S02]  /*c050*/  F2FP.BF16.F32.PACK_AB R186, R173, R186 ;  /* 0x000000baadba723e */ /* 0x000fe400000010ff */
[C---:B0-----:R-:W-:Y:S01]  /*c060*/  FADD.FTZ R16, R175.reuse, R160 ;  /* 0x000000a0af107221 */ /* 0x041fe20000010000 */
[----:B------:R-:W-:Y:S01]  /*c070*/  F2FP.BF16.F32.PACK_AB R187, R175, R187 ;  /* 0x000000bbafbb723e */ /* 0x000fe200000010ff */
[----:B--2---:R-:W-:Y:S06]  /*c080*/  @P2 BRA `(.L_x_1152) ;  /* 0xffffffd400642947 */ /* 0x004fec000383ffff */
.L_x_1135:
        /* <DEDUP_REMOVED lines=131> */
.L_x_1153:
[----:B------:R-:W-:Y:S01]  /*c8c0*/  ULEA UR5, UR37, UR39, 0x3 ;  /* 0x0000002725057291 */ /* 0x000fe2000f8e183f */
[----:B------:R-:W-:-:S05]  /*c8d0*/  IMAD.U32 R0, RZ, RZ, UR36 ;  /* 0x00000024ff007e24 */ /* 0x000fca000f8e00ff */
[----:B------:R-:W-:-:S04]  /*c8e0*/  SHF.L.U32 R0, R0, 0x1f, RZ ;  /* 0x0000001f00007819 */ /* 0x000fc800000006ff */
[----:B------:R0:W1:Y:S01]  /*c8f0*/  SYNCS.PHASECHK.TRANS64.TRYWAIT P2, [UR5+0x30850], R0 ;  /* 0x03085000ff0075a7 */ /* 0x0000620008040145 */
[----:B------:R-:W-:Y:S05]  /*c900*/  @!P0 BRA `(.L_x_1154) ;  /* 0x0000000000048947 */ /* 0x000fea0003800000 */
[----:B------:R-:W-:Y:S01]  /*c910*/  BPT.TRAP 0x1 ;  /* 0x000000040000795c */ /* 0x000fe20000300000 */
.L_x_1154:
[----:B-1----:R-:W-:Y:S05]  /*c920*/  @P2 BRA `(.L_x_1155) ;  /* 0x0000000000082947 */ /* 0x002fea0003800000 */
[----:B------:R-:W1:Y:S02]  /*c930*/  SYNCS.PHASECHK.TRANS64.TRYWAIT P0, [UR5+0x30850], R0 ;  /* 0x03085000ff0075a7 */ /* 0x000e640008000145 */
[----:B-1----:R-:W-:Y:S05]  /*c940*/  @!P0 BRA `(.L_x_1156) ;  /* 0x00000094007c8947 */ /* 0x002fea0003800000 */
.L_x_1155:
[----:B------:R-:W-:Y:S01]  /*c950*/  UIADD3 UR39, UR39, 0x400, URZ ;  /* 0x0000040027277890 */ /* 0x000fe2000fffe03f */
[----:B------:R-:W-:Y:S01]  /*c960*/  WARPGROUP.ARRIVE ;  /* 0x00000000000079c5 */ /* 0x000fe20000000000 */
[----:B------:R-:W-:Y:S01]  /*c970*/  UMOV UR11, 0x40000040 ;  /* 0x40000040000b7882 */ /* 0x000fe20000000000 */
[----:B-1----:R-:W1:Y:S01]  /*c980*/  SHFL.BFLY PT, R3, R16, 0x2, 0x1f ;  /* 0x0c401f0010037f89 */ /* 0x002e6200000e0000 */
[----:B------:R-:W-:Y:S01]  /*c990*/  USHF.R.U32.HI UR39, URZ, 0x4, UR39 ;  /* 0x000000043f277899 */ /* 0x000fe20008011627 */
[----:B------:R-:W-:Y:S01]  /*c9a0*/  IMAD.MOV.U32 R13, RZ, RZ, RZ ;  /* 0x000000ffff0d7224 */ /* 0x000fe200078e00ff */
[----:B------:R-:W-:Y:S01]  /*c9b0*/  R2UR UR8, R209 ;  /* 0x00000000d10872ca */ /* 0x000fe200000e0000 */
[----:B0-----:R-:W0:Y:S01]  /*c9c0*/  SHFL.BFLY PT, R0, R17, 0x2, 0x1f ;  /* 0x0c401f0011007f89 */ /* 0x001e2200000e0000 */
[----:B------:R-:W-:Y:S01]  /*c9d0*/  ULOP3.LUT UR39, UR39, 0x3fff, URZ, 0xc0, !UPT ;  /* 0x00003fff27277892 */ /* 0x000fe2000f8ec03f */
[----:B------:R-:W-:Y:S02]  /*c9e0*/  IMAD.U32 R11, RZ, RZ, UR5 ;  /* 0x00000005ff0b7e24 */ /* 0x000fe4000f8e00ff */
[----:B------:R-:W-:Y:S01]  /*c9f0*/  IMAD.U32 R6, RZ, RZ, UR7 ;  /* 0x00000007ff067e24 */ /* 0x000fe2000f8e00ff */
[----:B------:R-:W-:Y:S01]  /*ca00*/  ULOP3.LUT UR4, UR39, 0x2000000, URZ, 0xfc, !UPT ;  /* 0x0200000027047892 */ /* 0x000fe2000f8efc3f */
[----:B------:R-:W-:-:S03]  /*ca10*/  IMAD.U32 R12, RZ, RZ, UR7 ;  /* 0x00000007ff0c7e24 */ /* 0x000fc6000f8e00ff */
[----:B------:R-:W-:Y:S02]  /*ca20*/  ULEA UR4, UR37, UR4, 0xb ;  /* 0x0000000425047291 */ /* 0x000fe4000f8e583f */
[----:B------:R-:W-:Y:S02]  /*ca30*/  UIADD3 UR37, UR37, 0x1, URZ ;  /* 0x0000000125257890 */ /* 0x000fe4000fffe03f */
[----:B------:R-:W-:Y:S02]  /*ca40*/  UIADD3 UR6, UR4, 0x80, URZ ;  /* 0x0000008004067890 */ /* 0x000fe4000fffe03f */
[----:B------:R-:W-:Y:S01]  /*ca50*/  UIADD3 UR8, UR8, 0x1, URZ ;  /* 0x0000000108087890 */ /* 0x000fe2000fffe03f */
[----:B------:R-:W-:Y:S01]  /*ca60*/  UMOV UR10, UR4 ;  /* 0x00000004000a7c82 */ /* 0x000fe20008000000 */
[----:B------:R-:W-:-:S07]  /*ca70*/  UISETP.NE.AND UP0, UPT, UR37, 0x2, UPT ;  /* 0x000000022500788c */ /* 0x000fce000bf05270 */
[----:B------:R-:W-:Y:S01]  /*ca80*/  HGMMA.64x256x16.F32.BF16 R24, R196, gdesc[UR8].tnspB, R24, gsb0 ;  /* 0x43e00008c4187df0 */ /* 0x000fe20008001818 */
[----:B------:R-:W-:Y:S01]  /*ca90*/  UMOV UR10, UR6 ;  /* 0x00000006000a7c82 */ /* 0x000fe20008000000 */
[----:B------:R-:W-:Y:S01]  /*caa0*/  UMOV UR11, 0x40000040 ;  /* 0x40000040000b7882 */ /* 0x000fe20000000000 */
[----:B------:R-:W-:Y:S01]  /*cab0*/  UIADD3 UR6, UR4, 0x100, URZ ;  /* 0x0000010004067890 */ /* 0x000fe2000fffe03f */
[----:B-1----:R-:W-:Y:S01]  /*cac0*/  FADD.FTZ R2, R3, R16 ;  /* 0x0000001003027221 */ /* 0x002fe20000010000 */
[----:B------:R-:W-:Y:S01]  /*cad0*/  UIADD3 UR4, UR4, 0x180, URZ ;  /* 0x0000018004047890 */ /* 0x000fe2000fffe03f */
[----:B0-----:R-:W-:Y:S01]  /*cae0*/  FADD.FTZ R0, R0, R17 ;  /* 0x0000001100007221 */ /* 0x001fe20000010000 */
[----:B------:R-:W-:Y:S01]  /*caf0*/  IMAD.U32 R209, RZ, RZ, UR8 ;  /* 0x00000008ffd17e24 */ /* 0x000fe2000f8e00ff */
[----:B------:R-:W-:Y:S01]  /*cb00*/  USEL UR37, UR37, URZ, UP0 ;  /* 0x0000003f25257287 */ /* 0x000fe20008000000 */
[----:B------:R-:W0:Y:S04]  /*cb10*/  SHFL.BFLY PT, R7, R2, 0x1, 0x1f ;  /* 0x0c201f0002077f89 */ /* 0x000e2800000e0000 */
[----:B------:R-:W1:Y:S01]  /*cb20*/  SHFL.BFLY PT, R3, R0, 0x1, 0x1f ;  /* 0x0c201f0000037f89 */ /* 0x000e6200000e0000 */
[----:B0-----:R-:W-:Y:S01]  /*cb30*/  FADD.FTZ R10, R2, R7 ;  /* 0x00000007020a7221 */ /* 0x001fe20000010000 */
[----:B------:R-:W-:-:S02]  /*cb40*/  IMAD.MOV.U32 R7, RZ, RZ, RZ ;  /* 0x000000ffff077224 */ /* 0x000fc400078e00ff */
[----:B------:R-:W-:Y:S02]  /*cb50*/  IMAD.MOV.U32 R2, RZ, RZ, -0x800000 ;  /* 0xff800000ff027424 */ /* 0x000fe400078e00ff */
[----:B-1----:R-:W-:Y:S01]  /*cb60*/  FADD.FTZ R9, R0, R3 ;  /* 0x0000000300097221 */ /* 0x002fe20000010000 */
[----:B------:R-:W-:Y:S02]  /*cb70*/  FSETP.NE.FTZ.AND P2, PT, R10, RZ, PT ;  /* 0x000000ff0a00720b */ /* 0x000fe40003f55000 */
[----:B------:R-:W-:Y:S02]  /*cb80*/  MOV R0, 0xff800000 ;  /* 0xff80000000007802 */ /* 0x000fe40000000f00 */
[----:B------:R-:W-:-:S09]  /*cb90*/  FSETP.NE.FTZ.AND P0, PT, R9, RZ, PT ;  /* 0x000000ff0900720b */ /* 0x000fd20003f15000 */
[----:B------:R-:W-:Y:S01]  /*cba0*/  @P2 MUFU.LG2 R8, R10 ;  /* 0x0000000a00082308 */ /* 0x000fe20000000c00 */
[----:B------:R-:W-:-:S03]  /*cbb0*/  @P2 FMUL.FTZ R12, R12, 0.69314718246459960938 ;  /* 0x3f3172180c0c2820 */ /* 0x000fc60000410000 */
[----:B------:R-:W-:-:S04]  /*cbc0*/  @P0 FMUL.FTZ R6, R6, 0.69314718246459960938 ;  /* 0x3f31721806060820 */ /* 0x000fc80000410000 */
[----:B------:R-:W0:Y:S08]  /*cbd0*/  @P0 MUFU.LG2 R3, R9 ;  /* 0x0000000900030308 */ /* 0x000e300000000c00 */
[----:B------:R-:W1:Y:S08]  /*cbe0*/  @P2 MUFU.RCP R7, R10 ;  /* 0x0000000a00072308 */ /* 0x000e700000001000 */
[----:B------:R2:W3:Y:S01]  /*cbf0*/  @P0 MUFU.RCP R13, R9 ;  /* 0x00000009000d0308 */ /* 0x0004e20000001000 */
[----:B0-----:R-:W-:-:S04]  /*cc00*/  @P0 FMUL.FTZ R3, R3, 0.69314718246459960938 ;  /* 0x3f31721803030820 */ /* 0x001fc80000410000 */
[----:B------:R-:W-:Y:S01]  /*cc10*/  @P0 FFMA.FTZ R0, R6, R5, R3 ;  /* 0x0000000506000223 */ /* 0x000fe20000010003 */
[----:B------:R-:W-:Y:S01]  /*cc20*/  PLOP3.LUT P0, PT, PT, PT, PT, 0x8, 0x0 ;  /* 0x000000000000781c */ /* 0x000fe20003f0e170 */
[----:B--2---:R-:W-:Y:S01]  /*cc30*/  @P2 FMUL.FTZ R9, R8, 0.69314718246459960938 ;  /* 0x3f31721808092820 */ /* 0x004fe20000410000 */
[----:B------:R-:W-:-:S03]  /*cc40*/  @!P1 VIADD R8, R11, 0x30860 ;  /* 0x000308600b089836 */ /* 0x000fc60000000000 */
[----:B------:R-:W-:Y:S02]  /*cc50*/  @P2 FFMA.FTZ R2, R12, R4, R9 ;  /* 0x000000040c022223 */ /* 0x000fe40000010009 */
[----:B------:R-:W-:Y:S01]  /*cc60*/  @!P1 PRMT R16, RZ, 0x654, R8 ;  /* 0x00000654ff109816 */ /* 0x000fe20000000008 */
        /* <DEDUP_REMOVED lines=18> */
[-C--:B-1----:R-:W-:Y:S01]  /*cd90*/  FMUL.FTZ R159, R75, R7.reuse ;  /* 0x000000074b9f7220 */ /* 0x082fe20000410000 */
[----:B------:R-:W-:Y:S01]  /*cda0*/  FMUL.FTZ R157, R79, R7 ;  /* 0x000000074f9d7220 */ /* 0x000fe20000410000 */
[-C--:B---3--:R-:W-:Y:S01]  /*cdb0*/  FMUL.FTZ R5, R24, R13.reuse ;  /* 0x0000000d18057220 */ /* 0x088fe20000410000 */
[----:B------:R-:W-:Y:S01]  /*cdc0*/  FMUL.FTZ R6, R28, R13 ;  /* 0x0000000d1c067220 */ /* 0x000fe20000410000 */
        /* <DEDUP_REMOVED lines=125> */
.L_x_1086:
[----:B------:R-:W0:Y:S01]  /*d5a0*/  S2R R20, SR_CgaCtaId ;  /* 0x0000000000147919 */ /* 0x000e220000008800 */
[----:B------:R-:W-:Y:S01]  /*d5b0*/  MOV R19, 0x400 ;  /* 0x0000040000137802 */ /* 0x000fe20000000f00 */
[----:B------:R-:W-:Y:S01]  /*d5c0*/  BSSY B0, `(.L_x_1157) ;  /* 0x00002bc000007945 */ /* 0x000fe20003800000 */
[----:B------:R-:W-:Y:S02]  /*d5d0*/  BAR.SYNC.DEFER_BLOCKING 0x5, 0x120 ;  /* 0x0144800000007b1d */ /* 0x000fe40000010000 */
[----:B0-----:R-:W-:-:S05]  /*d5e0*/  LEA R19, R20, R19, 0x18 ;  /* 0x0000001314137211 */ /* 0x001fca00078ec0ff */
[----:B------:R-:W0:Y:S02]  /*d5f0*/  LDS.128 R200, [R19+0x308d0] ;  /* 0x0308d00013c87984 */ /* 0x000e240000000c00 */
[----:B0-----:R-:W-:Y:S02]  /*d600*/  R2UR UR6, R202 ;  /* 0x00000000ca0672ca */ /* 0x001fe400000e0000 */
[----:B------:R-:W-:Y:S01]  /*d610*/  R2UR UR5, R203 ;  /* 0x00000000cb0572ca */ /* 0x000fe200000e0000 */
[----:B------:R-:W-:Y:S06]  /*d620*/  BAR.ARV 0x4, 0x120 ;  /* 0x0104800000007b1d */ /* 0x000fec0000002000 */
[----:B------:R-:W-:Y:S08]  /*d630*/  @P0 BRA `(.L_x_1158) ;  /* 0x0000001c009c0947 */ /* 0x000ff00003800000 */
[----:B------:R-:W0:Y:S01]  /*d640*/  S2R R22, SR_SWINHI ;  /* 0x0000000000167919 */ /* 0x000e220000002f00 */
[----:B------:R-:W-:Y:S01]  /*d650*/  F2FP.BF16.F32.PACK_AB R4, R4, R5 ;  /* 0x000000050404723e */ /* 0x000fe200000010ff */
[----:B------:R-:W-:Y:S01]  /*d660*/  ULDC.64 UR8, c[0x0][0xbd8] ;  /* 0x0002f60000087ab9 */ /* 0x000fe20000000a00 */
[----:B------:R-:W-:Y:S01]  /*d670*/  F2FP.BF16.F32.PACK_AB R5, R175, R26 ;  /* 0x0000001aaf05723e */ /* 0x000fe200000010ff */
[----:B------:R-:W-:Y:S01]  /*d680*/  UISETP.NE.U32.AND UP0, UPT, UR8, URZ, UPT ;  /* 0x0000003f0800728c */ /* 0x000fe2000bf05070 */
[----:B------:R-:W-:Y:S01]  /*d690*/  F2FP.BF16.F32.PACK_AB R6, R29, R6 ;  /* 0x000000061d06723e */ /* 0x000fe200000010ff */
[----:B------:R-:W-:Y:S01]  /*d6a0*/  ULDC.64 UR10, c[0x0][0x208] ;  /* 0x00008200000a7ab9 */ /* 0x000fe20000000a00 */
[----:B------:R-:W-:Y:S01]  /*d6b0*/  F2FP.BF16.F32.PACK_AB R8, R8, R9 ;  /* 0x000000090808723e */ /* 0x000fe200000010ff */
[----:B------:R-:W-:Y:S01]  /*d6c0*/  UISETP.NE.AND.EX UP0, UPT, UR9, URZ, UPT, UP0 ;  /* 0x0000003f0900728c */ /* 0x000fe2000bf05300 */
[----:B------:R-:W-:Y:S02]  /*d6d0*/  F2FP.BF16.F32.PACK_AB R10, R10, R11 ;  /* 0x0000000b0a0a723e */ /* 0x000fe400000010ff */
[----:B------:R-:W-:Y:S01]  /*d6e0*/  F2FP.BF16.F32.PACK_AB R9, R169, R154 ;  /* 0x0000009aa909723e */ /* 0x000fe200000010ff */
[----:B------:R-:W-:Y:S01]  /*d6f0*/  ULDC.64 UR8, c[0x0][0xbd8] ;  /* 0x0002f60000087ab9 */ /* 0x000fe20000000a00 */
        /* <DEDUP_REMOVED lines=10> */
[----:B------:R-:W-:Y:S02]  /*d7a0*/  MOV R20, R19 ;  /* 0x0000001300147202 */ /* 0x000fe40000000f00 */
[----:B0-----:R-:W-:Y:S02]  /*d7b0*/  MOV R21, R22 ;  /* 0x0000001600157202 */ /* 0x001fe40000000f00 */
[----:B------:R-:W-:-:S02]  /*d7c0*/  F2FP.BF16.F32.PACK_AB R88, R89, R88 ;  /* 0x000000585958723e */ /* 0x000fc400000010ff */
[----:B------:R-:W-:Y:S01]  /*d7d0*/  F2FP.BF16.F32.PACK_AB R82, R85, R84 ;  /* 0x000000545552723e */ /* 0x000fe200000010ff */
[----:B------:R-:W-:Y:S01]  /*d7e0*/  IMAD.WIDE R66, R213, 0x2, R20 ;  /* 0x00000002d5427825 */ /* 0x000fe200078e0214 */
[----:B------:R-:W-:Y:S02]  /*d7f0*/  F2FP.BF16.F32.PACK_AB R83, R158, R83 ;  /* 0x000000539e53723e */ /* 0x000fe400000010ff */
[----:B------:R-:W-:Y:S02]  /*d800*/  F2FP.BF16.F32.PACK_AB R89, R75, R90 ;  /* 0x0000005a4b59723e */ /* 0x000fe400000010ff */
[C---:B------:R-:W-:Y:S02]  /*d810*/  IADD3 R22, P1, R66.reuse, 0x20, RZ ;  /* 0x0000002042167810 */ /* 0x040fe40007f3e0ff */
[C---:B------:R-:W-:Y:S02]  /*d820*/  LOP3.LUT R7, R66.reuse, 0x380, RZ, 0xc0, !PT ;  /* 0x0000038042077812 */ /* 0x040fe400078ec0ff */
[C---:B------:R-:W-:Y:S01]  /*d830*/  IADD3 R87, P0, R66.reuse, 0x40, RZ ;  /* 0x0000004042577810 */ /* 0x040fe20007f1e0ff */
[----:B------:R-:W-:Y:S01]  /*d840*/  IMAD.X R35, RZ, RZ, R67, P1 ;  /* 0x000000ffff237224 */ /* 0x000fe200008e0643 */
[----:B------:R-:W-:-:S02]  /*d850*/  IADD3 R95, P4, R66, 0x60, RZ ;  /* 0x00000060425f7810 */ /* 0x000fc40007f9e0ff */
        /* <DEDUP_REMOVED lines=12> */
[----:B------:R-:W-:-:S02]  /*d920*/  IADD3.X R43, RZ, R67, RZ, P3, !PT ;  /* 0x00000043ff2b7210 */ /* 0x000fc40001ffe4ff */
[C---:B------:R-:W-:Y:S02]  /*d930*/  IADD3 R54, P0, R66.reuse, 0x8020, RZ ;  /* 0x0000802042367810 */ /* 0x040fe40007f1e0ff */
        /* <DEDUP_REMOVED lines=8> */
[----:B------:R-:W-:Y:S01]  /*d9c0*/  IMAD.X R63, RZ, RZ, R67, P6 ;  /* 0x000000ffff3f7224 */ /* 0x000fe200030e0643 */
[----:B------:R-:W-:-:S02]  /*d9d0*/  IADD3 R102, P1, R66, 0xc060, RZ ;  /* 0x0000c06042667810 */ /* 0x000fc40007f3e0ff */
[----:B------:R-:W-:Y:S01]  /*d9e0*/  LOP3.LUT R66, R7, R66, RZ, 0x3c, !PT ;  /* 0x0000004207427212 */ /* 0x000fe200078e3cff */
[--C-:B------:R-:W-:Y:S01]  /*d9f0*/  IMAD.X R27, RZ, RZ, R67.reuse, P2 ;  /* 0x000000ffff1b7224 */ /* 0x100fe200010e0643 */
[----:B------:R-:W-:Y:S01]  /*da00*/  LOP3.LUT R7, R22, 0x380, RZ, 0xc0, !PT ;  /* 0x0000038016077812 */ /* 0x000fe200078ec0ff */
[----:B------:R-:W-:Y:S01]  /*da10*/  IMAD.X R31, RZ, RZ, R67, P1 ;  /* 0x000000ffff1f7224 */ /* 0x000fe200008e0643 */
[----:B------:R-:W-:Y:S02]  /*da20*/  LOP3.LUT R38, R87, 0x380, RZ, 0xc0, !PT ;  /* 0x0000038057267812 */ /* 0x000fe400078ec0ff */
[----:B------:R-:W-:Y:S02]  /*da30*/  SHF.R.U64 R7, R7, 0x3, RZ ;  /* 0x0000000307077819 */ /* 0x000fe400000012ff */
[----:B------:R-:W-:Y:S02]  /*da40*/  LOP3.LUT R40, R95, 0x380, RZ, 0xc0, !PT ;  /* 0x000003805f287812 */ /* 0x000fe400078ec0ff */
[----:B------:R-:W-:-:S02]  /*da50*/  LOP3.LUT R34, R7, R22, RZ, 0x3c, !PT ;  /* 0x0000001607227212 */ /* 0x000fc400078e3cff */
[----:B------:R-:W-:Y:S02]  /*da60*/  LOP3.LUT R7, R44, 0x380, RZ, 0xc0, !PT ;  /* 0x000003802c077812 */ /* 0x000fe400078ec0ff */
[----:B------:R-:W-:Y:S02]  /*da70*/  LOP3.LUT R22, R177, 0x380, RZ, 0xc0, !PT ;  /* 0x00000380b1167812 */ /* 0x000fe400078ec0ff */
[----:B------:R-:W-:Y:S02]  /*da80*/  SHF.R.U64 R7, R7, 0x3, RZ ;  /* 0x0000000307077819 */ /* 0x000fe400000012ff */
[----:B------:R-:W-:Y:S02]  /*da90*/  SHF.R.U64 R22, R22, 0x3, RZ ;  /* 0x0000000316167819 */ /* 0x000fe400000012ff */
[----:B------:R-:W-:Y:S02]  /*daa0*/  LOP3.LUT R44, R7, R44, RZ, 0x3c, !PT ;  /* 0x0000002c072c7212 */ /* 0x000fe400078e3cff */
[----:B------:R-:W-:-:S02]  /*dab0*/  LOP3.LUT R7, R54, 0x380, RZ, 0xc0, !PT ;  /* 0x0000038036077812 */ /* 0x000fc400078ec0ff */
[----:B------:R-:W-:Y:S02]  /*dac0*/  LOP3.LUT R46, R22, R177, RZ, 0x3c, !PT ;  /* 0x000000b1162e7212 */ /* 0x000fe400078e3cff */
[----:B------:R-:W-:Y:S02]  /*dad0*/  SHF.R.U64 R7, R7, 0x3, RZ ;  /* 0x0000000307077819 */ /* 0x000fe400000012ff */
[----:B------:R-:W-:Y:S02]  /*dae0*/  LOP3.LUT R22, R183, 0x380, RZ, 0xc0, !PT ;  /* 0x00000380b7167812 */ /* 0x000fe400078ec0ff */
[----:B------:R-:W-:Y:S02]  /*daf0*/  LOP3.LUT R54, R7, R54, RZ, 0x3c, !PT ;  /* 0x0000003607367212 */ /* 0x000fe400078e3cff */
[----:B------:R-:W-:Y:S02]  /*db00*/  LOP3.LUT R7, R102, 0x380, RZ, 0xc0, !PT ;  /* 0x0000038066077812 */ /* 0x000fe400078ec0ff */
[----:B------:R-:W-:-:S02]  /*db10*/  SHF.R.U64 R22, R22, 0x3, RZ ;  /* 0x0000000316167819 */ /* 0x000fc400000012ff */
[----:B------:R-:W-:Y:S02]  /*db20*/  LOP3.LUT R26, R191, 0x380, RZ, 0xc0, !PT ;  /* 0x00000380bf1a7812 */ /* 0x000fe400078ec0ff */
[----:B------:R-:W-:Y:S02]  /*db30*/  LOP3.LUT R42, R103, 0x380, RZ, 0xc0, !PT ;  /* 0x00000380672a7812 */ /* 0x000fe400078ec0ff */
[----:B------:R-:W-:Y:S02]  /*db40*/  SHF.R.U64 R29, R7, 0x3, RZ ;  /* 0x00000003071d7819 */ /* 0x000fe400000012ff */
[----:B------:R-:W-:Y:S02]  /*db50*/  SHF.R.U64 R38, R38, 0x3, RZ ;  /* 0x0000000326267819 */ /* 0x000fe400000012ff */
[----:B------:R-:W-:Y:S02]  /*db60*/  LOP3.LUT R56, R22, R183, RZ, 0x3c, !PT ;  /* 0x000000b716387212 */ /* 0x000fe400078e3cff */
[----:B------:R-:W-:-:S02]  /*db70*/  MOV R66, R66 ;  /* 0x0000004200427202 */ /* 0x000fc40000000f00 */
[----:B------:R-:W-:Y:S01]  /*db80*/  F2FP.BF16.F32.PACK_AB R7, R173, R30 ;  /* 0x0000001ead07723e */ /* 0x000fe200000010ff */
[----:B------:R-:W-:Y:S01]  /*db90*/  BAR.SYNC.DEFER_BLOCKING 0x1, 0x100 ;  /* 0x0044000000007b1d */ /* 0x000fe20000010000 */
[----:B------:R-:W-:Y:S02]  /*dba0*/  SHF.R.U64 R40, R40, 0x3, RZ ;  /* 0x0000000328287819 */ /* 0x000fe400000012ff */
[----:B------:R-:W-:Y:S02]  /*dbb0*/  LOP3.LUT R50, R179, 0x380, RZ, 0xc0, !PT ;  /* 0x00000380b3327812 */ /* 0x000fe400078ec0ff */
[----:B------:R-:W-:Y:S02]  /*dbc0*/  LOP3.LUT R22, R189, 0x380, RZ, 0xc0, !PT ;  /* 0x00000380bd167812 */ /* 0x000fe400078ec0ff */
[----:B------:R-:W-:Y:S02]  /*dbd0*/  SHF.R.U64 R26, R26, 0x3, RZ ;  /* 0x000000031a1a7819 */ /* 0x000fe400000012ff */
[----:B------:R-:W-:-:S02]  /*dbe0*/  SHF.R.U64 R42, R42, 0x3, RZ ;  /* 0x000000032a2a7819 */ /* 0x000fc400000012ff */
[----:B------:R-:W-:Y:S02]  /*dbf0*/  LOP3.LUT R52, R181, 0x380, RZ, 0xc0, !PT ;  /* 0x00000380b5347812 */ /* 0x000fe400078ec0ff */
[----:B------:R-:W-:Y:S02]  /*dc00*/  LOP3.LUT R38, R38, R87, RZ, 0x3c, !PT ;  /* 0x0000005726267212 */ /* 0x000fe400078e3cff */
[----:B------:R-:W-:Y:S02]  /*dc10*/  LOP3.LUT R40, R40, R95, RZ, 0x3c, !PT ;  /* 0x0000005f28287212 */ /* 0x000fe400078e3cff */
[----:B------:R-:W-:Y:S02]  /*dc20*/  SHF.R.U64 R50, R50, 0x3, RZ ;  /* 0x0000000332327819 */ /* 0x000fe400000012ff */
[----:B------:R-:W-:Y:S02]  /*dc30*/  LOP3.LUT R58, R185, 0x380, RZ, 0xc0, !PT ;  /* 0x00000380b93a7812 */ /* 0x000fe400078ec0ff */
[----:B------:R-:W-:-:S02]  /*dc40*/  SHF.R.U64 R22, R22, 0x3, RZ ;  /* 0x0000000316167819 */ /* 0x000fc400000012ff */
[----:B------:R-:W-:Y:S01]  /*dc50*/  LOP3.LUT R26, R26, R191, RZ, 0x3c, !PT ;  /* 0x000000bf1a1a7212 */ /* 0x000fe200078e3cff */
[----:B------:R0:W-:Y:S01]  /*dc60*/  STSM.16.M88.4 [R66], R4 ;  /* 0x0000000442007844 */ /* 0x0001e20000000200 */
[----:B------:R-:W-:Y:S02]  /*dc70*/  LOP3.LUT R42, R42, R103, RZ, 0x3c, !PT ;  /* 0x000000672a2a7212 */ /* 0x000fe400078e3cff */
[----:B------:R-:W-:Y:S02]  /*dc80*/  SHF.R.U64 R52, R52, 0x3, RZ ;  /* 0x0000000334347819 */ /* 0x000fe400000012ff */
[----:B------:R-:W-:Y:S02]  /*dc90*/  LOP3.LUT R62, R187, 0x380, RZ, 0xc0, !PT ;  /* 0x00000380bb3e7812 */ /* 0x000fe400078ec0ff */
[----:B------:R-:W-:Y:S02]  /*dca0*/  LOP3.LUT R30, R29, R102, RZ, 0x3c, !PT ;  /* 0x000000661d1e7212 */ /* 0x000fe400078e3cff */
[----:B------:R-:W-:-:S02]  /*dcb0*/  MOV R34, R34 ;  /* 0x0000002200227202 */ /* 0x000fc40000000f00 */
[----:B------:R-:W-:Y:S02]  /*dcc0*/  MOV R38, R38 ;  /* 0x0000002600267202 */ /* 0x000fe40000000f00 */
[----:B------:R-:W-:Y:S02]  /*dcd0*/  LOP3.LUT R50, R50, R179, RZ, 0x3c, !PT ;  /* 0x000000b332327212 */ /* 0x000fe400078e3cff */
[----:B------:R-:W-:Y:S02]  /*dce0*/  SHF.R.U64 R58, R58, 0x3, RZ ;  /* 0x000000033a3a7819 */ /* 0x000fe400000012ff */
[----:B0-----:R-:W-:Y:S02]  /*dcf0*/  F2FP.BF16.F32.PACK_AB R4, R33, R32 ;  /* 0x000000202104723e */ /* 0x001fe400000010ff */
[----:B------:R-:W-:Y:S02]  /*dd00*/  F2FP.BF16.F32.PACK_AB R5, R171, R156 ;  /* 0x0000009cab05723e */ /* 0x000fe400000010ff */
[----:B------:R-:W-:-:S02]  /*dd10*/  F2FP.BF16.F32.PACK_AB R6, R37, R36 ;  /* 0x000000242506723e */ /* 0x000fc400000010ff */
[----:B------:R-:W-:Y:S02]  /*dd20*/  F2FP.BF16.F32.PACK_AB R7, R166, R155 ;  /* 0x0000009ba607723e */ /* 0x000fe400000010ff */
[----:B------:R-:W-:Y:S02]  /*dd30*/  LOP3.LUT R64, R22, R189, RZ, 0x3c, !PT ;  /* 0x000000bd16407212 */ /* 0x000fe400078e3cff */
[----:B------:R-:W-:Y:S01]  /*dd40*/  MOV R40, R40 ;  /* 0x0000002800287202 */ /* 0x000fe20000000f00 */
[----:B------:R0:W-:Y:S01]  /*dd50*/  STSM.16.M88.4 [R34], R4 ;  /* 0x0000000422007844 */ /* 0x0001e20000000200 */
[----:B------:R-:W-:Y:S02]  /*dd60*/  MOV R32, R26 ;  /* 0x0000001a00207202 */ /* 0x000fe40000000f00 */
[----:B------:R-:W-:Y:S01]  /*dd70*/  LOP3.LUT R52, R52, R181, RZ, 0x3c, !PT ;  /* 0x000000b534347212 */ /* 0x000fe200078e3cff */
[----:B------:R-:W-:Y:S01]  /*dd80*/  STSM.16.M88.4 [R38], R8 ;  /* 0x0000000826007844 */ /* 0x000fe20000000200 */
[----:B------:R-:W-:-:S02]  /*dd90*/  SHF.R.U64 R62, R62, 0x3, RZ ;  /* 0x000000033e3e7819 */ /* 0x000fc400000012ff */
[----:B------:R-:W-:Y:S01]  /*dda0*/  MOV R42, R42 ;  /* 0x0000002a002a7202 */ /* 0x000fe20000000f00 */
[----:B------:R-:W-:Y:S01]  /*ddb0*/  STSM.16.M88.4 [R40], R12 ;  /* 0x0000000c28007844 */ /* 0x000fe20000000200 */
[----:B------:R-:W-:Y:S02]  /*ddc0*/  MOV R22, R30 ;  /* 0x0000001e00167202 */ /* 0x000fe40000000f00 */
[----:B------:R-:W-:Y:S02]  /*ddd0*/  F2FP.BF16.F32.PACK_AB R26, R61, R60 ;  /* 0x0000003c3d1a723e */ /* 0x000fe400000010ff */
[----:B------:R-:W-:Y:S02]  /*dde0*/  F2FP.BF16.F32.PACK_AB R27, R165, R48 ;  /* 0x00000030a51b723e */ /* 0x000fe400000010ff */
[----:B------:R-:W-:Y:S02]  /*ddf0*/  MOV R44, R44 ;  /* 0x0000002c002c7202 */ /* 0x000fe40000000f00 */
[----:B------:R-:W-:Y:S01]  /*de00*/  F2FP.BF16.F32.PACK_AB R29, R163, R16 ;  /* 0x00000010a31d723e */ /* 0x000fe200000010ff */
[----:B------:R-:W-:Y:S01]  /*de10*/  STSM.16.M88.4 [R42], R24 ;  /* 0x000000182a007844 */ /* 0x000fe20000000200 */
[----:B------:R-:W-:-:S02]  /*de20*/  F2FP.BF16.F32.PACK_AB R30, R69, R68 ;  /* 0x00000044451e723e */ /* 0x000fc400000010ff */
[----:B------:R-:W-:Y:S02]  /*de30*/  F2FP.BF16.F32.PACK_AB R31, R161, R70 ;  /* 0x00000046a11f723e */ /* 0x000fe400000010ff */
[----:B------:R-:W-:Y:S02]  /*de40*/  MOV R46, R46 ;  /* 0x0000002e002e7202 */ /* 0x000fe40000000f00 */
[----:B0-----:R-:W-:Y:S01]  /*de50*/  F2FP.BF16.F32.PACK_AB R4, R73, R72 ;  /* 0x000000484904723e */ /* 0x001fe200000010ff */
[----:B------:R-:W-:Y:S01]  /*de60*/  STSM.16.M88.4 [R44], R28 ;  /* 0x0000001c2c007844 */ /* 0x000fe20000000200 */
[----:B------:R-:W-:Y:S02]  /*de70*/  F2FP.BF16.F32.PACK_AB R5, R159, R74 ;  /* 0x0000004a9f05723e */ /* 0x000fe400000010ff */
[----:B------:R-:W-:Y:S02]  /*de80*/  F2FP.BF16.F32.PACK_AB R6, R77, R76 ;  /* 0x0000004c4d06723e */ /* 0x000fe400000010ff */
[----:B------:R-:W-:-:S02]  /*de90*/  F2FP.BF16.F32.PACK_AB R7, R157, R78 ;  /* 0x0000004e9d07723e */ /* 0x000fc400000010ff */
[----:B------:R-:W-:Y:S02]  /*dea0*/  LOP3.LUT R58, R58, R185, RZ, 0x3c, !PT ;  /* 0x000000b93a3a7212 */ /* 0x000fe400078e3cff */
[----:B------:R-:W-:Y:S01]  /*deb0*/  MOV R50, R50 ;  /* 0x0000003200327202 */ /* 0x000fe20000000f00 */
[----:B------:R0:W-:Y:S01]  /*dec0*/  STSM.16.M88.4 [R46], R4 ;  /* 0x000000042e007844 */ /* 0x0001e20000000200 */
[----:B------:R-:W-:Y:S02]  /*ded0*/  F2FP.BF16.F32.PACK_AB R96, R97, R96 ;  /* 0x000000606160723e */ /* 0x000fe400000010ff */
[----:B------:R-:W-:Y:S01]  /*dee0*/  LOP3.LUT R62, R62, R187, RZ, 0x3c, !PT ;  /* 0x000000bb3e3e7212 */ /* 0x000fe200078e3cff */
[----:B------:R1:W-:Y:S01]  /*def0*/  STSM.16.M88.4 [R50], R80 ;  /* 0x0000005032007844 */ /* 0x0003e20000000200 */
[----:B------:R-:W-:Y:S02]  /*df00*/  MOV R52, R52 ;  /* 0x0000003400347202 */ /* 0x000fe40000000f00 */
[----:B------:R-:W-:-:S02]  /*df10*/  F2FP.BF16.F32.PACK_AB R90, R93, R92 ;  /* 0x0000005c5d5a723e */ /* 0x000fc400000010ff */
[----:B------:R-:W-:Y:S02]  /*df20*/  F2FP.BF16.F32.PACK_AB R91, R94, R91 ;  /* 0x0000005b5e5b723e */ /* 0x000fe400000010ff */
[----:B------:R-:W-:Y:S02]  /*df30*/  F2FP.BF16.F32.PACK_AB R97, R71, R98 ;  /* 0x000000624761723e */ /* 0x000fe400000010ff */
[----:B------:R-:W-:Y:S01]  /*df40*/  F2FP.BF16.F32.PACK_AB R104, R105, R104 ;  /* 0x000000686968723e */ /* 0x000fe200000010ff */
[----:B------:R1:W-:Y:S01]  /*df50*/  STSM.16.M88.4 [R52], R88 ;  /* 0x0000005834007844 */ /* 0x0003e20000000200 */
[----:B------:R-:W-:Y:S02]  /*df60*/  IADD3.X R65, RZ, R67, RZ, P5, !PT ;  /* 0x00000043ff417210 */ /* 0x000fe40002ffe4ff */
[----:B------:R-:W-:Y:S02]  /*df70*/  MOV R54, R54 ;  /* 0x0000003600367202 */ /* 0x000fe40000000f00 */
[----:B------:R-:W-:-:S02]  /*df80*/  F2FP.BF16.F32.PACK_AB R98, R101, R100 ;  /* 0x000000646562723e */ /* 0x000fc400000010ff */
[----:B------:R-:W-:Y:S02]  /*df90*/  F2FP.BF16.F32.PACK_AB R99, R86, R99 ;  /* 0x000000635663723e */ /* 0x000fe400000010ff */
[----:B------:R-:W-:Y:S02]  /*dfa0*/  F2FP.BF16.F32.PACK_AB R105, R107, R106 ;  /* 0x0000006a6b69723e */ /* 0x000fe400000010ff */
[----:B------:R-:W-:Y:S01]  /*dfb0*/  F2FP.BF16.F32.PACK_AB R112, R113, R112 ;  /* 0x000000707170723e */ /* 0x000fe200000010ff */
[----:B------:R1:W-:Y:S01]  /*dfc0*/  STSM.16.M88.4 [R54], R96 ;  /* 0x0000006036007844 */ /* 0x0003e20000000200 */
[----:B------:R-:W-:Y:S02]  /*dfd0*/  MOV R56, R56 ;  /* 0x0000003800387202 */ /* 0x000fe40000000f00 */
        /* <DEDUP_REMOVED lines=11> */
[----:B------:R-:W-:Y:S02]  /*e090*/  MOV R62, R62 ;  /* 0x0000003e003e7202 */ /* 0x000fe40000000f00 */
[----:B------:R-:W-:Y:S02]  /*e0a0*/  F2FP.BF16.F32.PACK_AB R122, R125, R124 ;  /* 0x0000007c7d7a723e */ /* 0x000fe400000010ff */
        /* <DEDUP_REMOVED lines=8> */
[----:B------:R-:W-:Y:S01]  /*e130*/  F2FP.BF16.F32.PACK_AB R144, R145, R144 ;  /* 0x000000909190723e */ /* 0x000fe200000010ff */
[----:B------:R1:W-:Y:S01]  /*e140*/  STSM.16.M88.4 [R64], R128 ;  /* 0x0000008040007844 */ /* 0x0003e20000000200 */
[----:B------:R-:W-:Y:S02]  /*e150*/  F2FP.BF16.F32.PACK_AB R138, R141, R140 ;  /* 0x0000008c8d8a723e */ /* 0x000fe400000010ff */
[----:B------:R-:W-:-:S02]  /*e160*/  F2FP.BF16.F32.PACK_AB R139, R143, R142 ;  /* 0x0000008e8f8b723e */ /* 0x000fc400000010ff */
[----:B------:R-:W-:Y:S02]  /*e170*/  F2FP.BF16.F32.PACK_AB R145, R147, R146 ;  /* 0x000000929391723e */ /* 0x000fe400000010ff */
[----:B------:R-:W-:Y:S01]  /*e180*/  F2FP.BF16.F32.PACK_AB R146, R149, R148 ;  /* 0x000000949592723e */ /* 0x000fe200000010ff */
[----:B------:R1:W-:Y:S01]  /*e190*/  STSM.16.M88.4 [R32], R136 ;  /* 0x0000008820007844 */ /* 0x0003e20000000200 */
[----:B------:R-:W-:Y:S02]  /*e1a0*/  F2FP.BF16.F32.PACK_AB R147, R151, R150 ;  /* 0x000000969793723e */ /* 0x000fe400000010ff */
[----:B------:R-:W-:Y:S02]  /*e1b0*/  R2UR UR4, R208 ;  /* 0x00000000d00472ca */ /* 0x000fe400000e0000 */
[----:B------:R-:W-:Y:S01]  /*e1c0*/  PLOP3.LUT P1, PT, PT, PT, UP0, 0x80, 0x0 ;  /* 0x000000000000781c */ /* 0x000fe20003f2f008 */
[----:B------:R1:W-:Y:S10]  /*e1d0*/  STSM.16.M88.4 [R22], R144 ;  /* 0x0000009016007844 */ /* 0x0003f40000000200 */
[----:B------:R-:W-:-:S06]  /*e1e0*/  UIMAD.WIDE UR8, UR4, 0x4, UR8 ;  /* 0x00000004040878a5 */ /* 0x000fcc000f8e0208 */
[----:B0-----:R-:W-:Y:S02]  /*e1f0*/  IMAD.U32 R4, RZ, RZ, UR8 ;  /* 0x00000008ff047e24 */ /* 0x001fe4000f8e00ff */
[----:B------:R-:W-:Y:S01]  /*e200*/  IMAD.U32 R5, RZ, RZ, UR9 ;  /* 0x00000009ff057e24 */ /* 0x000fe2000f8e00ff */
[----:B------:R-:W-:Y:S06]  /*e210*/  BAR.SYNC.DEFER_BLOCKING 0x1, 0x100 ;  /* 0x0044000000007b1d */ /* 0x000fec0000010000 */
[----:B------:R-:W-:Y:S01]  /*e220*/  ULDC.64 UR8, c[0x0][0xbe0] ;  /* 0x0002f80000087ab9 */ /* 0x000fe20000000a00 */
[----:B------:R-:W2:Y:S01]  /*e230*/  @P1 LDG.E R3, desc[UR10][R4.64] ;  /* 0x0000000a04031981 */ /* 0x000ea2000c1e1900 */
[----:B------:R-:W-:Y:S01]  /*e240*/  UISETP.NE.U32.AND UP1, UPT, UR8, URZ, UPT ;  /* 0x0000003f0800728c */ /* 0x000fe2000bf25070 */
[----:B------:R-:W0:Y:S01]  /*e250*/  LDC R77, c[0x0][0xa88] ;  /* 0x0002a200ff4d7b82 */ /* 0x000e220000000800 */
[----:B------:R-:W-:-:S02]  /*e260*/  IMAD R7, R204, 0x40, R23 ;  /* 0x00000040cc077824 */ /* 0x000fc400078e0217 */
[----:B------:R-:W-:Y:S02]  /*e270*/  UISETP.NE.AND.EX UP1, UPT, UR9, URZ, UPT, UP1 ;  /* 0x0000003f0900728c */ /* 0x000fe4000bf25310 */
[----:B------:R-:W-:-:S04]  /*e280*/  IMAD.WIDE R20, R7, 0x2, R20 ;  /* 0x0000000207147825 */ /* 0x000fc800078e0214 */
[----:B------:R-:W-:Y:S02]  /*e290*/  PLOP3.LUT P2, PT, PT, PT, UP1, 0x80, 0x0 ;  /* 0x000000000000781c */ /* 0x000fe40003f4f018 */
[----:B------:R-:W-:-:S03]  /*e2a0*/  IADD3 R13, P0, R20, 0x1000, RZ ;  /* 0x00001000140d7810 */ /* 0x000fc60007f1e0ff */
[----:B------:R-:W-:Y:S02]  /*e2b0*/  @UP1 ULDC.64 UR8, c[0x0][0xbe0] ;  /* 0x0002f80000081ab9 */ /* 0x000fe40000000a00 */
[----:B------:R-:W-:-:S03]  /*e2c0*/  @UP1 UIMAD.WIDE UR8, UR4, 0x4, UR8 ;  /* 0x00000004040818a5 */ /* 0x000fc6000f8e0208 */
[----:B------:R-:W-:-:S03]  /*e2d0*/  UMOV UR4, URZ ;  /* 0x0000003f00047c82 */ /* 0x000fc60008000000 */
[----:B------:R-:W-:Y:S02]  /*e2e0*/  IMAD.U32 R6, RZ, RZ, UR8 ;  /* 0x00000008ff067e24 */ /* 0x000fe4000f8e00ff */
[----:B------:R-:W-:-:S05]  /*e2f0*/  IMAD.U32 R7, RZ, RZ, UR9 ;  /* 0x00000009ff077e24 */ /* 0x000fca000f8e00ff */
[----:B0-----:R1:W5:Y:S01]  /*e300*/  @P2 LDG.E R77, desc[UR10][R6.64] ;  /* 0x0000000a064d2981 */ /* 0x001362000c1e1900 */
[----:B--2---:R-:W-:Y:S01]  /*e310*/  @P1 R2UR UR4, R3 ;  /* 0x00000000030412ca */ /* 0x004fe200000e0000 */
[----:B-1----:R-:W-:-:S14]  /*e320*/  @P2 BRA `(.L_x_1159) ;  /* 0x0000000000142947 */ /* 0x002fdc0003800000 */
[----:B------:R-:W-:Y:S05]  /*e330*/  @!P1 BRA `(.L_x_1159) ;  /* 0x0000000000109947 */ /* 0x000fea0003800000 */
[----:B------:R-:W-:Y:S02]  /*e340*/  ULDC.64 UR8, c[0x0][0x208] ;  /* 0x0000820000087ab9 */ /* 0x000fe40000000a00 */
[----:B------:R-:W2:Y:S04]  /*e350*/  LDG.E R6, desc[UR8][R4.64] ;  /* 0x0000000804067981 */ /* 0x000ea8000c1e1900 */
[----:B-----5:R-:W2:Y:S02]  /*e360*/  LDG.E R77, desc[UR8][R4.64+0x4] ;  /* 0x00000408044d7981 */ /* 0x020ea4000c1e1900 */
[----:B--2---:R-:W-:-:S07]  /*e370*/  IMAD.IADD R77, R77, 0x1, -R6 ;  /* 0x000000014d4d7824 */ /* 0x004fce00078e0a06 */
.L_x_1159:
[----:B------:R-:W-:Y:S01]  /*e380*/  R2UR UR17, R207 ;  /* 0x00000000cf1172ca */ /* 0x000fe200000e0000 */
[----:B------:R-:W-:Y:S01]  /*e390*/  ULDC.64 UR12, c[0x0][0xb70] ;  /* 0x0002dc00000c7ab9 */ /* 0x000fe20000000a00 */
[----:B------:R-:W-:Y:S01]  /*e3a0*/  R2UR UR15, R208 ;  /* 0x00000000d00f72ca */ /* 0x000fe200000e0000 */
[----:B------:R-:W-:Y:S01]  /*e3b0*/  USHF.R.S32.HI UR11, URZ, 0x1f, UR4 ;  /* 0x0000001f3f0b7899 */ /* 0x000fe20008011404 */
[----:B------:R-:W-:Y:S01]  /*e3c0*/  IADD3 R5, P2, R20, 0x3000, RZ ;  /* 0x0000300014057810 */ /* 0x000fe20007f5e0ff */
[----:B------:R-:W-:Y:S01]  /*e3d0*/  UMOV UR10, UR4 ;  /* 0x00000004000a7c82 */ /* 0x000fe20008000000 */
[----:B------:R-:W-:Y:S01]  /*e3e0*/  LEA R10, R206, R211, 0x7 ;  /* 0x000000d3ce0a7211 */ /* 0x000fe200078e38ff */
[----:B------:R-:W-:Y:S01]  /*e3f0*/  ULDC.64 UR18, c[0x0][0x208] ;  /* 0x0000820000127ab9 */ /* 0x000fe20000000a00 */
[----:B------:R-:W-:Y:S02]  /*e400*/  LOP3.LUT R4, R5, 0x380, RZ, 0xc0, !PT ;  /* 0x0000038005047812 */ /* 0x000fe400078ec0ff */
[----:B------:R-:W-:-:S02]  /*e410*/  LOP3.LUT R12, R13, 0x380, RZ, 0xc0, !PT ;  /* 0x000003800d0c7812 */ /* 0x000fc400078ec0ff */
[----:B------:R-:W-:Y:S01]  /*e420*/  SHF.R.U64 R4, R4, 0x3, RZ ;  /* 0x0000000304047819 */ /* 0x000fe200000012ff */
[----:B------:R-:W-:Y:S01]  /*e430*/  USHF.R.S32.HI UR14, URZ, 0x1f, UR17 ;  /* 0x0000001f3f0e7899 */ /* 0x000fe20008011411 */
[----:B------:R-:W-:Y:S01]  /*e440*/  IADD3 R9, P1, R20, 0x2000, RZ ;  /* 0x0000200014097810 */ /* 0x000fe20007f3e0ff */
[----:B------:R-:W-:Y:S01]  /*e450*/  UIMAD.WIDE.U32 UR8, UR17, UR12, UR10 ;  /* 0x0000000c110872a5 */ /* 0x000fe2000f8e000a */
[----:B------:R-:W-:Y:S01]  /*e460*/  LOP3.LUT R4, R4, R5, RZ, 0x3c, !PT ;  /* 0x0000000504047212 */ /* 0x000fe200078e3cff */
[----:B------:R-:W-:Y:S01]  /*e470*/  UIMAD UR7, UR14, UR12, URZ ;  /* 0x0000000c0e0772a4 */ /* 0x000fe2000f8e023f */
[----:B------:R-:W-:Y:S02]  /*e480*/  SHF.R.S32.HI R3, RZ, 0x1f, R10 ;  /* 0x0000001fff037819 */ /* 0x000fe4000001140a */
[----:B------:R-:W-:Y:S01]  /*e490*/  SHF.R.U64 R12, R12, 0x3, RZ ;  /* 0x000000030c0c7819 */ /* 0x000fe200000012ff */
[----:B------:R-:W-:Y:S01]  /*e4a0*/  UIMAD UR10, UR17, UR13, UR7 ;  /* 0x0000000d110a72a4 */ /* 0x000fe2000f8e0207 */
[----:B------:R-:W-:Y:S01]  /*e4b0*/  LOP3.LUT R8, R9, 0x380, RZ, 0xc0, !PT ;  /* 0x0000038009087812 */ /* 0x000fe200078ec0ff */
[----:B------:R-:W-:Y:S01]  /*e4c0*/  USHF.R.S32.HI UR7, URZ, 0x1f, UR15 ;  /* 0x0000001f3f077899 */ /* 0x000fe2000801140f */
[----:B------:R-:W-:Y:S01]  /*e4d0*/  LOP3.LUT R12, R12, R13, RZ, 0x3c, !PT ;  /* 0x0000000d0c0c7212 */ /* 0x000fe200078e3cff */
[----:B------:R-:W-:Y:S01]  /*e4e0*/  ULDC.64 UR12, c[0x0][0xb78] ;  /* 0x0002de00000c7ab9 */ /* 0x000fe20000000a00 */
[----:B------:R-:W-:Y:S01]  /*e4f0*/  USEL UR15, UR15, URZ, !UP0 ;  /* 0x0000003f0f0f7287 */ /* 0x000fe2000c000000 */
[----:B------:R-:W-:Y:S01]  /*e500*/  SHF.R.U64 R8, R8, 0x3, RZ ;  /* 0x0000000308087819 */ /* 0x000fe200000012ff */
[----:B------:R-:W-:Y:S01]  /*e510*/  USEL UR16, UR7, URZ, !UP0 ;  /* 0x0000003f07107287 */ /* 0x000fe2000c000000 */
[--C-:B------:R-:W-:Y:S01]  /*e520*/  IMAD.X R13, RZ, RZ, R21.reuse, P0 ;  /* 0x000000ffff0d7224 */ /* 0x100fe200000e0615 */
[----:B------:R-:W-:Y:S01]  /*e530*/  UIADD3 UR9, UR9, UR10, URZ ;  /* 0x0000000a09097290 */ /* 0x000fe2000fffe03f */
[----:B------:R-:W-:Y:S01]  /*e540*/  IADD3 R69, P0, R20, 0x8000, RZ ;  /* 0x0000800014457810 */ /* 0x000fe20007f1e0ff */
[----:B------:R-:W-:Y:S01]  /*e550*/  UIMAD UR7, UR16, UR12, URZ ;  /* 0x0000000c100772a4 */ /* 0x000fe2000f8e023f */
[----:B------:R-:W-:Y:S01]  /*e560*/  LOP3.LUT R8, R8, R9, RZ, 0x3c, !PT ;  /* 0x0000000908087212 */ /* 0x000fe200078e3cff */
[----:B------:R-:W-:Y:S01]  /*e570*/  UIMAD.WIDE.U32 UR8, UR15, UR12, UR8 ;  /* 0x0000000c0f0872a5 */ /* 0x000fe2000f8e0008 */
[----:B------:R-:W-:Y:S01]  /*e580*/  IMAD.X R9, RZ, RZ, R21, P1 ;  /* 0x000000ffff097224 */ /* 0x000fe200008e0615 */
[----:B------:R-:W-:Y:S01]  /*e590*/  UIMAD UR7, UR15, UR13, UR7 ;  /* 0x0000000d0f0772a4 */ /* 0x000fe2000f8e0207 */
[----:B------:R-:W-:-:S02]  /*e5a0*/  IADD3 R61, P6, R20, 0x4000, RZ ;  /* 0x00004000143d7810 */ /* 0x000fc40007fde0ff */
[----:B------:R-:W-:Y:S02]  /*e5b0*/  IADD3 R37, P5, R20, 0x5000, RZ ;  /* 0x0000500014257810 */ /* 0x000fe40007fbe0ff */
[----:B------:R-:W-:Y:S01]  /*e5c0*/  IADD3 R5, P3, R10, UR8, RZ ;  /* 0x000000080a057c10 */ /* 0x000fe2000ff7e0ff */
[----:B------:R-:W-:Y:S01]  /*e5d0*/  IMAD.U32 R6, RZ, RZ, UR7 ;  /* 0x00000007ff067e24 */ /* 0x000fe2000f8e00ff */
[C---:B------:R-:W-:Y:S02]  /*e5e0*/  IADD3 R33, P4, R20.reuse, 0x6000, RZ ;  /* 0x0000600014217810 */ /* 0x040fe40007f9e0ff */
[----:B------:R-:W-:Y:S02]  /*e5f0*/  IADD3 R57, P1, R20, 0x9000, RZ ;  /* 0x0000900014397810 */ /* 0x000fe40007f3e0ff */
[----:B------:R-:W-:Y:S01]  /*e600*/  IADD3.X R6, R3, UR9, R6, P3, !PT ;  /* 0x0000000903067c10 */ /* 0x000fe20009ffe406 */
[----:B------:R-:W-:Y:S01]  /*e610*/  ULDC.64 UR8, c[0x0][0xb40] ;  /* 0x0002d00000087ab9 */ /* 0x000fe20000000a00 */
[----:B------:R-:W-:-:S02]  /*e620*/  LOP3.LUT R68, R69, 0x380, RZ, 0xc0, !PT ;  /* 0x0000038045447812 */ /* 0x000fc400078ec0ff */
[----:B------:R-:W-:Y:S02]  /*e630*/  LEA R16, P3, R5, UR8, 0x2 ;  /* 0x0000000805107c11 */ /* 0x000fe4000f8610ff */
[----:B------:R-:W-:Y:S02]  /*e640*/  LOP3.LUT R60, R61, 0x380, RZ, 0xc0, !PT ;  /* 0x000003803d3c7812 */ /* 0x000fe400078ec0ff */
[----:B------:R-:W-:Y:S01]  /*e650*/  LEA.HI.X R17, R5, UR9, R6, 0x2, P3 ;  /* 0x0000000905117c11 */ /* 0x000fe200098f1406 */
[----:B------:R-:W-:Y:S01]  /*e660*/  IMAD.X R5, RZ, RZ, R21, P2 ;  /* 0x000000ffff057224 */ /* 0x000fe200010e0615 */
[----:B------:R-:W-:Y:S01]  /*e670*/  IADD3 R25, P3, R20, 0x7000, RZ ;  /* 0x0000700014197810 */ /* 0x000fe20007f7e0ff */
[----:B------:R-:W-:Y:S01]  /*e680*/  VIADD R6, R10, 0x8 ;  /* 0x000000080a067836 */ /* 0x000fe20000000000 */
[----:B------:R-:W-:Y:S01]  /*e690*/  IADD3 R49, P2, R20, 0xa000, RZ ;  /* 0x0000a00014317810 */ /* 0x000fe20007f5e0ff */
[----:B------:R-:W-:Y:S01]  /*e6a0*/  ULDC.64 UR8, c[0x0][0xaa0] ;  /* 0x0002a80000087ab9 */ /* 0x000fe20000000a00 */
[----:B------:R-:W-:-:S02]  /*e6b0*/  LOP3.LUT R36, R37, 0x380, RZ, 0xc0, !PT ;  /* 0x0000038025247812 */ /* 0x000fc400078ec0ff */
[----:B------:R-:W-:Y:S02]  /*e6c0*/  LOP3.LUT R32, R33, 0x380, RZ, 0xc0, !PT ;  /* 0x0000038021207812 */ /* 0x000fe400078ec0ff */
[----:B------:R-:W-:Y:S02]  /*e6d0*/  LOP3.LUT R24, R25, 0x380, RZ, 0xc0, !PT ;  /* 0x0000038019187812 */ /* 0x000fe400078ec0ff */
[----:B------:R-:W-:Y:S02]  /*e6e0*/  LOP3.LUT R56, R57, 0x380, RZ, 0xc0, !PT ;  /* 0x0000038039387812 */ /* 0x000fe400078ec0ff */
[----:B------:R-:W-:Y:S02]  /*e6f0*/  SHF.R.U64 R68, R68, 0x3, RZ ;  /* 0x0000000344447819 */ /* 0x000fe400000012ff */
[----:B------:R-:W-:Y:S02]  /*e700*/  LOP3.LUT R48, R49, 0x380, RZ, 0xc0, !PT ;  /* 0x0000038031307812 */ /* 0x000fe400078ec0ff */
[----:B------:R-:W-:-:S02]  /*e710*/  SHF.R.U64 R60, R60, 0x3, RZ ;  /* 0x000000033c3c7819 */ /* 0x000fc400000012ff */
[----:B------:R-:W-:Y:S02]  /*e720*/  SHF.R.U64 R36, R36, 0x3, RZ ;  /* 0x0000000324247819 */ /* 0x000fe400000012ff */
[----:B------:R-:W-:Y:S02]  /*e730*/  SHF.R.U64 R32, R32, 0x3, RZ ;  /* 0x0000000320207819 */ /* 0x000fe400000012ff */
[----:B------:R-:W-:Y:S02]  /*e740*/  SHF.R.U64 R24, R24, 0x3, RZ ;  /* 0x0000000318187819 */ /* 0x000fe400000012ff */
[----:B------:R-:W-:Y:S02]  /*e750*/  SHF.R.U64 R56, R56, 0x3, RZ ;  /* 0x0000000338387819 */ /* 0x000fe400000012ff */
[----:B------:R-:W-:Y:S02]  /*e760*/  LOP3.LUT R68, R68, R69, RZ, 0x3c, !PT ;  /* 0x0000004544447212 */ /* 0x000fe400078e3cff */
[----:B------:R-:W-:-:S02]  /*e770*/  SHF.R.U64 R48, R48, 0x3, RZ ;  /* 0x0000000330307819 */ /* 0x000fc400000012ff */
[----:B------:R-:W-:Y:S02]  /*e780*/  IADD3.X R69, RZ, R21, RZ, P0, !PT ;  /* 0x00000015ff457210 */ /* 0x000fe400007fe4ff */
[----:B------:R-:W-:Y:S02]  /*e790*/  LOP3.LUT P0, RZ, R210, 0x3, RZ, 0xc0, !PT ;  /* 0x00000003d2ff7812 */ /* 0x000fe4000780c0ff */
        /* <DEDUP_REMOVED lines=13> */
[C---:B------:R-:W-:Y:S02]  /*e870*/  IADD3 R73, P5, R20.reuse, 0xc000, RZ ;  /* 0x0000c00014497810 */ /* 0x040fe40007fbe0ff */
[C---:B------:R-:W-:Y:S02]  /*e880*/  IADD3 R65, P4, R20.reuse, 0xd000, RZ ;  /* 0x0000d00014417810 */ /* 0x040fe40007f9e0ff */
[----:B------:R-:W-:Y:S02]  /*e890*/  IADD3 R53, P3, R20, 0xe000, RZ ;  /* 0x0000e00014357810 */ /* 0x000fe40007f7e0ff */
[-C--:B-----5:R-:W-:Y:S02]  /*e8a0*/  ISETP.GE.OR P1, PT, R10, R77.reuse, P0 ;  /* 0x0000004d0a00720c */ /* 0x0a0fe40000726670 */
[----:B------:R-:W-:Y:S02]  /*e8b0*/  IADD3 R10, P2, R20, 0xf000, RZ ;  /* 0x0000f000140a7810 */ /* 0x000fe40007f5e0ff */
[----:B------:R-:W-:-:S02]  /*e8c0*/  ISETP.GE.OR P0, PT, R6, R77, P0 ;  /* 0x0000004d0600720c */ /* 0x000fc40000706670 */
[----:B------:R-:W-:Y:S01]  /*e8d0*/  LOP3.LUT R40, R41, 0x380, RZ, 0xc0, !PT ;  /* 0x0000038029287812 */ /* 0x000fe200078ec0ff */
[----:B------:R-:W-:Y:S01]  /*e8e0*/  IMAD.X R45, RZ, RZ, R21, P2 ;  /* 0x000000ffff2d7224 */ /* 0x000fe200010e0615 */
[----:B------:R-:W-:Y:S02]  /*e8f0*/  LOP3.LUT R72, R73, 0x380, RZ, 0xc0, !PT ;  /* 0x0000038049487812 */ /* 0x000fe400078ec0ff */
[----:B------:R-:W-:Y:S02]  /*e900*/  LOP3.LUT R64, R65, 0x380, RZ, 0xc0, !PT ;  /* 0x0000038041407812 */ /* 0x000fe400078ec0ff */
[----:B------:R-:W-:Y:S01]  /*e910*/  LOP3.LUT R52, R53, 0x380, RZ, 0xc0, !PT ;  /* 0x0000038035347812 */ /* 0x000fe200078ec0ff */
[----:B------:R-:W-:Y:S01]  /*e920*/  @!P1 STG.E desc[UR18][R16.64], R0 ;  /* 0x0000000010009986 */ /* 0x000fe2000c101912 */
[----:B------:R-:W-:Y:S02]  /*e930*/  LOP3.LUT R3, R10, 0x380, RZ, 0xc0, !PT ;  /* 0x000003800a037812 */ /* 0x000fe400078ec0ff */
[----:B------:R-:W-:Y:S01]  /*e940*/  LOP3.LUT R7, R20, 0x380, RZ, 0xc0, !PT ;  /* 0x0000038014077812 */ /* 0x000fe200078ec0ff */
[----:B------:R0:W-:Y:S01]  /*e950*/  @!P0 STG.E desc[UR18][R16.64+0x20], R2 ;  /* 0x0000200210008986 */ /* 0x0001e2000c101912 */
[----:B------:R-:W-:-:S02]  /*e960*/  SHF.R.U64 R40, R40, 0x3, RZ ;  /* 0x0000000328287819 */ /* 0x000fc400000012ff */
[----:B------:R-:W-:Y:S01]  /*e970*/  SHF.R.U64 R72, R72, 0x3, RZ ;  /* 0x0000000348487819 */ /* 0x000fe200000012ff */
[----:B------:R-:W-:Y:S01]  /*e980*/  UIMAD UR7, UR11, UR8, URZ ;  /* 0x000000080b0772a4 */ /* 0x000fe2000f8e023f */
[----:B------:R-:W-:Y:S01]  /*e990*/  SHF.R.U64 R64, R64, 0x3, RZ ;  /* 0x0000000340407819 */ /* 0x000fe200000012ff */
[----:B------:R-:W5:Y:S01]  /*e9a0*/  LD.E.128 R12, desc[UR18][R12.64] ;  /* 0x000000120c0c7980 */ /* 0x000f62000c101d00 */
[----:B------:R-:W-:Y:S02]  /*e9b0*/  SHF.R.U64 R52, R52, 0x3, RZ ;  /* 0x0000000334347819 */ /* 0x000fe400000012ff */
[----:B------:R-:W-:Y:S01]  /*e9c0*/  SHF.R.U64 R3, R3, 0x3, RZ ;  /* 0x0000000303037819 */ /* 0x000fe200000012ff */
[----:B------:R-:W5:Y:S01]  /*e9d0*/  LD.E.128 R60, desc[UR18][R60.64] ;  /* 0x000000123c3c7980 */ /* 0x000f62000c101d00 */
        /* <DEDUP_REMOVED lines=9> */
[----:B------:R-:W-:Y:S01]  /*ea70*/  LOP3.LUT R44, R3, R10, RZ, 0x3c, !PT ;  /* 0x0000000a032c7212 */ /* 0x000fe200078e3cff */
[--C-:B0-----:R-:W-:Y:S01]  /*ea80*/  IMAD.MOV.U32 R2, RZ, RZ, R23.reuse ;  /* 0x000000ffff027224 */ /* 0x101fe200078e0017 */
[----:B------:R-:W-:Y:S01]  /*ea90*/  LOP3.LUT R20, R7, R20, RZ, 0x3c, !PT ;  /* 0x0000001407147212 */ /* 0x000fe200078e3cff */
[----:B------:R-:W5:Y:S01]  /*eaa0*/  LD.E.128 R8, desc[UR18][R8.64] ;  /* 0x0000001208087980 */ /* 0x000f62000c101d00 */
[----:B------:R-:W-:-:S02]  /*eab0*/  SHF.R.S32.HI R3, RZ, 0x1f, R23 ;  /* 0x0000001fff037819 */ /* 0x000fc40000011417 */
[----:B------:R-:W-:Y:S01]  /*eac0*/  MOV R17, UR8 ;  /* 0x0000000800117c02 */ /* 0x000fe20008000f00 */
[----:B------:R0:W5:Y:S01]  /*ead0*/  LD.E.128 R28, desc[UR18][R20.64] ;  /* 0x00000012141c7980 */ /* 0x000162000c101d00 */
[----:B------:R-:W-:-:S03]  /*eae0*/  UIMAD UR7, UR4, UR9, UR7 ;  /* 0x00000009040772a4 */ /* 0x000fc6000f8e0207 */
[----:B------:R-:W5:Y:S01]  /*eaf0*/  LD.E.128 R4, desc[UR18][R4.64] ;  /* 0x0000001204047980 */ /* 0x000f62000c101d00 */
[----:B------:R-:W-:Y:S01]  /*eb00*/  IMAD.WIDE.U32 R2, R17, UR4, R2 ;  /* 0x0000000411027c25 */ /* 0x000fe2000f8e0002 */
        /* <DEDUP_REMOVED lines=13> */
[----:B------:R-:W-:Y:S01]  /*ebe0*/  @!PT LDS RZ, [RZ] ;  /* 0x00000000fffff984 */ /* 0x000fe20000000800 */
[----:B------:R-:W-:Y:S01]  /*ebf0*/  @!PT LDS RZ, [RZ] ;  /* 0x00000000fffff984 */ /* 0x000fe20000000800 */
[----:B------:R-:W-:Y:S01]  /*ec00*/  @!PT LDS RZ, [RZ] ;  /* 0x00000000fffff984 */ /* 0x000fe20000000800 */
[----:B------:R-:W-:Y:S01]  /*ec10*/  @!PT LDS RZ, [RZ] ;  /* 0x00000000fffff984 */ /* 0x000fe20000000800 */
[----:B------:R1:W-:Y:S06]  /*ec20*/  MEMBAR.ALL.CTA ;  /* 0x0000000000007992 */ /* 0x0003ec0000008000 */
[----:B-1----:R-:W1:Y:S01]  /*ec30*/  FENCE.VIEW.ASYNC.S ;  /* 0x00000000000073c6 */ /* 0x002e620000000000 */
[----:B------:R-:W-:-:S02]  /*ec40*/  VIADD R3, R3, UR7 ;  /* 0x0000000703037c36 */ /* 0x000fc40008000000 */
[----:B------:R-:W-:Y:S01]  /*ec50*/  IMAD.U32 R17, RZ, RZ, UR8 ;  /* 0x00000008ff117e24 */ /* 0x000fe2000f8e00ff */
[----:B------:R-:W-:Y:S01]  /*ec60*/  UIMAD UR4, UR17, UR9, UR4 ;  /* 0x00000009110472a4 */ /* 0x000fe2000f8e0204 */
[----:B------:R-:W-:Y:S02]  /*ec70*/  IMAD R77, R206, -0x80, R77 ;  /* 0xffffff80ce4d7824 */ /* 0x000fe400078e024d */
[----:B------:R-:W-:Y:S01]  /*ec80*/  IMAD.WIDE.U32 R2, R17, UR17, R2 ;  /* 0x0000001111027c25 */ /* 0x000fe2000f8e0002 */
[----:B------:R-:W-:Y:S02]  /*ec90*/  ULDC.64 UR8, c[0x0][0xae8] ;  /* 0x0002ba0000087ab9 */ /* 0x000fe40000000a00 */
[CC--:B------:R-:W-:Y:S01]  /*eca0*/  ISETP.GE.AND P3, PT, R204.reuse, R77.reuse, PT ;  /* 0x0000004dcc00720c */ /* 0x0c0fe20003f66270 */
[----:B------:R-:W-:Y:S01]  /*ecb0*/  VIADD R3, R3, UR4 ;  /* 0x0000000403037c36 */ /* 0x000fe20008000000 */
[----:B------:R-:W-:Y:S01]  /*ecc0*/  UIMAD UR4, UR16, UR8, URZ ;  /* 0x00000008100472a4 */ /* 0x000fe2000f8e023f */
[C---:B------:R-:W-:Y:S01]  /*ecd0*/  VIADD R0, R204.reuse, 0x20 ;  /* 0x00000020cc007836 */ /* 0x040fe20000000000 */
[----:B------:R-:W-:Y:S01]  /*ece0*/  IADD3 R19, R19, 0x30820, RZ ;  /* 0x0003082013137810 */ /* 0x000fe20007ffe0ff */
[----:B0-----:R-:W-:Y:S01]  /*ecf0*/  IMAD.U32 R21, RZ, RZ, UR8 ;  /* 0x00000008ff157e24 */ /* 0x001fe2000f8e00ff */
[----:B------:R-:W-:Y:S01]  /*ed00*/  UIMAD UR4, UR15, UR9, UR4 ;  /* 0x000000090f0472a4 */ /* 0x000fe2000f8e0204 */
[----:B------:R-:W-:Y:S01]  /*ed10*/  VIADD R16, R204, 0x60 ;  /* 0x00000060cc107836 */ /* 0x000fe20000000000 */
[----:B------:R-:W-:Y:S01]  /*ed20*/  PRMT R19, RZ, 0x654, R19 ;  /* 0x00000654ff137816 */ /* 0x000fe20000000013 */
[----:B------:R-:W-:Y:S01]  /*ed30*/  IMAD.WIDE.U32 R20, R21, UR15, R2 ;  /* 0x0000000f15147c25 */ /* 0x000fe2000f8e0002 */
[----:B------:R-:W-:-:S02]  /*ed40*/  ISETP.GE.AND P0, PT, R0, R77, PT ;  /* 0x0000004d0000720c */ /* 0x000fc40003f06270 */
[--C-:B------:R-:W-:Y:S01]  /*ed50*/  SHF.R.S32.HI R205, RZ, 0x1f, R204.reuse ;  /* 0x0000001fffcd7819 */ /* 0x100fe200000114cc */
[----:B------:R-:W-:Y:S01]  /*ed60*/  VIADD R0, R204, 0x40 ;  /* 0x00000040cc007836 */ /* 0x000fe20000000000 */
[----:B-1----:R0:W-:Y:S01]  /*ed70*/  SYNCS.ARRIVE.TRANS64.RED.A1T0 RZ, [R19+URZ], RZ ;  /* 0x000000ff13ff79a7 */ /* 0x0021e2000810043f */
[----:B------:R-:W-:Y:S01]  /*ed80*/  VIADD R79, R21, UR4 ;  /* 0x00000004154f7c36 */ /* 0x000fe20008000000 */
[----:B------:R-:W-:Y:S01]  /*ed90*/  BSSY B1, `(.L_x_1160) ;  /* 0x000001c000017945 */ /* 0x000fe20003800000 */
[-C--:B------:R-:W-:Y:S01]  /*eda0*/  ISETP.GE.AND P2, PT, R16, R77.reuse, PT ;  /* 0x0000004d1000720c */ /* 0x080fe20003f46270 */
[----:B------:R-:W-:Y:S01]  /*edb0*/  IMAD.WIDE R16, R206, 0x80, R204 ;  /* 0x00000080ce107825 */ /* 0x000fe200078e02cc */
[----:B------:R-:W-:Y:S01]  /*edc0*/  ISETP.GE.AND P1, PT, R0, R77, PT ;  /* 0x0000004d0000720c */ /* 0x000fe20003f26270 */
[----:B------:R-:W-:-:S12]  /*edd0*/  @P3 BRA `(.L_x_1161) ;  /* 0x00000000005c3947 */ /* 0x000fd80003800000 */
[----:B------:R-:W-:Y:S01]  /*ede0*/  ULDC.64 UR8, c[0x0][0xad8] ;  /* 0x0002b60000087ab9 */ /* 0x000fe20000000a00 */
[----:B------:R-:W-:Y:S01]  /*edf0*/  IMAD.MOV.U32 R2, RZ, RZ, R20 ;  /* 0x000000ffff027224 */ /* 0x000fe200078e0014 */
[----:B------:R-:W-:Y:S01]  /*ee00*/  ULDC UR4, c[0x0][0xa8c] ;  /* 0x0002a30000047ab9 */ /* 0x000fe20000000800 */
[----:B0-----:R-:W-:Y:S01]  /*ee10*/  IMAD R19, R17, UR8, RZ ;  /* 0x0000000811137c24 */ /* 0x001fe2000f8e02ff */
[C---:B------:R-:W-:Y:S01]  /*ee20*/  ISETP.GE.AND P4, PT, R23.reuse, UR4, PT ;  /* 0x0000000417007c0c */ /* 0x040fe2000bf86270 */
[----:B------:R-:W-:Y:S01]  /*ee30*/  IMAD.MOV.U32 R3, RZ, RZ, R79 ;  /* 0x000000ffff037224 */ /* 0x000fe200078e004f */
[----:B------:R-:W-:Y:S01]  /*ee40*/  ULDC.64 UR10, c[0x0][0x208] ;  /* 0x00008200000a7ab9 */ /* 0x000fe20000000a00 */
[----:B------:R-:W-:Y:S02]  /*ee50*/  VIADD R0, R23, 0x40 ;  /* 0x0000004017007836 */ /* 0x000fe40000000000 */
        /* <DEDUP_REMOVED lines=15> */
.L_x_1161:
[----:B------:R-:W-:Y:S05]  /*ef50*/  BSYNC B1 ;  /* 0x0000000000017941 */ /* 0x000fea0003800000 */
.L_x_1160:
[----:B------:R-:W-:Y:S04]  /*ef60*/  BSSY B1, `(.L_x_1162) ;  /* 0x000001b000017945 */ /* 0x000fe80003800000 */
[----:B------:R-:W-:Y:S05]  /*ef70*/  @P0 BRA `(.L_x_1163) ;  /* 0x0000000000640947 */ /* 0x000fea0003800000 */
[----:B0-----:R-:W-:Y:S01]  /*ef80*/  IADD3 R19, P0, R16, 0x20, RZ ;  /* 0x0000002010137810 */ /* 0x001fe20007f1e0ff */
        /* <DEDUP_REMOVED lines=9> */
[C---:B------:R-:W-:Y:S01]  /*f020*/  ISETP.GE.AND P3, PT, R23.reuse, UR4, PT ;  /* 0x0000000417007c0c */ /* 0x040fe2000bf66270 */
[----:B------:R-:W-:Y:S01]  /*f030*/  IMAD R0, R0, UR8, RZ ;  /* 0x0000000800007c24 */ /* 0x000fe2000f8e02ff */
[----:B------:R-:W-:Y:S01]  /*f040*/  ULDC.64 UR10, c[0x0][0x208] ;  /* 0x00008200000a7ab9 */ /* 0x000fe20000000a00 */
[----:B------:R-:W-:-:S02]  /*f050*/  VIADD R22, R23, 0xc0 ;  /* 0x000000c017167836 */ /* 0x000fc40000000000 */
[----:B------:R-:W-:-:S03]  /*f060*/  IMAD.WIDE.U32 R2, R19, UR8, R2 ;  /* 0x0000000813027c25 */ /* 0x000fc6000f8e0002 */
[----:B------:R-:W-:Y:S01]  /*f070*/  ISETP.GE.AND P6, PT, R22, UR4, PT ;  /* 0x0000000416007c0c */ /* 0x000fe2000bfc6270 */
        /* <DEDUP_REMOVED lines=9> */
.L_x_1163:
[----:B------:R-:W-:Y:S05]  /*f110*/  BSYNC B1 ;  /* 0x0000000000017941 */ /* 0x000fea0003800000 */
.L_x_1162:
[----:B------:R-:W-:Y:S04]  /*f120*/  BSSY B1, `(.L_x_1164) ;  /* 0x000001b000017945 */ /* 0x000fe80003800000 */
[----:B------:R-:W-:Y:S05]  /*f130*/  @P1 BRA `(.L_x_1165) ;  /* 0x0000000000641947 */ /* 0x000fea0003800000 */
[----:B--2--5:R-:W-:Y:S01]  /*f140*/  IADD3 R13, P0, R16, 0x40, RZ ;  /* 0x00000040100d7810 */ /* 0x024fe20007f1e0ff */
        /* <DEDUP_REMOVED lines=9> */
[C---:B------:R-:W-:Y:S01]  /*f1e0*/  IADD3 R12, R23.reuse, 0xc0, RZ ;  /* 0x000000c0170c7810 */ /* 0x040fe20007ffe0ff */
        /* <DEDUP_REMOVED lines=14> */
.L_x_1165:
[----:B------:R-:W-:Y:S05]  /*f2d0*/  BSYNC B1 ;  /* 0x0000000000017941 */ /* 0x000fea0003800000 */
.L_x_1164:
[----:B------:R-:W-:Y:S05]  /*f2e0*/  @P2 BRA `(.L_x_1166) ;  /* 0x0000000c00a42947 */ /* 0x000fea0003800000 */
[----:B---3-5:R-:W-:Y:S01]  /*f2f0*/  IADD3 R9, P0, R16, 0x60, RZ ;  /* 0x0000006010097810 */ /* 0x028fe20007f1e0ff */
[C---:B------:R-:W-:Y:S01]  /*f300*/  VIADD R0, R23.reuse, 0x40 ;  /* 0x0000004017007836 */ /* 0x040fe20000000000 */
[----:B------:R-:W-:Y:S01]  /*f310*/  ULDC.64 UR8, c[0x0][0xad8] ;  /* 0x0002b60000087ab9 */ /* 0x000fe20000000a00 */
[----:B------:R-:W-:Y:S01]  /*f320*/  IMAD.MOV.U32 R2, RZ, RZ, R20 ;  /* 0x000000ffff027224 */ /* 0x000fe200078e0014 */
[----:B------:R-:W-:Y:S01]  /*f330*/  ULDC UR4, c[0x0][0xa8c] ;  /* 0x0002a30000047ab9 */ /* 0x000fe20000000800 */
[----:B------:R-:W-:Y:S01]  /*f340*/  IMAD.X R16, RZ, RZ, R17, P0 ;  /* 0x000000ffff107224 */ /* 0x000fe200000e0611 */
        /* <DEDUP_REMOVED lines=11> */
[----:B------:R-:W-:Y:S02]  /*f400*/  LEA R8, P0, R2, UR8, 0x1 ;  /* 0x0000000802087c11 */ /* 0x000fe4000f8008ff */
[----:B------:R-:W-:-:S04]  /*f410*/  IADD3 R3, R3, R9, RZ ;  /* 0x0000000903037210 */ /* 0x000fc80007ffe0ff */
        /* <DEDUP_REMOVED lines=9> */
.L_x_1158:
[----:B------:R-:W-:Y:S01]  /*f4b0*/  R2UR UR7, R208 ;  /* 0x00000000d00772ca */ /* 0x000fe200000e0000 */
[----:B------:R-:W-:Y:S01]  /*f4c0*/  ULDC.64 UR8, c[0x0][0xbd8] ;  /* 0x0002f60000087ab9 */ /* 0x000fe20000000a00 */
[----:B------:R-:W-:Y:S01]  /*f4d0*/  R2UR UR4, R207 ;  /* 0x00000000cf0472ca */ /* 0x000fe200000e0000 */
[----:B------:R-:W-:Y:S01]  /*f4e0*/  UISETP.NE.U32.AND UP0, UPT, UR8, URZ, UPT ;  /* 0x0000003f0800728c */ /* 0x000fe2000bf05070 */
[----:B------:R-:W-:Y:S01]  /*f4f0*/  IMAD.MOV.U32 R9, RZ, RZ, RZ ;  /* 0x000000ffff097224 */ /* 0x000fe200078e00ff */
[----:B------:R-:W-:Y:S02]  /*f500*/  ULDC.64 UR10, c[0x0][0x208] ;  /* 0x00008200000a7ab9 */ /* 0x000fe40000000a00 */
[----:B------:R-:W-:-:S03]  /*f510*/  UISETP.NE.AND.EX UP0, UPT, UR9, URZ, UPT, UP0 ;  /* 0x0000003f0900728c */ /* 0x000fc6000bf05300 */
[----:B------:R-:W-:-:S03]  /*f520*/  ULDC.64 UR8, c[0x0][0xbd8] ;  /* 0x0002f60000087ab9 */ /* 0x000fc60000000a00 */
[----:B------:R-:W-:Y:S01]  /*f530*/  UIMAD.WIDE UR8, UR7, 0x4, UR8 ;  /* 0x00000004070878a5 */ /* 0x000fe2000f8e0208 */
[----:B------:R-:W0:Y:S01]  /*f540*/  LDC R7, c[0x0][0xa88] ;  /* 0x0002a200ff077b82 */ /* 0x000e220000000800 */
[----:B------:R-:W-:-:S04]  /*f550*/  PLOP3.LUT P1, PT, PT, PT, UP0, 0x80, 0x0 ;  /* 0x000000000000781c */ /* 0x000fc80003f2f008 */
[----:B------:R-:W-:Y:S02]  /*f560*/  IMAD.U32 R2, RZ, RZ, UR8 ;  /* 0x00000008ff027e24 */ /* 0x000fe4000f8e00ff */
[----:B------:R-:W-:Y:S01]  /*f570*/  IMAD.U32 R3, RZ, RZ, UR9 ;  /* 0x00000009ff037e24 */ /* 0x000fe2000f8e00ff */
[----:B------:R-:W-:Y:S02]  /*f580*/  ULDC.64 UR8, c[0x0][0xbe0] ;  /* 0x0002f80000087ab9 */ /* 0x000fe40000000a00 */
[----:B------:R-:W-:-:S04]  /*f590*/  UISETP.NE.U32.AND UP1, UPT, UR8, URZ, UPT ;  /* 0x0000003f0800728c */ /* 0x000fc8000bf25070 */
[----:B------:R-:W-:Y:S01]  /*f5a0*/  UISETP.NE.AND.EX UP1, UPT, UR9, URZ, UPT, UP1 ;  /* 0x0000003f0900728c */ /* 0x000fe2000bf25310 */
[----:B------:R1:W5:Y:S05]  /*f5b0*/  @P1 LDG.E R9, desc[UR10][R2.64] ;  /* 0x0000000a02091981 */ /* 0x00036a000c1e1900 */
[----:B------:R-:W-:-:S05]  /*f5c0*/  PLOP3.LUT P2, PT, PT, PT, UP1, 0x80, 0x0 ;  /* 0x000000000000781c */ /* 0x000fca0003f4f018 */
[----:B------:R-:W-:Y:S02]  /*f5d0*/  @UP1 ULDC.64 UR8, c[0x0][0xbe0] ;  /* 0x0002f80000081ab9 */ /* 0x000fe40000000a00 */
[----:B------:R-:W-:-:S06]  /*f5e0*/  @UP1 UIMAD.WIDE UR8, UR7, 0x4, UR8 ;  /* 0x00000004070818a5 */ /* 0x000fcc000f8e0208 */
[----:B------:R-:W-:Y:S02]  /*f5f0*/  IMAD.U32 R4, RZ, RZ, UR8 ;  /* 0x00000008ff047e24 */ /* 0x000fe4000f8e00ff */
[----:B------:R-:W-:Y:S01]  /*f600*/  IMAD.U32 R5, RZ, RZ, UR9 ;  /* 0x00000009ff057e24 */ /* 0x000fe2000f8e00ff */
[----:B------:R-:W-:Y:S01]  /*f610*/  USHF.R.S32.HI UR8, URZ, 0x1f, UR4 ;  /* 0x0000001f3f087899 */ /* 0x000fe20008011404 */
[----:B------:R-:W-:-:S03]  /*f620*/  ISETP.GT.AND P0, PT, R215, 0x7f, PT ;  /* 0x0000007fd700780c */ /* 0x000fc60003f04270 */
[----:B0-----:R1:W5:Y:S01]  /*f630*/  @P2 LDG.E R7, desc[UR10][R4.64] ;  /* 0x0000000a04072981 */ /* 0x001362000c1e1900 */
[----:B------:R-:W-:Y:S09]  /*f640*/  @P2 BRA `(.L_x_1167) ;  /* 0x0000000000142947 */ /* 0x000ff20003800000 */
[----:B------:R-:W-:Y:S05]  /*f650*/  @!P1 BRA `(.L_x_1167) ;  /* 0x0000000000109947 */ /* 0x000fea0003800000 */
[----:B------:R-:W-:Y:S02]  /*f660*/  ULDC.64 UR10, c[0x0][0x208] ;  /* 0x00008200000a7ab9 */ /* 0x000fe40000000a00 */
[----:B------:R-:W2:Y:S04]  /*f670*/  LDG.E R0, desc[UR10][R2.64] ;  /* 0x0000000a02007981 */ /* 0x000ea8000c1e1900 */
[----:B-----5:R-:W2:Y:S02]  /*f680*/  LDG.E R7, desc[UR10][R2.64+0x4] ;  /* 0x0000040a02077981 */ /* 0x020ea4000c1e1900 */
[----:B--2---:R-:W-:-:S07]  /*f690*/  IMAD.IADD R7, R7, 0x1, -R0 ;  /* 0x0000000107077824 */ /* 0x004fce00078e0a00 */
.L_x_1167:
[----:B------:R-:W-:Y:S01]  /*f6a0*/  R2UR UR7, R208 ;  /* 0x00000000d00772ca */ /* 0x000fe200000e0000 */
[----:B------:R-:W-:Y:S01]  /*f6b0*/  BSSY B1, `(.L_x_1168) ;  /* 0x0000021000017945 */ /* 0x000fe20003800000 */
[----:B------:R-:W-:Y:S02]  /*f6c0*/  SHF.R.S32.HI R8, RZ, 0x1f, R23 ;  /* 0x0000001fff087819 */ /* 0x000fe40000011417 */
[----:B-----5:R-:W-:-:S09]  /*f6d0*/  SHF.R.S32.HI R6, RZ, 0x1f, R9 ;  /* 0x0000001fff067819 */ /* 0x020fd20000011409 */
[----:B------:R-:W-:Y:S02]  /*f6e0*/  USHF.R.S32.HI UR4, URZ, 0x1f, UR7 ;  /* 0x0000001f3f047899 */ /* 0x000fe40008011407 */
[----:B------:R-:W-:Y:S02]  /*f6f0*/  USEL UR10, UR7, URZ, !UP0 ;  /* 0x0000003f070a7287 */ /* 0x000fe4000c000000 */
[----:B------:R-:W-:Y:S01]  /*f700*/  USEL UR9, UR4, URZ, !UP0 ;  /* 0x0000003f04097287 */ /* 0x000fe2000c000000 */
[----:B------:R-:W-:Y:S11]  /*f710*/  @P0 BRA `(.L_x_1169) ;  /* 0x0000000000680947 */ /* 0x000ff60003800000 */
[----:B------:R-:W0:Y:S02]  /*f720*/  S2R R0, SR_TID.X ;  /* 0x0000000000007919 */ /* 0x000e240000002100 */
[----:B0-----:R-:W-:-:S05]  /*f730*/  IMAD R0, R206, 0x80, R0 ;  /* 0x00000080ce007824 */ /* 0x001fca00078e0200 */
[----:B------:R-:W-:-:S04]  /*f740*/  IADD3 R0, R0, -0x80, RZ ;  /* 0xffffff8000007810 */ /* 0x000fc80007ffe0ff */
        /* <DEDUP_REMOVED lines=12> */
[----:B------:R-:W-:Y:S01]  /*f810*/  UIMAD UR7, UR9, UR12, URZ ;  /* 0x0000000c090772a4 */ /* 0x000fe2000f8e023f */
[----:B------:R-:W-:Y:S02]  /*f820*/  VIADD R3, R3, UR4 ;  /* 0x0000000403037c36 */ /* 0x000fe40008000000 */
[----:B------:R-:W-:Y:S01]  /*f830*/  IMAD.U32 R5, RZ, RZ, UR12 ;  /* 0x0000000cff057e24 */ /* 0x000fe2000f8e00ff */
        /* <DEDUP_REMOVED lines=8> */
.L_x_1169:
[----:B------:R-:W-:Y:S05]  /*f8c0*/  BSYNC B1 ;  /* 0x0000000000017941 */ /* 0x000fea0003800000 */
.L_x_1168:
[----:B------:R-:W-:Y:S01]  /*f8d0*/  R2UR UR7, R207 ;  /* 0x00000000cf0772ca */ /* 0x000fe200000e0000 */
[----:B------:R-:W-:Y:S01]  /*f8e0*/  ULDC.64 UR12, c[0x0][0xaa0] ;  /* 0x0002a800000c7ab9 */ /* 0x000fe20000000a00 */
[----:B-1----:R-:W-:Y:S01]  /*f8f0*/  IMAD.MOV.U32 R2, RZ, RZ, R23 ;  /* 0x000000ffff027224 */ /* 0x002fe200078e0017 */
[----:B------:R-:W-:Y:S01]  /*f900*/  BSSY B1, `(.L_x_1170) ;  /* 0x0000034000017945 */ /* 0x000fe20003800000 */
[----:B0-----:R-:W-:Y:S02]  /*f910*/  IMAD.MOV.U32 R3, RZ, RZ, R8 ;  /* 0x000000ffff037224 */ /* 0x001fe400078e0008 */
[----:B------:R-:W-:Y:S02]  /*f920*/  IMAD R0, R6, UR12, RZ ;  /* 0x0000000c06007c24 */ /* 0x000fe4000f8e02ff */
[----:B------:R-:W-:-:S04]  /*f930*/  IMAD.WIDE.U32 R2, R9, UR12, R2 ;  /* 0x0000000c09027c25 */ /* 0x000fc8000f8e0002 */
[----:B------:R-:W-:Y:S01]  /*f940*/  IMAD R9, R9, UR13, R0 ;  /* 0x0000000d09097c24 */ /* 0x000fe2000f8e0200 */
[----:B------:R-:W-:Y:S01]  /*f950*/  ULDC.64 UR12, c[0x0][0xae0] ;  /* 0x0002b800000c7ab9 */ /* 0x000fe20000000a00 */
[----:B------:R-:W-:Y:S01]  /*f960*/  IMAD R11, R206, -0x80, R7 ;  /* 0xffffff80ce0b7824 */ /* 0x000fe200078e0207 */
[----:B------:R-:W-:Y:S02]  /*f970*/  UIMAD UR4, UR8, UR12, URZ ;  /* 0x0000000c080472a4 */ /* 0x000fe4000f8e023f */
[----:B------:R-:W-:Y:S01]  /*f980*/  MOV R5, UR12 ;  /* 0x0000000c00057c02 */ /* 0x000fe20008000f00 */
[----:B------:R-:W-:Y:S01]  /*f990*/  IMAD.IADD R3, R3, 0x1, R9 ;  /* 0x0000000103037824 */ /* 0x000fe200078e0209 */
[----:B------:R-:W-:Y:S01]  /*f9a0*/  SHF.R.S32.HI R7, RZ, 0x1f, R204 ;  /* 0x0000001fff077819 */ /* 0x000fe200000114cc */
[----:B------:R-:W-:Y:S01]  /*f9b0*/  UIMAD UR4, UR7, UR13, UR4 ;  /* 0x0000000d070472a4 */ /* 0x000fe2000f8e0204 */
[----:B------:R-:W-:Y:S01]  /*f9c0*/  ISETP.GE.AND P2, PT, R204, R11, PT ;  /* 0x0000000bcc00720c */ /* 0x000fe20003f46270 */
[----:B------:R-:W-:Y:S01]  /*f9d0*/  IMAD.WIDE.U32 R2, R5, UR7, R2 ;  /* 0x0000000705027c25 */ /* 0x000fe2000f8e0002 */
[----:B------:R-:W-:-:S03]  /*f9e0*/  ULDC.64 UR12, c[0x0][0xae8] ;  /* 0x0002ba00000c7ab9 */ /* 0x000fc60000000a00 */
[----:B------:R-:W-:Y:S01]  /*f9f0*/  VIADD R3, R3, UR4 ;  /* 0x0000000403037c36 */ /* 0x000fe20008000000 */
[----:B------:R-:W-:Y:S01]  /*fa00*/  UIMAD UR4, UR9, UR12, URZ ;  /* 0x0000000c090472a4 */ /* 0x000fe2000f8e023f */
[C---:B------:R-:W-:Y:S02]  /*fa10*/  VIADD R4, R204.reuse, 0x40 ;  /* 0x00000040cc047836 */ /* 0x040fe40000000000 */
[----:B------:R-:W-:Y:S01]  /*fa20*/  IMAD.U32 R5, RZ, RZ, UR12 ;  /* 0x0000000cff057e24 */ /* 0x000fe2000f8e00ff */
[----:B------:R-:W-:Y:S01]  /*fa30*/  UIMAD UR4, UR10, UR13, UR4 ;  /* 0x0000000d0a0472a4 */ /* 0x000fe2000f8e0204 */
[----:B------:R-:W-:Y:S01]  /*fa40*/  VIADD R0, R204, 0x20 ;  /* 0x00000020cc007836 */ /* 0x000fe20000000000 */
[----:B------:R-:W-:Y:S01]  /*fa50*/  ISETP.GE.AND P0, PT, R4, R11, PT ;  /* 0x0000000b0400720c */ /* 0x000fe20003f06270 */
[----:B------:R-:W-:-:S03]  /*fa60*/  IMAD.WIDE.U32 R4, R5, UR10, R2 ;  /* 0x0000000a05047c25 */ /* 0x000fc6000f8e0002 */
[----:B------:R-:W-:Y:S01]  /*fa70*/  ISETP.GE.AND P1, PT, R0, R11, PT ;  /* 0x0000000b0000720c */ /* 0x000fe20003f26270 */
[----:B------:R-:W-:Y:S02]  /*fa80*/  IMAD.MOV.U32 R6, RZ, RZ, R204 ;  /* 0x000000ffff067224 */ /* 0x000fe400078e00cc */
[----:B------:R-:W-:Y:S02]  /*fa90*/  VIADD R13, R5, UR4 ;  /* 0x00000004050d7c36 */ /* 0x000fe40008000000 */
[----:B------:R-:W-:-:S04]  /*faa0*/  IMAD.WIDE R6, R206, 0x80, R6 ;  /* 0x00000080ce067825 */ /* 0x000fc800078e0206 */
[----:B------:R-:W-:Y:S01]  /*fab0*/  VIADD R0, R204, 0x60 ;  /* 0x00000060cc007836 */ /* 0x000fe20000000000 */
[----:B------:R-:W-:Y:S06]  /*fac0*/  @P2 BRA `(.L_x_1171) ;  /* 0x00000000005c2947 */ /* 0x000fec0003800000 */
[C---:B------:R-:W-:Y:S01]  /*fad0*/  VIADD R2, R23.reuse, 0x40 ;  /* 0x0000004017027836 */ /* 0x040fe20000000000 */
[C---:B------:R-:W-:Y:S01]  /*fae0*/  IADD3 R3, R23.reuse, 0x80, RZ ;  /* 0x0000008017037810 */ /* 0x040fe20007ffe0ff */
[----:B------:R-:W-:Y:S01]  /*faf0*/  ULDC UR4, c[0x0][0xa8c] ;  /* 0x0002a30000047ab9 */ /* 0x000fe20000000800 */
[----:B------:R-:W-:Y:S01]  /*fb00*/  ULDC.64 UR8, c[0x0][0xad8] ;  /* 0x0002b60000087ab9 */ /* 0x000fe20000000a00 */
[----:B------:R-:W-:Y:S01]  /*fb10*/  VIADD R8, R23, 0xc0 ;  /* 0x000000c017087836 */ /* 0x000fe20000000000 */
[----:B------:R-:W-:Y:S01]  /*fb20*/  ISETP.GE.AND P4, PT, R2, UR4, PT ;  /* 0x0000000402007c0c */ /* 0x000fe2000bf86270 */
[----:B------:R-:W-:Y:S01]  /*fb30*/  IMAD R9, R7, UR8, RZ ;  /* 0x0000000807097c24 */ /* 0x000fe2000f8e02ff */
[----:B------:R-:W-:Y:S01]  /*fb40*/  ISETP.GE.AND P5, PT, R3, UR4, PT ;  /* 0x0000000403007c0c */ /* 0x000fe2000bfa6270 */
[----:B------:R-:W-:Y:S01]  /*fb50*/  IMAD.MOV.U32 R2, RZ, RZ, R4 ;  /* 0x000000ffff027224 */ /* 0x000fe200078e0004 */
[----:B------:R-:W-:Y:S01]  /*fb60*/  ISETP.GE.AND P3, PT, R23, UR4, PT ;  /* 0x0000000417007c0c */ /* 0x000fe2000bf66270 */
[----:B------:R-:W-:Y:S01]  /*fb70*/  IMAD.MOV.U32 R3, RZ, RZ, R13 ;  /* 0x000000ffff037224 */ /* 0x000fe200078e000d */
[----:B------:R-:W-:Y:S01]  /*fb80*/  ISETP.GE.AND P6, PT, R8, UR4, PT ;  /* 0x0000000408007c0c */ /* 0x000fe2000bfc6270 */
[C---:B------:R-:W-:Y:S01]  /*fb90*/  IMAD R9, R6.reuse, UR9, R9 ;  /* 0x0000000906097c24 */ /* 0x040fe2000f8e0209 */
[----:B------:R-:W-:Y:S01]  /*fba0*/  ULDC.64 UR10, c[0x0][0x208] ;  /* 0x00008200000a7ab9 */ /* 0x000fe20000000a00 */
        /* <DEDUP_REMOVED lines=9> */
.L_x_1171:
[----:B------:R-:W-:Y:S05]  /*fc40*/  BSYNC B1 ;  /* 0x0000000000017941 */ /* 0x000fea0003800000 */
.L_x_1170:
[----:B------:R-:W-:Y:S01]  /*fc50*/  BSSY B1, `(.L_x_1172) ;  /* 0x000001c000017945 */ /* 0x000fe20003800000 */
[----:B------:R-:W-:-:S03]  /*fc60*/  ISETP.GE.AND P2, PT, R0, R11, PT ;  /* 0x0000000b0000720c */ /* 0x000fc60003f46270 */
[----:B------:R-:W-:Y:S10]  /*fc70*/  @P1 BRA `(.L_x_1173) ;  /* 0x0000000000641947 */ /* 0x000ff40003800000 */
[----:B0-----:R-:W-:Y:S01]  /*fc80*/  IADD3 R9, P1, R6, 0x20, RZ ;  /* 0x0000002006097810 */ /* 0x001fe20007f3e0ff */
[C---:B------:R-:W-:Y:S01]  /*fc90*/  VIADD R2, R23.reuse, 0x40 ;  /* 0x0000004017027836 */ /* 0x040fe20000000000 */
[----:B------:R-:W-:Y:S01]  /*fca0*/  ULDC UR4, c[0x0][0xa8c] ;  /* 0x0002a30000047ab9 */ /* 0x000fe20000000800 */
[C---:B------:R-:W-:Y:S01]  /*fcb0*/  VIADD R3, R23.reuse, 0x80 ;  /* 0x0000008017037836 */ /* 0x040fe20000000000 */
[----:B------:R-:W-:Y:S01]  /*fcc0*/  ULDC.64 UR8, c[0x0][0xad8] ;  /* 0x0002b60000087ab9 */ /* 0x000fe20000000a00 */
[----:B------:R-:W-:Y:S01]  /*fcd0*/  IMAD.X R0, RZ, RZ, R7, P1 ;  /* 0x000000ffff007224 */ /* 0x000fe200008e0607 */
        /* <DEDUP_REMOVED lines=19> */
.L_x_1173:
[----:B------:R-:W-:Y:S05]  /*fe10*/  BSYNC B1 ;  /* 0x0000000000017941 */ /* 0x000fea0003800000 */
.L_x_1172:
[----:B------:R-:W-:Y:S04]  /*fe20*/  BSSY B1, `(.L_x_1174) ;  /* 0x000001b000017945 */ /* 0x000fe80003800000 */
[----:B------:R-:W-:Y:S05]  /*fe30*/  @P0 BRA `(.L_x_1175) ;  /* 0x0000000000640947 */ /* 0x000fea0003800000 */
[----:B01----:R-:W-:Y:S01]  /*fe40*/  IADD3 R9, P0, R6, 0x40, RZ ;  /* 0x0000004006097810 */ /* 0x003fe20007f1e0ff */
        /* <DEDUP_REMOVED lines=24> */
.L_x_1175:
[----:B------:R-:W-:Y:S05]  /*ffd0*/  BSYNC B1 ;  /* 0x0000000000017941 */ /* 0x000fea0003800000 */
.L_x_1174:
[----:B------:R-:W-:Y:S05]  /*ffe0*/  @P2 BRA `(.L_x_1166) ;  /* 0x0000000000642947 */ /* 0x000fea0003800000 */
[----:B------:R-:W-:Y:S01]  /*fff0*/  IADD3 R5, P0, R6, 0x60, RZ ;  /* 0x0000006006057810 */ /* 0x000fe20007f1e0ff */
[C---:B------:R-:W-:Y:S01]  /*10000*/  VIADD R0, R23.reuse, 0x40 ;  /* 0x0000004017007836 */ /* 0x040fe20000000000 */
[----:B------:R-:W-:Y:S01]  /*10010*/  ULDC UR4, c[0x0][0xa8c] ;  /* 0x0002a30000047ab9 */ /* 0x000fe20000000800 */
[----:B------:R-:W-:Y:S01]  /*10020*/  ULDC.64 UR8, c[0x0][0xad8] ;  /* 0x0002b60000087ab9 */ /* 0x000fe20000000a00 */
[----:B------:R-:W-:Y:S01]  /*10030*/  IMAD.MOV.U32 R2, RZ, RZ, R4 ;  /* 0x000000ffff027224 */ /* 0x000fe200078e0004 */
[C---:B------:R-:W-:Y:S01]  /*10040*/  ISETP.GE.AND P1, PT, R23.reuse, UR4, PT ;  /* 0x0000000417007c0c */ /* 0x040fe2000bf26270 */
[----:B------:R-:W-:Y:S01]  /*10050*/  IMAD.X R6, RZ, RZ, R7, P0 ;  /* 0x000000ffff067224 */ /* 0x000fe200000e0607 */
[----:B------:R-:W-:Y:S01]  /*10060*/  ISETP.GE.AND P2, PT, R0, UR4, PT ;  /* 0x0000000400007c0c */ /* 0x000fe2000bf46270 */
[----:B------:R-:W-:Y:S01]  /*10070*/  IMAD.MOV.U32 R3, RZ, RZ, R13 ;  /* 0x000000ffff037224 */ /* 0x000fe200078e000d */
[----:B------:R-:W-:Y:S01]  /*10080*/  ULDC.64 UR10, c[0x0][0x208] ;  /* 0x00008200000a7ab9 */ /* 0x000fe20000000a00 */
[----:B------:R-:W-:-:S02]  /*10090*/  VIADD R4, R23, 0x80 ;  /* 0x0000008017047836 */ /* 0x000fc40000000000 */
[----:B------:R-:W-:Y:S02]  /*100a0*/  IMAD R6, R6, UR8, RZ ;  /* 0x0000000806067c24 */ /* 0x000fe4000f8e02ff */
        /* <DEDUP_REMOVED lines=13> */
.L_x_1166:
[----:B------:R-:W-:Y:S05]  /*10180*/  BSYNC B0 ;  /* 0x0000000000007941 */ /* 0x000fea0003800000 */
.L_x_1157:
[----:B------:R-:W-:Y:S02]  /*10190*/  ULDC UR4, c[0x0][0xc14] ;  /* 0x0003050000047ab9 */ /* 0x000fe40000000800 */
[----:B------:R-:W-:-:S06]  /*101a0*/  UISETP.GE.AND UP0, UPT, UR5, UR4, UPT ;  /* 0x000000040500728c */ /* 0x000fcc000bf06270 */
[----:B------:R-:W-:-:S13]  /*101b0*/  PLOP3.LUT P0, PT, PT, PT, UP0, 0x80, 0x0 ;  /* 0x000000000000781c */ /* 0x000fda0003f0f008 */
[----:B------:R-:W-:Y:S05]  /*101c0*/  @!P0 BRA `(.L_x_1176) ;  /* 0xffffff0800f88947 */ /* 0x000fea000383ffff */
[----:B------:R-:W-:Y:S05]  /*101d0*/  EXIT ;  /* 0x000000000000794d */ /* 0x000fea0003800000 */
.L_x_1075:
        /* <DEDUP_REMOVED lines=9> */
[----:B------:R-:W-:Y:S01]  /*10270*/  IMAD.MOV.U32 R10, RZ, RZ, RZ ;  /* 0x000000ffff0a7224 */ /* 0x000fe200078e00ff */
        /* <DEDUP_REMOVED lines=13> */
[----:B------:R-:W-:-:S09]  /*10350*/  LOP3.LUT R0, R0, 0xfffffffe, RZ, 0xc0, !PT ;  /* 0xfffffffe00007812 */ /* 0x000fd200078ec0ff */
[----:B------:R-:W-:-:S04]  /*10360*/  @P1 LOP3.LUT R0, R0, 0x1, RZ, 0xfc, !PT ;  /* 0x0000000100001812 */ /* 0x000fc800078efcff */
[----:B------:R-:W-:-:S04]  /*10370*/  LOP3.LUT R0, R0, 0xffffffef, RZ, 0xc0, !PT ;  /* 0xffffffef00007812 */ /* 0x000fc800078ec0ff */
[----:B------:R-:W-:-:S04]  /*10380*/  @P0 LOP3.LUT R0, R0, 0x10, RZ, 0xfc, !PT ;  /* 0x0000001000000812 */ /* 0x000fc800078efcff */
[----:B------:R-:W-:Y:S01]  /*10390*/  LOP3.LUT R0, R0, 0xfffffff7, RZ, 0xc0, !PT ;  /* 0xfffffff700007812 */ /* 0x000fe200078ec0ff */
[----:B--2---:R-:W1:Y:S02]  /*103a0*/  SHFL.UP PT, R4, R10, 0x1, RZ ;  /* 0x042000000a047989 */ /* 0x004e6400000e00ff */
[----:B-1----:R-:W-:-:S04]  /*103b0*/  SEL R5, R4, RZ, P1 ;  /* 0x000000ff04057207 */ /* 0x002fc80000800000 */
[----:B------:R-:W-:-:S05]  /*103c0*/  IADD3 R5, R10, R5, RZ ;  /* 0x000000050a057210 */ /* 0x000fca0007ffe0ff */
[----:B------:R-:W1:Y:S02]  /*103d0*/  SHFL.UP PT, R4, R5, 0x2, RZ ;  /* 0x0440000005047989 */ /* 0x000e6400000e00ff */
[----:B-1----:R-:W-:Y:S02]  /*103e0*/  SEL R4, R4, RZ, P0 ;  /* 0x000000ff04047207 */ /* 0x002fe40000000000 */
[----:B------:R-:W-:-:S03]  /*103f0*/  ISETP.GE.U32.AND P0, PT, R7, 0x4, PT ;  /* 0x000000040700780c */ /* 0x000fc60003f06070 */
[----:B------:R-:W-:-:S05]  /*10400*/  IMAD.IADD R4, R5, 0x1, R4 ;  /* 0x0000000105047824 */ /* 0x000fca00078e0204 */
[----:B------:R-:W1:Y:S05]  /*10410*/  SHFL.UP PT, R6, R4, 0x4, RZ ;  /* 0x0480000004067989 */ /* 0x000e6a00000e00ff */
[----:B------:R-:W-:-:S04]  /*10420*/  @P0 LOP3.LUT R0, R0, 0x8, RZ, 0xfc, !PT ;  /* 0x0000000800000812 */ /* 0x000fc800078efcff */
[----:B------:R-:W-:Y:S02]  /*10430*/  LOP3.LUT R0, R0, 0xfffffffb, RZ, 0xc0, !PT ;  /* 0xfffffffb00007812 */ /* 0x000fe400078ec0ff */
[----:B-1----:R-:W-:Y:S01]  /*10440*/  SEL R3, R6, RZ, P0 ;  /* 0x000000ff06037207 */ /* 0x002fe20000000000 */
[----:B------:R-:W-:Y:S01]  /*10450*/  IMAD.MOV.U32 R6, RZ, RZ, RZ ;  /* 0x000000ffff067224 */ /* 0x000fe200078e00ff */
        /* <DEDUP_REMOVED lines=22> */
.L_x_1181:
[----:B------:R-:W-:Y:S02]  /*105c0*/  VIADD R6, R6, 0x1f ;  /* 0x0000001f06067836 */ /* 0x000fe40000000000 */
[----:B------:R-:W-:-:S03]  /*105d0*/  IMAD.U32 R19, RZ, RZ, UR7 ;  /* 0x00000007ff137e24 */ /* 0x000fc6000f8e00ff */
[----:B------:R-:W-:-:S13]  /*105e0*/  ISETP.GE.AND P0, PT, R6, UR5, PT ;  /* 0x0000000506007c0c */ /* 0x000fda000bf06270 */
[----:B------:R-:W-:Y:S05]  /*105f0*/  @P0 BRA `(.L_x_1178) ;  /* 0x0000000400cc0947 */ /* 0x000fea0003800000 */
[----:B------:R-:W0:Y:S01]  /*10600*/  S2R R2, SR_TID.X ;  /* 0x0000000000027919 */ /* 0x000e220000002100 */
        /* <DEDUP_REMOVED lines=11> */
.L_x_1180:
[----:B------:R-:W-:Y:S05]  /*106c0*/  BSYNC B0 ;  /* 0x0000000000007941 */ /* 0x000fea0003800000 */
.L_x_1179:
        /* <DEDUP_REMOVED lines=18> */
[----:B0-----:R-:W-:-:S04]  /*107f0*/  SEL R9, R8, RZ, P0 ;  /* 0x000000ff08097207 */ /* 0x001fc80000000000 */
[----:B------:R-:W-:-:S05]  /*10800*/  IADD3 R4, R4, R9, RZ ;  /* 0x0000000904047210 */ /* 0x000fca0007ffe0ff */
[----:B------:R-:W0:Y:S02]  /*10810*/  SHFL.IDX PT, R3, R4, 0x1f, 0x1f ;  /* 0x03e01f0004037f89 */ /* 0x000e2400000e0000 */
[----:B0-----:R-:W-:-:S04]  /*10820*/  IMAD R2, R3, UR4, RZ ;  /* 0x0000000403027c24 */ /* 0x001fc8000f8e02ff */
[----:B------:R-:W-:-:S05]  /*10830*/  IMAD.IADD R5, R2, 0x1, R5 ;  /* 0x0000000102057824 */ /* 0x000fca00078e0205 */
[----:B------:R-:W-:-:S13]  /*10840*/  ISETP.GT.AND P0, PT, R5, UR6, PT ;  /* 0x0000000605007c0c */ /* 0x000fda000bf04270 */
[----:B------:R-:W-:Y:S05]  /*10850*/  @!P0 BRA `(.L_x_1181) ;  /* 0xfffffffc00588947 */ /* 0x000fea000383ffff */
.L_x_1177:
[----:B------:R-:W-:Y:S01]  /*10860*/  IMAD.IADD R7, R5, 0x1, -R2 ;  /* 0x0000000105077824 */ /* 0x000fe200078e0a02 */
[----:B------:R-:W-:-:S03]  /*10870*/  ULDC.64 UR8, c[0x0][0x208] ;  /* 0x0000820000087ab9 */ /* 0x000fc60000000a00 */
[----:B------:R-:W-:-:S05]  /*10880*/  IMAD R2, R4, UR4, R7 ;  /* 0x0000000404027c24 */ /* 0x000fca000f8e0207 */
[----:B------:R-:W-:Y:S02]  /*10890*/  ISETP.GT.AND P0, PT, R2, UR6, PT ;  /* 0x0000000602007c0c */ /* 0x000fe4000bf04270 */
[----:B------:R-:W0:Y:S11]  /*108a0*/  LDC.64 R2, c[0x0][0xc68] ;  /* 0x00031a00ff027b82 */ /* 0x000e360000000a00 */
[----:B------:R-:W-:-:S04]  /*108b0*/  VOTE.ANY R9, PT, !P0 ;  /* 0x0000000000097806 */ /* 0x000fc800040e0100 */
[----:B------:R-:W1:Y:S02]  /*108c0*/  POPC R5, R9 ;  /* 0x0000000900057309 */ /* 0x000e640000000000 */
[----:B-1----:R-:W-:-:S04]  /*108d0*/  IMAD.IADD R19, R5, 0x1, R6 ;  /* 0x0000000105137824 */ /* 0x002fc800078e0206 */
[----:B0-----:R-:W-:-:S05]  /*108e0*/  IMAD.WIDE R2, R19, 0x4, R2 ;  /* 0x0000000413027825 */ /* 0x001fca00078e0202 */
[----:B------:R-:W2:Y:S01]  /*108f0*/  LDG.E R8, desc[UR8][R2.64] ;  /* 0x0000000802087981 */ /* 0x000ea2000c1e1900 */
[----:B------:R-:W-:-:S03]  /*10900*/  ISETP.NE.AND P0, PT, R9, RZ, PT ;  /* 0x000000ff0900720c */ /* 0x000fc60003f05270 */
[----:B------:R-:W2:Y:S02]  /*10910*/  SHFL.IDX PT, R17, R10, R5, 0x1f ;  /* 0x00001f050a117589 */ /* 0x000ea400000e0000 */
[----:B--2---:R-:W-:-:S05]  /*10920*/  IMAD R6, R17, R8, RZ ;  /* 0x0000000811067224 */ /* 0x004fca00078e02ff */
[----:B------:R-:W-:-:S04]  /*10930*/  IABS R11, R6 ;  /* 0x00000006000b7213 */ /* 0x000fc80000000000 */
[----:B------:R-:W0:Y:S08]  /*10940*/  I2F.RP R12, R11 ;  /* 0x0000000b000c7306 */ /* 0x000e300000209400 */
[----:B0-----:R-:W0:Y:S02]  /*10950*/  MUFU.RCP R12, R12 ;  /* 0x0000000c000c7308 */ /* 0x001e240000001000 */
[----:B0-----:R-:W-:-:S06]  /*10960*/  VIADD R13, R12, 0xffffffe ;  /* 0x0ffffffe0c0d7836 */ /* 0x001fcc0000000000 */
[----:B------:R0:W1:Y:S01]  /*10970*/  F2I.FTZ.U32.TRUNC.NTZ R3, R13 ;  /* 0x0000000d00037305 */ /* 0x000062000021f000 */
[----:B------:R-:W-:Y:S05]  /*10980*/  @!P0 BRA `(.L_x_1182) ;  /* 0x0000000000088947 */ /* 0x000fea0003800000 */
[----:B------:R-:W-:-:S05]  /*10990*/  VIADD R5, R5, 0xffffffff ;  /* 0xffffffff05057836 */ /* 0x000fca0000000000 */
[----:B------:R2:W3:Y:S02]  /*109a0*/  SHFL.IDX PT, R16, R4, R5, 0x1f ;  /* 0x00001f0504107589 */ /* 0x0004e400000e0000 */
.L_x_1182:
[----:B-1----:R-:W-:Y:S01]  /*109b0*/  IMAD.MOV R2, RZ, RZ, -R3 ;  /* 0x000000ffff027224 */ /* 0x002fe200078e0a03 */
[----:B--2---:R-:W-:Y:S01]  /*109c0*/  IABS R4, R6 ;  /* 0x0000000600047213 */ /* 0x004fe20000000000 */
[----:B---3--:R-:W-:Y:S02]  /*109d0*/  IMAD R16, R16, UR4, R7 ;  /* 0x0000000410107c24 */ /* 0x008fe4000f8e0207 */
[----:B------:R-:W-:Y:S02]  /*109e0*/  IMAD R5, R2, R11, RZ ;  /* 0x0000000b02057224 */ /* 0x000fe400078e02ff */
[----:B------:R-:W-:Y:S02]  /*109f0*/  IMAD.MOV.U32 R2, RZ, RZ, RZ ;  /* 0x000000ffff027224 */ /* 0x000fe400078e00ff */
[----:B------:R-:W-:Y:S02]  /*10a00*/  IMAD.MOV R4, RZ, RZ, -R4 ;  /* 0x000000ffff047224 */ /* 0x000fe400078e0a04 */
[----:B------:R-:W-:Y:S01]  /*10a10*/  IMAD.HI.U32 R2, R3, R5, R2 ;  /* 0x0000000503027227 */ /* 0x000fe200078e0002 */
[----:B------:R-:W-:-:S04]  /*10a20*/  IADD3 R5, -R16, UR6, RZ ;  /* 0x0000000610057c10 */ /* 0x000fc8000fffe1ff */
[----:B------:R-:W-:-:S05]  /*10a30*/  IABS R3, R5 ;  /* 0x0000000500037213 */ /* 0x000fca0000000000 */
[----:B------:R-:W-:-:S04]  /*10a40*/  IMAD.HI.U32 R9, R2, R3, RZ ;  /* 0x0000000302097227 */ /* 0x000fc800078e00ff */
[----:B------:R-:W-:-:S05]  /*10a50*/  IMAD R2, R9, R4, R3 ;  /* 0x0000000409027224 */ /* 0x000fca00078e0203 */
[----:B------:R-:W-:-:S13]  /*10a60*/  ISETP.GT.U32.AND P0, PT, R11, R2, PT ;  /* 0x000000020b00720c */ /* 0x000fda0003f04070 */
[----:B------:R-:W-:Y:S01]  /*10a70*/  @!P0 IMAD.IADD R2, R2, 0x1, -R11 ;  /* 0x0000000102028824 */ /* 0x000fe200078e0a0b */
[----:B------:R-:W-:-:S04]  /*10a80*/  @!P0 IADD3 R9, R9, 0x1, RZ ;  /* 0x0000000109098810 */ /* 0x000fc80007ffe0ff */
[----:B------:R-:W-:Y:S02]  /*10a90*/  ISETP.GE.U32.AND P0, PT, R2, R11, PT ;  /* 0x0000000b0200720c */ /* 0x000fe40003f06070 */
[----:B------:R-:W-:-:S11]  /*10aa0*/  LOP3.LUT R2, R5, R6, RZ, 0x3c, !PT ;  /* 0x0000000605027212 */ /* 0x000fd600078e3cff */
[----:B------:R-:W-:Y:S01]  /*10ab0*/  @P0 VIADD R9, R9, 0x1 ;  /* 0x0000000109090836 */ /* 0x000fe20000000000 */
[----:B------:R-:W-:-:S13]  /*10ac0*/  ISETP.GE.AND P0, PT, R2, RZ, PT ;  /* 0x000000ff0200720c */ /* 0x000fda0003f06270 */
[----:B------:R-:W-:Y:S01]  /*10ad0*/  @!P0 IMAD.MOV R9, RZ, RZ, -R9 ;  /* 0x000000ffff098224 */ /* 0x000fe200078e0a09 */
[----:B------:R-:W-:-:S13]  /*10ae0*/  ISETP.NE.AND P0, PT, R6, RZ, PT ;  /* 0x000000ff0600720c */ /* 0x000fda0003f05270 */
[----:B------:R-:W-:-:S05]  /*10af0*/  @!P0 LOP3.LUT R9, RZ, R6, RZ, 0x33, !PT ;  /* 0x00000006ff098212 */ /* 0x000fca00078e33ff */
[----:B------:R-:W-:Y:S02]  /*10b00*/  IMAD R4, R8, R9, RZ ;  /* 0x0000000908047224 */ /* 0x000fe400078e02ff */
[----:B------:R-:W-:Y:S02]  /*10b10*/  IMAD.MOV R9, RZ, RZ, -R9 ;  /* 0x000000ffff097224 */ /* 0x000fe400078e0a09 */
[----:B------:R-:W-:Y:S02]  /*10b20*/  IMAD.MOV R3, RZ, RZ, -R4 ;  /* 0x000000ffff037224 */ /* 0x000fe400078e0a04 */
[----:B------:R-:W-:-:S03]  /*10b30*/  IMAD R5, R6, R9, R5 ;  /* 0x0000000906057224 */ /* 0x000fc600078e0205 */
[----:B------:R-:W-:Y:S01]  /*10b40*/  VIADDMNMX R8, R3, UR4, R8, PT ;  /* 0x0000000403087c46 */ /* 0x000fe2000b800108 */
[----:B------:R-:W-:-:S03]  /*10b50*/  IMAD.IADD R4, R5, 0x1, R4 ;  /* 0x0000000105047824 */ /* 0x000fc600078e0204 */
[----:B------:R-:W-:-:S04]  /*10b60*/  IABS R7, R8 ;  /* 0x0000000800077213 */ /* 0x000fc80000000000 */
[----:B------:R-:W1:Y:S08]  /*10b70*/  I2F.RP R10, R7 ;  /* 0x00000007000a7306 */ /* 0x000e700000209400 */
[----:B-1----:R-:W1:Y:S02]  /*10b80*/  MUFU.RCP R10, R10 ;  /* 0x0000000a000a7308 */ /* 0x002e640000001000 */
[----:B-1----:R-:W-:-:S06]  /*10b90*/  VIADD R2, R10, 0xffffffe ;  /* 0x0ffffffe0a027836 */ /* 0x002fcc0000000000 */
[----:B------:R1:W2:Y:S02]  /*10ba0*/  F2I.FTZ.U32.TRUNC.NTZ R3, R2 ;  /* 0x0000000200037305 */ /* 0x0002a4000021f000 */
[----:B-1----:R-:W-:Y:S02]  /*10bb0*/  IMAD.MOV.U32 R2, RZ, RZ, RZ ;  /* 0x000000ffff027224 */ /* 0x002fe400078e00ff */
[----:B--2---:R-:W-:-:S04]  /*10bc0*/  IMAD.MOV R6, RZ, RZ, -R3 ;  /* 0x000000ffff067224 */ /* 0x004fc800078e0a03 */
[----:B------:R-:W-:Y:S01]  /*10bd0*/  IMAD R9, R6, R7, RZ ;  /* 0x0000000706097224 */ /* 0x000fe200078e02ff */
[----:B------:R-:W-:-:S03]  /*10be0*/  IABS R6, R5 ;  /* 0x0000000500067213 */ /* 0x000fc60000000000 */
[----:B------:R-:W-:Y:S01]  /*10bf0*/  IMAD.HI.U32 R3, R3, R9, R2 ;  /* 0x0000000903037227 */ /* 0x000fe200078e0002 */
[----:B------:R-:W-:-:S04]  /*10c00*/  IABS R9, R8 ;  /* 0x0000000800097213 */ /* 0x000fc80000000000 */
[----:B------:R-:W-:Y:S01]  /*10c10*/  IADD3 R2, RZ, -R9, RZ ;  /* 0x80000009ff027210 */ /* 0x000fe20007ffe0ff */
        /* <DEDUP_REMOVED lines=11> */
[----:B------:R-:W-:Y:S01]  /*10cd0*/  @!P0 LOP3.LUT R3, RZ, R8, RZ, 0x33, !PT ;  /* 0x00000008ff038212 */ /* 0x000fe200078e33ff */
[----:B------:R-:W-:-:S03]  /*10ce0*/  IMAD.MOV R8, RZ, RZ, -R8 ;  /* 0x000000ffff087224 */ /* 0x000fc600078e0a08 */
[----:B------:R-:W-:Y:S01]  /*10cf0*/  LOP3.LUT R2, RZ, R3, RZ, 0x33, !PT ;  /* 0x00000003ff027212 */ /* 0x000fe200078e33ff */
[----:B------:R-:W-:-:S04]  /*10d00*/  IMAD R18, R3, R8, R4 ;  /* 0x0000000803127224 */ /* 0x000fc800078e0204 */
[----:B------:R-:W-:Y:S01]  /*10d10*/  IMAD.IADD R17, R17, 0x1, R2 ;  /* 0x0000000111117824 */ /* 0x000fe200078e0202 */
[----:B------:R-:W-:Y:S06]  /*10d20*/  BRA `(.L_x_1183) ;  /* 0x00000000000c7947 */ /* 0x000fec0003800000 */
.L_x_1178:
[----:B------:R-:W-:Y:S01]  /*10d30*/  IMAD.MOV.U32 R17, RZ, RZ, RZ ;  /* 0x000000ffff117224 */ /* 0x000fe200078e00ff */
[----:B------:R-:W-:Y:S01]  /*10d40*/  MOV R16, UR6 ;  /* 0x0000000600107c02 */ /* 0x000fe20008000f00 */
[----:B------:R-:W-:-:S07]  /*10d50*/  IMAD.MOV.U32 R18, RZ, RZ, RZ ;  /* 0x000000ffff127224 */ /* 0x000fce00078e00ff */
.L_x_1183:
[----:B------:R-:W1:Y:S01]  /*10d60*/  S2R R2, SR_TID.X ;  /* 0x0000000000027919 */ /* 0x000e620000002100 */
[----:B------:R-:W-:Y:S01]  /*10d70*/  STL [R1], RZ ;  /* 0x000000ff01007387 */ /* 0x000fe20000100800 */
[----:B-1----:R-:W-:-:S04]  /*10d80*/  LOP3.LUT R2, R2, 0x1f, RZ, 0xc0, !PT ;  /* 0x0000001f02027812 */ /* 0x002fc800078ec0ff */
[----:B------:R-:W-:-:S13]  /*10d90*/  ISETP.NE.AND P0, PT, R2, RZ, PT ;  /* 0x000000ff0200720c */ /* 0x000fda0003f05270 */
[----:B------:R-:W1:Y:S01]  /*10da0*/  @!P0 S2R R3, SR_CgaCtaId ;  /* 0x0000000000038919 */ /* 0x000e620000008800 */
[----:B------:R-:W-:-:S04]  /*10db0*/  @!P0 MOV R0, 0x400 ;  /* 0x0000040000008802 */ /* 0x000fc80000000f00 */
[----:B-1----:R-:W-:-:S05]  /*10dc0*/  @!P0 LEA R0, R3, R0, 0x18 ;  /* 0x0000000003008211 */ /* 0x002fca00078ec0ff */
[----:B------:R1:W-:Y:S01]  /*10dd0*/  @!P0 STS.128 [R0+0x308d0], R16 ;  /* 0x0308d01000008388 */ /* 0x0003e20000000c00 */
[----:B------:R-:W-:Y:S06]  /*10de0*/  BAR.ARV 0x5, 0x120 ;  /* 0x0144800000007b1d */ /* 0x000fec0000002000 */
[----:B------:R-:W-:Y:S01]  /*10df0*/  ISETP.GE.AND P0, PT, R19, UR5, PT ;  /* 0x0000000513007c0c */ /* 0x000fe2000bf06270 */
[----:B-1----:R-:W-:-:S05]  /*10e00*/  IMAD.MOV.U32 R0, RZ, RZ, 0x1 ;  /* 0x00000001ff007424 */ /* 0x002fca00078e00ff */
[----:B------:R1:W-:Y:S04]  /*10e10*/  STL [R1+0x8], R0 ;  /* 0x0000080001007387 */ /* 0x0003e80000100800 */
[----:B------:R1:W-:Y:S03]  /*10e20*/  STL [R1+0x18], RZ ;  /* 0x000018ff01007387 */ /* 0x0003e60000100800 */
[----:B------:R-:W-:Y:S05]  /*10e30*/  @P0 BRA `(.L_x_1184) ;  /* 0x0000004800880947 */ /* 0x000fea0003800000 */
[----:B-1----:R-:W-:Y:S01]  /*10e40*/  IMAD.MOV.U32 R0, RZ, RZ, 0x1 ;  /* 0x00000001ff007424 */ /* 0x002fe200078e00ff */
[----:B------:R1:W-:Y:S01]  /*10e50*/  STL [R1+0x18], RZ ;  /* 0x000018ff01007387 */ /* 0x0003e20000100800 */
[----:B------:R-:W-:Y:S01]  /*10e60*/  ULDC UR38, c[0x0][0xc] ;  /* 0x0000030000267ab9 */ /* 0x000fe20000000800 */
[----:B------:R-:W-:Y:S02]  /*10e70*/  ULDC.64 UR36, c[0x0][0x198] ;  /* 0x0000660000247ab9 */ /* 0x000fe40000000a00 */
[----:B------:R1:W-:Y:S04]  /*10e80*/  STL [R1+0x8], R0 ;  /* 0x0000080001007387 */ /* 0x0003e80000100800 */
[----:B------:R1:W-:Y:S02]  /*10e90*/  STL [R1], RZ ;  /* 0x000000ff01007387 */ /* 0x0003e40000100800 */
.L_x_1260:
[----:B------:R-:W-:Y:S05]  /*10ea0*/  YIELD ;  /* 0x0000000000007946 */ /* 0x000fea0003800000 */
[----:B------:R-:W-:Y:S01]  /*10eb0*/  ULDC.64 UR4, c[0x0][0xa28] ;  /* 0x00028a0000047ab9 */ /* 0x000fe20000000a00 */
[----:B------:R-:W-:Y:S01]  /*10ec0*/  IMAD.MOV.U32 R4, RZ, RZ, RZ ;  /* 0x000000ffff047224 */ /* 0x000fe200078e00ff */
[----:B------:R-:W-:Y:S01]  /*10ed0*/  ISETP.NE.U32.AND P0, PT, RZ, UR4, PT ;  /* 0x00000004ff007c0c */ /* 0x000fe2000bf05070 */
[----:B------:R-:W-:-:S03]  /*10ee0*/  ULDC.64 UR6, c[0x0][0x208] ;  /* 0x0000820000067ab9 */ /* 0x000fc60000000a00 */
[----:B------:R-:W-:Y:S01]  /*10ef0*/  ISETP.NE.AND.EX P0, PT, RZ, UR5, PT, P0 ;  /* 0x00000005ff007c0c */ /* 0x000fe2000bf05300 */
[----:B------:R-:W-:-:S12]  /*10f00*/  ULDC.64 UR4, c[0x0][0xa00] ;  /* 0x0002800000047ab9 */ /* 0x000fd80000000a00 */
[----:B--2---:R-:W2:Y:S01]  /*10f10*/  @P0 LDC.64 R2, c[0x0][0xa28] ;  /* 0x00028a00ff020b82 */ /* 0x004ea20000000a00 */
[----:B------:R-:W-:Y:S01]  /*10f20*/  ISETP.NE.U32.AND P2, PT, RZ, UR4, PT ;  /* 0x00000004ff007c0c */ /* 0x000fe2000bf45070 */
[----:B--2---:R-:W-:-:S05]  /*10f30*/  @P0 IMAD.WIDE R2, R19, 0x4, R2 ;  /* 0x0000000413020825 */ /* 0x004fca00078e0202 */
[----:B------:R2:W5:Y:S01]  /*10f40*/  @P0 LDG.E R4, desc[UR6][R2.64] ;  /* 0x0000000602040981 */ /* 0x000562000c1e1900 */
[----:B------:R-:W-:Y:S01]  /*10f50*/  ISETP.NE.AND.EX P2, PT, RZ, UR5, PT, P2 ;  /* 0x00000005ff007c0c */ /* 0x000fe2000bf45320 */
[----:B-1----:R-:W-:Y:S01]  /*10f60*/  IMAD.MOV.U32 R0, RZ, RZ, RZ ;  /* 0x000000ffff007224 */ /* 0x002fe200078e00ff */
[----:B------:R-:W-:Y:S01]  /*10f70*/  ULDC.64 UR4, c[0x0][0xa18] ;  /* 0x0002860000047ab9 */ /* 0x000fe20000000a00 */
[----:B--2---:R-:W1:Y:S02]  /*10f80*/  LDC.64 R2, c[0x0][0xa00] ;  /* 0x00028000ff027b82 */ /* 0x004e640000000a00 */
[----:B-1----:R-:W-:-:S08]  /*10f90*/  IMAD.WIDE R2, R19, 0x4, R2 ;  /* 0x0000000413027825 */ /* 0x002fd000078e0202 */
[----:B------:R-:W2:Y:S01]  /*10fa0*/  @P2 LDG.E R0, desc[UR6][R2.64] ;  /* 0x0000000602002981 */ /* 0x000ea2000c1e1900 */
[----:B------:R-:W-:Y:S01]  /*10fb0*/  ISETP.NE.U32.AND P1, PT, RZ, UR4, PT ;  /* 0x00000004ff007c0c */ /* 0x000fe2000bf25070 */
[----:B------:R-:W-:-:S03]  /*10fc0*/  ULDC UR4, c[0x0][0x288] ;  /* 0x0000a20000047ab9 */ /* 0x000fc60000000800 */
[----:B------:R-:W-:-:S13]  /*10fd0*/  ISETP.NE.AND.EX P1, PT, RZ, UR5, PT, P1 ;  /* 0x00000005ff007c0c */ /* 0x000fda000bf25310 */
[----:B------:R-:W1:Y:S02]  /*10fe0*/  @P1 LDC.64 R6, c[0x0][0xa18] ;  /* 0x00028600ff061b82 */ /* 0x000e640000000a00 */
[----:B-1----:R-:W-:Y:S01]  /*10ff0*/  @P1 IMAD.WIDE R6, R19, 0x4, R6 ;  /* 0x0000000413061825 */ /* 0x002fe200078e0206 */
[----:B--2---:R1:W-:Y:S03]  /*11000*/  STL [R1+0x1c], R0 ;  /* 0x00001c0001007387 */ /* 0x0043e60000100800 */
[----:B-1----:R-:W-:Y:S01]  /*11010*/  IMAD.U32 R0, RZ, RZ, UR4 ;  /* 0x00000004ff007e24 */ /* 0x002fe2000f8e00ff */
[----:B------:R-:W-:Y:S02]  /*11020*/  ULDC.64 UR4, c[0x0][0x3f8] ;  /* 0x0000fe0000047ab9 */ /* 0x000fe40000000a00 */
[----:B------:R-:W-:-:S03]  /*11030*/  UISETP.NE.U32.AND UP0, UPT, UR4, URZ, UPT ;  /* 0x0000003f0400728c */ /* 0x000fc6000bf05070 */
[----:B------:R-:W-:Y:S01]  /*11040*/  ULDC UR4, c[0x0][0x404] ;  /* 0x0001010000047ab9 */ /* 0x000fe20000000800 */
[----:B------:R-:W-:Y:S01]  /*11050*/  UISETP.NE.AND.EX UP0, UPT, UR5, URZ, UPT, UP0 ;  /* 0x0000003f0500728c */ /* 0x000fe2000bf05300 */
[----:B------:R1:W5:Y:S01]  /*11060*/  @P1 LDG.E R0, desc[UR6][R6.64] ;  /* 0x0000000606001981 */ /* 0x000362000c1e1900 */
[----:B------:R-:W-:Y:S01]  /*11070*/  ULDC.64 UR6, c[0x0][0xa08] ;  /* 0x0002820000067ab9 */ /* 0x000fe20000000a00 */
[----:B------:R-:W-:Y:S01]  /*11080*/  ULDC UR5, c[0x0][0x2e0] ;  /* 0x0000b80000057ab9 */ /* 0x000fe20000000800 */
[----:B------:R-:W-:Y:S01]  /*11090*/  USEL UR4, UR4, 0x1, UP0 ;  /* 0x0000000104047887 */ /* 0x000fe20008000000 */
[----:B------:R-:W-:-:S03]  /*110a0*/  ISETP.NE.U32.AND P0, PT, RZ, UR6, PT ;  /* 0x00000006ff007c0c */ /* 0x000fc6000bf05070 */
[----:B------:R-:W-:Y:S01]  /*110b0*/  UIMAD UR4, UR4, UR5, URZ ;  /* 0x00000005040472a4 */ /* 0x000fe2000f8e023f */
[----:B------:R-:W-:-:S05]  /*110c0*/  ISETP.NE.AND.EX P0, PT, RZ, UR7, PT, P0 ;  /* 0x00000007ff007c0c */ /* 0x000fca000bf05300 */
[----:B------:R-:W-:Y:S01]  /*110d0*/  IMAD.U32 R5, RZ, RZ, UR4 ;  /* 0x00000004ff057e24 */ /* 0x000fe2000f8e00ff */
[----:B-1----:R-:W-:Y:S07]  /*110e0*/  @P1 BRA `(.L_x_1185) ;  /* 0x0000000000141947 */ /* 0x002fee0003800000 */
[----:B------:R-:W-:Y:S05]  /*110f0*/  @!P2 BRA `(.L_x_1185) ;  /* 0x000000000010a947 */ /* 0x000fea0003800000 */
[----:B------:R-:W-:Y:S02]  /*11100*/  ULDC.64 UR4, c[0x0][0x208] ;  /* 0x0000820000047ab9 */ /* 0x000fe40000000a00 */
[----:B------:R-:W2:Y:S04]  /*11110*/  LDG.E R7, desc[UR4][R2.64] ;  /* 0x0000000402077981 */ /* 0x000ea8000c1e1900 */
[----:B-----5:R-:W2:Y:S02]  /*11120*/  LDG.E R0, desc[UR4][R2.64+0x4] ;  /* 0x0000040402007981 */ /* 0x020ea4000c1e1900 */
[----:B--2---:R-:W-:-:S07]  /*11130*/  IMAD.IADD R0, R0, 0x1, -R7 ;  /* 0x0000000100007824 */ /* 0x004fce00078e0a07 */
.L_x_1185:
[----:B------:R-:W1:Y:S01]  /*11140*/  LDC.64 R2, c[0x0][0xa08] ;  /* 0x00028200ff027b82 */ /* 0x000e620000000a00 */
[----:B------:R-:W-:Y:S01]  /*11150*/  MOV R7, RZ ;  /* 0x000000ff00077202 */ /* 0x000fe20000000f00 */
[----:B------:R-:W-:Y:S01]  /*11160*/  ULDC.64 UR4, c[0x0][0x208] ;  /* 0x0000820000047ab9 */ /* 0x000fe20000000a00 */
[----:B-1----:R-:W-:-:S05]  /*11170*/  IMAD.WIDE R2, R19, 0x4, R2 ;  /* 0x0000000413027825 */ /* 0x002fca00078e0202 */
[----:B------:R-:W2:Y:S01]  /*11180*/  @P0 LDG.E R7, desc[UR4][R2.64] ;  /* 0x0000000402070981 */ /* 0x000ea2000c1e1900 */
[----:B------:R-:W-:Y:S02]  /*11190*/  ULDC.64 UR4, c[0x0][0xa20] ;  /* 0x0002880000047ab9 */ /* 0x000fe40000000a00 */
[----:B------:R-:W-:-:S04]  /*111a0*/  ISETP.NE.U32.AND P1, PT, RZ, UR4, PT ;  /* 0x00000004ff007c0c */ /* 0x000fc8000bf25070 */
[----:B------:R-:W-:Y:S01]  /*111b0*/  ISETP.NE.AND.EX P1, PT, RZ, UR5, PT, P1 ;  /* 0x00000005ff007c0c */ /* 0x000fe2000bf25310 */
[----:B--2--5:R-:W-:-:S05]  /*111c0*/  IMAD.IADD R6, R7, 0x1, R4 ;  /* 0x0000000107067824 */ /* 0x024fca00078e0204 */
[----:B------:R1:W-:Y:S07]  /*111d0*/  STL [R1+0x4], R6 ;  /* 0x0000040601007387 */ /* 0x0003ee0000100800 */
[----:B------:R-:W-:Y:S05]  /*111e0*/  @!P1 BRA `(.L_x_1186) ;  /* 0x0000000000149947 */ /* 0x000fea0003800000 */
[----:B------:R-:W2:Y:S01]  /*111f0*/  LDC.64 R2, c[0x0][0xa20] ;  /* 0x00028800ff027b82 */ /* 0x000ea20000000a00 */
[----:B------:R-:W-:Y:S01]  /*11200*/  ULDC.64 UR4, c[0x0][0x208] ;  /* 0x0000820000047ab9 */ /* 0x000fe20000000a00 */
[----:B--2---:R-:W-:-:S05]  /*11210*/  IMAD.WIDE R2, R19, 0x4, R2 ;  /* 0x0000000413027825 */ /* 0x004fca00078e0202 */
[----:B------:R2:W5:Y:S01]  /*11220*/  LDG.E R5, desc[UR4][R2.64] ;  /* 0x0000000402057981 */ /* 0x000562000c1e1900 */
[----:B------:R-:W-:Y:S05]  /*11230*/  BRA `(.L_x_1187) ;  /* 0x0000000000147947 */ /* 0x000fea0003800000 */
.L_x_1186:
[----:B------:R-:W-:Y:S05]  /*11240*/  @!P0 BRA `(.L_x_1187) ;  /* 0x0000000000108947 */ /* 0x000fea0003800000 */
[----:B------:R-:W-:Y:S02]  /*11250*/  ULDC.64 UR4, c[0x0][0x208] ;  /* 0x0000820000047ab9 */ /* 0x000fe40000000a00 */
[----:B-1----:R-:W2:Y:S04]  /*11260*/  LDG.E R6, desc[UR4][R2.64] ;  /* 0x0000000402067981 */ /* 0x002ea8000c1e1900 */
[----:B------:R-:W2:Y:S02]  /*11270*/  LDG.E R5, desc[UR4][R2.64+0x4] ;  /* 0x0000040402057981 */ /* 0x000ea4000c1e1900 */
[----:B--2---:R-:W-:-:S07]  /*11280*/  IMAD.IADD R5, R5, 0x1, -R6 ;  /* 0x0000000105057824 */ /* 0x004fce00078e0a06 */
.L_x_1187:
[----:B--2---:R-:W2:Y:S01]  /*11290*/  LDC.64 R2, c[0x0][0x9e0] ;  /* 0x00027800ff027b82 */ /* 0x004ea20000000a00 */
[----:B-----5:R-:W-:Y:S01]  /*112a0*/  IMAD.IADD R7, R5, 0x1, -R4 ;  /* 0x0000000105077824 */ /* 0x020fe200078e0a04 */
[----:B------:R-:W-:-:S04]  /*112b0*/  LEA R9, R17, 0x80, 0x7 ;  /* 0x0000008011097811 */ /* 0x000fc800078e38ff */
[----:B------:R-:W-:Y:S02]  /*112c0*/  IADD3 R9, R7, R9, -R0 ;  /* 0x0000000907097210 */ /* 0x000fe40007ffe800 */
[----:B--2---:R-:W-:-:S03]  /*112d0*/  ISETP.GE.AND P0, PT, R3, 0x1, PT ;  /* 0x000000010300780c */ /* 0x004fc60003f06270 */
[----:B------:R-:W-:-:S10]  /*112e0*/  IMAD.IADD R2, R9, 0x1, R2 ;  /* 0x0000000109027824 */ /* 0x000fd400078e0202 */
[----:B------:R-:W-:Y:S05]  /*112f0*/  @!P0 BRA `(.L_x_1188) ;  /* 0x0000000000488947 */ /* 0x000fea0003800000 */
[C---:B------:R-:W-:Y:S01]  /*11300*/  ISETP.GT.AND P1, PT, R9.reuse, RZ, PT ;  /* 0x000000ff0900720c */ /* 0x040fe20003f24270 */
[----:B------:R-:W-:Y:S01]  /*11310*/  BSSY B0, `(.L_x_1189) ;  /* 0x000000e000007945 */ /* 0x000fe20003800000 */
[----:B-1----:R-:W-:-:S11]  /*11320*/  VIADD R6, R9, 0xffffffff ;  /* 0xffffffff09067836 */ /* 0x002fd60000000000 */
[----:B------:R-:W-:Y:S05]  /*11330*/  @P1 BRA `(.L_x_1190) ;  /* 0x00000000001c1947 */ /* 0x000fea0003800000 */
[----:B------:R-:W-:Y:S01]  /*11340*/  ISETP.NE.AND P1, PT, R3, 0x1, PT ;  /* 0x000000010300780c */ /* 0x000fe20003f25270 */
[----:B------:R-:W-:-:S12]  /*11350*/  IMAD.MOV R9, RZ, RZ, -R9 ;  /* 0x000000ffff097224 */ /* 0x000fd800078e0a09 */
[----:B------:R-:W1:Y:S02]  /*11360*/  @P1 LDC.64 R4, c[0x0][0x9e8] ;  /* 0x00027a00ff041b82 */ /* 0x000e640000000a00 */
[----:B-1----:R-:W-:-:S05]  /*11370*/  @P1 IMAD.HI.U32 R4, R9, R4, RZ ;  /* 0x0000000409041227 */ /* 0x002fca00078e00ff */
[----:B------:R-:W-:-:S04]  /*11380*/  @P1 SHF.R.U32.HI R9, RZ, R5, R4 ;  /* 0x00000005ff091219 */ /* 0x000fc80000011604 */
[----:B------:R-:W-:Y:S01]  /*11390*/  LOP3.LUT R6, RZ, R9, RZ, 0x33, !PT ;  /* 0x00000009ff067212 */ /* 0x000fe200078e33ff */
[----:B------:R-:W-:Y:S06]  /*113a0*/  BRA `(.L_x_1191) ;  /* 0x0000000000107947 */ /* 0x000fec0003800000 */
.L_x_1190:
[----:B------:R-:W-:-:S13]  /*113b0*/  ISETP.NE.AND P1, PT, R3, 0x1, PT ;  /* 0x000000010300780c */ /* 0x000fda0003f25270 */
[----:B------:R-:W1:Y:S02]  /*113c0*/  @P1 LDC.64 R4, c[0x0][0x9e8] ;  /* 0x00027a00ff041b82 */ /* 0x000e640000000a00 */
[----:B-1----:R-:W-:-:S05]  /*113d0*/  @P1 IMAD.HI.U32 R4, R6, R4, RZ ;  /* 0x0000000406041227 */ /* 0x002fca00078e00ff */
[----:B------:R-:W-:-:S07]  /*113e0*/  @P1 SHF.R.U32.HI R6, RZ, R5, R4 ;  /* 0x00000005ff061219 */ /* 0x000fce0000011604 */
.L_x_1191:
[----:B------:R-:W-:Y:S05]  /*113f0*/  BSYNC B0 ;  /* 0x0000000000007941 */ /* 0x000fea0003800000 */
.L_x_1189:
[----:B------:R-:W-:-:S05]  /*11400*/  IMAD R5, R6, R3, R3 ;  /* 0x0000000306057224 */ /* 0x000fca00078e0203 */
[----:B------:R-:W-:-:S07]  /*11410*/  VIMNMX R2, R2, R5, PT ;  /* 0x0000000502027248 */ /* 0x000fce0003fe0100 */
.L_x_1188:
[----:B------:R-:W-:Y:S01]  /*11420*/  VIADD R2, R2, 0x3f ;  /* 0x0000003f02027836 */ /* 0x000fe20000000000 */
[----:B------:R-:W-:Y:S01]  /*11430*/  LEA R0, R17, -R0, 0x7 ;  /* 0x8000000011007211 */ /* 0x000fe200078e38ff */
[----:B------:R-:W-:-:S03]  /*11440*/  ULDC UR4, c[0x0][0x9dc] ;  /* 0x0002770000047ab9 */ /* 0x000fc60000000800 */
[----:B------:R-:W-:-:S04]  /*11450*/  SHF.R.S32.HI R5, RZ, 0x1f, R2 ;  /* 0x0000001fff057819 */ /* 0x000fc80000011402 */
[----:B------:R-:W-:Y:S01]  /*11460*/  LEA.HI R4, R5, R2, RZ, 0x6 ;  /* 0x0000000205047211 */ /* 0x000fe200078f30ff */
[----:B------:R-:W-:-:S03]  /*11470*/  VIADD R2, R7, 0x3f ;  /* 0x0000003f07027836 */ /* 0x000fc60000000000 */
[----:B------:R-:W-:Y:S02]  /*11480*/  SHF.R.S32.HI R4, RZ, 0x6, R4 ;  /* 0x00000006ff047819 */ /* 0x000fe40000011404 */
[----:B------:R-:W-:-:S04]  /*11490*/  SHF.R.S32.HI R5, RZ, 0x1f, R2 ;  /* 0x0000001fff057819 */ /* 0x000fc80000011402 */
[----:B------:R-:W-:Y:S01]  /*114a0*/  LEA.HI R5, R5, R2, RZ, 0x6 ;  /* 0x0000000205057211 */ /* 0x000fe200078f30ff */
[----:B------:R-:W-:-:S03]  /*114b0*/  IMAD.IADD R2, R7, 0x1, R0 ;  /* 0x0000000107027824 */ /* 0x000fc600078e0200 */
[----:B------:R-:W-:Y:S01]  /*114c0*/  SHF.R.S32.HI R5, RZ, 0x6, R5 ;  /* 0x00000006ff057819 */ /* 0x000fe20000011405 */
[----:B------:R-:W-:-:S03]  /*114d0*/  VIADD R0, R2, -UR4 ;  /* 0x8000000402007c36 */ /* 0x000fc60008000000 */
[----:B-1----:R-:W-:-:S05]  /*114e0*/  VIMNMX R6, R5, R4, PT ;  /* 0x0000000405067248 */ /* 0x002fca0003fe0100 */
[----:B------:R1:W-:Y:S01]  /*114f0*/  STL [R1+0x14], R6 ;  /* 0x0000140601007387 */ /* 0x0003e20000100800 */
[----:B------:R-:W-:Y:S05]  /*11500*/  @!P0 BRA `(.L_x_1192) ;  /* 0x0000000000448947 */ /* 0x000fea0003800000 */
[----:B------:R-:W-:Y:S01]  /*11510*/  ISETP.GT.AND P0, PT, R2, -0x1, PT ;  /* 0xffffffff0200780c */ /* 0x000fe20003f04270 */
[----:B------:R-:W-:-:S12]  /*11520*/  BSSY B0, `(.L_x_1193) ;  /* 0x000000d000007945 */ /* 0x000fd80003800000 */
[----:B------:R-:W-:Y:S05]  /*11530*/  @P0 BRA `(.L_x_1194) ;  /* 0x00000000001c0947 */ /* 0x000fea0003800000 */
[----:B------:R-:W-:Y:S02]  /*11540*/  ISETP.NE.AND P0, PT, R3, 0x1, PT ;  /* 0x000000010300780c */ /* 0x000fe40003f05270 */
[----:B------:R-:W-:-:S11]  /*11550*/  LOP3.LUT R7, RZ, R2, RZ, 0x33, !PT ;  /* 0x00000002ff077212 */ /* 0x000fd600078e33ff */
[----:B------:R-:W2:Y:S02]  /*11560*/  @P0 LDC.64 R4, c[0x0][0x9e8] ;  /* 0x00027a00ff040b82 */ /* 0x000ea40000000a00 */
[----:B--2---:R-:W-:-:S05]  /*11570*/  @P0 IMAD.HI.U32 R4, R7, R4, RZ ;  /* 0x0000000407040227 */ /* 0x004fca00078e00ff */
[----:B------:R-:W-:-:S04]  /*11580*/  @P0 SHF.R.U32.HI R7, RZ, R5, R4 ;  /* 0x00000005ff070219 */ /* 0x000fc80000011604 */
[----:B------:R-:W-:Y:S01]  /*11590*/  LOP3.LUT R2, RZ, R7, RZ, 0x33, !PT ;  /* 0x00000007ff027212 */ /* 0x000fe200078e33ff */
[----:B------:R-:W-:Y:S06]  /*115a0*/  BRA `(.L_x_1195) ;  /* 0x0000000000107947 */ /* 0x000fec0003800000 */
.L_x_1194:
[----:B------:R-:W-:-:S13]  /*115b0*/  ISETP.NE.AND P0, PT, R3, 0x1, PT ;  /* 0x000000010300780c */ /* 0x000fda0003f05270 */
[----:B------:R-:W2:Y:S02]  /*115c0*/  @P0 LDC.64 R4, c[0x0][0x9e8] ;  /* 0x00027a00ff040b82 */ /* 0x000ea40000000a00 */
[----:B--2---:R-:W-:-:S05]  /*115d0*/  @P0 IMAD.HI.U32 R4, R2, R4, RZ ;  /* 0x0000000402040227 */ /* 0x004fca00078e00ff */
[----:B------:R-:W-:-:S07]  /*115e0*/  @P0 SHF.R.U32.HI R2, RZ, R5, R4 ;  /* 0x00000005ff020219 */ /* 0x000fce0000011604 */
.L_x_1195:
[----:B------:R-:W-:Y:S05]  /*115f0*/  BSYNC B0 ;  /* 0x0000000000007941 */ /* 0x000fea0003800000 */
.L_x_1193:
[----:B------:R-:W-:-:S05]  /*11600*/  IMAD R3, R2, R3, RZ ;  /* 0x0000000302037224 */ /* 0x000fca00078e02ff */
[----:B------:R-:W-:-:S07]  /*11610*/  VIMNMX R0, R0, R3, !PT ;  /* 0x0000000300007248 */ /* 0x000fce0007fe0100 */
.L_x_1192:
[----:B------:R-:W-:Y:S01]  /*11620*/  SHF.R.S32.HI R3, RZ, 0x1f, R0 ;  /* 0x0000001fff037819 */ /* 0x000fe20000011400 */
[----:B------:R-:W-:Y:S03]  /*11630*/  BSSY B6, `(.L_x_1196) ;  /* 0x000035e000067945 */ /* 0x000fe60003800000 */
[----:B------:R-:W-:-:S04]  /*11640*/  LEA.HI R3, R3, R0, RZ, 0x6 ;  /* 0x0000000003037211 */ /* 0x000fc800078f30ff */
[----:B------:R-:W-:-:S04]  /*11650*/  SHF.R.S32.HI R3, RZ, 0x6, R3 ;  /* 0x00000006ff037819 */ /* 0x000fc80000011403 */
[----:B------:R-:W-:-:S04]  /*11660*/  VIMNMX R2, RZ, R3, !PT ;  /* 0x00000003ff027248 */ /* 0x000fc80007fe0100 */
[----:B------:R-:W-:Y:S01]  /*11670*/  ISETP.GT.AND P0, PT, R6, R2, PT ;  /* 0x000000020600720c */ /* 0x000fe20003f04270 */
[----:B------:R2:W-:-:S12]  /*11680*/  STL [R1+0x10], R2 ;  /* 0x0000100201007387 */ /* 0x0005d80000100800 */
[----:B--2---:R-:W-:Y:S05]  /*11690*/  @P0 BRA `(.L_x_1197) ;  /* 0x0000000000480947 */ /* 0x004fea0003800000 */
[----:B------:R-:W2:Y:S02]  /*116a0*/  S2R R2, SR_TID.X ;  /* 0x0000000000027919 */ /* 0x000ea40000002100 */
[----:B--2---:R-:W-:-:S04]  /*116b0*/  LOP3.LUT R2, R2, 0x1f, RZ, 0xc0, !PT ;  /* 0x0000001f02027812 */ /* 0x004fc800078ec0ff */
[----:B------:R-:W-:-:S13]  /*116c0*/  ISETP.NE.AND P1, PT, R2, RZ, PT ;  /* 0x000000ff0200720c */ /* 0x000fda0003f25270 */
[----:B------:R-:W-:Y:S05]  /*116d0*/  @P1 BRA `(.L_x_1198) ;  /* 0x00000034004c1947 */ /* 0x000fea0003800000 */
[----:B------:R-:W2:Y:S01]  /*116e0*/  S2R R7, SR_LANEID ;  /* 0x0000000000077919 */ /* 0x000ea20000000000 */
[----:B------:R-:W-:Y:S01]  /*116f0*/  VOTEU.ANY UR4, UPT, PT ;  /* 0x0000000000047886 */ /* 0x000fe200038e0100 */
[----:B------:R-:W3:Y:S01]  /*11700*/  LDC.64 R2, c[0x0][0xc38] ;  /* 0x00030e00ff027b82 */ /* 0x000ee20000000a00 */
[----:B------:R-:W2:Y:S01]  /*11710*/  FLO.U32 R0, UR4 ;  /* 0x0000000400007d00 */ /* 0x000ea200080e0000 */
[----:B------:R-:W-:-:S07]  /*11720*/  ULDC.64 UR6, c[0x0][0x208] ;  /* 0x0000820000067ab9 */ /* 0x000fce0000000a00 */
[----:B------:R-:W3:Y:S01]  /*11730*/  POPC R5, UR4 ;  /* 0x0000000400057d09 */ /* 0x000ee20008000000 */
[----:B--2---:R-:W-:-:S13]  /*11740*/  ISETP.EQ.U32.AND P0, PT, R0, R7, PT ;  /* 0x000000070000720c */ /* 0x004fda0003f02070 */
[----:B---3--:R-:W2:Y:S01]  /*11750*/  @P0 ATOMG.E.ADD.STRONG.GPU PT, R3, desc[UR6][R2.64], R5 ;  /* 0x00000005020309a8 */ /* 0x008ea200081ee1c6 */
[----:B------:R-:W3:Y:S02]  /*11760*/  S2R R4, SR_LTMASK ;  /* 0x0000000000047919 */ /* 0x000ee40000003900 */
[----:B---3--:R-:W-:-:S04]  /*11770*/  LOP3.LUT R4, R4, UR4, RZ, 0xc0, !PT ;  /* 0x0000000404047c12 */ /* 0x008fc8000f8ec0ff */
[----:B------:R-:W3:Y:S01]  /*11780*/  POPC R7, R4 ;  /* 0x0000000400077309 */ /* 0x000ee20000000000 */
[----:B--2---:R-:W3:Y:S02]  /*11790*/  SHFL.IDX PT, R0, R3, R0, 0x1f ;  /* 0x00001f0003007589 */ /* 0x004ee400000e0000 */
[----:B---3--:R-:W-:Y:S01]  /*117a0*/  IADD3 R16, R0, UR38, R7 ;  /* 0x0000002600107c10 */ /* 0x008fe2000fffe007 */
[----:B------:R-:W-:Y:S06]  /*117b0*/  BRA `(.L_x_1198) ;  /* 0x0000003400147947 */ /* 0x000fec0003800000 */
.L_x_1197:
[----:B------:R-:W2:Y:S01]  /*117c0*/  S2R R3, SR_CgaCtaId ;  /* 0x0000000000037919 */ /* 0x000ea20000008800 */
[----:B------:R-:W-:-:S04]  /*117d0*/  MOV R0, 0x400 ;  /* 0x0000040000007802 */ /* 0x000fc80000000f00 */
[----:B--2---:R-:W-:-:S05]  /*117e0*/  LEA R2, R3, R0, 0x18 ;  /* 0x0000000003027211 */ /* 0x004fca00078ec0ff */
[----:B------:R2:W-:Y:S01]  /*117f0*/  STL [R1+0xc], R2 ;  /* 0x00000c0201007387 */ /* 0x0005e20000100800 */
[----:B------:R-:W-:-:S05]  /*11800*/  VIADD R0, R2, 0x20400 ;  /* 0x0002040002007836 */ /* 0x000fca0000000000 */
[----:B------:R-:W-:-:S13]  /*11810*/  LOP3.LUT P0, RZ, R0, 0x3ff, RZ, 0xc0, !PT ;  /* 0x000003ff00ff7812 */ /* 0x000fda000780c0ff */
[----:B--2---:R-:W-:Y:S05]  /*11820*/  @!P0 BRA `(.L_x_1199) ;  /* 0x0000000000408947 */ /* 0x004fea0003800000 */
[----:B------:R-:W-:Y:S01]  /*11830*/  MOV R2, 0x0 ;  /* 0x0000000000027802 */ /* 0x000fe20000000f00 */
[----:B------:R-:W-:Y:S01]  /*11840*/  ULDC.64 UR6, c[0x4][0xa8] ;  /* 0x01002a0000067ab9 */ /* 0x000fe20000000a00 */
[----:B------:R-:W-:Y:S01]  /*11850*/  ULDC.64 UR8, c[0x4][0xb0] ;  /* 0x01002c0000087ab9 */ /* 0x000fe20000000a00 */
[----:B------:R-:W-:Y:S01]  /*11860*/  ULDC.64 UR4, c[0x4][0x30] ;  /* 0x01000c0000047ab9 */ /* 0x000fe20000000a00 */
[----:B------:R-:W-:Y:S01]  /*11870*/  IMAD.U32 R4, RZ, RZ, UR6 ;  /* 0x00000006ff047e24 */ /* 0x000fe2000f8e00ff */
[----:B------:R-:W-:Y:S01]  /*11880*/  MOV R11, UR5 ;  /* 0x00000005000b7c02 */ /* 0x000fe20008000f00 */
[----:B------:R-:W2:Y:S01]  /*11890*/  LDC.64 R2, c[0x4][R2] ;  /* 0x0100000002027b82 */ /* 0x000ea20000000a00 */
[----:B------:R-:W-:Y:S02]  /*118a0*/  IMAD.U32 R5, RZ, RZ, UR7 ;  /* 0x00000007ff057e24 */ /* 0x000fe4000f8e00ff */
[----:B-1----:R-:W-:Y:S02]  /*118b0*/  IMAD.U32 R6, RZ, RZ, UR8 ;  /* 0x00000008ff067e24 */ /* 0x002fe4000f8e00ff */
[----:B------:R-:W-:-:S02]  /*118c0*/  IMAD.U32 R7, RZ, RZ, UR9 ;  /* 0x00000009ff077e24 */ /* 0x000fc4000f8e00ff */
[----:B------:R-:W-:Y:S02]  /*118d0*/  IMAD.U32 R10, RZ, RZ, UR4 ;  /* 0x00000004ff0a7e24 */ /* 0x000fe4000f8e00ff */
[----:B------:R-:W-:Y:S02]  /*118e0*/  IMAD.MOV.U32 R8, RZ, RZ, 0x70 ;  /* 0x00000070ff087424 */ /* 0x000fe400078e00ff */
[----:B------:R-:W-:Y:S02]  /*118f0*/  IMAD.MOV.U32 R12, RZ, RZ, 0x1 ;  /* 0x00000001ff0c7424 */ /* 0x000fe400078e00ff */
[----:B0-----:R-:W-:-:S07]  /*11900*/  IMAD.MOV.U32 R13, RZ, RZ, RZ ;  /* 0x000000ffff0d7224 */ /* 0x001fce00078e00ff */
[----:B------:R-:W-:-:S07]  /*11910*/  LEPC R20, `(.L_x_1199) ;  /* 0x000000001014794e */ /* 0x000fce0000000000 */
[----:B--2---:R-:W-:Y:S05]  /*11920*/  CALL.ABS.NOINC R2 ;  /* 0x0000000002007343 */ /* 0x004fea0003c00000 */
.L_x_1199:
        /* <DEDUP_REMOVED lines=8> */
[----:B------:R2:W3:Y:S01]  /*119b0*/  LDC.64 R2, c[0x4][R0] ;  /* 0x0100000000027b82 */ /* 0x0004e20000000a00 */
[----:B------:R-:W-:Y:S01]  /*119c0*/  IMAD.U32 R4, RZ, RZ, UR6 ;  /* 0x00000006ff047e24 */ /* 0x000fe2000f8e00ff */
[----:B------:R-:W-:Y:S01]  /*119d0*/  MOV R10, UR4 ;  /* 0x00000004000a7c02 */ /* 0x000fe20008000f00 */
[----:B------:R-:W-:Y:S02]  /*119e0*/  IMAD.U32 R5, RZ, RZ, UR7 ;  /* 0x00000007ff057e24 */ /* 0x000fe4000f8e00ff */
[----:B-1----:R-:W-:Y:S02]  /*119f0*/  IMAD.U32 R6, RZ, RZ, UR8 ;  /* 0x00000008ff067e24 */ /* 0x002fe4000f8e00ff */
[----:B------:R-:W-:-:S02]  /*11a00*/  IMAD.U32 R7, RZ, RZ, UR9 ;  /* 0x00000009ff077e24 */ /* 0x000fc4000f8e00ff */
[----:B------:R-:W-:Y:S02]  /*11a10*/  IMAD.U32 R11, RZ, RZ, UR5 ;  /* 0x00000005ff0b7e24 */ /* 0x000fe4000f8e00ff */
[----:B------:R-:W-:Y:S02]  /*11a20*/  IMAD.MOV.U32 R8, RZ, RZ, 0x70 ;  /* 0x00000070ff087424 */ /* 0x000fe400078e00ff */
[----:B------:R-:W-:Y:S02]  /*11a30*/  IMAD.MOV.U32 R12, RZ, RZ, 0x1 ;  /* 0x00000001ff0c7424 */ /* 0x000fe400078e00ff */
[----:B0-2---:R-:W-:-:S07]  /*11a40*/  IMAD.MOV.U32 R13, RZ, RZ, RZ ;  /* 0x000000ffff0d7224 */ /* 0x005fce00078e00ff */
[----:B------:R-:W-:-:S07]  /*11a50*/  LEPC R20, `(.L_x_1201) ;  /* 0x000000001014794e */ /* 0x000fce0000000000 */
[----:B---3--:R-:W-:Y:S05]  /*11a60*/  CALL.ABS.NOINC R2 ;  /* 0x0000000002007343 */ /* 0x008fea0003c00000 */
.L_x_1201:
        /* <DEDUP_REMOVED lines=16> */
.L_x_1200:
[----:B-1----:R-:W2:Y:S01]  /*11b70*/  LDL.LU R6, [R1+0x1c] ;  /* 0x00001c0001067983 */ /* 0x002ea20000300800 */
[----:B------:R-:W1:Y:S01]  /*11b80*/  LDC R0, c[0x0][0x428] ;  /* 0x00010a00ff007b82 */ /* 0x000e620000000800 */
[----:B------:R-:W-:Y:S01]  /*11b90*/  IMAD.MOV.U32 R4, RZ, RZ, R18 ;  /* 0x000000ffff047224 */ /* 0x000fe200078e0012 */
[----:B------:R-:W-:Y:S01]  /*11ba0*/  ULDC.64 UR4, c[0x0][0x9f8] ;  /* 0x00027e0000047ab9 */ /* 0x000fe20000000a00 */
[----:B------:R-:W3:Y:S01]  /*11bb0*/  S2R R7, SR_TID.X ;  /* 0x0000000000077919 */ /* 0x000ee20000002100 */
[----:B------:R-:W-:Y:S01]  /*11bc0*/  ULDC.64 UR6, c[0x0][0x208] ;  /* 0x0000820000067ab9 */ /* 0x000fe20000000a00 */
[----:B-1----:R-:W-:Y:S02]  /*11bd0*/  ISETP.NE.AND P0, PT, R0, 0x1, PT ;  /* 0x000000010000780c */ /* 0x002fe40003f05270 */
[----:B---3--:R-:W-:-:S11]  /*11be0*/  LOP3.LUT R7, R7, 0x1f, RZ, 0xc0, !PT ;  /* 0x0000001f07077812 */ /* 0x008fd600078ec0ff */
[----:B------:R-:W1:Y:S08]  /*11bf0*/  @P0 LDC R3, c[0x0][0x42c] ;  /* 0x00010b00ff030b82 */ /* 0x000e700000000800 */
[----:B------:R-:W3:Y:S01]  /*11c00*/  @P0 LDC R5, c[0x0][0x430] ;  /* 0x00010c00ff050b82 */ /* 0x000ee20000000800 */
[----:B-1----:R-:W-:-:S05]  /*11c10*/  @P0 IMAD.HI.U32 R0, R18, R3, RZ ;  /* 0x0000000312000227 */ /* 0x002fca00078e00ff */
[----:B---3--:R-:W-:Y:S01]  /*11c20*/  @P0 SHF.R.U32.HI R4, RZ, R5, R0 ;  /* 0x00000005ff040219 */ /* 0x008fe20000011600 */
[----:B------:R-:W-:Y:S01]  /*11c30*/  IMAD.MOV.U32 R0, RZ, RZ, R19 ;  /* 0x000000ffff007224 */ /* 0x000fe200078e0013 */
[----:B------:R-:W-:-:S04]  /*11c40*/  ISETP.NE.U32.AND P0, PT, RZ, UR4, PT ;  /* 0x00000004ff007c0c */ /* 0x000fc8000bf05070 */
[----:B------:R-:W-:Y:S01]  /*11c50*/  ISETP.NE.AND.EX P0, PT, RZ, UR5, PT, P0 ;  /* 0x00000005ff007c0c */ /* 0x000fe2000bf05300 */
[----:B------:R-:W-:-:S12]  /*11c60*/  ULDC.64 UR4, c[0x0][0xa00] ;  /* 0x0002800000047ab9 */ /* 0x000fd80000000a00 */
[----:B------:R-:W1:Y:S01]  /*11c70*/  @P0 LDC.64 R2, c[0x0][0x9f8] ;  /* 0x00027e00ff020b82 */ /* 0x000e620000000a00 */
[----:B------:R-:W-:-:S04]  /*11c80*/  ISETP.NE.AND P6, PT, R7, RZ, PT ;  /* 0x000000ff0700720c */ /* 0x000fc80003fc5270 */
[----:B------:R-:W-:-:S09]  /*11c90*/  PLOP3.LUT P1, PT, P6, PT, PT, 0x8, 0x0 ;  /* 0x000000000000781c */ /* 0x000fd2000372e170 */
[----:B------:R-:W-:Y:S01]  /*11ca0*/  VOTEU.ALL UP1, P6 ;  /* 0x00000000003f7886 */ /* 0x000fe20003020000 */
[----:B-1----:R-:W-:-:S05]  /*11cb0*/  @P0 IMAD.WIDE R2, R19, 0x4, R2 ;  /* 0x0000000413020825 */ /* 0x002fca00078e0202 */
[----:B------:R1:W5:Y:S01]  /*11cc0*/  @P0 LDG.E R0, desc[UR6][R2.64] ;  /* 0x0000000602000981 */ /* 0x000362000c1e1900 */
[----:B------:R-:W-:Y:S01]  /*11cd0*/  ISETP.NE.U32.AND P0, PT, RZ, UR4, PT ;  /* 0x00000004ff007c0c */ /* 0x000fe2000bf05070 */
[----:B------:R-:W-:-:S03]  /*11ce0*/  @!UP1 UIADD3 UR8, UP0, UR36, 0x270, URZ ;  /* 0x0000027024089890 */ /* 0x000fc6000ff1e03f */
[----:B------:R-:W-:Y:S01]  /*11cf0*/  ISETP.NE.AND.EX P0, PT, RZ, UR5, PT, P0 ;  /* 0x00000005ff007c0c */ /* 0x000fe2000bf05300 */
[----:B------:R-:W-:-:S03]  /*11d00*/  @!UP1 UIADD3.X UR9, URZ, UR37, URZ, UP0, !UPT ;  /* 0x000000253f099290 */ /* 0x000fc600087fe43f */
[----:B------:R-:W-:Y:S01]  /*11d10*/  SEL R7, R19, RZ, !P0 ;  /* 0x000000ff13077207 */ /* 0x000fe20004000000 */
[----:B------:R-:W-:Y:S01]  /*11d20*/  VOTEU.ALL UP0, P6 ;  /* 0x00000000003f7886 */ /* 0x000fe20003000000 */
[----:B-12---:R-:W-:-:S07]  /*11d30*/  IMAD R8, R17, 0x80, R6 ;  /* 0x0000008011087824 */ /* 0x006fce00078e0206 */
.L_x_1202:
        /* <DEDUP_REMOVED lines=16> */
.L_x_1203:
        /* <DEDUP_REMOVED lines=15> */
.L_x_1204:
        /* <DEDUP_REMOVED lines=15> */
.L_x_1205:
        /* <DEDUP_REMOVED lines=9> */
[----:B------:R-:W2:Y:S01]  /*120b0*/  LDL R5, [R1+0x14] ;  /* 0x0000140001057983 */ /* 0x000ea20000100800 */
[----:B------:R-:W1:Y:S01]  /*120c0*/  LDC.64 R2, c[0x0][0x3f8] ;  /* 0x0000fe00ff027b82 */ /* 0x000e620000000a00 */
[----:B------:R-:W-:Y:S02]  /*120d0*/  ULDC.64 UR4, c[0x0][0xa08] ;  /* 0x0002820000047ab9 */ /* 0x000fe40000000a00 */
[----:B-1----:R-:W-:Y:S01]  /*120e0*/  LOP3.LUT P0, RZ, R2, UR4, RZ, 0xfc, !PT ;  /* 0x0000000402ff7c12 */ /* 0x002fe2000f80fcff */
[----:B------:R-:W-:-:S03]  /*120f0*/  UMOV UR4, 0xffffffff ;  /* 0xffffffff00047882 */ /* 0x000fc60000000000 */
[----:B------:R-:W-:-:S04]  /*12100*/  LOP3.LUT P0, RZ, R3, UR5, RZ, 0xfc, P0 ;  /* 0x0000000503ff7c12 */ /* 0x000fc8000800fcff */
[----:B-----5:R-:W-:Y:S01]  /*12110*/  SEL R6, R0, RZ, !P0 ;  /* 0x000000ff00067207 */ /* 0x020fe20004000000 */
[----:B--2---:R-:W-:Y:S01]  /*12120*/  VIADD R5, R5, 0xffffffff ;  /* 0xffffffff05057836 */ /* 0x004fe20000000000 */
[----:B------:R-:W-:Y:S07]  /*12130*/  BRA.DIV UR4, `(.L_x_1206) ;  /* 0x0000003e04987947 */ /* 0x000fee000b800000 */
.L_x_1276:
[----:B------:R-:W-:Y:S01]  /*12140*/  UMOV UR4, 0xffffffff ;  /* 0xffffffff00047882 */ /* 0x000fe20000000000 */
[----:B------:R-:W-:Y:S02]  /*12150*/  SHF.R.S32.HI R17, RZ, 0x1f, R0 ;  /* 0x0000001fff117819 */ /* 0x000fe40000011400 */
[----:B------:R-:W-:Y:S05]  /*12160*/  BRA.DIV UR4, `(.L_x_1207) ;  /* 0x0000003e04c07947 */ /* 0x000fea000b800000 */
[----:B------:R-:W-:-:S13]  /*12170*/  ELECT P6, URZ, PT ;  /* 0x00000000003f782f */ /* 0x000fda00038c0000 */
.L_x_1279:
[----:B------:R-:W-:Y:S05]  /*12180*/  @!P6 BRA `(.L_x_1208) ;  /* 0x00000004003ce947 */ /* 0x000fea0003800000 */
[----:B------:R-:W-:-:S04]  /*12190*/  ISETP.NE.U32.AND P0, PT, R2, RZ, PT ;  /* 0x000000ff0200720c */ /* 0x000fc80003f05070 */
[----:B------:R-:W-:-:S13]  /*121a0*/  ISETP.NE.AND.EX P0, PT, R3, RZ, PT, P0 ;  /* 0x000000ff0300720c */ /* 0x000fda0003f05300 */
[----:B------:R-:W-:Y:S05]  /*121b0*/  @!P0 BRA `(.L_x_1209) ;  /* 0x00000000004c8947 */ /* 0x000fea0003800000 */
        /* <DEDUP_REMOVED lines=9> */
[--C-:B------:R-:W-:Y:S02]  /*12250*/  IMAD.MOV R9, RZ, RZ, -R6.reuse ;  /* 0x000000ffff097224 */ /* 0x100fe400078e0a06 */
[----:B------:R-:W-:Y:S02]  /*12260*/  IMAD.MOV.U32 R10, RZ, RZ, R6 ;  /* 0x000000ffff0a7224 */ /* 0x000fe400078e0006 */
[----:B------:R-:W-:Y:S02]  /*12270*/  IMAD R5, R12, R9, R5 ;  /* 0x000000090c057224 */ /* 0x000fe400078e0205 */
[----:B------:R-:W-:Y:S02]  /*12280*/  IMAD R9, R17, UR4, RZ ;  /* 0x0000000411097c24 */ /* 0x000fe4000f8e02ff */
[----:B------:R-:W-:-:S04]  /*12290*/  IMAD.WIDE.U32 R10, R0, UR4, R10 ;  /* 0x00000004000a7c25 */ /* 0x000fc8000f8e000a */
[----:B------:R-:W-:Y:S01]  /*122a0*/  IMAD R9, R0, UR5, R9 ;  /* 0x0000000500097c24 */ /* 0x000fe2000f8e0209 */
[----:B------:R-:W-:-:S03]  /*122b0*/  LEA R12, P0, R10, R2, 0x2 ;  /* 0x000000020a0c7211 */ /* 0x000fc600078010ff */
[----:B------:R-:W-:-:S05]  /*122c0*/  IMAD.IADD R6, R11, 0x1, R9 ;  /* 0x000000010b067824 */ /* 0x000fca00078e0209 */
[----:B0-----:R-:W-:-:S05]  /*122d0*/  LEA.HI.X R13, R10, R3, R6, 0x2, P0 ;  /* 0x000000030a0d7211 */ /* 0x001fca00000f1406 */
[----:B------:R1:W5:Y:S02]  /*122e0*/  LDG.E R6, desc[UR6][R12.64] ;  /* 0x000000060c067981 */ /* 0x000364000c1e1900 */
.L_x_1209:
[----:B------:R-:W2:Y:S01]  /*122f0*/  LDL R9, [R1] ;  /* 0x0000000001097983 */ /* 0x000ea20000100800 */
[----:B------:R-:W-:-:S03]  /*12300*/  MOV R11, 0x400 ;  /* 0x00000400000b7802 */ /* 0x000fc60000000f00 */
[----:B------:R-:W3:Y:S01]  /*12310*/  LDL R10, [R1+0x8] ;  /* 0x00000800010a7983 */ /* 0x000ee20000100800 */
[----:B-1----:R-:W1:Y:S02]  /*12320*/  S2R R12, SR_CgaCtaId ;  /* 0x00000000000c7919 */ /* 0x002e640000008800 */
[----:B-1----:R-:W-:-:S05]  /*12330*/  LEA R11, R12, R11, 0x18 ;  /* 0x0000000b0c0b7211 */ /* 0x002fca00078ec0ff */
[----:B--2---:R-:W-:Y:S01]  /*12340*/  IMAD R9, R9, 0x8, R11 ;  /* 0x0000000809097824 */ /* 0x004fe200078e020b */
[----:B---3--:R-:W-:-:S04]  /*12350*/  SHF.L.U32 R10, R10, 0x1f, RZ ;  /* 0x0000001f0a0a7819 */ /* 0x008fc800000006ff */
[----:B------:R-:W1:Y:S02]  /*12360*/  SYNCS.PHASECHK.TRANS64.TRYWAIT P0, [R9+URZ+0x30840], R10 ;  /* 0x0308400a090075a7 */ /* 0x000e64000800017f */
[----:B-1----:R-:W-:Y:S05]  /*12370*/  @!P0 BRA `(.L_x_1210) ;  /* 0x0000003c005c8947 */ /* 0x002fea0003800000 */
.L_x_1280:
        /* <DEDUP_REMOVED lines=11> */
.L_x_1211:
[----:B------:R-:W2:Y:S01]  /*12430*/  LDL R11, [R1] ;  /* 0x00000000010b7983 */ /* 0x000ea20000100800 */
[----:B------:R-:W-:-:S03]  /*12440*/  MOV R12, 0x400 ;  /* 0x00000400000c7802 */ /* 0x000fc60000000f00 */
[----:B-1----:R-:W3:Y:S01]  /*12450*/  LDL R10, [R1+0x4] ;  /* 0x00000400010a7983 */ /* 0x002ee20000100800 */
[----:B0-----:R-:W0:Y:S01]  /*12460*/  S2R R13, SR_CgaCtaId ;  /* 0x00000000000d7919 */ /* 0x001e220000008800 */
[----:B------:R-:W-:Y:S02]  /*12470*/  R2UR UR9, R9 ;  /* 0x00000000090972ca */ /* 0x000fe400000e0000 */
[----:B------:R-:W-:Y:S01]  /*12480*/  R2UR UR11, R5 ;  /* 0x00000000050b72ca */ /* 0x000fe200000e0000 */
[----:B------:R-:W-:Y:S01]  /*12490*/  UIADD3 UR4, UP0, UR36, 0x370, URZ ;  /* 0x0000037024047890 */ /* 0x000fe2000ff1e03f */
[----:B------:R-:W-:Y:S02]  /*124a0*/  R2UR UR12, R4 ;  /* 0x00000000040c72ca */ /* 0x000fe400000e0000 */
[----:B-----5:R-:W-:Y:S02]  /*124b0*/  R2UR UR13, R6 ;  /* 0x00000000060d72ca */ /* 0x020fe400000e0000 */
[----:B0-----:R-:W-:-:S05]  /*124c0*/  LEA R12, R13, R12, 0x18 ;  /* 0x0000000c0d0c7211 */ /* 0x001fca00078ec0ff */
[----:B------:R-:W-:Y:S01]  /*124d0*/  UIADD3 UR9, UR9, 0x30830, URZ ;  /* 0x0003083009097890 */ /* 0x000fe2000fffe03f */
[----:B------:R-:W-:Y:S01]  /*124e0*/  UMOV UR10, URZ ;  /* 0x0000003f000a7c82 */ /* 0x000fe20008000000 */
[----:B------:R-:W-:Y:S01]  /*124f0*/  UMOV UR6, 0x0 ;  /* 0x0000000000067882 */ /* 0x000fe20000000000 */
[----:B------:R-:W-:Y:S01]  /*12500*/  UMOV UR7, 0x14f00000 ;  /* 0x14f0000000077882 */ /* 0x000fe20000000000 */
[----:B------:R-:W-:Y:S01]  /*12510*/  UMOV UR16, 0x40 ;  /* 0x0000004000107882 */ /* 0x000fe20000000000 */
[----:B--2---:R-:W-:Y:S01]  /*12520*/  IMAD R9, R11, 0x8000, R12 ;  /* 0x000080000b097824 */ /* 0x004fe200078e020c */
[----:B---3--:R-:W-:-:S04]  /*12530*/  R2UR UR5, R10 ;  /* 0x000000000a0572ca */ /* 0x008fc800000e0000 */
[----:B------:R-:W-:-:S09]  /*12540*/  R2UR UR14, R9 ;  /* 0x00000000090e72ca */ /* 0x000fd200000e0000 */
[----:B------:R-:W-:-:S04]  /*12550*/  ULEA UR11, UR11, UR5, 0x6 ;  /* 0x000000050b0b7291 */ /* 0x000fc8000f8e303f */
[----:B------:R-:W-:Y:S02]  /*12560*/  UIADD3 UR8, UR14, 0x20400, URZ ;  /* 0x000204000e087890 */ /* 0x000fe4000fffe03f */
        /* <DEDUP_REMOVED lines=17> */
.L_x_1208:
[----:B------:R-:W2:Y:S01]  /*12680*/  LDL.LU R12, [R1+0x18] ;  /* 0x00001800010c7983 */ /* 0x000ea20000300800 */
[----:B------:R-:W-:Y:S01]  /*12690*/  MOV R10, 0x400 ;  /* 0x00000400000a7802 */ /* 0x000fe20000000f00 */
[----:B------:R-:W-:Y:S05]  /*126a0*/  WARPSYNC.ALL ;  /* 0x0000000000007948 */ /* 0x000fea0003800000 */
[----:B------:R-:W1:Y:S01]  /*126b0*/  S2R R11, SR_CgaCtaId ;  /* 0x00000000000b7919 */ /* 0x000e620000008800 */
[----:B------:R-:W-:-:S13]  /*126c0*/  ELECT P0, URZ, PT ;  /* 0x00000000003f782f */ /* 0x000fda0003800000 */
[C---:B------:R-:W-:Y:S01]  /*126d0*/  @P0 R2UR UR13, R7.reuse ;  /* 0x00000000070d02ca */ /* 0x040fe200000e0000 */
[----:B------:R-:W-:Y:S01]  /*126e0*/  UIADD3 UR4, UP0, UR36, 0x270, URZ ;  /* 0x0000027024047890 */ /* 0x000fe2000ff1e03f */
[----:B------:R-:W-:Y:S01]  /*126f0*/  @P0 R2UR UR12, R18 ;  /* 0x00000000120c02ca */ /* 0x000fe200000e0000 */
[----:B------:R-:W-:Y:S01]  /*12700*/  UMOV UR6, 0x0 ;  /* 0x0000000000067882 */ /* 0x000fe20000000000 */
[----:B------:R-:W-:Y:S01]  /*12710*/  @P0 R2UR UR11, R8 ;  /* 0x00000000080b02ca */ /* 0x000fe200000e0000 */
        /* <DEDUP_REMOVED lines=13> */
[----:B-1----:R-:W-:Y:S01]  /*127f0*/  LEA R10, R11, R10, 0x18 ;  /* 0x0000000a0b0a7211 */ /* 0x002fe200078ec0ff */
        /* <DEDUP_REMOVED lines=9> */
[----:B---3--:R-:W-:Y:S01]  /*12890*/  @P0 R2UR UR13, R7 ;  /* 0x00000000070d02ca */ /* 0x008fe200000e0000 */
[----:B------:R-:W-:Y:S01]  /*128a0*/  UIADD3 UR8, UR24, 0x18400, URZ ;  /* 0x0001840018087890 */ /* 0x000fe2000fffe03f */
[----:B------:R-:W-:Y:S01]  /*128b0*/  @P0 R2UR UR12, R18 ;  /* 0x00000000120c02ca */ /* 0x000fe200000e0000 */
[----:B------:R-:W-:Y:S01]  /*128c0*/  UMOV UR10, 0x80 ;  /* 0x00000080000a7882 */ /* 0x000fe20000000000 */
[----:B------:R-:W-:Y:S01]  /*128d0*/  @P0 R2UR UR11, R8 ;  /* 0x00000000080b02ca */ /* 0x000fe200000e0000 */
[----:B------:R-:W-:Y:S01]  /*128e0*/  UMOV UR6, 0x0 ;  /* 0x0000000000067882 */ /* 0x000fe20000000000 */
[----:B------:R-:W-:-:S11]  /*128f0*/  UMOV UR7, 0x12f00000 ;  /* 0x12f0000000077882 */ /* 0x000fd60000000000 */
[----:B------:R3:W-:Y:S02]  /*12900*/  UTMALDG.4D [UR8], [UR4], desc[UR22] ;  /* 0x00001608040075b4 */ /* 0x0007e40008019000 */
[----:B---3--:R-:W-:Y:S01]  /*12910*/  @P0 R2UR UR13, R7 ;  /* 0x00000000070d02ca */ /* 0x008fe200000e0000 */
        /* <DEDUP_REMOVED lines=8> */
[----:B------:R-:W-:-:S04]  /*129a0*/  LOP3.LUT R7, R7, 0xfffffffe, RZ, 0xc0, !PT ;  /* 0xfffffffe07077812 */ /* 0x000fc800078ec0ff */
[----:B------:R-:W-:-:S04]  /*129b0*/  IADD3 R7, R12, -R7, RZ ;  /* 0x800000070c077210 */ /* 0x000fc80007ffe0ff */
[----:B------:R-:W-:-:S04]  /*129c0*/  SHF.L.U32 R7, R7, 0x1f, RZ ;  /* 0x0000001f07077819 */ /* 0x000fc800000006ff */
[----:B------:R-:W2:Y:S02]  /*129d0*/  SYNCS.PHASECHK.TRANS64.TRYWAIT P0, [R10+URZ+0x30820], R7 ;  /* 0x030820070a0075a7 */ /* 0x000ea4000800017f */
[----:B-12---:R-:W-:Y:S05]  /*129e0*/  @!P0 BRA `(.L_x_1213) ;  /* 0x0000003400d48947 */ /* 0x006fea0003800000 */
.L_x_1281:
[----:B------:R-:W-:Y:S05]  /*129f0*/  BSYNC B0 ;  /* 0x0000000000007941 */ /* 0x000fea0003800000 */
.L_x_1212:
[----:B------:R-:W2:Y:S04]  /*12a00*/  LDL R9, [R1+0x14] ;  /* 0x0000140001097983 */ /* 0x000ea80000100800 */
[----:B-1----:R-:W3:Y:S01]  /*12a10*/  LDL R8, [R1+0x10] ;  /* 0x0000100001087983 */ /* 0x002ee20000100800 */
[----:B------:R-:W-:Y:S01]  /*12a20*/  BSSY B0, `(.L_x_1214) ;  /* 0x00001c6000007945 */ /* 0x000fe20003800000 */
[----:B--2---:R-:W-:-:S05]  /*12a30*/  VIADD R7, R9, 0xfffffffe ;  /* 0xfffffffe09077836 */ /* 0x004fca0000000000 */
[----:B---3--:R-:W-:-:S13]  /*12a40*/  ISETP.GE.AND P0, PT, R7, R8, PT ;  /* 0x000000080700720c */ /* 0x008fda0003f06270 */
[----:B------:R-:W-:Y:S05]  /*12a50*/  @!P0 BRA `(.L_x_1215) ;  /* 0x0000001c00088947 */ /* 0x000fea0003800000 */
[----:B0-----:R-:W-:Y:S01]  /*12a60*/  LOP3.LUT R13, RZ, R8, RZ, 0x33, !PT ;  /* 0x00000008ff0d7212 */ /* 0x001fe200078e33ff */
[----:B------:R-:W-:Y:S01]  /*12a70*/  IMAD.MOV R8, RZ, RZ, -R9 ;  /* 0x000000ffff087224 */ /* 0x000fe200078e0a09 */
[----:B------:R-:W-:Y:S04]  /*12a80*/  BSSY B1, `(.L_x_1216) ;  /* 0x000009c000017945 */ /* 0x000fe80003800000 */
[----:B------:R-:W-:-:S05]  /*12a90*/  VIADDMNMX R13, R8, 0x1, R13, !PT ;  /* 0x00000001080d7846 */ /* 0x000fca000780010d */
[----:B------:R-:W-:-:S05]  /*12aa0*/  IMAD.IADD R8, R9, 0x1, R13 ;  /* 0x0000000109087824 */ /* 0x000fca00078e020d */
        /* <DEDUP_REMOVED lines=34> */
.L_x_1220:
[----:B0-----:R-:W0:Y:S01]  /*12cd0*/  S2R R3, SR_CgaCtaId ;  /* 0x0000000000037919 */ /* 0x001e220000008800 */
[----:B------:R-:W-:-:S04]  /*12ce0*/  MOV R2, 0x400 ;  /* 0x0000040000027802 */ /* 0x000fc80000000f00 */
[----:B0-----:R-:W-:Y:S02]  /*12cf0*/  LEA R2, R3, R2, 0x18 ;  /* 0x0000000203027211 */ /* 0x001fe400078ec0ff */
[----:B------:R-:W-:Y:S02]  /*12d00*/  SHF.L.U32 R3, R14, 0x1f, RZ ;  /* 0x0000001f0e037819 */ /* 0x000fe400000006ff */
[----:B------:R-:W-:-:S04]  /*12d10*/  LEA R2, R12, R2, 0x3 ;  /* 0x000000020c027211 */ /* 0x000fc800078e18ff */
[----:B------:R-:W0:Y:S02]  /*12d20*/  SYNCS.PHASECHK.TRANS64.TRYWAIT P0, [R2+URZ+0x30840], R3 ;  /* 0x03084003020075a7 */ /* 0x000e24000800017f */
[----:B0-----:R-:W-:Y:S05]  /*12d30*/  @!P0 BRA `(.L_x_1221) ;  /* 0x0000003400208947 */ /* 0x001fea0003800000 */
.L_x_1282:
        /* <DEDUP_REMOVED lines=11> */
.L_x_1222:
        /* <DEDUP_REMOVED lines=26> */
[----:B------:R-:W-:Y:S02]  /*12f90*/  ULEA UR11, UR11, UR5, 0x6 ;  /* 0x000000050b0b7291 */ /* 0x000fe4000f8e303f */
        /* <DEDUP_REMOVED lines=15> */
.L_x_1283:
        /* <DEDUP_REMOVED lines=13> */
.L_x_1224:
[----:B01----:R-:W2:Y:S01]  /*13160*/  LDL.LU R2, [R1] ;  /* 0x0000000001027983 */ /* 0x003ea20000300800 */
[----:B------:R-:W-:-:S03]  /*13170*/  MOV R10, 0x400 ;  /* 0x00000400000a7802 */ /* 0x000fc60000000f00 */
[----:B------:R-:W3:Y:S01]  /*13180*/  LDL R3, [R1+0x4] ;  /* 0x0000040001037983 */ /* 0x000ee20000100800 */
[----:B------:R-:W0:Y:S01]  /*13190*/  S2R R11, SR_CgaCtaId ;  /* 0x00000000000b7919 */ /* 0x000e220000008800 */
[----:B------:R-:W-:Y:S01]  /*131a0*/  R2UR UR11, R5 ;  /* 0x00000000050b72ca */ /* 0x000fe200000e0000 */
[----:B------:R-:W-:Y:S01]  /*131b0*/  UIADD3 UR4, UP0, UR36, 0x470, URZ ;  /* 0x0000047024047890 */ /* 0x000fe2000ff1e03f */
[----:B------:R-:W-:Y:S02]  /*131c0*/  R2UR UR13, R6 ;  /* 0x00000000060d72ca */ /* 0x000fe400000e0000 */
[----:B------:R-:W-:Y:S02]  /*131d0*/  R2UR UR12, R4 ;  /* 0x00000000040c72ca */ /* 0x000fe400000e0000 */
[----:B0-----:R-:W-:Y:S01]  /*131e0*/  LEA R10, R11, R10, 0x18 ;  /* 0x0000000a0b0a7211 */ /* 0x001fe200078ec0ff */
[----:B------:R-:W-:Y:S01]  /*131f0*/  UMOV UR10, URZ ;  /* 0x0000003f000a7c82 */ /* 0x000fe20008000000 */
[----:B------:R-:W-:Y:S01]  /*13200*/  UMOV UR6, 0x0 ;  /* 0x0000000000067882 */ /* 0x000fe20000000000 */
[----:B------:R-:W-:Y:S01]  /*13210*/  UMOV UR7, 0x14f00000 ;  /* 0x14f0000000077882 */ /* 0x000fe20000000000 */
[----:B------:R-:W-:Y:S01]  /*13220*/  UMOV UR17, 0x40 ;  /* 0x0000004000117882 */ /* 0x000fe20000000000 */
[----:B------:R-:W-:-:S02]  /*13230*/  IMAD.MOV.U32 R6, RZ, RZ, R8 ;  /* 0x000000ffff067224 */ /* 0x000fc400078e0008 */
[----:B------:R-:W-:Y:S02]  /*13240*/  IMAD.MOV.U32 R5, RZ, RZ, R7 ;  /* 0x000000ffff057224 */ /* 0x000fe400078e0007 */
[----:B--2---:R-:W-:-:S04]  /*13250*/  IMAD.MOV.U32 R9, RZ, RZ, R2 ;  /* 0x000000ffff097224 */ /* 0x004fc800078e0002 */
[----:B------:R-:W-:Y:S01]  /*13260*/  IMAD R2, R9, 0x8, R10 ;  /* 0x0000000809027824 */ /* 0x000fe200078e020a */
[----:B---3--:R-:W-:-:S04]  /*13270*/  R2UR UR5, R3 ;  /* 0x00000000030572ca */ /* 0x008fc800000e0000 */
[----:B------:R-:W-:Y:S02]  /*13280*/  R2UR UR9, R2 ;  /* 0x00000000020972ca */ /* 0x000fe400000e0000 */
[----:B------:R-:W-:-:S04]  /*13290*/  LEA R2, R9, R10, 0xf ;  /* 0x0000000a09027211 */ /* 0x000fc800078e78ff */
[----:B------:R-:W-:-:S03]  /*132a0*/  R2UR UR16, R2 ;  /* 0x00000000021072ca */ /* 0x000fc600000e0000 */
[----:B------:R-:W-:Y:S02]  /*132b0*/  ULEA UR11, UR11, UR5, 0x6 ;  /* 0x000000050b0b7291 */ /* 0x000fe4000f8e303f */
[----:B------:R-:W-:Y:S02]  /*132c0*/  UIADD3.X UR5, URZ, UR37, URZ, UP0, !UPT ;  /* 0x000000253f057290 */ /* 0x000fe400087fe43f */
[----:B------:R-:W-:-:S06]  /*132d0*/  UIADD3 UR9, UR9, 0x30850, URZ ;  /* 0x0003085009097890 */ /* 0x000fcc000fffe03f */
[----:B------:R-:W-:Y:S02]  /*132e0*/  UIADD3 UR8, UR16, 0x400, URZ ;  /* 0x0000040010087890 */ /* 0x000fe4000fffe03f */
        /* <DEDUP_REMOVED lines=16> */
.L_x_1219:
[----:B------:R-:W-:Y:S05]  /*133f0*/  BSYNC B2 ;  /* 0x0000000000027941 */ /* 0x000fea0003800000 */
.L_x_1218:
[----:B------:R-:W2:Y:S04]  /*13400*/  LDL R2, [R1+0x14] ;  /* 0x0000140001027983 */ /* 0x000ea80000100800 */
[----:B------:R0:W-:Y:S04]  /*13410*/  STL [R1], R12 ;  /* 0x0000000c01007387 */ /* 0x0001e80000100800 */
[----:B------:R0:W-:Y:S02]  /*13420*/  STL [R1+0x8], R14 ;  /* 0x0000080e01007387 */ /* 0x0001e40000100800 */
[----:B0-2---:R-:W-:-:S07]  /*13430*/  VIADD R7, R2, 0xfffffffd ;  /* 0xfffffffd02077836 */ /* 0x005fce0000000000 */
.L_x_1217:
[----:B------:R-:W-:Y:S05]  /*13440*/  BSYNC B1 ;  /* 0x0000000000017941 */ /* 0x000fea0003800000 */
.L_x_1216:
[----:B------:R-:W2:Y:S01]  /*13450*/  LDL.LU R2, [R1+0x14] ;  /* 0x0000140001027983 */ /* 0x000ea20000300800 */
[----:B------:R-:W-:Y:S01]  /*13460*/  VIADD R13, R13, 0xfffffffe ;  /* 0xfffffffe0d0d7836 */ /* 0x000fe20000000000 */
[----:B--2---:R-:W-:-:S04]  /*13470*/  LOP3.LUT R2, RZ, R2, RZ, 0x33, !PT ;  /* 0x00000002ff027212 */ /* 0x004fc800078e33ff */
[----:B------:R-:W-:-:S13]  /*13480*/  ISETP.NE.AND P0, PT, R13, R2, PT ;  /* 0x000000020d00720c */ /* 0x000fda0003f05270 */
[----:B------:R-:W-:Y:S05]  /*13490*/  @!P0 BRA `(.L_x_1215) ;  /* 0x0000001000788947 */ /* 0x000fea0003800000 */
[----:B------:R-:W-:-:S07]  /*134a0*/  IMAD.MOV.U32 R10, RZ, RZ, R6 ;  /* 0x000000ffff0a7224 */ /* 0x000fce00078e0006 */
.L_x_1239:
        /* <DEDUP_REMOVED lines=33> */
.L_x_1227:
[----:B------:R-:W1:Y:S01]  /*136c0*/  S2R R3, SR_CgaCtaId ;  /* 0x0000000000037919 */ /* 0x000e620000008800 */
[----:B------:R-:W-:-:S04]  /*136d0*/  MOV R2, 0x400 ;  /* 0x0000040000027802 */ /* 0x000fc80000000f00 */
[----:B-1----:R-:W-:Y:S02]  /*136e0*/  LEA R2, R3, R2, 0x18 ;  /* 0x0000000203027211 */ /* 0x002fe400078ec0ff */
[----:B------:R-:W-:-:S03]  /*136f0*/  SHF.L.U32 R3, R9, 0x1f, RZ ;  /* 0x0000001f09037819 */ /* 0x000fc600000006ff */
[----:B------:R-:W-:-:S04]  /*13700*/  IMAD R2, R8, 0x8, R2 ;  /* 0x0000000808027824 */ /* 0x000fc800078e0202 */
[----:B------:R-:W1:Y:S02]  /*13710*/  SYNCS.PHASECHK.TRANS64.TRYWAIT P0, [R2+URZ+0x30840], R3 ;  /* 0x03084003020075a7 */ /* 0x000e64000800017f */
[----:B-1----:R-:W-:Y:S05]  /*13720*/  @!P0 BRA `(.L_x_1228) ;  /* 0x0000002800cc8947 */ /* 0x002fea0003800000 */
.L_x_1284:
        /* <DEDUP_REMOVED lines=11> */
.L_x_1229:
        /* <DEDUP_REMOVED lines=42> */
.L_x_1285:
        /* <DEDUP_REMOVED lines=8> */
.L_x_1231:
[----:B0-----:R-:W2:Y:S01]  /*13b00*/  LDL.LU R2, [R1] ;  /* 0x0000000001027983 */ /* 0x001ea20000300800 */
[----:B------:R-:W-:-:S03]  /*13b10*/  MOV R13, 0x400 ;  /* 0x00000400000d7802 */ /* 0x000fc60000000f00 */
[----:B------:R-:W3:Y:S01]  /*13b20*/  LDL R11, [R1+0x4] ;  /* 0x00000400010b7983 */ /* 0x000ee20000100800 */
[----:B------:R-:W0:Y:S01]  /*13b30*/  S2R R14, SR_CgaCtaId ;  /* 0x00000000000e7919 */ /* 0x000e220000008800 */
[----:B------:R-:W-:Y:S02]  /*13b40*/  R2UR UR11, R5 ;  /* 0x00000000050b72ca */ /* 0x000fe400000e0000 */
[----:B------:R-:W-:Y:S01]  /*13b50*/  R2UR UR9, R3 ;  /* 0x00000000030972ca */ /* 0x000fe200000e0000 */
[----:B------:R-:W-:Y:S01]  /*13b60*/  UIADD3 UR4, UP0, UR36, 0x470, URZ ;  /* 0x0000047024047890 */ /* 0x000fe2000ff1e03f */
[----:B------:R-:W-:Y:S02]  /*13b70*/  R2UR UR13, R6 ;  /* 0x00000000060d72ca */ /* 0x000fe400000e0000 */
[----:B------:R-:W-:Y:S02]  /*13b80*/  R2UR UR12, R4 ;  /* 0x00000000040c72ca */ /* 0x000fe400000e0000 */
[----:B0-----:R-:W-:-:S07]  /*13b90*/  LEA R13, R14, R13, 0x18 ;  /* 0x0000000d0e0d7211 */ /* 0x001fce00078ec0ff */
[----:B------:R-:W-:Y:S01]  /*13ba0*/  UIADD3 UR9, UR9, 0x50, URZ ;  /* 0x0000005009097890 */ /* 0x000fe2000fffe03f */
[----:B------:R-:W-:Y:S01]  /*13bb0*/  UMOV UR10, URZ ;  /* 0x0000003f000a7c82 */ /* 0x000fe20008000000 */
[----:B------:R-:W-:Y:S01]  /*13bc0*/  UMOV UR6, 0x0 ;  /* 0x0000000000067882 */ /* 0x000fe20000000000 */
[----:B------:R-:W-:Y:S01]  /*13bd0*/  UMOV UR7, 0x14f00000 ;  /* 0x14f0000000077882 */ /* 0x000fe20000000000 */
[----:B------:R-:W-:Y:S01]  /*13be0*/  UMOV UR17, 0x40 ;  /* 0x0000004000117882 */ /* 0x000fe20000000000 */
[----:B------:R-:W-:Y:S01]  /*13bf0*/  MOV R5, R12 ;  /* 0x0000000c00057202 */ /* 0x000fe20000000f00 */
[----:B------:R-:W-:Y:S02]  /*13c00*/  IMAD.MOV.U32 R6, RZ, RZ, R10 ;  /* 0x000000ffff067224 */ /* 0x000fe400078e000a */
        /* <DEDUP_REMOVED lines=22> */
.L_x_1226:
[----:B------:R-:W-:Y:S05]  /*13d70*/  BSYNC B1 ;  /* 0x0000000000017941 */ /* 0x000fea0003800000 */
.L_x_1225:
[----:B------:R-:W-:Y:S01]  /*13d80*/  VIADD R3, R8, 0x1 ;  /* 0x0000000108037836 */ /* 0x000fe20000000000 */
[----:B------:R-:W-:Y:S01]  /*13d90*/  BSSY B1, `(.L_x_1232) ;  /* 0x000008a000017945 */ /* 0x000fe20003800000 */
[----:B------:R-:W-:-:S03]  /*13da0*/  VIADD R13, R7, 0xffffffff ;  /* 0xffffffff070d7836 */ /* 0x000fc60000000000 */
        /* <DEDUP_REMOVED lines=8> */
[----:B------:R-:W-:Y:S01]  /*13e30*/  IMAD.MOV.U32 R12, RZ, RZ, R13 ;  /* 0x000000ffff0c7224 */ /* 0x000fe200078e000d */
        /* <DEDUP_REMOVED lines=21> */
.L_x_1234:
[----:B------:R-:W2:Y:S01]  /*13f90*/  S2R R3, SR_CgaCtaId ;  /* 0x0000000000037919 */ /* 0x000ea20000008800 */
[----:B------:R-:W-:-:S04]  /*13fa0*/  MOV R2, 0x400 ;  /* 0x0000040000027802 */ /* 0x000fc80000000f00 */
[----:B--2---:R-:W-:Y:S02]  /*13fb0*/  LEA R2, R3, R2, 0x18 ;  /* 0x0000000203027211 */ /* 0x004fe400078ec0ff */
[----:B------:R-:W-:-:S03]  /*13fc0*/  SHF.L.U32 R3, R14, 0x1f, RZ ;  /* 0x0000001f0e037819 */ /* 0x000fc600000006ff */
[----:B------:R-:W-:-:S04]  /*13fd0*/  IMAD R2, R15, 0x8, R2 ;  /* 0x000000080f027824 */ /* 0x000fc800078e0202 */
[----:B------:R-:W2:Y:S02]  /*13fe0*/  SYNCS.PHASECHK.TRANS64.TRYWAIT P0, [R2+URZ+0x30840], R3 ;  /* 0x03084003020075a7 */ /* 0x000ea4000800017f */
[----:B--2---:R-:W-:Y:S05]  /*13ff0*/  @!P0 BRA `(.L_x_1235) ;  /* 0x0000002000c08947 */ /* 0x004fea0003800000 */
.L_x_1286:
        /* <DEDUP_REMOVED lines=11> */
.L_x_1236:
        /* <DEDUP_REMOVED lines=23> */
[----:B------:R-:W-:Y:S02]  /*14220*/  ULEA UR11, UR11, UR5, 0x6 ;  /* 0x000000050b0b7291 */ /* 0x000fe4000f8e303f */
        /* <DEDUP_REMOVED lines=18> */
.L_x_1287:
        /* <DEDUP_REMOVED lines=8> */
.L_x_1238:
[----:B-1----:R-:W2:Y:S01]  /*143d0*/  LDL R3, [R1+0x4] ;  /* 0x0000040001037983 */ /* 0x002ea20000100800 */
[----:B0-----:R-:W-:Y:S01]  /*143e0*/  MOV R9, 0x400 ;  /* 0x0000040000097802 */ /* 0x001fe20000000f00 */
[----:B------:R-:W0:Y:S01]  /*143f0*/  S2R R11, SR_CgaCtaId ;  /* 0x00000000000b7919 */ /* 0x000e220000008800 */
[----:B------:R-:W-:Y:S02]  /*14400*/  R2UR UR11, R5 ;  /* 0x00000000050b72ca */ /* 0x000fe400000e0000 */
        /* <DEDUP_REMOVED lines=16> */
[----:B------:R-:W-:Y:S02]  /*14510*/  IMAD.MOV.U32 R5, RZ, RZ, R12 ;  /* 0x000000ffff057224 */ /* 0x000fe400078e000c */
[----:B------:R-:W-:Y:S01]  /*14520*/  IMAD.MOV.U32 R6, RZ, RZ, R10 ;  /* 0x000000ffff067224 */ /* 0x000fe200078e000a */
[----:B--2---:R-:W-:-:S13]  /*14530*/  R2UR UR5, R3 ;  /* 0x00000000030572ca */ /* 0x004fda00000e0000 */
[----:B------:R-:W-:Y:S02]  /*14540*/  ULEA UR11, UR11, UR5, 0x6 ;  /* 0x000000050b0b7291 */ /* 0x000fe4000f8e303f */
        /* <DEDUP_REMOVED lines=14> */
.L_x_1233:
[----:B------:R-:W-:Y:S05]  /*14630*/  BSYNC B1 ;  /* 0x0000000000017941 */ /* 0x000fea0003800000 */
.L_x_1232:
[----:B------:R-:W2:Y:S01]  /*14640*/  LDL R2, [R1+0x10] ;  /* 0x0000100001027983 */ /* 0x000ea20000100800 */
[----:B------:R-:W-:Y:S02]  /*14650*/  IADD3 R7, R7, -0x2, RZ ;  /* 0xfffffffe07077810 */ /* 0x000fe40007ffe0ff */
[----:B--2---:R-:W-:-:S13]  /*14660*/  ISETP.GT.AND P0, PT, R13, R2, PT ;  /* 0x000000020d00720c */ /* 0x004fda0003f04270 */
[----:B------:R-:W-:Y:S05]  /*14670*/  @P0 BRA `(.L_x_1239) ;  /* 0xffffffec008c0947 */ /* 0x000fea000383ffff */
.L_x_1215:
[----:B------:R-:W-:Y:S05]  /*14680*/  BSYNC B0 ;  /* 0x0000000000007941 */ /* 0x000fea0003800000 */
.L_x_1214:
        /* <DEDUP_REMOVED lines=18> */
.L_x_1241:
[----:B------:R-:W-:Y:S05]  /*147b0*/  BSYNC B0 ;  /* 0x0000000000007941 */ /* 0x000fea0003800000 */
.L_x_1240:
        /* <DEDUP_REMOVED lines=11> */
.L_x_1288:
        /* <DEDUP_REMOVED lines=11> */
.L_x_1245:
[----:B------:R-:W2:Y:S01]  /*14920*/  LDL.LU R8, [R1+0x4] ;  /* 0x0000040001087983 */ /* 0x000ea20000300800 */
[----:B------:R-:W-:-:S03]  /*14930*/  MOV R2, 0x400 ;  /* 0x0000040000027802 */ /* 0x000fc60000000f00 */
[----:B-1----:R-:W3:Y:S01]  /*14940*/  LDL R0, [R1] ;  /* 0x0000000001007983 */ /* 0x002ee20000100800 */
[----:B------:R-:W1:Y:S01]  /*14950*/  S2R R7, SR_CgaCtaId ;  /* 0x0000000000077919 */ /* 0x000e620000008800 */
[----:B------:R-:W-:Y:S02]  /*14960*/  R2UR UR11, R5 ;  /* 0x00000000050b72ca */ /* 0x000fe400000e0000 */
[----:B------:R-:W-:Y:S01]  /*14970*/  R2UR UR9, R3 ;  /* 0x00000000030972ca */ /* 0x000fe200000e0000 */
[----:B------:R-:W-:Y:S01]  /*14980*/  UIADD3 UR4, UP0, UR36, 0x470, URZ ;  /* 0x0000047024047890 */ /* 0x000fe2000ff1e03f */
[----:B------:R-:W-:Y:S02]  /*14990*/  R2UR UR12, R4 ;  /* 0x00000000040c72ca */ /* 0x000fe400000e0000 */
[----:B------:R-:W-:Y:S02]  /*149a0*/  R2UR UR13, R6 ;  /* 0x00000000060d72ca */ /* 0x000fe400000e0000 */
[----:B-1----:R-:W-:-:S07]  /*149b0*/  LEA R2, R7, R2, 0x18 ;  /* 0x0000000207027211 */ /* 0x002fce00078ec0ff */
[----:B------:R-:W-:Y:S01]  /*149c0*/  UIADD3 UR9, UR9, 0x30850, URZ ;  /* 0x0003085009097890 */ /* 0x000fe2000fffe03f */
[----:B------:R-:W-:Y:S01]  /*149d0*/  UMOV UR10, URZ ;  /* 0x0000003f000a7c82 */ /* 0x000fe20008000000 */
[----:B------:R-:W-:Y:S01]  /*149e0*/  UMOV UR6, 0x0 ;  /* 0x0000000000067882 */ /* 0x000fe20000000000 */
[----:B------:R-:W-:Y:S01]  /*149f0*/  UMOV UR7, 0x14f00000 ;  /* 0x14f0000000077882 */ /* 0x000fe20000000000 */
[----:B------:R-:W-:Y:S01]  /*14a00*/  UMOV UR17, 0x40 ;  /* 0x0000004000117882 */ /* 0x000fe20000000000 */
[----:B--2---:R-:W-:Y:S01]  /*14a10*/  R2UR UR5, R8 ;  /* 0x00000000080572ca */ /* 0x004fe200000e0000 */
[----:B---3--:R-:W-:-:S05]  /*14a20*/  IMAD R0, R0, 0x8000, R2 ;  /* 0x0000800000007824 */ /* 0x008fca00078e0202 */
[----:B------:R-:W-:-:S07]  /*14a30*/  R2UR UR14, R0 ;  /* 0x00000000000e72ca */ /* 0x000fce00000e0000 */
[----:B------:R-:W-:Y:S02]  /*14a40*/  ULEA UR11, UR11, UR5, 0x6 ;  /* 0x000000050b0b7291 */ /* 0x000fe4000f8e303f */
[----:B------:R-:W-:-:S04]  /*14a50*/  UIADD3.X UR5, URZ, UR37, URZ, UP0, !UPT ;  /* 0x000000253f057290 */ /* 0x000fc800087fe43f */
        /* <DEDUP_REMOVED lines=17> */
.L_x_1243:
[----:B------:R-:W-:Y:S05]  /*14b70*/  BSYNC B0 ;  /* 0x0000000000007941 */ /* 0x000fea0003800000 */
.L_x_1242:
        /* <DEDUP_REMOVED lines=9> */
.L_x_1198:
[----:B------:R-:W-:Y:S05]  /*14c10*/  BSYNC B6 ;  /* 0x0000000000067941 */ /* 0x000fea0003800000 */
.L_x_1196:
[----:B------:R-:W-:-:S03]  /*14c20*/  UMOV UR4, 0xffffffff ;  /* 0xffffffff00047882 */ /* 0x000fc60000000000 */
[----:B------:R-:W-:Y:S05]  /*14c30*/  BRA.DIV UR4, `(.L_x_1246) ;  /* 0x0000001604ec7947 */ /* 0x000fea000b800000 */
[----:B------:R2:W3:Y:S04]  /*14c40*/  SHFL.IDX PT, R4, R16, RZ, 0x1f ;  /* 0x00001fff10047589 */ /* 0x0004e800000e0000 */
[----:B------:R-:W4:Y:S02]  /*14c50*/  SHFL.IDX PT, R16, R16, 0x1, 0x1f ;  /* 0x00201f0010107f89 */ /* 0x000f2400000e0000 */
.L_x_1292:
[----:B-1----:R-:W1:Y:S01]  /*14c60*/  S2R R0, SR_TID.X ;  /* 0x0000000000007919 */ /* 0x002e620000002100 */
[----:B------:R-:W-:Y:S01]  /*14c70*/  ULDC UR4, c[0x0][0xc14] ;  /* 0x0003050000047ab9 */ /* 0x000fe20000000800 */
[----:B------:R-:W-:Y:S01]  /*14c80*/  BSSY B0, `(.L_x_1247) ;  /* 0x000000c000007945 */ /* 0x000fe20003800000 */
[----:B------:R-:W-:Y:S01]  /*14c90*/  IMAD.MOV.U32 R17, RZ, RZ, RZ ;  /* 0x000000ffff117224 */ /* 0x000fe200078e00ff */
[----:B-1----:R-:W-:Y:S01]  /*14ca0*/  LOP3.LUT R6, R0, 0x1f, RZ, 0xc0, !PT ;  /* 0x0000001f00067812 */ /* 0x002fe200078ec0ff */
[----:B------:R-:W-:-:S03]  /*14cb0*/  IMAD.U32 R0, RZ, RZ, UR4 ;  /* 0x00000004ff007e24 */ /* 0x000fc6000f8e00ff */
[C---:B------:R-:W-:Y:S01]  /*14cc0*/  ISETP.NE.AND P0, PT, R6.reuse, 0x1f, PT ;  /* 0x0000001f0600780c */ /* 0x040fe20003f05270 */
[----:B------:R-:W-:-:S05]  /*14cd0*/  IMAD.IADD R5, R6, 0x1, R19 ;  /* 0x0000000106057824 */ /* 0x000fca00078e0213 */
[----:B------:R-:W-:-:S13]  /*14ce0*/  ISETP.GE.OR P0, PT, R5, R0, !P0 ;  /* 0x000000000500720c */ /* 0x000fda0004706670 */
[----:B------:R-:W-:Y:S05]  /*14cf0*/  @P0 BRA `(.L_x_1248) ;  /* 0x0000000000100947 */ /* 0x000fea0003800000 */
[----:B------:R-:W1:Y:S01]  /*14d00*/  LDC.64 R2, c[0x0][0xc58] ;  /* 0x00031600ff027b82 */ /* 0x000e620000000a00 */
[----:B------:R-:W-:Y:S01]  /*14d10*/  ULDC.64 UR4, c[0x0][0x208] ;  /* 0x0000820000047ab9 */ /* 0x000fe20000000a00 */
[----:B-1----:R-:W-:-:S05]  /*14d20*/  IMAD.WIDE R2, R5, 0x4, R2 ;  /* 0x0000000405027825 */ /* 0x002fca00078e0202 */
[----:B------:R1:W5:Y:S02]  /*14d30*/  LDG.E R17, desc[UR4][R2.64] ;  /* 0x0000000402117981 */ /* 0x000364000c1e1900 */
.L_x_1248:
[----:B------:R-:W-:Y:S05]  /*14d40*/  BSYNC B0 ;  /* 0x0000000000007941 */ /* 0x000fea0003800000 */
.L_x_1247:
[----:B------:R-:W-:-:S03]  /*14d50*/  UMOV UR4, 0xffffffff ;  /* 0xffffffff00047882 */ /* 0x000fc60000000000 */
[----:B------:R-:W-:Y:S05]  /*14d60*/  BRA.DIV UR4, `(.L_x_1249) ;  /* 0x0000001604ec7947 */ /* 0x000fea000b800000 */
[----:B0----5:R-:W0:Y:S01]  /*14d70*/  SHFL.UP PT, R14, R17, 0x1, RZ ;  /* 0x04200000110e7989 */ /* 0x021e2200000e00ff */
[C---:B------:R-:W-:Y:S02]  /*14d80*/  ISETP.NE.AND P0, PT, R6.reuse, RZ, PT ;  /* 0x000000ff0600720c */ /* 0x040fe40003f05270 */
[----:B------:R-:W-:Y:S02]  /*14d90*/  ISETP.GE.U32.AND P1, PT, R6, 0x2, PT ;  /* 0x000000020600780c */ /* 0x000fe40003f26070 */
[----:B0-----:R-:W-:Y:S02]  /*14da0*/  SEL R14, R14, RZ, P0 ;  /* 0x000000ff0e0e7207 */ /* 0x001fe40000000000 */
[----:B------:R-:W-:-:S03]  /*14db0*/  ISETP.GE.U32.AND P0, PT, R6, 0x4, PT ;  /* 0x000000040600780c */ /* 0x000fc60003f06070 */
[----:B------:R-:W-:-:S05]  /*14dc0*/  IMAD.IADD R13, R17, 0x1, R14 ;  /* 0x00000001110d7824 */ /* 0x000fca00078e020e */
[----:B------:R-:W1:Y:S02]  /*14dd0*/  SHFL.UP PT, R14, R13, 0x2, RZ ;  /* 0x044000000d0e7989 */ /* 0x000e6400000e00ff */
[----:B-1----:R-:W-:Y:S02]  /*14de0*/  SEL R2, R14, RZ, P1 ;  /* 0x000000ff0e027207 */ /* 0x002fe40000800000 */
[----:B------:R-:W-:Y:S02]  /*14df0*/  ISETP.GE.U32.AND P1, PT, R6, 0x8, PT ;  /* 0x000000080600780c */ /* 0x000fe40003f26070 */
[----:B------:R-:W-:-:S05]  /*14e00*/  IADD3 R2, R13, R2, RZ ;  /* 0x000000020d027210 */ /* 0x000fca0007ffe0ff */
        /* <DEDUP_REMOVED lines=11> */
.L_x_1300:
[----:B------:R-:W-:Y:S02]  /*14ec0*/  ULDC UR4, c[0x0][0xc10] ;  /* 0x0003040000047ab9 */ /* 0x000fe40000000800 */
[----:B------:R-:W-:-:S04]  /*14ed0*/  IMAD.U32 R5, RZ, RZ, UR4 ;  /* 0x00000004ff057e24 */ /* 0x000fc8000f8e00ff */
[----:B-1----:R-:W-:-:S04]  /*14ee0*/  IMAD R3, R14, R5, RZ ;  /* 0x000000050e037224 */ /* 0x002fc800078e02ff */
[----:B--2-4-:R-:W-:-:S05]  /*14ef0*/  IMAD.IADD R16, R16, 0x1, R3 ;  /* 0x0000000110107824 */ /* 0x014fca00078e0203 */
[----:B---3--:R-:W-:-:S13]  /*14f00*/  ISETP.GT.AND P0, PT, R16, R4, PT ;  /* 0x000000041000720c */ /* 0x008fda0003f04270 */
[----:B------:R-:W-:Y:S05]  /*14f10*/  @P0 BRA `(.L_x_1250) ;  /* 0x0000000000b80947 */ /* 0x000fea0003800000 */
[----:B------:R-:W1:Y:S02]  /*14f20*/  LDC R0, c[0x0][0xc14] ;  /* 0x00030500ff007b82 */ /* 0x000e640000000800 */
.L_x_1255:
[----:B------:R-:W-:-:S05]  /*14f30*/  VIADD R19, R19, 0x1f ;  /* 0x0000001f13137836 */ /* 0x000fca0000000000 */
        /* <DEDUP_REMOVED lines=14> */
.L_x_1253:
[----:B------:R-:W-:Y:S05]  /*15020*/  BSYNC B0 ;  /* 0x0000000000007941 */ /* 0x000fea0003800000 */
.L_x_1252:
[----:B------:R-:W-:-:S03]  /*15030*/  UMOV UR4, 0xffffffff ;  /* 0xffffffff00047882 */ /* 0x000fc60000000000 */
[----:B------:R-:W-:Y:S05]  /*15040*/  BRA.DIV UR4, `(.L_x_1254) ;  /* 0x0000001a04047947 */ /* 0x000fea000b800000 */
[----:B-----5:R-:W1:Y:S01]  /*15050*/  SHFL.UP PT, R14, R17, 0x1, RZ ;  /* 0x04200000110e7989 */ /* 0x020e6200000e00ff */
[C---:B------:R-:W-:Y:S02]  /*15060*/  ISETP.NE.AND P0, PT, R6.reuse, RZ, PT ;  /* 0x000000ff0600720c */ /* 0x040fe40003f05270 */
[----:B------:R-:W-:Y:S02]  /*15070*/  ISETP.GE.U32.AND P1, PT, R6, 0x2, PT ;  /* 0x000000020600780c */ /* 0x000fe40003f26070 */
        /* <DEDUP_REMOVED lines=18> */
.L_x_1308:
[----:B------:R-:W-:Y:S02]  /*151a0*/  ULDC UR4, c[0x0][0xc10] ;  /* 0x0003040000047ab9 */ /* 0x000fe40000000800 */
[----:B------:R-:W-:-:S04]  /*151b0*/  IMAD.U32 R5, RZ, RZ, UR4 ;  /* 0x00000004ff057e24 */ /* 0x000fc8000f8e00ff */
[----:B-1----:R-:W-:-:S04]  /*151c0*/  IMAD R3, R14, R5, RZ ;  /* 0x000000050e037224 */ /* 0x002fc800078e02ff */
[----:B------:R-:W-:-:S05]  /*151d0*/  IMAD.IADD R16, R3, 0x1, R16 ;  /* 0x0000000103107824 */ /* 0x000fca00078e0210 */
[----:B------:R-:W-:-:S13]  /*151e0*/  ISETP.GT.AND P0, PT, R16, R4, PT ;  /* 0x000000041000720c */ /* 0x000fda0003f04270 */
[----:B------:R-:W-:Y:S05]  /*151f0*/  @!P0 BRA `(.L_x_1255) ;  /* 0xfffffffc004c8947 */ /* 0x000fea000383ffff */
.L_x_1250:
        /* <DEDUP_REMOVED lines=8> */
.L_x_1312:
[----:B------:R-:W-:Y:S01]  /*15280*/  ISETP.NE.AND P0, PT, R3, RZ, PT ;  /* 0x000000ff0300720c */ /* 0x000fe20003f05270 */
[----:B------:R-:W-:-:S12]  /*15290*/  IMAD.MOV.U32 R7, RZ, RZ, RZ ;  /* 0x000000ffff077224 */ /* 0x000fd800078e00ff */
[----:B------:R-:W-:Y:S05]  /*152a0*/  @!P0 BRA `(.L_x_1257) ;  /* 0x0000000000108947 */ /* 0x000fea0003800000 */
[----:B------:R-:W-:Y:S01]  /*152b0*/  UMOV UR4, 0xffffffff ;  /* 0xffffffff00047882 */ /* 0x000fe20000000000 */
[----:B------:R-:W-:Y:S02]  /*152c0*/  IADD3 R12, R6, -0x1, RZ ;  /* 0xffffffff060c7810 */ /* 0x000fe40007ffe0ff */
[----:B------:R-:W-:Y:S05]  /*152d0*/  BRA.DIV UR4, `(.L_x_1258) ;  /* 0x0000001a04787947 */ /* 0x000fea000b800000 */
[----:B------:R3:W4:Y:S02]  /*152e0*/  SHFL.IDX PT, R7, R2, R12, 0x1f ;  /* 0x00001f0c02077589 */ /* 0x00072400000e0000 */
.L_x_1257:
[----:B0--3--:R-:W0:Y:S01]  /*152f0*/  LDC.64 R2, c[0x0][0xc68] ;  /* 0x00031a00ff027b82 */ /* 0x009e220000000a00 */
[----:B------:R-:W-:Y:S01]  /*15300*/  IMAD.IADD R19, R6, 0x1, R19 ;  /* 0x0000000106137824 */ /* 0x000fe200078e0213 */
[----:B------:R-:W-:-:S03]  /*15310*/  ULDC.64 UR4, c[0x0][0x208] ;  /* 0x0000820000047ab9 */ /* 0x000fc60000000a00 */
[----:B0-----:R-:W-:-:S05]  /*15320*/  IMAD.WIDE R2, R19, 0x4, R2 ;  /* 0x0000000413027825 */ /* 0x001fca00078e0202 */
[----:B------:R0:W1:Y:S01]  /*15330*/  LDG.E R8, desc[UR4][R2.64] ;  /* 0x0000000402087981 */ /* 0x000062000c1e1900 */
[----:B----4-:R-:W-:-:S04]  /*15340*/  IMAD R16, R7, R5, R16 ;  /* 0x0000000507107224 */ /* 0x010fc800078e0210 */
[----:B------:R-:W-:Y:S02]  /*15350*/  IMAD.IADD R7, R4, 0x1, -R16 ;  /* 0x0000000104077824 */ /* 0x000fe400078e0a10 */
[----:B0-----:R-:W-:Y:S02]  /*15360*/  IMAD.MOV.U32 R2, RZ, RZ, RZ ;  /* 0x000000ffff027224 */ /* 0x001fe400078e00ff */
[----:B-12---:R-:W-:-:S05]  /*15370*/  IMAD R6, R17, R8, RZ ;  /* 0x0000000811067224 */ /* 0x006fca00078e02ff */
[-C--:B------:R-:W-:Y:S02]  /*15380*/  IABS R9, R6.reuse ;  /* 0x0000000600097213 */ /* 0x080fe40000000000 */
[----:B------:R-:W-:Y:S02]  /*15390*/  IABS R4, R6 ;  /* 0x0000000600047213 */ /* 0x000fe40000000000 */
[----:B------:R-:W0:Y:S03]  /*153a0*/  I2F.RP R10, R9 ;  /* 0x00000009000a7306 */ /* 0x000e260000209400 */
[----:B------:R-:W-:-:S05]  /*153b0*/  IMAD.MOV R4, RZ, RZ, -R4 ;  /* 0x000000ffff047224 */ /* 0x000fca00078e0a04 */
[----:B0-----:R-:W0:Y:S02]  /*153c0*/  MUFU.RCP R10, R10 ;  /* 0x0000000a000a7308 */ /* 0x001e240000001000 */
[----:B0-----:R-:W-:-:S06]  /*153d0*/  VIADD R11, R10, 0xffffffe ;  /* 0x0ffffffe0a0b7836 */ /* 0x001fcc0000000000 */
[----:B------:R-:W0:Y:S02]  /*153e0*/  F2I.FTZ.U32.TRUNC.NTZ R3, R11 ;  /* 0x0000000b00037305 */ /* 0x000e24000021f000 */
[----:B0-----:R-:W-:-:S04]  /*153f0*/  IMAD.MOV R12, RZ, RZ, -R3 ;  /* 0x000000ffff0c7224 */ /* 0x001fc800078e0a03 */
[----:B------:R-:W-:-:S04]  /*15400*/  IMAD R13, R12, R9, RZ ;  /* 0x000000090c0d7224 */ /* 0x000fc800078e02ff */
[----:B------:R-:W-:Y:S01]  /*15410*/  IMAD.HI.U32 R2, R3, R13, R2 ;  /* 0x0000000d03027227 */ /* 0x000fe200078e0002 */
[----:B------:R-:W-:-:S05]  /*15420*/  IABS R3, R7 ;  /* 0x0000000700037213 */ /* 0x000fca0000000000 */
[----:B------:R-:W-:-:S04]  /*15430*/  IMAD.HI.U32 R2, R2, R3, RZ ;  /* 0x0000000302027227 */ /* 0x000fc800078e00ff */
[----:B------:R-:W-:Y:S01]  /*15440*/  IMAD R4, R2, R4, R3 ;  /* 0x0000000402047224 */ /* 0x000fe200078e0203 */
[----:B------:R-:W-:-:S04]  /*15450*/  LOP3.LUT R3, R7, R6, RZ, 0x3c, !PT ;  /* 0x0000000607037212 */ /* 0x000fc800078e3cff */
[----:B------:R-:W-:-:S13]  /*15460*/  ISETP.GT.U32.AND P0, PT, R9, R4, PT ;  /* 0x000000040900720c */ /* 0x000fda0003f04070 */
[----:B------:R-:W-:Y:S02]  /*15470*/  @!P0 IMAD.IADD R4, R4, 0x1, -R9 ;  /* 0x0000000104048824 */ /* 0x000fe400078e0a09 */
[----:B------:R-:W-:-:S03]  /*15480*/  @!P0 VIADD R2, R2, 0x1 ;  /* 0x0000000102028836 */ /* 0x000fc60000000000 */
[----:B------:R-:W-:-:S13]  /*15490*/  ISETP.GE.U32.AND P0, PT, R4, R9, PT ;  /* 0x000000090400720c */ /* 0x000fda0003f06070 */
[----:B------:R-:W-:Y:S02]  /*154a0*/  @P0 IADD3 R2, R2, 0x1, RZ ;  /* 0x0000000102020810 */ /* 0x000fe40007ffe0ff */
[----:B------:R-:W-:-:S03]  /*154b0*/  ISETP.GE.AND P0, PT, R3, RZ, PT ;  /* 0x000000ff0300720c */ /* 0x000fc60003f06270 */
[----:B------:R-:W-:-:S10]  /*154c0*/  IMAD.MOV.U32 R9, RZ, RZ, R2 ;  /* 0x000000ffff097224 */ /* 0x000fd400078e0002 */
[----:B------:R-:W-:Y:S01]  /*154d0*/  @!P0 IMAD.MOV R9, RZ, RZ, -R9 ;  /* 0x000000ffff098224 */ /* 0x000fe200078e0a09 */
[----:B------:R-:W-:-:S13]  /*154e0*/  ISETP.NE.AND P0, PT, R6, RZ, PT ;  /* 0x000000ff0600720c */ /* 0x000fda0003f05270 */
[----:B------:R-:W-:-:S05]  /*154f0*/  @!P0 LOP3.LUT R9, RZ, R6, RZ, 0x33, !PT ;  /* 0x00000006ff098212 */ /* 0x000fca00078e33ff */
[----:B------:R-:W-:Y:S02]  /*15500*/  IMAD R4, R8, R9, RZ ;  /* 0x0000000908047224 */ /* 0x000fe400078e02ff */
[----:B------:R-:W-:Y:S02]  /*15510*/  IMAD.MOV R9, RZ, RZ, -R9 ;  /* 0x000000ffff097224 */ /* 0x000fe400078e0a09 */
[----:B------:R-:W-:Y:S02]  /*15520*/  IMAD.MOV R2, RZ, RZ, -R4 ;  /* 0x000000ffff027224 */ /* 0x000fe400078e0a04 */
[----:B------:R-:W-:-:S03]  /*15530*/  IMAD R7, R6, R9, R7 ;  /* 0x0000000906077224 */ /* 0x000fc600078e0207 */
[----:B------:R-:W-:Y:S01]  /*15540*/  VIADDMNMX R8, R2, R5, R8, PT ;  /* 0x0000000502087246 */ /* 0x000fe20003800108 */
[----:B------:R-:W-:-:S03]  /*15550*/  IMAD.IADD R4, R7, 0x1, R4 ;  /* 0x0000000107047824 */ /* 0x000fc600078e0204 */
[----:B------:R-:W-:-:S04]  /*15560*/  IABS R5, R8 ;  /* 0x0000000800057213 */ /* 0x000fc80000000000 */
[----:B------:R-:W0:Y:S08]  /*15570*/  I2F.RP R10, R5 ;  /* 0x00000005000a7306 */ /* 0x000e300000209400 */
[----:B0-----:R-:W0:Y:S02]  /*15580*/  MUFU.RCP R10, R10 ;  /* 0x0000000a000a7308 */ /* 0x001e240000001000 */
[----:B0-----:R-:W-:-:S06]  /*15590*/  VIADD R2, R10, 0xffffffe ;  /* 0x0ffffffe0a027836 */ /* 0x001fcc0000000000 */
[----:B------:R0:W1:Y:S02]  /*155a0*/  F2I.FTZ.U32.TRUNC.NTZ R3, R2 ;  /* 0x0000000200037305 */ /* 0x000064000021f000 */
[----:B0-----:R-:W-:Y:S02]  /*155b0*/  IMAD.MOV.U32 R2, RZ, RZ, RZ ;  /* 0x000000ffff027224 */ /* 0x001fe400078e00ff */
[----:B-1----:R-:W-:-:S04]  /*155c0*/  IMAD.MOV R6, RZ, RZ, -R3 ;  /* 0x000000ffff067224 */ /* 0x002fc800078e0a03 */
[----:B------:R-:W-:Y:S01]  /*155d0*/  IMAD R9, R6, R5, RZ ;  /* 0x0000000506097224 */ /* 0x000fe200078e02ff */
[----:B------:R-:W-:-:S03]  /*155e0*/  IABS R6, R7 ;  /* 0x0000000700067213 */ /* 0x000fc60000000000 */
[----:B------:R-:W-:Y:S01]  /*155f0*/  IMAD.HI.U32 R3, R3, R9, R2 ;  /* 0x0000000903037227 */ /* 0x000fe200078e0002 */
[----:B------:R-:W-:-:S05]  /*15600*/  IABS R9, R8 ;  /* 0x0000000800097213 */ /* 0x000fca0000000000 */
        /* <DEDUP_REMOVED lines=18> */
.L_x_1251:
[----:B------:R-:W-:Y:S01]  /*15730*/  UMOV UR4, URZ ;  /* 0x0000003f00047c82 */ /* 0x000fe20008000000 */
[----:B------:R-:W-:Y:S01]  /*15740*/  UMOV UR5, URZ ;  /* 0x0000003f00057c82 */ /* 0x000fe20008000000 */
[----:B------:R-:W-:Y:S01]  /*15750*/  ULDC UR6, c[0x0][0xc14] ;  /* 0x0003050000067ab9 */ /* 0x000fe20000000800 */
[----:B------:R-:W-:Y:S01]  /*15760*/  IMAD.MOV.U32 R16, RZ, RZ, R4 ;  /* 0x000000ffff107224 */ /* 0x000fe200078e0004 */
[----:B------:R-:W-:Y:S01]  /*15770*/  MOV R18, UR5 ;  /* 0x0000000500127c02 */ /* 0x000fe20008000f00 */
[----:B------:R-:W-:Y:S02]  /*15780*/  IMAD.U32 R17, RZ, RZ, UR4 ;  /* 0x00000004ff117e24 */ /* 0x000fe4000f8e00ff */
[----:B------:R-:W-:-:S07]  /*15790*/  IMAD.U32 R19, RZ, RZ, UR6 ;  /* 0x00000006ff137e24 */ /* 0x000fce000f8e00ff */
.L_x_1259:
        /* <DEDUP_REMOVED lines=12> */
.L_x_1184:
[----:B-1----:R-:W3:Y:S01]  /*15860*/  LDL.LU R0, [R1+0x18] ;  /* 0x0000180001007983 */ /* 0x002ee20000300800 */
[----:B------:R-:W-:Y:S01]  /*15870*/  BSSY B0, `(.L_x_1261) ;  /* 0x000000b000007945 */ /* 0x000fe20003800000 */
[----:B------:R-:W1:Y:S01]  /*15880*/  S2R R5, SR_CgaCtaId ;  /* 0x0000000000057919 */ /* 0x000e620000008800 */
[----:B---3--:R-:W-:-:S05]  /*15890*/  VIADD R0, R0, 0x1 ;  /* 0x0000000100007836 */ /* 0x008fca0000000000 */
[----:B--2---:R-:W-:-:S04]  /*158a0*/  LEA.HI R2, R0, R0, RZ, 0x1 ;  /* 0x0000000000027211 */ /* 0x004fc800078f08ff */
[----:B------:R-:W-:-:S05]  /*158b0*/  LOP3.LUT R3, R2, 0xfffffffe, RZ, 0xc0, !PT ;  /* 0xfffffffe02037812 */ /* 0x000fca00078ec0ff */
[----:B------:R-:W-:Y:S01]  /*158c0*/  IMAD.IADD R3, R0, 0x1, -R3 ;  /* 0x0000000100037824 */ /* 0x000fe200078e0a03 */
[----:B------:R-:W-:-:S04]  /*158d0*/  MOV R0, 0x400 ;  /* 0x0000040000007802 */ /* 0x000fc80000000f00 */
[----:B-1----:R-:W-:Y:S02]  /*158e0*/  LEA R0, R5, R0, 0x18 ;  /* 0x0000000005007211 */ /* 0x002fe400078ec0ff */
[----:B------:R-:W-:-:S04]  /*158f0*/  SHF.L.U32 R3, R3, 0x1f, RZ ;  /* 0x0000001f03037819 */ /* 0x000fc800000006ff */
[----:B------:R-:W1:Y:S02]  /*15900*/  SYNCS.PHASECHK.TRANS64.TRYWAIT P0, [R0+URZ+0x30820], R3 ;  /* 0x03082003000075a7 */ /* 0x000e64000800017f */
[----:B-1----:R-:W-:Y:S05]  /*15910*/  @!P0 BRA `(.L_x_1262) ;  /* 0x0000001400108947 */ /* 0x002fea0003800000 */
.L_x_1315:
[----:B------:R-:W-:Y:S05]  /*15920*/  BSYNC B0 ;  /* 0x0000000000007941 */ /* 0x000fea0003800000 */
.L_x_1261:
[----:B------:R-:W-:-:S03]  /*15930*/  UMOV UR4, 0xffffffff ;  /* 0xffffffff00047882 */ /* 0x000fc60000000000 */
[----:B------:R-:W-:Y:S05]  /*15940*/  BRA.DIV UR4, `(.L_x_1263) ;  /* 0x0000001604187947 */ /* 0x000fea000b800000 */
[----:B------:R-:W2:Y:S02]  /*15950*/  S2R R2, SR_TID.X ;  /* 0x0000000000027919 */ /* 0x000ea40000002100 */
[----:B--2---:R-:W-:-:S04]  /*15960*/  SHF.R.U32.HI R2, RZ, 0x5, R2 ;  /* 0x00000005ff027819 */ /* 0x004fc80000011602 */
[----:B------:R-:W-:-:S05]  /*15970*/  LOP3.LUT R2, R2, 0x3, RZ, 0xc0, !PT ;  /* 0x0000000302027812 */ /* 0x000fca00078ec0ff */
[----:B------:R2:W3:Y:S02]  /*15980*/  SHFL.IDX PT, R14, R2, RZ, 0x1f ;  /* 0x00001fff020e7589 */ /* 0x0004e400000e0000 */
.L_x_1318:
[----:B---3--:R-:W-:Y:S01]  /*15990*/  ISETP.NE.AND P0, PT, R14, RZ, PT ;  /* 0x000000ff0e00720c */ /* 0x008fe20003f05270 */
[----:B------:R-:W-:-:S12]  /*159a0*/  BSSY B0, `(.L_x_1264) ;  /* 0x0000029000007945 */ /* 0x000fd80003800000 */
[----:B------:R-:W-:Y:S05]  /*159b0*/  @P0 BRA `(.L_x_1265) ;  /* 0x00000000009c0947 */ /* 0x000fea0003800000 */
[----:B------:R-:W-:-:S03]  /*159c0*/  UMOV UR4, 0xffffffff ;  /* 0xffffffff00047882 */ /* 0x000fc60000000000 */
[----:B------:R-:W-:Y:S05]  /*159d0*/  BRA.DIV UR4, `(.L_x_1266) ;  /* 0x0000001604287947 */ /* 0x000fea000b800000 */
[----:B------:R-:W-:-:S13]  /*159e0*/  ELECT P6, URZ, PT ;  /* 0x00000000003f782f */ /* 0x000fda00038c0000 */
.L_x_1321:
        /* <DEDUP_REMOVED lines=8> */
.L_x_1267:
[----:B-1----:R-:W2:Y:S04]  /*15a70*/  LDL R3, [R1] ;  /* 0x0000000001037983 */ /* 0x002ea80000100800 */
[----:B------:R-:W3:Y:S01]  /*15a80*/  LDL.LU R7, [R1+0x8] ;  /* 0x0000080001077983 */ /* 0x000ee20000300800 */
[----:B------:R-:W-:-:S04]  /*15a90*/  VIADD R2, R0, 0x30840 ;  /* 0x0003084000027836 */ /* 0x000fc80000000000 */
[C---:B--2---:R-:W-:Y:S02]  /*15aa0*/  IMAD R6, R3.reuse, 0x8, R2 ;  /* 0x0000000803067824 */ /* 0x044fe400078e0202 */
[----:B------:R-:W-:Y:S01]  /*15ab0*/  VIADD R3, R3, 0x1 ;  /* 0x0000000103037836 */ /* 0x000fe20000000000 */
[----:B---3--:R-:W-:-:S04]  /*15ac0*/  SHF.L.U32 R5, R7, 0x1f, RZ ;  /* 0x0000001f07057819 */ /* 0x008fc800000006ff */
[C---:B------:R-:W-:Y:S01]  /*15ad0*/  ISETP.NE.AND P1, PT, R3.reuse, 0x2, PT ;  /* 0x000000020300780c */ /* 0x040fe20003f25270 */
[----:B------:R-:W1:Y:S03]  /*15ae0*/  SYNCS.PHASECHK.TRANS64.TRYWAIT P0, [R6+URZ], R5 ;  /* 0x00000005060075a7 */ /* 0x000e66000800017f */
[----:B------:R-:W-:Y:S02]  /*15af0*/  SEL R4, RZ, 0x1, P1 ;  /* 0x00000001ff047807 */ /* 0x000fe40000800000 */
[----:B------:R-:W-:Y:S02]  /*15b00*/  SEL R3, R3, RZ, P1 ;  /* 0x000000ff03037207 */ /* 0x000fe40000800000 */
[----:B------:R-:W-:-:S03]  /*15b10*/  LOP3.LUT R4, R7, R4, RZ, 0x3c, !PT ;  /* 0x0000000407047212 */ /* 0x000fc600078e3cff */
[----:B------:R-:W-:Y:S01]  /*15b20*/  IMAD R7, R3, 0x8, R2 ;  /* 0x0000000803077824 */ /* 0x000fe200078e0202 */
[----:B------:R-:W-:Y:S01]  /*15b30*/  SHF.L.U32 R2, R4, 0x1f, RZ ;  /* 0x0000001f04027819 */ /* 0x000fe200000006ff */
[----:B-1----:R-:W-:Y:S06]  /*15b40*/  @!P0 BRA `(.L_x_1268) ;  /* 0x0000001000ec8947 */ /* 0x002fec0003800000 */
.L_x_1322:
[----:B------:R-:W2:Y:S02]  /*15b50*/  SYNCS.PHASECHK.TRANS64.TRYWAIT P0, [R7+URZ], R2 ;  /* 0x00000002070075a7 */ /* 0x000ea4000800017f */
[----:B--2---:R-:W-:Y:S05]  /*15b60*/  @!P0 BRA `(.L_x_1269) ;  /* 0x0000001000f88947 */ /* 0x004fea0003800000 */
.L_x_1323:
[----:B------:R-:W-:Y:S05]  /*15b70*/  @!P2 BRA `(.L_x_1270) ;  /* 0x000000000004a947 */ /* 0x000fea0003800000 */
[----:B------:R-:W-:Y:S01]  /*15b80*/  BPT.TRAP 0x1 ;  /* 0x000000040000795c */ /* 0x000fe20000300000 */
.L_x_1270:
[----:B------:R-:W3:Y:S01]  /*15b90*/  LDL.LU R4, [R1] ;  /* 0x0000000001047983 */ /* 0x000ee20000300800 */
[----:B------:R-:W-:-:S05]  /*15ba0*/  IADD3 R0, R0, 0x30860, RZ ;  /* 0x0003086000007810 */ /* 0x000fca0007ffe0ff */
[----:B---3--:R-:W-:-:S04]  /*15bb0*/  IMAD R4, R4, 0x8, R0 ;  /* 0x0000000804047824 */ /* 0x008fc800078e0200 */
[----:B------:R-:W3:Y:S02]  /*15bc0*/  SYNCS.PHASECHK.TRANS64.TRYWAIT P0, [R4+URZ], R5 ;  /* 0x00000005040075a7 */ /* 0x000ee4000800017f */
[----:B---3--:R-:W-:Y:S05]  /*15bd0*/  @!P0 BRA `(.L_x_1271) ;  /* 0x0000001000f08947 */ /* 0x008fea0003800000 */
.L_x_1324:
[----:B------:R-:W-:-:S07]  /*15be0*/  IMAD R3, R3, 0x8, R0 ;  /* 0x0000000803037824 */ /* 0x000fce00078e0200 */
.L_x_1272:
[----:B----4-:R4:W0:Y:S02]  /*15bf0*/  SYNCS.PHASECHK.TRANS64.TRYWAIT P0, [R3+URZ], R2 ;  /* 0x00000002030075a7 */ /* 0x010824000800017f */
[----:B0-----:R-:W-:Y:S05]  /*15c00*/  @!P0 NANOSLEEP.SYNCS 0x989680 ;  /* 0x009896800000895d */ /* 0x001fea0003900000 */
[----:B------:R-:W0:Y:S02]  /*15c10*/  @!P0 SYNCS.PHASECHK.TRANS64 P0, [R3+URZ], R2 ;  /* 0x00000002030085a7 */ /* 0x000e24000800007f */
[----:B0-----:R-:W-:Y:S05]  /*15c20*/  @!P0 BRA `(.L_x_1272) ;  /* 0xfffffffc00f08947 */ /* 0x001fea000383ffff */
.L_x_1265:
[----:B------:R-:W-:Y:S05]  /*15c30*/  BSYNC B0 ;  /* 0x0000000000007941 */ /* 0x000fea0003800000 */
.L_x_1264:
[----:B------:R-:W-:Y:S05]  /*15c40*/  EXIT ;  /* 0x000000000000794d */ /* 0x000fea0003800000 */
.L_x_1088:
[----:B0-----:R-:W-:-:S04]  /*15c50*/  IMAD.U32 R3, RZ, RZ, UR39 ;  /* 0x00000027ff037e24 */ /* 0x001fc8000f8e00ff */
[----:B------:R0:W1:Y:S03]  /*15c60*/  SYNCS.PHASECHK.TRANS64.TRYWAIT P1, [R3+URZ+0x30800], R0 ;  /* 0x03080000030075a7 */ /* 0x000066000802017f */
[----:B-1----:R-:W-:Y:S05]  /*15c70*/  @!P1 NANOSLEEP.SYNCS 0x989680 ;  /* 0x009896800000995d */ /* 0x002fea0003900000 */
[----:B------:R-:W1:Y:S02]  /*15c80*/  @!P1 SYNCS.PHASECHK.TRANS64 P1, [R3+URZ+0x30800], R0 ;  /* 0x03080000030095a7 */ /* 0x000e64000802007f */
[----:B-1----:R-:W-:Y:S05]  /*15c90*/  @!P1 BRA `(.L_x_1088) ;  /* 0xfffffffc00ec9947 */ /* 0x002fea000383ffff */
[----:B------:R-:W-:Y:S05]  /*15ca0*/  BRA `(.L_x_1273) ;  /* 0xfffffec000087947 */ /* 0x000fea000383ffff */
.L_x_1092:
[----:B-1----:R1:W2:Y:S02]  /*15cb0*/  SYNCS.PHASECHK.TRANS64.TRYWAIT P2, [R5+URZ+0x30830], R0 ;  /* 0x03083000050075a7 */ /* 0x0022a4000804017f */
[----:B--2---:R-:W-:Y:S05]  /*15cc0*/  @!P2 NANOSLEEP.SYNCS 0x989680 ;  /* 0x009896800000a95d */ /* 0x004fea0003900000 */
[----:B------:R-:W2:Y:S02]  /*15cd0*/  @!P2 SYNCS.PHASECHK.TRANS64 P2, [R5+URZ+0x30830], R0 ;  /* 0x030830000500a5a7 */ /* 0x000ea4000804007f */
[----:B--2---:R-:W-:Y:S05]  /*15ce0*/  @!P2 BRA `(.L_x_1092) ;  /* 0xfffffffc00f0a947 */ /* 0x004fea000383ffff */
[----:B------:R-:W-:Y:S05]  /*15cf0*/  BRA `(.L_x_1091) ;  /* 0xfffffec0002c7947 */ /* 0x000fea000383ffff */
.L_x_1108:
[----:B-1----:R-:W-:-:S04]  /*15d00*/  IMAD.U32 R153, RZ, RZ, UR6 ;  /* 0x00000006ff997e24 */ /* 0x002fc8000f8e00ff */
[----:B------:R1:W2:Y:S03]  /*15d10*/  SYNCS.PHASECHK.TRANS64.TRYWAIT P2, [R153+URZ+0x30830], R152 ;  /* 0x03083098990075a7 */ /* 0x0002a6000804017f */
[----:B--2---:R-:W-:Y:S05]  /*15d20*/  @!P2 NANOSLEEP.SYNCS 0x989680 ;  /* 0x009896800000a95d */ /* 0x004fea0003900000 */
[----:B------:R-:W2:Y:S02]  /*15d30*/  @!P2 SYNCS.PHASECHK.TRANS64 P2, [R153+URZ+0x30830], R152 ;  /* 0x030830989900a5a7 */ /* 0x000ea4000804007f */
[----:B--2---:R-:W-:Y:S05]  /*15d40*/  @!P2 BRA `(.L_x_1108) ;  /* 0xfffffffc00eca947 */ /* 0x004fea000383ffff */
[----:B------:R-:W-:Y:S05]  /*15d50*/  BRA `(.L_x_1107) ;  /* 0xfffffee800d47947 */ /* 0x000fea000383ffff */
.L_x_1112:
[----:B-1----:R-:W-:-:S04]  /*15d60*/  IMAD.U32 R219, RZ, RZ, UR14 ;  /* 0x0000000effdb7e24 */ /* 0x002fc8000f8e00ff */
[----:B------:R1:W2:Y:S03]  /*15d70*/  SYNCS.PHASECHK.TRANS64.TRYWAIT P2, [R219+URZ+0x30850], R0 ;  /* 0x03085000db0075a7 */ /* 0x0002a6000804017f */
[----:B--2---:R-:W-:Y:S05]  /*15d80*/  @!P2 NANOSLEEP.SYNCS 0x989680 ;  /* 0x009896800000a95d */ /* 0x004fea0003900000 */
[----:B------:R-:W2:Y:S02]  /*15d90*/  @!P2 SYNCS.PHASECHK.TRANS64 P2, [R219+URZ+0x30850], R0 ;  /* 0x03085000db00a5a7 */ /* 0x000ea4000804007f */
[----:B--2---:R-:W-:Y:S05]  /*15da0*/  @!P2 BRA `(.L_x_1112) ;  /* 0xfffffffc00eca947 */ /* 0x004fea000383ffff */
[----:B------:R-:W-:Y:S05]  /*15db0*/  BRA `(.L_x_1111) ;  /* 0xfffffef8006c7947 */ /* 0x000fea000383ffff */
.L_x_1129:
[----:B-1----:R-:W-:-:S04]  /*15dc0*/  IMAD.U32 R5, RZ, RZ, UR6 ;  /* 0x00000006ff057e24 */ /* 0x002fc8000f8e00ff */
[----:B------:R1:W2:Y:S03]  /*15dd0*/  SYNCS.PHASECHK.TRANS64.TRYWAIT P2, [R5+URZ+0x30830], R4 ;  /* 0x03083004050075a7 */ /* 0x0002a6000804017f */
[----:B--2---:R-:W-:Y:S05]  /*15de0*/  @!P2 NANOSLEEP.SYNCS 0x989680 ;  /* 0x009896800000a95d */ /* 0x004fea0003900000 */
[----:B------:R-:W2:Y:S02]  /*15df0*/  @!P2 SYNCS.PHASECHK.TRANS64 P2, [R5+URZ+0x30830], R4 ;  /* 0x030830040500a5a7 */ /* 0x000ea4000804007f */
[----:B--2---:R-:W-:Y:S05]  /*15e00*/  @!P2 BRA `(.L_x_1129) ;  /* 0xfffffffc00eca947 */ /* 0x004fea000383ffff */
[----:B------:R-:W-:Y:S05]  /*15e10*/  BRA `(.L_x_1128) ;  /* 0xffffff1400f07947 */ /* 0x000fea000383ffff */
.L_x_1133:
[----:B-1----:R-:W-:-:S04]  /*15e20*/  IMAD.U32 R5, RZ, RZ, UR14 ;  /* 0x0000000eff057e24 */ /* 0x002fc8000f8e00ff */
[----:B------:R1:W3:Y:S03]  /*15e30*/  SYNCS.PHASECHK.TRANS64.TRYWAIT P2, [R5+URZ+0x30850], R0 ;  /* 0x03085000050075a7 */ /* 0x0002e6000804017f */
[----:B---3--:R-:W-:Y:S05]  /*15e40*/  @!P2 NANOSLEEP.SYNCS 0x989680 ;  /* 0x009896800000a95d */ /* 0x008fea0003900000 */
[----:B------:R-:W3:Y:S02]  /*15e50*/  @!P2 SYNCS.PHASECHK.TRANS64 P2, [R5+URZ+0x30850], R0 ;  /* 0x030850000500a5a7 */ /* 0x000ee4000804007f */
[----:B---3--:R-:W-:Y:S05]  /*15e60*/  @!P2 BRA `(.L_x_1133) ;  /* 0xfffffffc00eca947 */ /* 0x008fea000383ffff */
[----:B------:R-:W-:Y:S05]  /*15e70*/  BRA `(.L_x_1132) ;  /* 0xffffff2400887947 */ /* 0x000fea000383ffff */
.L_x_1139:
[----:B-1----:R-:W-:-:S04]  /*15e80*/  IMAD.U32 R5, RZ, RZ, UR6 ;  /* 0x00000006ff057e24 */ /* 0x002fc8000f8e00ff */
[----:B------:R1:W2:Y:S03]  /*15e90*/  SYNCS.PHASECHK.TRANS64.TRYWAIT P2, [R5+URZ+0x30830], R4 ;  /* 0x03083004050075a7 */ /* 0x0002a6000804017f */
[----:B--2---:R-:W-:Y:S05]  /*15ea0*/  @!P2 NANOSLEEP.SYNCS 0x989680 ;  /* 0x009896800000a95d */ /* 0x004fea0003900000 */
[----:B------:R-:W2:Y:S02]  /*15eb0*/  @!P2 SYNCS.PHASECHK.TRANS64 P2, [R5+URZ+0x30830], R4 ;  /* 0x030830040500a5a7 */ /* 0x000ea4000804007f */
[----:B--2---:R-:W-:Y:S05]  /*15ec0*/  @!P2 BRA `(.L_x_1139) ;  /* 0xfffffffc00eca947 */ /* 0x004fea000383ffff */
[----:B------:R-:W-:Y:S05]  /*15ed0*/  BRA `(.L_x_1138) ;  /* 0xffffff3800107947 */ /* 0x000fea000383ffff */
.L_x_1143:
[----:B-1----:R-:W-:-:S04]  /*15ee0*/  MOV R5, UR14 ;  /* 0x0000000e00057c02 */ /* 0x002fc80008000f00 */
[----:B------:R1:W3:Y:S03]  /*15ef0*/  SYNCS.PHASECHK.TRANS64.TRYWAIT P2, [R5+URZ+0x30850], R0 ;  /* 0x03085000050075a7 */ /* 0x0002e6000804017f */
[----:B---3--:R-:W-:Y:S05]  /*15f00*/  @!P2 NANOSLEEP.SYNCS 0x989680 ;  /* 0x009896800000a95d */ /* 0x008fea0003900000 */
[----:B------:R-:W3:Y:S02]  /*15f10*/  @!P2 SYNCS.PHASECHK.TRANS64 P2, [R5+URZ+0x30850], R0 ;  /* 0x030850000500a5a7 */ /* 0x000ee4000804007f */
[----:B---3--:R-:W-:Y:S05]  /*15f20*/  @!P2 BRA `(.L_x_1143) ;  /* 0xfffffffc00eca947 */ /* 0x008fea000383ffff */
[----:B------:R-:W-:Y:S05]  /*15f30*/  BRA `(.L_x_1142) ;  /* 0xffffff4400a87947 */ /* 0x000fea000383ffff */
.L_x_1156:
[----:B-1----:R-:W-:-:S04]  /*15f40*/  IMAD.U32 R3, RZ, RZ, UR5 ;  /* 0x00000005ff037e24 */ /* 0x002fc8000f8e00ff */
[----:B------:R1:W2:Y:S03]  /*15f50*/  SYNCS.PHASECHK.TRANS64.TRYWAIT P0, [R3+URZ+0x30850], R0 ;  /* 0x03085000030075a7 */ /* 0x0002a6000800017f */
[----:B--2---:R-:W-:Y:S05]  /*15f60*/  @!P0 NANOSLEEP.SYNCS 0x989680 ;  /* 0x009896800000895d */ /* 0x004fea0003900000 */
[----:B------:R-:W2:Y:S02]  /*15f70*/  @!P0 SYNCS.PHASECHK.TRANS64 P0, [R3+URZ+0x30850], R0 ;  /* 0x03085000030085a7 */ /* 0x000ea4000800007f */
[----:B--2---:R-:W-:Y:S05]  /*15f80*/  @!P0 BRA `(.L_x_1156) ;  /* 0xfffffffc00ec8947 */ /* 0x004fea000383ffff */
[----:B------:R-:W-:Y:S05]  /*15f90*/  BRA `(.L_x_1155) ;  /* 0xffffff68006c7947 */ /* 0x000fea000383ffff */
.L_x_1206:
[----:B------:R-:W1:Y:S01]  /*15fa0*/  S2R R9, SR_TID.X ;  /* 0x0000000000097919 */ /* 0x000e620000002100 */
[----:B------:R-:W-:Y:S01]  /*15fb0*/  BSSY B0, `(.L_x_1274) ;  /* 0x000000a000007945 */ /* 0x000fe20003800000 */
[----:B------:R-:W-:Y:S02]  /*15fc0*/  IMAD.MOV.U32 R12, RZ, RZ, RZ ;  /* 0x000000ffff0c7224 */ /* 0x000fe400078e00ff */
[----:B------:R-:W-:Y:S02]  /*15fd0*/  IMAD.MOV.U32 R11, RZ, RZ, 0x1f ;  /* 0x0000001fff0b7424 */ /* 0x000fe400078e00ff */
[----:B------:R-:W-:Y:S01]  /*15fe0*/  IMAD.MOV.U32 R15, RZ, RZ, -0x1 ;  /* 0xffffffffff0f7424 */ /* 0x000fe200078e00ff */
[----:B-1----:R-:W-:-:S04]  /*15ff0*/  SHF.R.U32.HI R9, RZ, 0x5, R9 ;  /* 0x00000005ff097819 */ /* 0x002fc80000011609 */
[----:B------:R-:W-:-:S05]  /*16000*/  LOP3.LUT R9, R9, 0x3, RZ, 0xc0, !PT ;  /* 0x0000000309097812 */ /* 0x000fca00078ec0ff */
[----:B0-----:R-:W-:-:S07]  /*16010*/  IMAD.MOV.U32 R13, RZ, RZ, R9 ;  /* 0x000000ffff0d7224 */ /* 0x001fce00078e0009 */
[----:B------:R-:W-:Y:S05]  /*16020*/  WARPSYNC.COLLECTIVE R15, `(.L_x_1275) ;  /* 0x000000000f087348 */ /* 0x000fea0003c00000 */
[----:B------:R0:W1:Y:S02]  /*16030*/  SHFL.IDX P6, R14, R13, R12, R11 ;  /* 0x0000000c0d0e7389 */ /* 0x00006400000c000b */
[----:B01----:R-:W-:Y:S01]  /*16040*/  ENDCOLLECTIVE ;  /* 0x000000000000791b */ /* 0x003fe20003800000 */
.L_x_1275:
[----:B------:R-:W-:Y:S05]  /*16050*/  BSYNC B0 ;  /* 0x0000000000007941 */ /* 0x000fea0003800000 */
.L_x_1274:
[----:B------:R-:W-:Y:S05]  /*16060*/  BRA `(.L_x_1276) ;  /* 0xffffffc000347947 */ /* 0x000fea000383ffff */
.L_x_1207:
[----:B------:R-:W-:Y:S01]  /*16070*/  BSSY B0, `(.L_x_1277) ;  /* 0x0000006000007945 */ /* 0x000fe20003800000 */
[----:B------:R-:W-:-:S07]  /*16080*/  IMAD.MOV.U32 R15, RZ, RZ, -0x1 ;  /* 0xffffffffff0f7424 */ /* 0x000fce00078e00ff */
[----:B0-----:R-:W-:Y:S05]  /*16090*/  WARPSYNC.COLLECTIVE R15, `(.L_x_1278) ;  /* 0x000000000f0c7348 */ /* 0x001fea0003c00000 */
[----:B------:R-:W-:Y:S02]  /*160a0*/  ELECT P6, UR62, PT ;  /* 0x00000000003e782f */ /* 0x000fe400038c0000 */
[----:B------:R-:W-:Y:S01]  /*160b0*/  MOV R14, UR62 ;  /* 0x0000003e000e7c02 */ /* 0x000fe20008000f00 */
[----:B0-----:R-:W-:Y:S10]  /*160c0*/  ENDCOLLECTIVE ;  /* 0x000000000000791b */ /* 0x001ff40003800000 */
.L_x_1278:
[----:B------:R-:W-:Y:S05]  /*160d0*/  BSYNC B0 ;  /* 0x0000000000007941 */ /* 0x000fea0003800000 */
.L_x_1277:
[----:B------:R-:W-:Y:S05]  /*160e0*/  BRA `(.L_x_1279) ;  /* 0xffffffc000247947 */ /* 0x000fea000383ffff */
.L_x_1210:
[----:B-1----:R1:W2:Y:S02]  /*160f0*/  SYNCS.PHASECHK.TRANS64.TRYWAIT P0, [R9+URZ+0x30840], R10 ;  /* 0x0308400a090075a7 */ /* 0x0022a4000800017f */
[----:B--2---:R-:W-:Y:S05]  /*16100*/  @!P0 NANOSLEEP.SYNCS 0x989680 ;  /* 0x009896800000895d */ /* 0x004fea0003900000 */
[----:B------:R-:W2:Y:S02]  /*16110*/  @!P0 SYNCS.PHASECHK.TRANS64 P0, [R9+URZ+0x30840], R10 ;  /* 0x0308400a090085a7 */ /* 0x000ea4000800007f */
[----:B--2---:R-:W-:Y:S05]  /*16120*/  @!P0 BRA `(.L_x_1210) ;  /* 0xfffffffc00f08947 */ /* 0x004fea000383ffff */
[----:B------:R-:W-:Y:S05]  /*16130*/  BRA `(.L_x_1280) ;  /* 0xffffffc000907947 */ /* 0x000fea000383ffff */
.L_x_1213:
        /* <DEDUP_REMOVED lines=8> */
.L_x_1221:
[----:B0-----:R0:W1:Y:S02]  /*161c0*/  SYNCS.PHASECHK.TRANS64.TRYWAIT P0, [R2+URZ+0x30840], R3 ;  /* 0x03084003020075a7 */ /* 0x001064000800017f */
[----:B-1----:R-:W-:Y:S05]  /*161d0*/  @!P0 NANOSLEEP.SYNCS 0x989680 ;  /* 0x009896800000895d */ /* 0x002fea0003900000 */
[----:B------:R-:W1:Y:S02]  /*161e0*/  @!P0 SYNCS.PHASECHK.TRANS64 P0, [R2+URZ+0x30840], R3 ;  /* 0x03084003020085a7 */ /* 0x000e64000800007f */
[----:B-1----:R-:W-:Y:S05]  /*161f0*/  @!P0 BRA `(.L_x_1221) ;  /* 0xfffffffc00f08947 */ /* 0x002fea000383ffff */
[----:B------:R-:W-:Y:S05]  /*16200*/  BRA `(.L_x_1282) ;  /* 0xffffffc800cc7947 */ /* 0x000fea000383ffff */
.L_x_1223:
[----:B0-----:R0:W1:Y:S02]  /*16210*/  SYNCS.PHASECHK.TRANS64.TRYWAIT P0, [R3+URZ+0x60], R2 ;  /* 0x00006002030075a7 */ /* 0x001064000800017f */
[----:B-1----:R-:W-:Y:S05]  /*16220*/  @!P0 NANOSLEEP.SYNCS 0x989680 ;  /* 0x009896800000895d */ /* 0x002fea0003900000 */
[----:B------:R-:W1:Y:S02]  /*16230*/  @!P0 SYNCS.PHASECHK.TRANS64 P0, [R3+URZ+0x60], R2 ;  /* 0x00006002030085a7 */ /* 0x000e64000800007f */
[----:B-1----:R-:W-:Y:S05]  /*16240*/  @!P0 BRA `(.L_x_1223) ;  /* 0xfffffffc00f08947 */ /* 0x002fea000383ffff */
[----:B------:R-:W-:Y:S05]  /*16250*/  BRA `(.L_x_1283) ;  /* 0xffffffcc008c7947 */ /* 0x000fea000383ffff */
.L_x_1228:
[----:B-1----:R1:W2:Y:S02]  /*16260*/  SYNCS.PHASECHK.TRANS64.TRYWAIT P0, [R2+URZ+0x30840], R3 ;  /* 0x03084003020075a7 */ /* 0x0022a4000800017f */
[----:B--2---:R-:W-:Y:S05]  /*16270*/  @!P0 NANOSLEEP.SYNCS 0x989680 ;  /* 0x009896800000895d */ /* 0x004fea0003900000 */
[----:B------:R-:W2:Y:S02]  /*16280*/  @!P0 SYNCS.PHASECHK.TRANS64 P0, [R2+URZ+0x30840], R3 ;  /* 0x03084003020085a7 */ /* 0x000ea4000800007f */
[----:B--2---:R-:W-:Y:S05]  /*16290*/  @!P0 BRA `(.L_x_1228) ;  /* 0xfffffffc00f08947 */ /* 0x004fea000383ffff */
[----:B------:R-:W-:Y:S05]  /*162a0*/  BRA `(.L_x_1284) ;  /* 0xffffffd400207947 */ /* 0x000fea000383ffff */
.L_x_1230:
[----:B0-----:R0:W1:Y:S02]  /*162b0*/  SYNCS.PHASECHK.TRANS64.TRYWAIT P1, [R3+URZ+0x60], R2 ;  /* 0x00006002030075a7 */ /* 0x001064000802017f */
[----:B-1----:R-:W-:Y:S05]  /*162c0*/  @!P1 NANOSLEEP.SYNCS 0x989680 ;  /* 0x009896800000995d */ /* 0x002fea0003900000 */
[----:B------:R-:W1:Y:S02]  /*162d0*/  @!P1 SYNCS.PHASECHK.TRANS64 P1, [R3+URZ+0x60], R2 ;  /* 0x00006002030095a7 */ /* 0x000e64000802007f */
[----:B-1----:R-:W-:Y:S05]  /*162e0*/  @!P1 BRA `(.L_x_1230) ;  /* 0xfffffffc00f09947 */ /* 0x002fea000383ffff */
[----:B------:R-:W-:Y:S05]  /*162f0*/  BRA `(.L_x_1285) ;  /* 0xffffffd400e07947 */ /* 0x000fea000383ffff */
.L_x_1235:
[----:B--2---:R2:W3:Y:S02]  /*16300*/  SYNCS.PHASECHK.TRANS64.TRYWAIT P0, [R2+URZ+0x30840], R3 ;  /* 0x03084003020075a7 */ /* 0x0044e4000800017f */
[----:B---3--:R-:W-:Y:S05]  /*16310*/  @!P0 NANOSLEEP.SYNCS 0x989680 ;  /* 0x009896800000895d */ /* 0x008fea0003900000 */
[----:B------:R-:W3:Y:S02]  /*16320*/  @!P0 SYNCS.PHASECHK.TRANS64 P0, [R2+URZ+0x30840], R3 ;  /* 0x03084003020085a7 */ /* 0x000ee4000800007f */
[----:B---3--:R-:W-:Y:S05]  /*16330*/  @!P0 BRA `(.L_x_1235) ;  /* 0xfffffffc00f08947 */ /* 0x008fea000383ffff */
[----:B------:R-:W-:Y:S05]  /*16340*/  BRA `(.L_x_1286) ;  /* 0xffffffdc002c7947 */ /* 0x000fea000383ffff */
.L_x_1237:
[----:B0-----:R0:W1:Y:S02]  /*16350*/  SYNCS.PHASECHK.TRANS64.TRYWAIT P1, [R2+URZ+0x60], R9 ;  /* 0x00006009020075a7 */ /* 0x001064000802017f */
[----:B-1----:R-:W-:Y:S05]  /*16360*/  @!P1 NANOSLEEP.SYNCS 0x989680 ;  /* 0x009896800000995d */ /* 0x002fea0003900000 */
[----:B------:R-:W1:Y:S02]  /*16370*/  @!P1 SYNCS.PHASECHK.TRANS64 P1, [R2+URZ+0x60], R9 ;  /* 0x00006009020095a7 */ /* 0x000e64000802007f */
[----:B-1----:R-:W-:Y:S05]  /*16380*/  @!P1 BRA `(.L_x_1237) ;  /* 0xfffffffc00f09947 */ /* 0x002fea000383ffff */
[----:B------:R-:W-:Y:S05]  /*16390*/  BRA `(.L_x_1287) ;  /* 0xffffffdc00ec7947 */ /* 0x000fea000383ffff */
.L_x_1244:
[----:B-1----:R1:W2:Y:S02]  /*163a0*/  SYNCS.PHASECHK.TRANS64.TRYWAIT P0, [R3+URZ+0x30860], R0 ;  /* 0x03086000030075a7 */ /* 0x0022a4000800017f */
[----:B--2---:R-:W-:Y:S05]  /*163b0*/  @!P0 NANOSLEEP.SYNCS 0x989680 ;  /* 0x009896800000895d */ /* 0x004fea0003900000 */
[----:B------:R-:W2:Y:S02]  /*163c0*/  @!P0 SYNCS.PHASECHK.TRANS64 P0, [R3+URZ+0x30860], R0 ;  /* 0x03086000030085a7 */ /* 0x000ea4000800007f */
[----:B--2---:R-:W-:Y:S05]  /*163d0*/  @!P0 BRA `(.L_x_1244) ;  /* 0xfffffffc00f08947 */ /* 0x004fea000383ffff */
[----:B------:R-:W-:Y:S05]  /*163e0*/  BRA `(.L_x_1288) ;  /* 0xffffffe400207947 */ /* 0x000fea000383ffff */
.L_x_1246:
        /* <DEDUP_REMOVED lines=8> */
.L_x_1290:
[----:B------:R-:W-:Y:S05]  /*16470*/  BSYNC B0 ;  /* 0x0000000000007941 */ /* 0x000fea0003800000 */
.L_x_1289:
[----:B------:R-:W-:Y:S02]  /*16480*/  IMAD.MOV.U32 R13, RZ, RZ, R16 ;  /* 0x000000ffff0d7224 */ /* 0x000fe400078e0010 */
[----:B------:R-:W-:Y:S02]  /*16490*/  IMAD.MOV.U32 R12, RZ, RZ, 0x1 ;  /* 0x00000001ff0c7424 */ /* 0x000fe400078e00ff */
[----:B------:R-:W-:Y:S02]  /*164a0*/  IMAD.MOV.U32 R11, RZ, RZ, 0x1f ;  /* 0x0000001fff0b7424 */ /* 0x000fe400078e00ff */
[----:B------:R-:W-:Y:S02]  /*164b0*/  IMAD.MOV.U32 R15, RZ, RZ, -0x1 ;  /* 0xffffffffff0f7424 */ /* 0x000fe400078e00ff */
[----:B------:R-:W-:-:S07]  /*164c0*/  IMAD.MOV.U32 R4, RZ, RZ, R14 ;  /* 0x000000ffff047224 */ /* 0x000fce00078e000e */
[----:B------:R-:W-:Y:S05]  /*164d0*/  WARPSYNC.COLLECTIVE R15, `(.L_x_1291) ;  /* 0x000000000f087348 */ /* 0x000fea0003c00000 */
[----:B------:R0:W1:Y:S02]  /*164e0*/  SHFL.IDX P6, R14, R13, R12, R11 ;  /* 0x0000000c0d0e7389 */ /* 0x00006400000c000b */
[----:B01----:R-:W-:Y:S01]  /*164f0*/  ENDCOLLECTIVE ;  /* 0x000000000000791b */ /* 0x003fe20003800000 */
.L_x_1291:
[----:B------:R-:W-:Y:S01]  /*16500*/  IMAD.MOV.U32 R16, RZ, RZ, R14 ;  /* 0x000000ffff107224 */ /* 0x000fe200078e000e */
[----:B------:R-:W-:Y:S06]  /*16510*/  BRA `(.L_x_1292) ;  /* 0xffffffe400d07947 */ /* 0x000fec000383ffff */
.L_x_1249:
[----:B------:R-:W-:Y:S01]  /*16520*/  BSSY B0, `(.L_x_1293) ;  /* 0x0000008000007945 */ /* 0x000fe20003800000 */
[----:B0----5:R-:W-:Y:S01]  /*16530*/  IMAD.MOV.U32 R13, RZ, RZ, R17 ;  /* 0x000000ffff0d7224 */ /* 0x021fe200078e0011 */
[----:B------:R-:W-:Y:S01]  /*16540*/  MOV R12, 0x1 ;  /* 0x00000001000c7802 */ /* 0x000fe20000000f00 */
[----:B------:R-:W-:Y:S02]  /*16550*/  IMAD.MOV.U32 R11, RZ, RZ, RZ ;  /* 0x000000ffff0b7224 */ /* 0x000fe400078e00ff */
[----:B------:R-:W-:-:S07]  /*16560*/  IMAD.MOV.U32 R15, RZ, RZ, -0x1 ;  /* 0xffffffffff0f7424 */ /* 0x000fce00078e00ff */
[----:B-1234-:R-:W-:Y:S05]  /*16570*/  WARPSYNC.COLLECTIVE R15, `(.L_x_1294) ;  /* 0x000000000f087348 */ /* 0x01efea0003c00000 */
[----:B------:R0:W0:Y:S02]  /*16580*/  SHFL.UP P6, R14, R13, R12, R11 ;  /* 0x0400000c0d0e7389 */ /* 0x00002400000c000b */
[----:B01234-:R-:W-:Y:S01]  /*16590*/  ENDCOLLECTIVE ;  /* 0x000000000000791b */ /* 0x01ffe20003800000 */
.L_x_1294:
[----:B------:R-:W-:Y:S05]  /*165a0*/  BSYNC B0 ;  /* 0x0000000000007941 */ /* 0x000fea0003800000 */
.L_x_1293:
        /* <DEDUP_REMOVED lines=10> */
.L_x_1295:
        /* <DEDUP_REMOVED lines=8> */
.L_x_1296:
        /* <DEDUP_REMOVED lines=8> */
.L_x_1297:
        /* <DEDUP_REMOVED lines=8> */
.L_x_1298:
        /* <DEDUP_REMOVED lines=8> */
.L_x_1299:
[----:B------:R-:W-:Y:S05]  /*16850*/  BRA `(.L_x_1300) ;  /* 0xffffffe400987947 */ /* 0x000fea000383ffff */
.L_x_1254:
[----:B------:R-:W-:Y:S01]  /*16860*/  BSSY B0, `(.L_x_1301) ;  /* 0x0000008000007945 */ /* 0x000fe20003800000 */
[----:B-----5:R-:W-:Y:S02]  /*16870*/  IMAD.MOV.U32 R13, RZ, RZ, R17 ;  /* 0x000000ffff0d7224 */ /* 0x020fe400078e0011 */
[----:B------:R-:W-:Y:S02]  /*16880*/  IMAD.MOV.U32 R12, RZ, RZ, 0x1 ;  /* 0x00000001ff0c7424 */ /* 0x000fe400078e00ff */
[----:B------:R-:W-:Y:S02]  /*16890*/  IMAD.MOV.U32 R11, RZ, RZ, RZ ;  /* 0x000000ffff0b7224 */ /* 0x000fe400078e00ff */
[----:B------:R-:W-:-:S07]  /*168a0*/  IMAD.MOV.U32 R15, RZ, RZ, -0x1 ;  /* 0xffffffffff0f7424 */ /* 0x000fce00078e00ff */
[----:B0-----:R-:W-:Y:S05]  /*168b0*/  WARPSYNC.COLLECTIVE R15, `(.L_x_1302) ;  /* 0x000000000f087348 */ /* 0x001fea0003c00000 */
[----:B------:R1:W2:Y:S02]  /*168c0*/  SHFL.UP P6, R14, R13, R12, R11 ;  /* 0x0400000c0d0e7389 */ /* 0x0002a400000c000b */
[----:B012---:R-:W-:Y:S01]  /*168d0*/  ENDCOLLECTIVE ;  /* 0x000000000000791b */ /* 0x007fe20003800000 */
.L_x_1302:
[----:B------:R-:W-:Y:S05]  /*168e0*/  BSYNC B0 ;  /* 0x0000000000007941 */ /* 0x000fea0003800000 */
.L_x_1301:
[----:B------:R-:W-:Y:S01]  /*168f0*/  ISETP.NE.AND P0, PT, R6, RZ, PT ;  /* 0x000000ff0600720c */ /* 0x000fe20003f05270 */
[----:B------:R-:W-:Y:S01]  /*16900*/  IMAD.MOV.U32 R12, RZ, RZ, 0x2 ;  /* 0x00000002ff0c7424 */ /* 0x000fe200078e00ff */
[----:B------:R-:W-:Y:S01]  /*16910*/  MOV R11, RZ ;  /* 0x000000ff000b7202 */ /* 0x000fe20000000f00 */
[----:B------:R-:W-:Y:S01]  /*16920*/  IMAD.MOV.U32 R15, RZ, RZ, -0x1 ;  /* 0xffffffffff0f7424 */ /* 0x000fe200078e00ff */
[----:B------:R-:W-:Y:S02]  /*16930*/  SEL R14, R14, RZ, P0 ;  /* 0x000000ff0e0e7207 */ /* 0x000fe40000000000 */
[----:B------:R-:W-:-:S03]  /*16940*/  ISETP.GE.U32.AND P0, PT, R6, 0x2, PT ;  /* 0x000000020600780c */ /* 0x000fc60003f06070 */
[----:B------:R-:W-:-:S10]  /*16950*/  IMAD.IADD R13, R17, 0x1, R14 ;  /* 0x00000001110d7824 */ /* 0x000fd400078e020e */
[----:B------:R-:W-:Y:S05]  /*16960*/  WARPSYNC.COLLECTIVE R15, `(.L_x_1303) ;  /* 0x000000000f087348 */ /* 0x000fea0003c00000 */
[----:B------:R0:W1:Y:S02]  /*16970*/  SHFL.UP P6, R14, R13, R12, R11 ;  /* 0x0400000c0d0e7389 */ /* 0x00006400000c000b */
[----:B01----:R-:W-:Y:S01]  /*16980*/  ENDCOLLECTIVE ;  /* 0x000000000000791b */ /* 0x003fe20003800000 */
.L_x_1303:
        /* <DEDUP_REMOVED lines=8> */
.L_x_1304:
        /* <DEDUP_REMOVED lines=8> */
.L_x_1305:
[----:B------:R-:W-:Y:S01]  /*16a90*/  IMAD.MOV.U32 R12, RZ, RZ, 0x10 ;  /* 0x00000010ff0c7424 */ /* 0x000fe200078e00ff */
[----:B------:R-:W-:Y:S02]  /*16aa0*/  SEL R14, R14, RZ, P0 ;  /* 0x000000ff0e0e7207 */ /* 0x000fe40000000000 */
[----:B------:R-:W-:Y:S02]  /*16ab0*/  ISETP.GE.U32.AND P0, PT, R6, 0x10, PT ;  /* 0x000000100600780c */ /* 0x000fe40003f06070 */
[----:B------:R-:W-:-:S05]  /*16ac0*/  IADD3 R5, R3, R14, RZ ;  /* 0x0000000e03057210 */ /* 0x000fca0007ffe0ff */
[----:B------:R-:W-:-:S07]  /*16ad0*/  IMAD.MOV.U32 R13, RZ, RZ, R5 ;  /* 0x000000ffff0d7224 */ /* 0x000fce00078e0005 */
[----:B------:R-:W-:Y:S05]  /*16ae0*/  WARPSYNC.COLLECTIVE R15, `(.L_x_1306) ;  /* 0x000000000f087348 */ /* 0x000fea0003c00000 */
[----:B------:R0:W1:Y:S02]  /*16af0*/  SHFL.UP P6, R14, R13, R12, R11 ;  /* 0x0400000c0d0e7389 */ /* 0x00006400000c000b */
[----:B01----:R-:W-:Y:S01]  /*16b00*/  ENDCOLLECTIVE ;  /* 0x000000000000791b */ /* 0x003fe20003800000 */
.L_x_1306:
        /* <DEDUP_REMOVED lines=8> */
.L_x_1307:
[----:B------:R-:W-:Y:S05]  /*16b90*/  BRA `(.L_x_1308) ;  /* 0xffffffe400807947 */ /* 0x000fea000383ffff */
.L_x_1256:
[----:B------:R-:W-:Y:S01]  /*16ba0*/  BSSY B0, `(.L_x_1309) ;  /* 0x0000006000007945 */ /* 0x000fe20003800000 */
[----:B------:R-:W-:Y:S01]  /*16bb0*/  PLOP3.LUT P6, PT, P6, PT, PT, 0x8, 0x0 ;  /* 0x000000000000781c */ /* 0x000fe200037ce170 */
[----:B------:R-:W-:-:S12]  /*16bc0*/  IMAD.MOV.U32 R15, RZ, RZ, -0x1 ;  /* 0xffffffffff0f7424 */ /* 0x000fd800078e00ff */
[----:B0-----:R-:W-:Y:S05]  /*16bd0*/  WARPSYNC.COLLECTIVE R15, `(.L_x_1310) ;  /* 0x000000000f087348 */ /* 0x001fea0003c00000 */
[----:B------:R-:W-:Y:S01]  /*16be0*/  VOTE.ANY R14, PT, P6 ;  /* 0x00000000000e7806 */ /* 0x000fe200030e0100 */
[----:B0-----:R-:W-:Y:S06]  /*16bf0*/  ENDCOLLECTIVE ;  /* 0x000000000000791b */ /* 0x001fec0003800000 */
.L_x_1310:
[----:B------:R-:W-:Y:S05]  /*16c00*/  BSYNC B0 ;  /* 0x0000000000007941 */ /* 0x000fea0003800000 */
.L_x_1309:
[----:B------:R-:W-:Y:S01]  /*16c10*/  MOV R3, R14 ;  /* 0x0000000e00037202 */ /* 0x000fe20000000f00 */
[----:B------:R-:W-:Y:S02]  /*16c20*/  IMAD.MOV.U32 R13, RZ, RZ, R17 ;  /* 0x000000ffff0d7224 */ /* 0x000fe400078e0011 */
[----:B------:R-:W-:Y:S01]  /*16c30*/  IMAD.MOV.U32 R11, RZ, RZ, 0x1f ;  /* 0x0000001fff0b7424 */ /* 0x000fe200078e00ff */
[----:B------:R-:W0:Y:S01]  /*16c40*/  POPC R6, R3 ;  /* 0x0000000300067309 */ /* 0x000e220000000000 */
[----:B------:R-:W-:Y:S02]  /*16c50*/  IMAD.MOV.U32 R15, RZ, RZ, -0x1 ;  /* 0xffffffffff0f7424 */ /* 0x000fe400078e00ff */
[----:B0-----:R-:W-:-:S07]  /*16c60*/  IMAD.MOV.U32 R12, RZ, RZ, R6 ;  /* 0x000000ffff0c7224 */ /* 0x001fce00078e0006 */
[----:B------:R-:W-:Y:S05]  /*16c70*/  WARPSYNC.COLLECTIVE R15, `(.L_x_1311) ;  /* 0x000000000f087348 */ /* 0x000fea0003c00000 */
[----:B------:R0:W1:Y:S02]  /*16c80*/  SHFL.IDX P6, R14, R13, R12, R11 ;  /* 0x0000000c0d0e7389 */ /* 0x00006400000c000b */
[----:B01----:R-:W-:Y:S01]  /*16c90*/  ENDCOLLECTIVE ;  /* 0x000000000000791b */ /* 0x003fe20003800000 */
.L_x_1311:
[----:B------:R-:W-:Y:S01]  /*16ca0*/  IMAD.MOV.U32 R17, RZ, RZ, R14 ;  /* 0x000000ffff117224 */ /* 0x000fe200078e000e */
[----:B------:R-:W-:Y:S06]  /*16cb0*/  BRA `(.L_x_1312) ;  /* 0xffffffe400707947 */ /* 0x000fec000383ffff */
.L_x_1258:
[----:B------:R-:W-:Y:S01]  /*16cc0*/  BSSY B0, `(.L_x_1313) ;  /* 0x0000007000007945 */ /* 0x000fe20003800000 */
[----:B------:R-:W-:Y:S01]  /*16cd0*/  IMAD.MOV.U32 R13, RZ, RZ, R2 ;  /* 0x000000ffff0d7224 */ /* 0x000fe200078e0002 */
[----:B------:R-:W-:Y:S01]  /*16ce0*/  MOV R15, 0xffffffff ;  /* 0xffffffff000f7802 */ /* 0x000fe20000000f00 */
[----:B------:R-:W-:-:S07]  /*16cf0*/  IMAD.MOV.U32 R11, RZ, RZ, 0x1f ;  /* 0x0000001fff0b7424 */ /* 0x000fce00078e00ff */
[----:B012---:R-:W-:Y:S05]  /*16d00*/  WARPSYNC.COLLECTIVE R15, `(.L_x_1314) ;  /* 0x000000000f087348 */ /* 0x007fea0003c00000 */
[----:B------:R3:W4:Y:S02]  /*16d10*/  SHFL.IDX P6, R14, R13, R12, R11 ;  /* 0x0000000c0d0e7389 */ /* 0x00072400000c000b */
[----:B01234-:R-:W-:Y:S01]  /*16d20*/  ENDCOLLECTIVE ;  /* 0x000000000000791b */ /* 0x01ffe20003800000 */
.L_x_1314:
[----:B------:R-:W-:Y:S05]  /*16d30*/  BSYNC B0 ;  /* 0x0000000000007941 */ /* 0x000fea0003800000 */
.L_x_1313:
[----:B------:R-:W-:Y:S01]  /*16d40*/  IMAD.MOV.U32 R7, RZ, RZ, R14 ;  /* 0x000000ffff077224 */ /* 0x000fe200078e000e */
[----:B------:R-:W-:Y:S06]  /*16d50*/  BRA `(.L_x_1257) ;  /* 0xffffffe400647947 */ /* 0x000fec000383ffff */
.L_x_1262:
[----:B-1----:R1:W2:Y:S02]  /*16d60*/  SYNCS.PHASECHK.TRANS64.TRYWAIT P0, [R0+URZ+0x30820], R3 ;  /* 0x03082003000075a7 */ /* 0x0022a4000800017f */
[----:B--2---:R-:W-:Y:S05]  /*16d70*/  @!P0 NANOSLEEP.SYNCS 0x989680 ;  /* 0x009896800000895d */ /* 0x004fea0003900000 */
[----:B------:R-:W2:Y:S02]  /*16d80*/  @!P0 SYNCS.PHASECHK.TRANS64 P0, [R0+URZ+0x30820], R3 ;  /* 0x03082003000085a7 */ /* 0x000ea4000800007f */
[----:B--2---:R-:W-:Y:S05]  /*16d90*/  @!P0 BRA `(.L_x_1262) ;  /* 0xfffffffc00f08947 */ /* 0x004fea000383ffff */
[----:B------:R-:W-:Y:S05]  /*16da0*/  BRA `(.L_x_1315) ;  /* 0xffffffe800dc7947 */ /* 0x000fea000383ffff */
.L_x_1263:
[----:B------:R-:W2:Y:S01]  /*16db0*/  S2R R2, SR_TID.X ;  /* 0x0000000000027919 */ /* 0x000ea20000002100 */
[----:B------:R-:W-:Y:S01]  /*16dc0*/  BSSY B0, `(.L_x_1316) ;  /* 0x000000a000007945 */ /* 0x000fe20003800000 */
[----:B------:R-:W-:Y:S02]  /*16dd0*/  IMAD.MOV.U32 R12, RZ, RZ, RZ ;  /* 0x000000ffff0c7224 */ /* 0x000fe400078e00ff */
[----:B------:R-:W-:Y:S02]  /*16de0*/  IMAD.MOV.U32 R11, RZ, RZ, 0x1f ;  /* 0x0000001fff0b7424 */ /* 0x000fe400078e00ff */
[----:B------:R-:W-:Y:S01]  /*16df0*/  IMAD.MOV.U32 R15, RZ, RZ, -0x1 ;  /* 0xffffffffff0f7424 */ /* 0x000fe200078e00ff */
[----:B--2---:R-:W-:-:S04]  /*16e00*/  SHF.R.U32.HI R2, RZ, 0x5, R2 ;  /* 0x00000005ff027819 */ /* 0x004fc80000011602 */
[----:B------:R-:W-:-:S05]  /*16e10*/  LOP3.LUT R2, R2, 0x3, RZ, 0xc0, !PT ;  /* 0x0000000302027812 */ /* 0x000fca00078ec0ff */
[----:B0-----:R-:W-:-:S07]  /*16e20*/  IMAD.MOV.U32 R13, RZ, RZ, R2 ;  /* 0x000000ffff0d7224 */ /* 0x001fce00078e0002 */
[----:B-1----:R-:W-:Y:S05]  /*16e30*/  WARPSYNC.COLLECTIVE R15, `(.L_x_1317) ;  /* 0x000000000f087348 */ /* 0x002fea0003c00000 */
[----:B------:R0:W2:Y:S02]  /*16e40*/  SHFL.IDX P6, R14, R13, R12, R11 ;  /* 0x0000000c0d0e7389 */ /* 0x0000a400000c000b */
[----:B012---:R-:W-:Y:S01]  /*16e50*/  ENDCOLLECTIVE ;  /* 0x000000000000791b */ /* 0x007fe20003800000 */
.L_x_1317:
[----:B------:R-:W-:Y:S05]  /*16e60*/  BSYNC B0 ;  /* 0x0000000000007941 */ /* 0x000fea0003800000 */
.L_x_1316:
[----:B------:R-:W-:Y:S05]  /*16e70*/  BRA `(.L_x_1318) ;  /* 0xffffffe800c47947 */ /* 0x000fea000383ffff */
.L_x_1266:
[----:B------:R-:W-:Y:S01]  /*16e80*/  BSSY B1, `(.L_x_1319) ;  /* 0x0000006000017945 */ /* 0x000fe20003800000 */
[----:B------:R-:W-:-:S07]  /*16e90*/  IMAD.MOV.U32 R15, RZ, RZ, -0x1 ;  /* 0xffffffffff0f7424 */ /* 0x000fce00078e00ff */
[----:B012---:R-:W-:Y:S05]  /*16ea0*/  WARPSYNC.COLLECTIVE R15, `(.L_x_1320) ;  /* 0x000000000f0c7348 */ /* 0x007fea0003c00000 */
[----:B------:R-:W-:Y:S02]  /*16eb0*/  ELECT P6, UR62, PT ;  /* 0x00000000003e782f */ /* 0x000fe400038c0000 */
[----:B------:R-:W-:Y:S01]  /*16ec0*/  MOV R14, UR62 ;  /* 0x0000003e000e7c02 */ /* 0x000fe20008000f00 */
[----:B012---:R-:W-:Y:S10]  /*16ed0*/  ENDCOLLECTIVE ;  /* 0x000000000000791b */ /* 0x007ff40003800000 */
.L_x_1320:
[----:B------:R-:W-:Y:S05]  /*16ee0*/  BSYNC B1 ;  /* 0x0000000000017941 */ /* 0x000fea0003800000 */
.L_x_1319:
[----:B------:R-:W-:Y:S05]  /*16ef0*/  BRA `(.L_x_1321) ;  /* 0xffffffe800bc7947 */ /* 0x000fea000383ffff */
.L_x_1268:
[----:B-1----:R1:W2:Y:S02]  /*16f00*/  SYNCS.PHASECHK.TRANS64.TRYWAIT P0, [R6+URZ], R5 ;  /* 0x00000005060075a7 */ /* 0x0022a4000800017f */
[----:B--2---:R-:W-:Y:S05]  /*16f10*/  @!P0 NANOSLEEP.SYNCS 0x989680 ;  /* 0x009896800000895d */ /* 0x004fea0003900000 */
[----:B------:R-:W2:Y:S02]  /*16f20*/  @!P0 SYNCS.PHASECHK.TRANS64 P0, [R6+URZ], R5 ;  /* 0x00000005060085a7 */ /* 0x000ea4000800007f */
[----:B--2---:R-:W-:Y:S05]  /*16f30*/  @!P0 BRA `(.L_x_1268) ;  /* 0xfffffffc00f08947 */ /* 0x004fea000383ffff */
[----:B------:R-:W-:Y:S05]  /*16f40*/  BRA `(.L_x_1322) ;  /* 0xffffffec00007947 */ /* 0x000fea000383ffff */
.L_x_1269:
[----:B--2---:R2:W3:Y:S02]  /*16f50*/  SYNCS.PHASECHK.TRANS64.TRYWAIT P0, [R7+URZ], R2 ;  /* 0x00000002070075a7 */ /* 0x0044e4000800017f */
[----:B---3--:R-:W-:Y:S05]  /*16f60*/  @!P0 NANOSLEEP.SYNCS 0x989680 ;  /* 0x009896800000895d */ /* 0x008fea0003900000 */
[----:B------:R-:W3:Y:S02]  /*16f70*/  @!P0 SYNCS.PHASECHK.TRANS64 P0, [R7+URZ], R2 ;  /* 0x00000002070085a7 */ /* 0x000ee4000800007f */
[----:B---3--:R-:W-:Y:S05]  /*16f80*/  @!P0 BRA `(.L_x_1269) ;  /* 0xfffffffc00f08947 */ /* 0x008fea000383ffff */
[----:B------:R-:W-:Y:S05]  /*16f90*/  BRA `(.L_x_1323) ;  /* 0xffffffe800f47947 */ /* 0x000fea000383ffff */
.L_x_1271:
[----:B---3--:R3:W4:Y:S02]  /*16fa0*/  SYNCS.PHASECHK.TRANS64.TRYWAIT P0, [R4+URZ], R5 ;  /* 0x00000005040075a7 */ /* 0x008724000800017f */
[----:B----4-:R-:W-:Y:S05]  /*16fb0*/  @!P0 NANOSLEEP.SYNCS 0x989680 ;  /* 0x009896800000895d */ /* 0x010fea0003900000 */
[----:B------:R-:W4:Y:S02]  /*16fc0*/  @!P0 SYNCS.PHASECHK.TRANS64 P0, [R4+URZ], R5 ;  /* 0x00000005040085a7 */ /* 0x000f24000800007f */
[----:B----4-:R-:W-:Y:S05]  /*16fd0*/  @!P0 BRA `(.L_x_1271) ;  /* 0xfffffffc00f08947 */ /* 0x010fea000383ffff */
[----:B------:R-:W-:Y:S05]  /*16fe0*/  BRA `(.L_x_1324) ;  /* 0xffffffe800fc7947 */ /* 0x000fea000383ffff */
.L_x_1325:
        /* <DEDUP_REMOVED lines=9> */
.L_x_2843:


//--------------------- .text._ZN7cutlass13device_kernelIN5flash11enable_sm90INS1_16FlashAttnFwdSm90INS1_25CollectiveMainloopFwdSm90ILi2EN4cute5tupleIJNS5_1CILi1EEES8_S8_EEENS6_IJNS7_ILi128EEENS7_ILi64EEENS7_ILi256EEEEEELi256ENS_10bfloat16_tEfNS_4arch4Sm90ELb0ELb1ELb1ELb1ELb0ELb1ELb0ELb1ELb1ELb0ELb0ELb0EEENS1_21CollectiveEpilogueFwdINS6_IJSA_SC_SB_EEES9_SE_SG_Li256ELb1ELb0ELb0ELb0EEENS1_36VarlenDynamicPersistentTileSchedulerILi128ELi64ELi256ELi32ELb0ELb0ELb1ELb1ELb0ELb1EEEEEEEEEvNT_6ParamsE --------------------------
	.section	.text._ZN7cutlass13device_kernelIN5flash11enable_sm90INS1_16FlashAttnFwdSm90INS1_25CollectiveMainloopFwdSm90ILi2EN4cute5tupleIJNS5_1CILi1EEES8_S8_EEENS6_IJNS7_ILi128EEENS7_ILi64EEENS7_ILi256EEEEEELi256ENS_10bfloat16_tEfNS_4arch4Sm90ELb0ELb1ELb1ELb1ELb0ELb1ELb0ELb1ELb1ELb0ELb0ELb0EEENS1_21CollectiveEpilogueFwdINS6_IJSA_SC_SB_EEES9_SE_SG_Li256ELb1ELb0ELb0ELb0EEENS1_36VarlenDynamicPersistentTileSchedulerILi128ELi64ELi256ELi32ELb0ELb0ELb1ELb1ELb0ELb1EEEEEEEEEvNT_6ParamsE,"ax",@progbits
	.align	128
.text._ZN7cutlass13device_kernelIN5flash11enable_sm90INS1_16FlashAttnFwdSm90INS1_25CollectiveMainloopFwdSm90ILi2EN4cute5tupleIJNS5_1CILi1EEES8_S8_EEENS6_IJNS7_ILi128EEENS7_ILi64EEENS7_ILi256EEEEEELi256ENS_10bfloat16_tEfNS_4arch4Sm90ELb0ELb1ELb1ELb1ELb0ELb1ELb0ELb1ELb1ELb0ELb0ELb0EEENS1_21CollectiveEpilogueFwdINS6_IJSA_SC_SB_EEES9_SE_SG_Li256ELb1ELb0ELb0ELb0EEENS1_36VarlenDynamicPersistentTileSchedulerILi128ELi64ELi256ELi32ELb0ELb0ELb1ELb1ELb0ELb1EEEEEEEEEvNT_6ParamsE:
        .type           _ZN7cutlass13device_kernelIN5flash11enable_sm90INS1_16FlashAttnFwdSm90INS1_25CollectiveMainloopFwdSm90ILi2EN4cute5tupleIJNS5_1CILi1EEES8_S8_EEENS6_IJNS7_ILi128EEENS7_ILi64EEENS7_ILi256EEEEEELi256ENS_10bfloat16_tEfNS_4arch4Sm90ELb0ELb1ELb1ELb1ELb0ELb1ELb0ELb1ELb1ELb0ELb0ELb0EEENS1_21CollectiveEpilogueFwdINS6_IJSA_SC_SB_EEES9_SE_SG_Li256ELb1ELb0ELb0ELb0EEENS1_36VarlenDynamicPersistentTileSchedulerILi128ELi64ELi256ELi32ELb0ELb0ELb1ELb1ELb0ELb1EEEEEEEEEvNT_6ParamsE,@function
        .size           _ZN7cutlass13device_kernelIN5flash11enable_sm90INS1_16FlashAttnFwdSm90INS1_25CollectiveMainloopFwdSm90ILi2EN4cute5tupleIJNS5_1CILi1EEES8_S8_EEENS6_IJNS7_ILi128EEENS7_ILi64EEENS7_ILi256EEEEEELi256ENS_10bfloat16_tEfNS_4arch4Sm90ELb0ELb1ELb1ELb1ELb0ELb1ELb0ELb1ELb1ELb0ELb0ELb0EEENS1_21CollectiveEpilogueFwdINS6_IJSA_SC_SB_EEES9_SE_SG_Li256ELb1ELb0ELb0ELb0EEENS1_36VarlenDynamicPersistentTileSchedulerILi128ELi64ELi256ELi32ELb0ELb0ELb1ELb1ELb0ELb1EEEEEEEEEvNT_6ParamsE,(.L_x_2844 - _ZN7cutlass13device_kernelIN5flash11enable_sm90INS1_16FlashAttnFwdSm90INS1_25CollectiveMainloopFwdSm90ILi2EN4cute5tupleIJNS5_1CILi1EEES8_S8_EEENS6_IJNS7_ILi128EEENS7_ILi64EEENS7_ILi256EEEEEELi256ENS_10bfloat16_tEfNS_4arch4Sm90ELb0ELb1ELb1ELb1ELb0ELb1ELb0ELb1ELb1ELb0ELb0ELb0EEENS1_21CollectiveEpilogueFwdINS6_IJSA_SC_SB_EEES9_SE_SG_Li256ELb1ELb0ELb0ELb0EEENS1_36VarlenDynamicPersistentTileSchedulerILi128ELi64ELi256ELi32ELb0ELb0ELb1ELb1ELb0ELb1EEEEEEEEEvNT_6ParamsE)
        .other          _ZN7cutlass13device_kernelIN5flash11enable_sm90INS1_16FlashAttnFwdSm90INS1_25CollectiveMainloopFwdSm90ILi2EN4cute5tupleIJNS5_1CILi1EEES8_S8_EEENS6_IJNS7_ILi128EEENS7_ILi64EEENS7_ILi256EEEEEELi256ENS_10bfloat16_tEfNS_4arch4Sm90ELb0ELb1ELb1ELb1ELb0ELb1ELb0ELb1ELb1ELb0ELb0ELb0EEENS1_21CollectiveEpilogueFwdINS6_IJSA_SC_SB_EEES9_SE_SG_Li256ELb1ELb0ELb0ELb0EEENS1_36VarlenDynamicPersistentTileSchedulerILi128ELi64ELi256ELi32ELb0ELb0ELb1ELb1ELb0ELb1EEEEEEEEEvNT_6ParamsE,@"STO_CUDA_ENTRY STV_DEFAULT"
_ZN7cutlass13device_kernelIN5flash11enable_sm90INS1_16FlashAttnFwdSm90INS1_25CollectiveMainloopFwdSm90ILi2EN4cute5tupleIJNS5_1CILi1EEES8_S8_EEENS6_IJNS7_ILi128EEENS7_ILi64EEENS7_ILi256EEEEEELi256ENS_10bfloat16_tEfNS_4arch4Sm90ELb0ELb1ELb1ELb1ELb0ELb1ELb0ELb1ELb1ELb0ELb0ELb0EEENS1_21CollectiveEpilogueFwdINS6_IJSA_SC_SB_EEES9_SE_SG_Li256ELb1ELb0ELb0ELb0EEENS1_36VarlenDynamicPersistentTileSchedulerILi128ELi64ELi256ELi32ELb0ELb0ELb1ELb1ELb0ELb1EEEEEEEEEvNT_6ParamsE:
        /* <DEDUP_REMOVED lines=27> */
.L_x_1327:
[----:B------:R-:W-:Y:S05]  /*01b0*/  BSYNC B0 ;  /* 0x0000000000007941 */ /* 0x000fea0003800000 */
.L_x_1326:
        /* <DEDUP_REMOVED lines=41> */
.L_x_1328:
        /* <DEDUP_REMOVED lines=22> */
.L_x_1329:
        /* <DEDUP_REMOVED lines=18> */
.L_x_1330:
        /* <DEDUP_REMOVED lines=22> */
.L_x_1331:
        /* <DEDUP_REMOVED lines=22> */
.L_x_1332:
[----:B0-----:R-:W-:Y:S01]  /*0990*/  UMOV UR4, 0x1 ;  /* 0x0000000100047882 */ /* 0x001fe20000000000 */
[----:B------:R-:W-:Y:S01]  /*09a0*/  PLOP3.LUT P0, PT, PT, PT, UP0, 0x80, 0x0 ;  /* 0x000000000000781c */ /* 0x000fe20003f0f008 */
[----:B------:R-:W-:Y:S01]  /*09b0*/  USEL UR4, UR4, 0x2, !UP0 ;  /* 0x0000000204047887 */ /* 0x000fe2000c000000 */
[----:B------:R-:W-:Y:S01]  /*09c0*/  NOP ;  /* 0x0000000000007918 */ /* 0x000fe20000000000 */
[----:B------:R-:W-:Y:S04]  /*09d0*/  BSSY B7, `(.L_x_1333) ;  /* 0x00028a5000077945 */ /* 0x000fe80003800000 */
[----:B------:R-:W-:-:S05]  /*09e0*/  IMAD.U32 R2, RZ, RZ, UR4 ;  /* 0x00000004ff027e24 */ /* 0x000fca000f8e00ff */
[----:B------:R0:W-:Y:S01]  /*09f0*/  STL [R1+0x98], R2 ;  /* 0x0000980201007387 */ /* 0x0001e20000100800 */
[----:B-12-4-:R-:W-:Y:S06]  /*0a00*/  BAR.SYNC.DEFER_BLOCKING 0x0 ;  /* 0x0000000000007b1d */ /* 0x016fec0000010000 */
[----:B------:R-:W-:Y:S05]  /*0a10*/  @!P0 BRA `(.L_x_1334) ;  /* 0x0000021800ec8947 */ /* 0x000fea0003800000 */
.L_x_1335:
        /* <DEDUP_REMOVED lines=15> */
[----:B0-----:R-:W2:Y:S01]  /*0b10*/  LDL R2, [R1+0x98] ;  /* 0x0000980001027983 */ /* 0x001ea20000100800 */
[----:B------:R-:W-:Y:S02]  /*0b20*/  IMAD.MOV.U32 R236, RZ, RZ, RZ ;  /* 0x000000ffffec7224 */ /* 0x000fe400078e00ff */
[----:B------:R-:W-:Y:S01]  /*0b30*/  IMAD.MOV.U32 R218, RZ, RZ, RZ ;  /* 0x000000ffffda7224 */ /* 0x000fe200078e00ff */
[----:B------:R-:W0:Y:S01]  /*0b40*/  S2R R0, SR_TID.X ;  /* 0x0000000000007919 */ /* 0x000e220000002100 */
[----:B------:R-:W-:Y:S02]  /*0b50*/  IMAD.MOV.U32 R22, RZ, RZ, RZ ;  /* 0x000000ffff167224 */ /* 0x000fe400078e00ff */
[----:B0-----:R-:W-:-:S05]  /*0b60*/  VIADD R0, R0, 0xffffff80 ;  /* 0xffffff8000007836 */ /* 0x001fca0000000000 */
[----:B------:R-:W-:-:S04]  /*0b70*/  SHF.R.S32.HI R3, RZ, 0x1f, R0 ;  /* 0x0000001fff037819 */ /* 0x000fc80000011400 */
[CC--:B------:R-:W-:Y:S02]  /*0b80*/  LEA.HI R4, R3.reuse, R0.reuse, RZ, 0x4 ;  /* 0x0000000003047211 */ /* 0x0c0fe400078f20ff */
[CC--:B------:R-:W-:Y:S02]  /*0b90*/  LEA.HI R18, R3.reuse, R0.reuse, RZ, 0x3 ;  /* 0x0000000003127211 */ /* 0x0c0fe400078f18ff */
[CC--:B------:R-:W-:Y:S02]  /*0ba0*/  LEA.HI R6, R3.reuse, R0.reuse, RZ, 0x5 ;  /* 0x0000000003067211 */ /* 0x0c0fe400078f28ff */
[----:B------:R-:W-:Y:S02]  /*0bb0*/  LEA.HI R11, R3, R0, RZ, 0x6 ;  /* 0x00000000030b7211 */ /* 0x000fe400078f30ff */
[----:B------:R-:W-:Y:S01]  /*0bc0*/  LOP3.LUT R9, R18, 0xfffffff8, RZ, 0xc0, !PT ;  /* 0xfffffff812097812 */ /* 0x000fe200078ec0ff */
[----:B------:R-:W-:Y:S01]  /*0bd0*/  IMAD.SHL.U32 R6, R6, 0x20, RZ ;  /* 0x0000002006067824 */ /* 0x000fe200078e00ff */
[----:B------:R-:W-:Y:S01]  /*0be0*/  SHF.R.S32.HI R7, RZ, 0x4, R4 ;  /* 0x00000004ff077819 */ /* 0x000fe20000011404 */
[----:B------:R-:W-:Y:S01]  /*0bf0*/  IMAD.SHL.U32 R11, R11, 0x8, RZ ;  /* 0x000000080b0b7824 */ /* 0x000fe200078e00ff */
[----:B------:R-:W-:Y:S01]  /*0c00*/  SHF.R.S32.HI R18, RZ, 0x3, R18 ;  /* 0x00000003ff127819 */ /* 0x000fe20000011412 */
[----:B------:R-:W-:Y:S01]  /*0c10*/  IMAD.IADD R12, R0, 0x1, -R9 ;  /* 0x00000001000c7824 */ /* 0x000fe200078e0a09 */
[----:B------:R-:W-:-:S03]  /*0c20*/  LOP3.LUT R6, R6, 0xfffffc00, RZ, 0xc0, !PT ;  /* 0xfffffc0006067812 */ /* 0x000fc600078ec0ff */
[C---:B------:R-:W-:Y:S02]  /*0c30*/  IMAD.SHL.U32 R208, R12.reuse, 0x4, RZ ;  /* 0x000000040cd07824 */ /* 0x040fe400078e00ff */
[----:B------:R-:W-:Y:S02]  /*0c40*/  IMAD.SHL.U32 R228, R12, 0x8, RZ ;  /* 0x000000080ce47824 */ /* 0x000fe400078e00ff */
[----:B------:R-:W-:Y:S02]  /*0c50*/  VIADD R237, R208, 0x40 ;  /* 0x00000040d0ed7836 */ /* 0x000fe40000000000 */
[----:B------:R-:W-:Y:S02]  /*0c60*/  VIADD R233, R18, 0x20 ;  /* 0x0000002012e97836 */ /* 0x000fe40000000000 */
[----:B------:R-:W-:Y:S01]  /*0c70*/  IMAD.IADD R225, R208, 0x1, R237 ;  /* 0x00000001d0e17824 */ /* 0x000fe200078e02ed */
[----:B--2---:R-:W-:Y:S02]  /*0c80*/  R2UR UR4, R2 ;  /* 0x00000000020472ca */ /* 0x004fe400000e0000 */
[----:B------:R-:W-:-:S02]  /*0c90*/  LEA.HI R2, R3, R0, RZ, 0x7 ;  /* 0x0000000003027211 */ /* 0x000fc400078f38ff */
[----:B------:R-:W-:Y:S02]  /*0ca0*/  LOP3.LUT R3, R4, 0x3fffff0, RZ, 0xc0, !PT ;  /* 0x03fffff004037812 */ /* 0x000fe400078ec0ff */
[----:B------:R-:W-:Y:S02]  /*0cb0*/  LOP3.LUT R5, R2, 0xffffff80, RZ, 0xc0, !PT ;  /* 0xffffff8002057812 */ /* 0x000fe400078ec0ff */
[----:B------:R-:W-:-:S03]  /*0cc0*/  LEA.HI R4, R4, R7, RZ, 0x1 ;  /* 0x0000000704047211 */ /* 0x000fc600078f08ff */
[----:B------:R-:W-:Y:S01]  /*0cd0*/  IMAD.IADD R24, R0, 0x1, -R5 ;  /* 0x0000000100187824 */ /* 0x000fe200078e0a05 */
[----:B------:R-:W-:Y:S01]  /*0ce0*/  LOP3.LUT R4, R4, 0x1ffffffe, RZ, 0xc0, !PT ;  /* 0x1ffffffe04047812 */ /* 0x000fe200078ec0ff */
[----:B------:R-:W-:Y:S01]  /*0cf0*/  IMAD.IADD R5, R0, 0x1, -R3 ;  /* 0x0000000100057824 */ /* 0x000fe200078e0a03 */
[----:B------:R-:W-:Y:S01]  /*0d00*/  SHF.R.S32.HI R3, RZ, 0x7, R2 ;  /* 0x00000007ff037819 */ /* 0x000fe20000011402 */
[----:B------:R-:W-:Y:S01]  /*0d10*/  ULOP3.LUT UR4, UR4, 0x1, URZ, 0xfc, !UPT ;  /* 0x0000000104047892 */ /* 0x000fe2000f8efc3f */
[----:B------:R-:W-:Y:S01]  /*0d20*/  SHF.R.S32.HI R8, RZ, 0x1f, R24 ;  /* 0x0000001fff087819 */ /* 0x000fe20000011418 */
[----:B------:R-:W-:Y:S01]  /*0d30*/  IMAD R5, R5, 0x40, R6 ;  /* 0x0000004005057824 */ /* 0x000fe200078e0206 */
[----:B------:R-:W-:Y:S01]  /*0d40*/  LEA.HI R2, R2, R3, RZ, 0x1 ;  /* 0x0000000302027211 */ /* 0x000fe200078f08ff */
[----:B------:R-:W-:Y:S01]  /*0d50*/  IMAD.IADD R4, R7, 0x1, -R4 ;  /* 0x0000000107047824 */ /* 0x000fe200078e0a04 */
[-C--:B------:R-:W-:Y:S01]  /*0d60*/  LEA.HI R10, R8, R24.reuse, RZ, 0x2 ;  /* 0x00000018080a7211 */ /* 0x080fe200078f10ff */
[----:B------:R-:W-:Y:S01]  /*0d70*/  VIADD R6, R18, 0x60 ;  /* 0x0000006012067836 */ /* 0x000fe20000000000 */
[----:B------:R-:W-:Y:S01]  /*0d80*/  LOP3.LUT R2, R2, 0x3fffffe, RZ, 0xc0, !PT ;  /* 0x03fffffe02027812 */ /* 0x000fe200078ec0ff */
[----:B------:R-:W-:Y:S01]  /*0d90*/  IMAD R4, R4, 0x8, R5 ;  /* 0x0000000804047824 */ /* 0x000fe200078e0205 */
[--C-:B------:R-:W-:Y:S01]  /*0da0*/  SHF.R.S32.HI R0, RZ, 0x2, R10.reuse ;  /* 0x00000002ff007819 */ /* 0x100fe2000001140a */
[----:B------:R-:W-:Y:S01]  /*0db0*/  STL [R1+0x74], R24 ;  /* 0x0000741801007387 */ /* 0x000fe20000100800 */
[----:B------:R-:W-:Y:S01]  /*0dc0*/  SHF.R.S32.HI R9, RZ, 0x1f, R10 ;  /* 0x0000001fff097819 */ /* 0x000fe2000001140a */
[----:B------:R-:W-:Y:S01]  /*0dd0*/  IMAD.IADD R2, R3, 0x1, -R2 ;  /* 0x0000000103027824 */ /* 0x000fe200078e0a02 */
[----:B------:R-:W-:Y:S01]  /*0de0*/  LEA.HI R8, R8, R24, RZ, 0x5 ;  /* 0x0000001808087211 */ /* 0x000fe200078f28ff */
[----:B------:R-:W-:Y:S01]  /*0df0*/  STL [R1+0x20], R12 ;  /* 0x0000200c01007387 */ /* 0x000fe20000100800 */
[----:B------:R-:W-:-:S02]  /*0e00*/  LEA.HI R9, R9, R0, RZ, 0x3 ;  /* 0x0000000009097211 */ /* 0x000fc400078f18ff */
[----:B------:R-:W-:Y:S01]  /*0e10*/  SHF.R.S32.HI R8, RZ, 0x5, R8 ;  /* 0x00000005ff087819 */ /* 0x000fe20000011408 */
[----:B------:R0:W-:Y:S01]  /*0e20*/  STL [R1+0x94], R4 ;  /* 0x0000940401007387 */ /* 0x0001e20000100800 */
[----:B------:R-:W-:Y:S02]  /*0e30*/  LOP3.LUT R9, R9, 0xfffffff8, RZ, 0xc0, !PT ;  /* 0xfffffff809097812 */ /* 0x000fe400078ec0ff */
[----:B------:R-:W-:Y:S01]  /*0e40*/  SHF.R.S32.HI R5, RZ, 0x1f, R6 ;  /* 0x0000001fff057819 */ /* 0x000fe20000011406 */
[----:B------:R1:W-:Y:S01]  /*0e50*/  STL [R1+0x6c], R6 ;  /* 0x00006c0601007387 */ /* 0x0003e20000100800 */
[----:B------:R-:W-:Y:S01]  /*0e60*/  LOP3.LUT R234, R10, 0x7ffffffc, RZ, 0xc0, !PT ;  /* 0x7ffffffc0aea7812 */ /* 0x000fe200078ec0ff */
[----:B------:R-:W-:Y:S01]  /*0e70*/  IMAD.IADD R9, R0, 0x1, -R9 ;  /* 0x0000000100097824 */ /* 0x000fe200078e0a09 */
[----:B------:R-:W-:Y:S01]  /*0e80*/  LEA.HI R5, R5, R6, RZ, 0x3 ;  /* 0x0000000605057211 */ /* 0x000fe200078f18ff */
[----:B------:R-:W-:Y:S02]  /*0e90*/  VIADD R0, R18, 0x40 ;  /* 0x0000004012007836 */ /* 0x000fe40000000000 */
[----:B0-----:R-:W-:-:S02]  /*0ea0*/  IMAD.SHL.U32 R4, R6, 0x40, RZ ;  /* 0x0000004006047824 */ /* 0x001fc400078e00ff */
[----:B------:R-:W-:Y:S01]  /*0eb0*/  IMAD R9, R8, 0x10, R9 ;  /* 0x0000001008097824 */ /* 0x000fe200078e0209 */
[----:B------:R-:W-:Y:S01]  /*0ec0*/  SHF.R.S32.HI R3, RZ, 0x1f, R0 ;  /* 0x0000001fff037819 */ /* 0x000fe20000011400 */
[----:B------:R-:W-:Y:S01]  /*0ed0*/  IMAD.SHL.U32 R17, R5, 0x40, RZ ;  /* 0x0000004005117824 */ /* 0x000fe200078e00ff */
[----:B------:R-:W-:Y:S01]  /*0ee0*/  LOP3.LUT R8, R4, 0x1c0, RZ, 0xc0, !PT ;  /* 0x000001c004087812 */ /* 0x000fe200078ec0ff */
[----:B------:R-:W-:Y:S01]  /*0ef0*/  IMAD.IADD R234, R24, 0x1, -R234 ;  /* 0x0000000118ea7824 */ /* 0x000fe200078e0aea */
[----:B------:R-:W-:Y:S01]  /*0f00*/  LEA.HI R3, R3, R0, RZ, 0x3 ;  /* 0x0000000003037211 */ /* 0x000fe200078f18ff */
[----:B------:R-:W-:Y:S01]  /*0f10*/  IMAD.SHL.U32 R0, R0, 0x40, RZ ;  /* 0x0000004000007824 */ /* 0x000fe200078e00ff */
[----:B------:R-:W-:Y:S02]  /*0f20*/  SHF.R.S32.HI R4, RZ, 0x1f, R225 ;  /* 0x0000001fff047819 */ /* 0x000fe400000114e1 */
[----:B------:R-:W-:Y:S01]  /*0f30*/  LOP3.LUT R19, R17, 0xfffffe00, RZ, 0xc0, !PT ;  /* 0xfffffe0011137812 */ /* 0x000fe200078ec0ff */
[----:B-1----:R-:W-:Y:S01]  /*0f40*/  IMAD.SHL.U32 R6, R3, 0x40, RZ ;  /* 0x0000004003067824 */ /* 0x002fe200078e00ff */
[----:B------:R-:W-:-:S02]  /*0f50*/  LOP3.LUT R0, R0, 0x1c0, RZ, 0xc0, !PT ;  /* 0x000001c000007812 */ /* 0x000fc400078ec0ff */
[----:B------:R-:W-:Y:S02]  /*0f60*/  LEA.HI R5, R4, R225, RZ, 0x3 ;  /* 0x000000e104057211 */ /* 0x000fe400078f18ff */
[C---:B------:R-:W-:Y:S02]  /*0f70*/  LOP3.LUT R3, R0.reuse, 0x38, R228, 0xf8, !PT ;  /* 0x0000003800037812 */ /* 0x040fe400078ef8e4 */
[----:B------:R-:W-:Y:S02]  /*0f80*/  SHF.R.U32.HI R7, RZ, 0x3, R0 ;  /* 0x00000003ff077819 */ /* 0x000fe40000011600 */
[----:B------:R-:W-:Y:S02]  /*0f90*/  LOP3.LUT R0, R0, 0x38, R5, 0xf8, !PT ;  /* 0x0000003800007812 */ /* 0x000fe400078ef805 */
[----:B------:R-:W-:Y:S02]  /*0fa0*/  LOP3.LUT R6, R6, 0xfffffe00, RZ, 0xc0, !PT ;  /* 0xfffffe0006067812 */ /* 0x000fe400078ec0ff */
[----:B------:R-:W-:Y:S01]  /*0fb0*/  LOP3.LUT R17, R0, R7, RZ, 0x3c, !PT ;  /* 0x0000000700117212 */ /* 0x000fe200078e3cff */
[----:B------:R-:W-:Y:S01]  /*0fc0*/  IMAD R0, R2, 0x40, R9 ;  /* 0x0000004002007824 */ /* 0x000fe200078e0209 */
[----:B------:R-:W-:-:S02]  /*0fd0*/  SHF.R.S32.HI R2, RZ, 0x1f, R233 ;  /* 0x0000001fff027819 */ /* 0x000fc400000114e9 */
[----:B------:R-:W-:Y:S01]  /*0fe0*/  LOP3.LUT R21, R6, R3, R7, 0xf6, !PT ;  /* 0x0000000306157212 */ /* 0x000fe200078ef607 */
[----:B------:R-:W-:Y:S01]  /*0ff0*/  IMAD.SHL.U32 R7, R18, 0x40, RZ ;  /* 0x0000004012077824 */ /* 0x000fe200078e00ff */
[----:B------:R0:W-:Y:S01]  /*1000*/  STL [R1+0x54], R0 ;  /* 0x0000540001007387 */ /* 0x0001e20000100800 */
[----:B------:R-:W-:Y:S02]  /*1010*/  LEA.HI R2, R2, R233, RZ, 0x3 ;  /* 0x000000e902027211 */ /* 0x000fe400078f18ff */
[----:B------:R-:W-:Y:S01]  /*1020*/  LOP3.LUT R12, R8, 0x38, R228, 0xf8, !PT ;  /* 0x00000038080c7812 */ /* 0x000fe200078ef8e4 */
[----:B------:R1:W-:Y:S01]  /*1030*/  STL [R1+0x38], R7 ;  /* 0x0000380701007387 */ /* 0x0003e20000100800 */
[----:B------:R-:W-:Y:S01]  /*1040*/  SHF.R.U32.HI R20, RZ, 0x3, R8 ;  /* 0x00000003ff147819 */ /* 0x000fe20000011608 */
[----:B------:R-:W-:Y:S01]  /*1050*/  IMAD.SHL.U32 R2, R2, 0x40, RZ ;  /* 0x0000004002027824 */ /* 0x000fe200078e00ff */
[----:B------:R-:W-:Y:S02]  /*1060*/  LOP3.LUT R25, R8, 0x38, R5, 0xf8, !PT ;  /* 0x0000003808197812 */ /* 0x000fe400078ef805 */
[----:B------:R-:W-:Y:S01]  /*1070*/  LOP3.LUT R3, R7, 0x1c0, RZ, 0xc0, !PT ;  /* 0x000001c007037812 */ /* 0x000fe200078ec0ff */
[----:B0-----:R-:W-:Y:S01]  /*1080*/  IMAD.SHL.U32 R0, R233, 0x40, RZ ;  /* 0x00000040e9007824 */ /* 0x001fe200078e00ff */
[----:B------:R-:W-:-:S02]  /*1090*/  LOP3.LUT R23, R19, R12, R20, 0xf6, !PT ;  /* 0x0000000c13177212 */ /* 0x000fc400078ef614 */
[----:B------:R-:W-:Y:S02]  /*10a0*/  LOP3.LUT R25, R25, R20, RZ, 0x3c, !PT ;  /* 0x0000001419197212 */ /* 0x000fe400078e3cff */
[----:B------:R-:W-:Y:S02]  /*10b0*/  LOP3.LUT R27, R0, 0x1c0, RZ, 0xc0, !PT ;  /* 0x000001c0001b7812 */ /* 0x000fe400078ec0ff */
[----:B------:R-:W-:Y:S02]  /*10c0*/  LEA.HI R4, R4, R225, RZ, 0x6 ;  /* 0x000000e104047211 */ /* 0x000fe400078f30ff */
[----:B------:R-:W-:Y:S02]  /*10d0*/  LOP3.LUT R20, R11, 0xfffffe00, RZ, 0xc0, !PT ;  /* 0xfffffe000b147812 */ /* 0x000fe400078ec0ff */
[----:B------:R-:W-:Y:S01]  /*10e0*/  LOP3.LUT R0, R5, 0x38, RZ, 0xc0, !PT ;  /* 0x0000003805007812 */ /* 0x000fe200078ec0ff */
[----:B------:R-:W-:Y:S01]  /*10f0*/  IMAD.SHL.U32 R4, R4, 0x80, RZ ;  /* 0x0000008004047824 */ /* 0x000fe200078e00ff */
[----:B------:R-:W-:Y:S01]  /*1100*/  SHF.R.U32.HI R26, RZ, 0x3, R3 ;  /* 0x00000003ff1a7819 */ /* 0x000fe20000011603 */
[----:B------:R-:W-:Y:S01]  /*1110*/  STL [R1+0x48], R20 ;  /* 0x0000481401007387 */ /* 0x000fe20000100800 */
[----:B------:R-:W-:-:S02]  /*1120*/  SHF.R.U32.HI R12, RZ, 0x3, R27 ;  /* 0x00000003ff0c7819 */ /* 0x000fc4000001161b */
[----:B------:R-:W-:Y:S01]  /*1130*/  LOP3.LUT R5, R27, 0x38, R5, 0xf8, !PT ;  /* 0x000000381b057812 */ /* 0x000fe200078ef805 */
[----:B------:R-:W-:Y:S01]  /*1140*/  STL [R1+0x34], R27 ;  /* 0x0000341b01007387 */ /* 0x000fe20000100800 */
[----:B------:R-:W-:Y:S01]  /*1150*/  LOP3.LUT R8, R2, 0xfffffe00, RZ, 0xc0, !PT ;  /* 0xfffffe0002087812 */ /* 0x000fe200078ec0ff */
[----:B------:R-:W-:Y:S01]  /*1160*/  IMAD.U32 R2, RZ, RZ, UR4 ;  /* 0x00000004ff027e24 */ /* 0x000fe2000f8e00ff */
[----:B------:R-:W-:Y:S01]  /*1170*/  LOP3.LUT R0, R0, 0x1c0, R7, 0xf8, !PT ;  /* 0x000001c000007812 */ /* 0x000fe200078ef807 */
[----:B------:R-:W-:Y:S01]  /*1180*/  STL [R1+0x44], R26 ;  /* 0x0000441a01007387 */ /* 0x000fe20000100800 */
[----:B-1----:R-:W-:Y:S02]  /*1190*/  LOP3.LUT R7, R5, R12, RZ, 0x3c, !PT ;  /* 0x0000000c05077212 */ /* 0x002fe400078e3cff */
[----:B------:R-:W-:Y:S01]  /*11a0*/  LOP3.LUT R4, R4, 0xffffe000, RZ, 0xc0, !PT ;  /* 0xffffe00004047812 */ /* 0x000fe200078ec0ff */
[----:B------:R-:W-:Y:S01]  /*11b0*/  STL [R1+0x3c], R12 ;  /* 0x00003c0c01007387 */ /* 0x000fe20000100800 */
[----:B------:R-:W-:Y:S01]  /*11c0*/  LOP3.LUT R5, R0, R26, RZ, 0x3c, !PT ;  /* 0x0000001a00057212 */ /* 0x000fe200078e3cff */
[----:B------:R-:W-:Y:S01]  /*11d0*/  VIADD R0, R16, 0x10400 ;  /* 0x0001040010007836 */ /* 0x000fe20000000000 */
[-C--:B------:R-:W-:Y:S01]  /*11e0*/  IADD3 R9, R17, R4.reuse, R6 ;  /* 0x0000000411097210 */ /* 0x080fe20007ffe006 */
[----:B------:R-:W-:Y:S01]  /*11f0*/  STL [R1+0x40], R8 ;  /* 0x0000400801007387 */ /* 0x000fe20000100800 */
[-C--:B------:R-:W-:Y:S01]  /*1200*/  IADD3 R25, R25, R4.reuse, R19 ;  /* 0x0000000419197210 */ /* 0x080fe20007ffe013 */
[----:B------:R-:W-:Y:S01]  /*1210*/  VIADD R6, R208, 0x60 ;  /* 0x00000060d0067836 */ /* 0x000fe20000000000 */
[-C--:B------:R-:W-:Y:S01]  /*1220*/  IADD3 R7, R7, R4.reuse, R8 ;  /* 0x0000000407077210 */ /* 0x080fe20007ffe008 */
[----:B------:R-:W-:Y:S01]  /*1230*/  STL [R1+0x4], R13 ;  /* 0x0000040d01007387 */ /* 0x000fe20000100800 */
[----:B------:R-:W-:Y:S01]  /*1240*/  IADD3 R5, R5, R4, R20 ;  /* 0x0000000405057210 */ /* 0x000fe20007ffe014 */
[----:B------:R-:W-:Y:S01]  /*1250*/  IMAD.MOV.U32 R17, RZ, RZ, RZ ;  /* 0x000000ffff117224 */ /* 0x000fe200078e00ff */
[----:B------:R-:W-:Y:S01]  /*1260*/  SHF.R.S32.HI R4, RZ, 0x1f, R233 ;  /* 0x0000001fff047819 */ /* 0x000fe200000114e9 */
[----:B------:R-:W-:Y:S01]  /*1270*/  STL [R1+0x8], R14 ;  /* 0x0000080e01007387 */ /* 0x000fe20000100800 */
[----:B------:R-:W-:-:S02]  /*1280*/  LOP3.LUT R3, R3, 0x38, R228, 0xf8, !PT ;  /* 0x0000003803037812 */ /* 0x000fc400078ef8e4 */
[----:B------:R-:W-:Y:S01]  /*1290*/  SHF.R.S32.HI R19, RZ, 0x1f, R18 ;  /* 0x0000001fff137819 */ /* 0x000fe20000011412 */
[----:B------:R-:W-:Y:S04]  /*12a0*/  STL [R1+0xc], R15 ;  /* 0x00000c0f01007387 */ /* 0x000fe80000100800 */
[----:B------:R-:W-:Y:S04]  /*12b0*/  STL [R1+0x68], RZ ;  /* 0x000068ff01007387 */ /* 0x000fe80000100800 */
[----:B------:R0:W-:Y:S04]  /*12c0*/  STL [R1+0x30], R2 ;  /* 0x0000300201007387 */ /* 0x0001e80000100800 */
[----:B------:R1:W-:Y:S01]  /*12d0*/  STL [R1+0x5c], R4 ;  /* 0x00005c0401007387 */ /* 0x0003e20000100800 */
[----:B0-----:R-:W-:-:S02]  /*12e0*/  VIADD R2, R208, 0x20 ;  /* 0x00000020d0027836 */ /* 0x001fc40000000000 */
[----:B-1----:R-:W-:-:S03]  /*12f0*/  VIADD R4, R228, 0x80 ;  /* 0x00000080e4047836 */ /* 0x002fc60000000000 */
[----:B------:R0:W-:Y:S01]  /*1300*/  STL [R1+0x10], R2 ;  /* 0x0000100201007387 */ /* 0x0001e20000100800 */
[----:B------:R-:W-:-:S03]  /*1310*/  LOP3.LUT R4, R20, R3, R26, 0xf6, !PT ;  /* 0x0000000314047212 */ /* 0x000fc600078ef61a */
[----:B------:R1:W-:Y:S04]  /*1320*/  STL [R1+0x14], R6 ;  /* 0x0000140601007387 */ /* 0x0003e80000100800 */
[----:B------:R-:W-:Y:S01]  /*1330*/  STL [R1+0x58], R4 ;  /* 0x0000580401007387 */ /* 0x000fe20000100800 */
[----:B0-----:R-:W-:-:S04]  /*1340*/  LOP3.LUT R2, R27, 0x38, R228, 0xf8, !PT ;  /* 0x000000381b027812 */ /* 0x001fc800078ef8e4 */
[----:B------:R-:W-:Y:S01]  /*1350*/  LOP3.LUT R3, R8, R2, R12, 0xf6, !PT ;  /* 0x0000000208037212 */ /* 0x000fe200078ef60c */
[--C-:B------:R-:W-:Y:S02]  /*1360*/  IMAD R2, R21, 0x2, R0.reuse ;  /* 0x0000000215027824 */ /* 0x100fe400078e0200 */
[----:B-1----:R-:W-:Y:S02]  /*1370*/  VIADD R6, R228, 0xc0 ;  /* 0x000000c0e4067836 */ /* 0x002fe40000000000 */
[--C-:B------:R-:W-:Y:S01]  /*1380*/  IMAD R6, R23, 0x2, R0.reuse ;  /* 0x0000000217067824 */ /* 0x100fe200078e0200 */
[----:B------:R0:W-:Y:S01]  /*1390*/  STL [R1+0x84], R2 ;  /* 0x0000840201007387 */ /* 0x0001e20000100800 */
[----:B------:R-:W-:-:S03]  /*13a0*/  IMAD R3, R3, 0x2, R0 ;  /* 0x0000000203037824 */ /* 0x000fc600078e0200 */
[----:B------:R1:W-:Y:S04]  /*13b0*/  STL [R1+0x7c], R6 ;  /* 0x00007c0601007387 */ /* 0x0003e80000100800 */
[----:B------:R2:W-:Y:S01]  /*13c0*/  STL [R1+0x8c], R3 ;  /* 0x00008c0301007387 */ /* 0x0005e20000100800 */
[--C-:B0-----:R-:W-:Y:S02]  /*13d0*/  IMAD R2, R7, 0x2, R0.reuse ;  /* 0x0000000207027824 */ /* 0x101fe400078e0200 */
[----:B-1----:R-:W-:-:S03]  /*13e0*/  IMAD R6, R9, 0x2, R0 ;  /* 0x0000000209067824 */ /* 0x002fc600078e0200 */
[----:B------:R0:W-:Y:S01]  /*13f0*/  STL [R1+0x88], R2 ;  /* 0x0000880201007387 */ /* 0x0001e20000100800 */
[----:B--2---:R-:W-:-:S03]  /*1400*/  IMAD R3, R25, 0x2, R0 ;  /* 0x0000000219037824 */ /* 0x004fc600078e0200 */
[----:B------:R1:W-:Y:S04]  /*1410*/  STL [R1+0x80], R6 ;  /* 0x0000800601007387 */ /* 0x0003e80000100800 */
[----:B------:R1:W-:Y:S01]  /*1420*/  STL [R1+0x78], R3 ;  /* 0x0000780301007387 */ /* 0x0003e20000100800 */
[--C-:B0-----:R-:W-:Y:S02]  /*1430*/  IMAD R2, R5, 0x2, R0.reuse ;  /* 0x0000000205027824 */ /* 0x101fe400078e0200 */
[----:B------:R-:W-:-:S05]  /*1440*/  IMAD R0, R4, 0x2, R0 ;  /* 0x0000000204007824 */ /* 0x000fca00078e0200 */
[----:B------:R1:W-:Y:S04]  /*1450*/  STL [R1+0x4c], R0 ;  /* 0x00004c0001007387 */ /* 0x0003e80000100800 */
[----:B------:R1:W-:Y:S02]  /*1460*/  STL [R1+0x90], R2 ;  /* 0x0000900201007387 */ /* 0x0003e40000100800 */
.L_x_1649:
[----:B-12--5:R-:W2:Y:S01]  /*1470*/  LDL R12, [R1+0x4] ;  /* 0x00000400010c7983 */ /* 0x026ea20000100800 */
[----:B------:R-:W-:Y:S01]  /*1480*/  ULDC.64 UR4, c[0x0][0xa28] ;  /* 0x00028a0000047ab9 */ /* 0x000fe20000000a00 */
[----:B0---4-:R-:W0:Y:S02]  /*1490*/  LDC.64 R4, c[0x0][0xa08] ;  /* 0x00028200ff047b82 */ /* 0x011e240000000a00 */
[----:B------:R-:W3:Y:S04]  /*14a0*/  LDL R27, [R1+0x8] ;  /* 0x00000800011b7983 */ /* 0x000ee80000100800 */
[----:B------:R-:W4:Y:S01]  /*14b0*/  LDL R28, [R1+0xc] ;  /* 0x00000c00011c7983 */ /* 0x000f220000100800 */
[----:B------:R-:W-:-:S04]  /*14c0*/  ISETP.NE.U32.AND P0, PT, RZ, UR4, PT ;  /* 0x00000004ff007c0c */ /* 0x000fc8000bf05070 */
[----:B------:R-:W-:Y:S01]  /*14d0*/  ISETP.NE.AND.EX P0, PT, RZ, UR5, PT, P0 ;  /* 0x00000005ff007c0c */ /* 0x000fe2000bf05300 */
[----:B------:R-:W-:Y:S02]  /*14e0*/  ULDC.64 UR4, c[0x0][0xa18] ;  /* 0x0002860000047ab9 */ /* 0x000fe40000000a00 */
[----:B------:R-:W-:-:S04]  /*14f0*/  ISETP.NE.U32.AND P1, PT, RZ, UR4, PT ;  /* 0x00000004ff007c0c */ /* 0x000fc8000bf25070 */
[----:B------:R-:W-:Y:S01]  /*1500*/  ISETP.NE.AND.EX P1, PT, RZ, UR5, PT, P1 ;  /* 0x00000005ff007c0c */ /* 0x000fe2000bf25310 */
[----:B------:R-:W-:-:S05]  /*1510*/  ULDC.64 UR4, c[0x0][0xa08] ;  /* 0x0002820000047ab9 */ /* 0x000fca0000000a00 */
[----:B-1----:R-:W1:Y:S08]  /*1520*/  @P0 LDC.64 R2, c[0x0][0xa28] ;  /* 0x00028a00ff020b82 */ /* 0x002e700000000a00 */
[----:B------:R-:W1:Y:S01]  /*1530*/  @P1 LDC.64 R6, c[0x0][0xa18] ;  /* 0x00028600ff061b82 */ /* 0x000e620000000a00 */
[----:B------:R-:W-:Y:S01]  /*1540*/  ISETP.NE.U32.AND P3, PT, RZ, UR4, PT ;  /* 0x00000004ff007c0c */ /* 0x000fe2000bf65070 */
[----:B------:R-:W-:-:S03]  /*1550*/  ULDC UR4, c[0x0][0x288] ;  /* 0x0000a20000047ab9 */ /* 0x000fc60000000800 */
[----:B------:R-:W-:Y:S01]  /*1560*/  ISETP.NE.AND.EX P3, PT, RZ, UR5, PT, P3 ;  /* 0x00000005ff007c0c */ /* 0x000fe2000bf65330 */
[----:B------:R-:W-:Y:S01]  /*1570*/  IMAD.U32 R224, RZ, RZ, UR4 ;  /* 0x00000004ffe07e24 */ /* 0x000fe2000f8e00ff */
[----:B------:R-:W-:Y:S01]  /*1580*/  ULDC.64 UR4, c[0x0][0x3f8] ;  /* 0x0000fe0000047ab9 */ /* 0x000fe20000000a00 */
[----:B------:R-:W-:Y:S01]  /*1590*/  IMAD.MOV.U32 R0, RZ, RZ, RZ ;  /* 0x000000ffff007224 */ /* 0x000fe200078e00ff */
[----:B------:R-:W-:Y:S01]  /*15a0*/  UISETP.NE.U32.AND UP0, UPT, UR4, URZ, UPT ;  /* 0x0000003f0400728c */ /* 0x000fe2000bf05070 */
[----:B------:R-:W-:Y:S01]  /*15b0*/  IMAD.MOV.U32 R26, RZ, RZ, RZ ;  /* 0x000000ffff1a7224 */ /* 0x000fe200078e00ff */
[----:B------:R-:W-:Y:S01]  /*15c0*/  ULDC.64 UR6, c[0x0][0x208] ;  /* 0x0000820000067ab9 */ /* 0x000fe20000000a00 */
[----:B------:R-:W-:Y:S01]  /*15d0*/  ULDC UR4, c[0x0][0x404] ;  /* 0x0001010000047ab9 */ /* 0x000fe20000000800 */
[----:B------:R-:W-:-:S03]  /*15e0*/  UISETP.NE.AND.EX UP0, UPT, UR5, URZ, UPT, UP0 ;  /* 0x0000003f0500728c */ /* 0x000fc6000bf05300 */
[----:B------:R-:W-:Y:S01]  /*15f0*/  ULDC UR5, c[0x0][0x2e0] ;  /* 0x0000b80000057ab9 */ /* 0x000fe20000000800 */
[----:B------:R-:W-:-:S04]  /*1600*/  USEL UR4, UR4, 0x1, UP0 ;  /* 0x0000000104047887 */ /* 0x000fc80008000000 */
[----:B------:R-:W-:-:S03]  /*1610*/  UIMAD UR4, UR4, UR5, URZ ;  /* 0x00000005040472a4 */ /* 0x000fc6000f8e023f */
[----:B------:R-:W-:Y:S01]  /*1620*/  ULDC UR5, c[0x0][0x338] ;  /* 0x0000ce0000057ab9 */ /* 0x000fe20000000800 */
[----:B--2---:R2:W-:Y:S04]  /*1630*/  STL [R1+0x70], R12 ;  /* 0x0000700c01007387 */ /* 0x0045e80000100800 */
[----:B---3--:R2:W-:Y:S04]  /*1640*/  STL [R1+0x60], R27 ;  /* 0x0000601b01007387 */ /* 0x0085e80000100800 */
[----:B----4-:R2:W-:Y:S01]  /*1650*/  STL [R1+0x64], R28 ;  /* 0x0000641c01007387 */ /* 0x0105e20000100800 */
[----:B0-----:R-:W-:-:S04]  /*1660*/  IMAD.WIDE R8, R28, 0x4, R4 ;  /* 0x000000041c087825 */ /* 0x001fc800078e0204 */
[C---:B-1----:R-:W-:Y:S01]  /*1670*/  @P0 IMAD.WIDE R2, R28.reuse, 0x4, R2 ;  /* 0x000000041c020825 */ /* 0x042fe200078e0202 */
[----:B------:R2:W5:Y:S03]  /*1680*/  @P3 LDG.E R26, desc[UR6][R8.64] ;  /* 0x00000006081a3981 */ /* 0x000566000c1e1900 */
[----:B------:R-:W-:Y:S01]  /*1690*/  @P1 IMAD.WIDE R4, R28, 0x4, R6 ;  /* 0x000000041c041825 */ /* 0x000fe200078e0206 */
[----:B------:R2:W5:Y:S04]  /*16a0*/  @P0 LDG.E R0, desc[UR6][R2.64] ;  /* 0x0000000602000981 */ /* 0x000568000c1e1900 */
[----:B------:R2:W5:Y:S01]  /*16b0*/  @P1 LDG.E R224, desc[UR6][R4.64] ;  /* 0x0000000604e01981 */ /* 0x000562000c1e1900 */
[----:B------:R-:W-:-:S02]  /*16c0*/  ULDC.64 UR6, c[0x0][0xa20] ;  /* 0x0002880000067ab9 */ /* 0x000fc40000000a00 */
[----:B------:R-:W-:-:S04]  /*16d0*/  ISETP.NE.U32.AND P2, PT, RZ, UR6, PT ;  /* 0x00000006ff007c0c */ /* 0x000fc8000bf45070 */
[----:B------:R-:W-:Y:S01]  /*16e0*/  ISETP.NE.AND.EX P2, PT, RZ, UR7, PT, P2 ;  /* 0x00000007ff007c0c */ /* 0x000fe2000bf45320 */
[----:B------:R-:W-:-:S12]  /*16f0*/  @P1 BRA `(.L_x_1337) ;  /* 0x0000000000281947 */ /* 0x000fd80003800000 */
[----:B------:R-:W-:Y:S02]  /*1700*/  ULDC.64 UR6, c[0x0][0xa00] ;  /* 0x0002800000067ab9 */ /* 0x000fe40000000a00 */
[----:B------:R-:W-:-:S04]  /*1710*/  ISETP.NE.U32.AND P0, PT, RZ, UR6, PT ;  /* 0x00000006ff007c0c */ /* 0x000fc8000bf05070 */
[----:B------:R-:W-:-:S13]  /*1720*/  ISETP.NE.AND.EX P0, PT, RZ, UR7, PT, P0 ;  /* 0x00000007ff007c0c */ /* 0x000fda000bf05300 */
[----:B------:R-:W-:Y:S05]  /*1730*/  @!P0 BRA `(.L_x_1337) ;  /* 0x0000000000188947 */ /* 0x000fea0003800000 */
[----:B--2---:R-:W0:Y:S01]  /*1740*/  LDC.64 R2, c[0x0][0xa00] ;  /* 0x00028000ff027b82 */ /* 0x004e220000000a00 */
[----:B------:R-:W-:Y:S01]  /*1750*/  ULDC.64 UR6, c[0x0][0x208] ;  /* 0x0000820000067ab9 */ /* 0x000fe20000000a00 */
[----:B0-----:R-:W-:-:S05]  /*1760*/  IMAD.WIDE R2, R28, 0x4, R2 ;  /* 0x000000041c027825 */ /* 0x001fca00078e0202 */
[----:B-----5:R-:W2:Y:S04]  /*1770*/  LDG.E R224, desc[UR6][R2.64] ;  /* 0x0000000602e07981 */ /* 0x020ea8000c1e1900 */
[----:B------:R-:W2:Y:S02]  /*1780*/  LDG.E R5, desc[UR6][R2.64+0x4] ;  /* 0x0000040602057981 */ /* 0x000ea4000c1e1900 */
[----:B--2---:R-:W-:-:S07]  /*1790*/  IMAD.IADD R224, R5, 0x1, -R224 ;  /* 0x0000000105e07824 */ /* 0x004fce00078e0ae0 */
.L_x_1337:
[----:B--2---:R-:W-:Y:S02]  /*17a0*/  IMAD.U32 R2, RZ, RZ, UR5 ;  /* 0x00000005ff027e24 */ /* 0x004fe4000f8e00ff */
[----:B------:R-:W-:Y:S01]  /*17b0*/  IMAD.U32 R25, RZ, RZ, UR4 ;  /* 0x00000004ff197e24 */ /* 0x000fe2000f8e00ff */
[----:B------:R-:W-:Y:S06]  /*17c0*/  @!P2 BRA `(.L_x_1338) ;  /* 0x000000000014a947 */ /* 0x000fec0003800000 */
[----:B------:R-:W0:Y:S01]  /*17d0*/  LDC.64 R4, c[0x0][0xa20] ;  /* 0x00028800ff047b82 */ /* 0x000e220000000a00 */
[----:B------:R-:W-:Y:S01]  /*17e0*/  ULDC.64 UR4, c[0x0][0x208] ;  /* 0x0000820000047ab9 */ /* 0x000fe20000000a00 */
[----:B0-----:R-:W-:-:S05]  /*17f0*/  IMAD.WIDE R4, R28, 0x4, R4 ;  /* 0x000000041c047825 */ /* 0x001fca00078e0204 */
[----:B------:R0:W5:Y:S01]  /*1800*/  LDG.E R25, desc[UR4][R4.64] ;  /* 0x0000000404197981 */ /* 0x000162000c1e1900 */
[----:B------:R-:W-:Y:S05]  /*1810*/  BRA `(.L_x_1339) ;  /* 0x0000000000147947 */ /* 0x000fea0003800000 */
.L_x_1338:
[----:B------:R-:W-:Y:S05]  /*1820*/  @!P3 BRA `(.L_x_1339) ;  /* 0x000000000010b947 */ /* 0x000fea0003800000 */
[----:B------:R-:W-:Y:S02]  /*1830*/  ULDC.64 UR4, c[0x0][0x208] ;  /* 0x0000820000047ab9 */ /* 0x000fe40000000a00 */
[----:B------:R-:W2:Y:S04]  /*1840*/  LDG.E R4, desc[UR4][R8.64] ;  /* 0x0000000408047981 */ /* 0x000ea8000c1e1900 */
[----:B------:R-:W2:Y:S02]  /*1850*/  LDG.E R25, desc[UR4][R8.64+0x4] ;  /* 0x0000040408197981 */ /* 0x000ea4000c1e1900 */
[----:B--2---:R-:W-:-:S07]  /*1860*/  IMAD.IADD R25, R25, 0x1, -R4 ;  /* 0x0000000119197824 */ /* 0x004fce00078e0a04 */
.L_x_1339:
[----:B------:R-:W-:Y:S01]  /*1870*/  ULDC.64 UR4, c[0x0][0xa10] ;  /* 0x0002840000047ab9 */ /* 0x000fe20000000a00 */
[----:B------:R-:W-:Y:S01]  /*1880*/  ULDC.64 UR6, c[0x0][0x208] ;  /* 0x0000820000067ab9 */ /* 0x000fe20000000a00 */
[----:B------:R-:W-:Y:S01]  /*1890*/  ISETP.NE.U32.AND P0, PT, RZ, UR4, PT ;  /* 0x00000004ff007c0c */ /* 0x000fe2000bf05070 */
[----:B------:R-:W1:Y:S03]  /*18a0*/  LDC.64 R10, c[0x0][0x9e0] ;  /* 0x00027800ff0a7b82 */ /* 0x000e660000000a00 */
[----:B------:R-:W-:Y:S01]  /*18b0*/  ISETP.NE.AND.EX P0, PT, RZ, UR5, PT, P0 ;  /* 0x00000005ff007c0c */ /* 0x000fe2000bf05300 */
[----:B------:R-:W-:Y:S02]  /*18c0*/  ULDC.64 UR4, c[0x0][0xa30] ;  /* 0x00028c0000047ab9 */ /* 0x000fe40000000a00 */
[----:B------:R-:W-:-:S04]  /*18d0*/  ISETP.NE.U32.AND P1, PT, RZ, UR4, PT ;  /* 0x00000004ff007c0c */ /* 0x000fc8000bf25070 */
[----:B------:R-:W-:-:S06]  /*18e0*/  ISETP.NE.AND.EX P1, PT, RZ, UR5, PT, P1 ;  /* 0x00000005ff007c0c */ /* 0x000fcc000bf25310 */
[----:B0-----:R-:W0:Y:S08]  /*18f0*/  @P0 LDC.64 R4, c[0x0][0xa10] ;  /* 0x00028400ff040b82 */ /* 0x001e300000000a00 */
[----:B------:R-:W2:Y:S01]  /*1900*/  @P1 LDC.64 R6, c[0x0][0xa30] ;  /* 0x00028c00ff061b82 */ /* 0x000ea20000000a00 */
[----:B0-----:R-:W-:-:S05]  /*1910*/  @P0 IMAD.WIDE R4, R28, 0x4, R4 ;  /* 0x000000041c040825 */ /* 0x001fca00078e0204 */
[----:B------:R-:W3:Y:S04]  /*1920*/  @P0 LDG.E R3, desc[UR6][R4.64] ;  /* 0x0000000604030981 */ /* 0x000ee8000c1e1900 */
[----:B------:R-:W3:Y:S01]  /*1930*/  @P0 LDG.E R8, desc[UR6][R4.64+0x4] ;  /* 0x0000040604080981 */ /* 0x000ee2000c1e1900 */
[----:B-----5:R-:W-:Y:S02]  /*1940*/  IMAD.MOV.U32 R100, RZ, RZ, R25 ;  /* 0x000000ffff647224 */ /* 0x020fe400078e0019 */
[----:B--2---:R-:W-:-:S04]  /*1950*/  @P1 IMAD.WIDE R6, R28, 0x4, R6 ;  /* 0x000000041c061825 */ /* 0x004fc800078e0206 */
[----:B------:R-:W-:Y:S01]  /*1960*/  IMAD.IADD R9, R25, 0x1, -R0 ;  /* 0x0000000119097824 */ /* 0x000fe200078e0a00 */
[----:B------:R0:W5:Y:S01]  /*1970*/  @P1 LDG.E R100, desc[UR6][R6.64] ;  /* 0x0000000606641981 */ /* 0x000162000c1e1900 */
[----:B-1----:R-:W-:Y:S02]  /*1980*/  ISETP.GE.AND P1, PT, R11, 0x1, PT ;  /* 0x000000010b00780c */ /* 0x002fe40003f26270 */
[----:B------:R-:W-:Y:S01]  /*1990*/  LEA R103, R12, 0x80, 0x7 ;  /* 0x000000800c677811 */ /* 0x000fe200078e38ff */
[----:B---3--:R-:W-:-:S04]  /*19a0*/  @P0 IMAD.IADD R2, R8, 0x1, -R3 ;  /* 0x0000000108020824 */ /* 0x008fc800078e0a03 */
[----:B------:R-:W-:-:S04]  /*19b0*/  IMAD.IADD R219, R9, 0x1, R2 ;  /* 0x0000000109db7824 */ /* 0x000fc800078e0202 */
[C---:B------:R-:W-:Y:S01]  /*19c0*/  VIADD R0, R219.reuse, 0x3f ;  /* 0x0000003fdb007836 */ /* 0x040fe20000000000 */
[----:B------:R-:W-:-:S04]  /*19d0*/  IADD3 R103, R219, R103, -R224 ;  /* 0x00000067db677210 */ /* 0x000fc80007ffe8e0 */
[----:B------:R-:W-:-:S04]  /*19e0*/  SHF.R.S32.HI R3, RZ, 0x1f, R0 ;  /* 0x0000001fff037819 */ /* 0x000fc80000011400 */
[----:B------:R-:W-:Y:S01]  /*19f0*/  LEA.HI R3, R3, R0, RZ, 0x6 ;  /* 0x0000000003037211 */ /* 0x000fe200078f30ff */
[----:B------:R-:W-:-:S03]  /*1a00*/  IMAD.IADD R0, R103, 0x1, R10 ;  /* 0x0000000167007824 */ /* 0x000fc600078e020a */
[----:B------:R-:W-:Y:S01]  /*1a10*/  SHF.R.S32.HI R104, RZ, 0x6, R3 ;  /* 0x00000006ff687819 */ /* 0x000fe20000011403 */
[----:B0-----:R-:W-:Y:S06]  /*1a20*/  @!P1 BRA `(.L_x_1340) ;  /* 0x0000000000489947 */ /* 0x001fec0003800000 */
[C---:B------:R-:W-:Y:S01]  /*1a30*/  ISETP.GT.AND P0, PT, R103.reuse, RZ, PT ;  /* 0x000000ff6700720c */ /* 0x040fe20003f04270 */
[----:B------:R-:W-:Y:S01]  /*1a40*/  BSSY B0, `(.L_x_1341) ;  /* 0x000000e000007945 */ /* 0x000fe20003800000 */
[----:B------:R-:W-:-:S11]  /*1a50*/  VIADD R3, R103, 0xffffffff ;  /* 0xffffffff67037836 */ /* 0x000fd60000000000 */
        /* <DEDUP_REMOVED lines=8> */
.L_x_1342:
[----:B------:R-:W-:-:S13]  /*1ae0*/  ISETP.NE.AND P0, PT, R11, 0x1, PT ;  /* 0x000000010b00780c */ /* 0x000fda0003f05270 */
[----:B------:R-:W0:Y:S02]  /*1af0*/  @P0 LDC.64 R4, c[0x0][0x9e8] ;  /* 0x00027a00ff040b82 */ /* 0x000e240000000a00 */
[----:B0-----:R-:W-:-:S05]  /*1b00*/  @P0 IMAD.HI.U32 R4, R3, R4, RZ ;  /* 0x0000000403040227 */ /* 0x001fca00078e00ff */
[----:B------:R-:W-:-:S07]  /*1b10*/  @P0 SHF.R.U32.HI R3, RZ, R5, R4 ;  /* 0x00000005ff030219 */ /* 0x000fce0000011604 */
.L_x_1343:
[----:B------:R-:W-:Y:S05]  /*1b20*/  BSYNC B0 ;  /* 0x0000000000007941 */ /* 0x000fea0003800000 */
.L_x_1341:
[----:B------:R-:W-:-:S05]  /*1b30*/  IMAD R3, R3, R11, R11 ;  /* 0x0000000b03037224 */ /* 0x000fca00078e020b */
[----:B------:R-:W-:-:S07]  /*1b40*/  VIMNMX R0, R0, R3, PT ;  /* 0x0000000300007248 */ /* 0x000fce0003fe0100 */
.L_x_1340:
[----:B------:R-:W-:Y:S01]  /*1b50*/  IMAD R4, R12, 0x80, -R224 ;  /* 0x000000800c047824 */ /* 0x000fe200078e0ae0 */
[----:B------:R-:W-:-:S03]  /*1b60*/  ULDC UR4, c[0x0][0x9dc] ;  /* 0x0002770000047ab9 */ /* 0x000fc60000000800 */
[----:B------:R-:W-:-:S04]  /*1b70*/  IMAD.IADD R101, R219, 0x1, R4 ;  /* 0x00000001db657824 */ /* 0x000fc800078e0204 */
[----:B------:R-:W-:Y:S01]  /*1b80*/  VIADD R3, R101, -UR4 ;  /* 0x8000000465037c36 */ /* 0x000fe20008000000 */
[----:B------:R-:W-:Y:S06]  /*1b90*/  @!P1 BRA `(.L_x_1344) ;  /* 0x0000000000489947 */ /* 0x000fec0003800000 */
[----:B------:R-:W-:Y:S01]  /*1ba0*/  ISETP.GT.AND P0, PT, R101, -0x1, PT ;  /* 0xffffffff6500780c */ /* 0x000fe20003f04270 */
[----:B------:R-:W-:-:S12]  /*1bb0*/  BSSY B0, `(.L_x_1345) ;  /* 0x000000e000007945 */ /* 0x000fd80003800000 */
        /* <DEDUP_REMOVED lines=8> */
.L_x_1346:
[----:B------:R-:W-:Y:S01]  /*1c40*/  ISETP.NE.AND P0, PT, R11, 0x1, PT ;  /* 0x000000010b00780c */ /* 0x000fe20003f05270 */
[----:B------:R-:W-:-:S12]  /*1c50*/  IMAD.MOV.U32 R4, RZ, RZ, R101 ;  /* 0x000000ffff047224 */ /* 0x000fd800078e0065 */
[----:B------:R-:W0:Y:S02]  /*1c60*/  @P0 LDC.64 R6, c[0x0][0x9e8] ;  /* 0x00027a00ff060b82 */ /* 0x000e240000000a00 */
[----:B0-----:R-:W-:-:S05]  /*1c70*/  @P0 IMAD.HI.U32 R6, R101, R6, RZ ;  /* 0x0000000665060227 */ /* 0x001fca00078e00ff */
[----:B------:R-:W-:-:S07]  /*1c80*/  @P0 SHF.R.U32.HI R4, RZ, R7, R6 ;  /* 0x00000007ff040219 */ /* 0x000fce0000011606 */
.L_x_1347:
[----:B------:R-:W-:Y:S05]  /*1c90*/  BSYNC B0 ;  /* 0x0000000000007941 */ /* 0x000fea0003800000 */
.L_x_1345:
[----:B------:R-:W-:-:S05]  /*1ca0*/  IMAD R4, R4, R11, RZ ;  /* 0x0000000b04047224 */ /* 0x000fca00078e02ff */
[----:B------:R-:W-:-:S07]  /*1cb0*/  VIMNMX R3, R3, R4, !PT ;  /* 0x0000000403037248 */ /* 0x000fce0007fe0100 */
.L_x_1344:
[----:B------:R-:W-:Y:S01]  /*1cc0*/  VIADD R0, R0, 0x3f ;  /* 0x0000003f00007836 */ /* 0x000fe20000000000 */
[----:B------:R-:W-:-:S04]  /*1cd0*/  SHF.R.S32.HI R4, RZ, 0x1f, R3 ;  /* 0x0000001fff047819 */ /* 0x000fc80000011403 */
[----:B------:R-:W-:Y:S02]  /*1ce0*/  SHF.R.S32.HI R5, RZ, 0x1f, R0 ;  /* 0x0000001fff057819 */ /* 0x000fe40000011400 */
[----:B------:R-:W-:Y:S02]  /*1cf0*/  LEA.HI R4, R4, R3, RZ, 0x6 ;  /* 0x0000000304047211 */ /* 0x000fe400078f30ff */
[----:B------:R-:W-:Y:S02]  /*1d00*/  LEA.HI R5, R5, R0, RZ, 0x6 ;  /* 0x0000000005057211 */ /* 0x000fe400078f30ff */
[----:B------:R-:W-:Y:S02]  /*1d10*/  SHF.R.S32.HI R4, RZ, 0x6, R4 ;  /* 0x00000006ff047819 */ /* 0x000fe40000011404 */
[----:B------:R-:W-:Y:S02]  /*1d20*/  SHF.R.S32.HI R5, RZ, 0x6, R5 ;  /* 0x00000006ff057819 */ /* 0x000fe40000011405 */
[----:B------:R-:W-:-:S02]  /*1d30*/  VIMNMX R4, RZ, R4, !PT ;  /* 0x00000004ff047248 */ /* 0x000fc40007fe0100 */
[----:B------:R-:W-:-:S03]  /*1d40*/  VIMNMX R5, R104, R5, PT ;  /* 0x0000000568057248 */ /* 0x000fc60003fe0100 */
[--C-:B------:R-:W-:Y:S02]  /*1d50*/  IMAD R4, R4, 0x40, -R9.reuse ;  /* 0x0000004004047824 */ /* 0x100fe400078e0a09 */
[----:B------:R-:W-:-:S03]  /*1d60*/  IMAD R5, R5, 0x40, -R9 ;  /* 0x0000004005057824 */ /* 0x000fc600078e0a09 */
[----:B------:R-:W-:Y:S02]  /*1d70*/  VIMNMX R4, RZ, R4, !PT ;  /* 0x00000004ff047248 */ /* 0x000fe40007fe0100 */
[----:B------:R-:W-:Y:S02]  /*1d80*/  VIMNMX R5, R5, R2, PT ;  /* 0x0000000205057248 */ /* 0x000fe40003fe0100 */
[----:B------:R-:W-:Y:S02]  /*1d90*/  SHF.R.U32.HI R23, RZ, 0x6, R4 ;  /* 0x00000006ff177819 */ /* 0x000fe40000011604 */
[----:B------:R-:W-:-:S03]  /*1da0*/  ISETP.GT.AND P0, PT, R5, R4, PT ;  /* 0x000000040500720c */ /* 0x000fc60003f04270 */
[----:B------:R-:W-:-:S10]  /*1db0*/  IMAD.MOV.U32 R24, RZ, RZ, R23 ;  /* 0x000000ffff187224 */ /* 0x000fd400078e0017 */
[----:B------:R-:W-:-:S05]  /*1dc0*/  @P0 VIADD R0, R5, 0x3f ;  /* 0x0000003f05000836 */ /* 0x000fca0000000000 */
[----:B------:R-:W-:-:S04]  /*1dd0*/  @P0 SHF.R.S32.HI R3, RZ, 0x1f, R0 ;  /* 0x0000001fff030819 */ /* 0x000fc80000011400 */
[----:B------:R-:W-:-:S04]  /*1de0*/  @P0 LEA.HI R3, R3, R0, RZ, 0x6 ;  /* 0x0000000003030211 */ /* 0x000fc800078f30ff */
[----:B------:R-:W-:Y:S02]  /*1df0*/  @P0 SHF.R.S32.HI R24, RZ, 0x6, R3 ;  /* 0x00000006ff180819 */ /* 0x000fe40000011403 */
[----:B------:R-:W-:Y:S02]  /*1e00*/  PLOP3.LUT P0, PT, PT, PT, PT, 0x80, 0x0 ;  /* 0x000000000000781c */ /* 0x000fe40003f0f070 */
[----:B------:R-:W-:-:S13]  /*1e10*/  ISETP.GT.AND P1, PT, R24, R23, PT ;  /* 0x000000171800720c */ /* 0x000fda0003f24270 */
[----:B------:R-:W-:Y:S05]  /*1e20*/  @!P1 BRA `(.L_x_1348) ;  /* 0x0000006c00009947 */ /* 0x000fea0003800000 */
        /* <DEDUP_REMOVED lines=20> */
.L_x_1350:
[----:B------:R-:W-:Y:S05]  /*1f70*/  BSYNC B6 ;  /* 0x0000000000067941 */ /* 0x000fea0003800000 */
.L_x_1349:
        /* <DEDUP_REMOVED lines=20> */
.L_x_1352:
[----:B------:R-:W-:Y:S05]  /*20c0*/  BSYNC B6 ;  /* 0x0000000000067941 */ /* 0x000fea0003800000 */
.L_x_1351:
[----:B------:R-:W-:Y:S01]  /*20d0*/  ULDC.64 UR4, c[0x0][0x9f8] ;  /* 0x00027e0000047ab9 */ /* 0x000fe20000000a00 */
[----:B------:R-:W0:Y:S01]  /*20e0*/  LDC R0, c[0x0][0x428] ;  /* 0x00010a00ff007b82 */ /* 0x000e220000000800 */
[----:B------:R-:W-:Y:S01]  /*20f0*/  ISETP.NE.U32.AND P0, PT, RZ, UR4, PT ;  /* 0x00000004ff007c0c */ /* 0x000fe2000bf05070 */
[----:B------:R-:W-:Y:S01]  /*2100*/  IMAD.MOV.U32 R3, RZ, RZ, R28 ;  /* 0x000000ffff037224 */ /* 0x000fe200078e001c */
[----:B------:R-:W-:Y:S01]  /*2110*/  ULDC.64 UR6, c[0x0][0x208] ;  /* 0x0000820000067ab9 */ /* 0x000fe20000000a00 */
[----:B------:R-:W-:Y:S01]  /*2120*/  IMAD.MOV.U32 R7, RZ, RZ, R27 ;  /* 0x000000ffff077224 */ /* 0x000fe200078e001b */
[----:B------:R-:W-:Y:S01]  /*2130*/  ISETP.NE.AND.EX P0, PT, RZ, UR5, PT, P0 ;  /* 0x00000005ff007c0c */ /* 0x000fe2000bf05300 */
[----:B------:R-:W-:Y:S01]  /*2140*/  ULDC.64 UR4, c[0x0][0x2f8] ;  /* 0x0000be0000047ab9 */ /* 0x000fe20000000a00 */
[----:B------:R-:W2:Y:S01]  /*2150*/  LDL R34, [R1+0x38] ;  /* 0x0000380001227983 */ /* 0x000ea20000100800 */
[----:B------:R-:W-:Y:S01]  /*2160*/  IMAD.IADD R77, R26, 0x1, R25 ;  /* 0x000000011a4d7824 */ /* 0x000fe200078e0219 */
[----:B------:R-:W1:Y:S01]  /*2170*/  LDC.64 R12, c[0x0][0x2f0] ;  /* 0x0000bc00ff0c7b82 */ /* 0x000e620000000a00 */
[----:B------:R-:W-:Y:S01]  /*2180*/  VIADD R20, R228, 0x80 ;  /* 0x00000080e4147836 */ /* 0x000fe20000000000 */
[----:B------:R-:W3:Y:S01]  /*2190*/  LDL R33, [R1+0x3c] ;  /* 0x00003c0001217983 */ /* 0x000ee20000100800 */
[----:B------:R-:W-:-:S03]  /*21a0*/  ULDC.64 UR8, c[0x0][0x320] ;  /* 0x0000c80000087ab9 */ /* 0x000fc60000000a00 */
[----:B------:R-:W4:Y:S02]  /*21b0*/  LDL R26, [R1+0x40] ;  /* 0x00004000011a7983 */ /* 0x000f240000100800 */
[----:B------:R-:W1:Y:S02]  /*21c0*/  LDC R32, c[0x0][0x3d4] ;  /* 0x0000f500ff207b82 */ /* 0x000e640000000800 */
[----:B------:R-:W4:Y:S06]  /*21d0*/  LDL R14, [R1+0x48] ;  /* 0x00004800010e7983 */ /* 0x000f2c0000100800 */
[----:B------:R-:W0:Y:S02]  /*21e0*/  @P0 LDC.64 R4, c[0x0][0x9f8] ;  /* 0x00027e00ff040b82 */ /* 0x000e240000000a00 */
[----:B0-----:R-:W-:Y:S01]  /*21f0*/  @P0 IMAD.WIDE R4, R28, 0x4, R4 ;  /* 0x000000041c040825 */ /* 0x001fe200078e0204 */
[----:B------:R-:W-:-:S05]  /*2200*/  SHF.R.S32.HI R31, RZ, 0x1f, R77 ;  /* 0x0000001fff1f7819 */ /* 0x000fca000001144d */
[----:B------:R-:W0:Y:S01]  /*2210*/  LDC.64 R28, c[0x0][0x3d8] ;  /* 0x0000f600ff1c7b82 */ /* 0x000e220000000a00 */
[----:B------:R1:W2:Y:S01]  /*2220*/  @P0 LDG.E R3, desc[UR6][R4.64] ;  /* 0x0000000604030981 */ /* 0x0002a2000c1e1900 */
[----:B------:R-:W-:Y:S01]  /*2230*/  ISETP.NE.AND P0, PT, R0, 0x1, PT ;  /* 0x000000010000780c */ /* 0x000fe20003f05270 */
[----:B------:R-:W-:Y:S01]  /*2240*/  ULDC UR6, c[0x0][0x2e4] ;  /* 0x0000b90000067ab9 */ /* 0x000fe20000000800 */
[-C--:B-1----:R-:W-:Y:S01]  /*2250*/  IMAD R6, R31, R12.reuse, RZ ;  /* 0x0000000c1f067224 */ /* 0x082fe200078e02ff */
[----:B------:R-:W-:Y:S01]  /*2260*/  ISETP.GE.AND P1, PT, R225, UR6, PT ;  /* 0x00000006e1007c0c */ /* 0x000fe2000bf26270 */
[----:B------:R-:W-:-:S09]  /*2270*/  IMAD.WIDE.U32 R4, R77, R12, RZ ;  /* 0x0000000c4d047225 */ /* 0x000fd200078e00ff */
[----:B------:R-:W1:Y:S08]  /*2280*/  @P0 LDC R0, c[0x0][0x42c] ;  /* 0x00010b00ff000b82 */ /* 0x000e700000000800 */
[----:B------:R-:W0:Y:S01]  /*2290*/  @P0 LDC R9, c[0x0][0x430] ;  /* 0x00010c00ff090b82 */ /* 0x000e220000000800 */
[----:B-1----:R-:W-:Y:S02]  /*22a0*/  @P0 IMAD.HI.U32 R0, R27, R0, RZ ;  /* 0x000000001b000227 */ /* 0x002fe400078e00ff */
[----:B------:R-:W4:Y:S03]  /*22b0*/  LDL R27, [R1+0x44] ;  /* 0x00004400011b7983 */ /* 0x000f260000100800 */
[----:B0-----:R-:W-:Y:S01]  /*22c0*/  @P0 SHF.R.U32.HI R7, RZ, R9, R0 ;  /* 0x00000009ff070219 */ /* 0x001fe20000011600 */
[----:B------:R-:W-:Y:S01]  /*22d0*/  IMAD R9, R77, R13, R6 ;  /* 0x0000000d4d097224 */ /* 0x000fe200078e0206 */
[----:B------:R-:W-:-:S02]  /*22e0*/  SEL R6, RZ, 0xffffffff, P1 ;  /* 0xffffffffff067807 */ /* 0x000fc40000800000 */
[----:B------:R-:W-:Y:S01]  /*22f0*/  SHF.R.S32.HI R8, RZ, 0x1f, R7 ;  /* 0x0000001fff087819 */ /* 0x000fe20000011407 */
[----:B------:R-:W-:Y:S01]  /*2300*/  IMAD.IADD R5, R5, 0x1, R9 ;  /* 0x0000000105057824 */ /* 0x000fe200078e0209 */
[----:B------:R-:W-:Y:S01]  /*2310*/  ISETP.GE.AND P0, PT, R228, UR6, PT ;  /* 0x00000006e4007c0c */ /* 0x000fe2000bf06270 */
[----:B------:R-:W-:Y:S02]  /*2320*/  IMAD.SHL.U32 R9, R6, 0x2, RZ ;  /* 0x0000000206097824 */ /* 0x000fe400078e00ff */
[----:B------:R-:W-:Y:S01]  /*2330*/  IMAD R10, R8, UR4, RZ ;  /* 0x00000004080a7c24 */ /* 0x000fe2000f8e02ff */
[----:B------:R-:W-:Y:S01]  /*2340*/  SEL R0, RZ, 0x1, P0 ;  /* 0x00000001ff007807 */ /* 0x000fe20000000000 */
[C---:B------:R-:W-:Y:S01]  /*2350*/  IMAD.WIDE.U32 R4, R7.reuse, UR4, R4 ;  /* 0x0000000407047c25 */ /* 0x040fe2000f8e0004 */
[----:B------:R-:W-:Y:S02]  /*2360*/  ISETP.GE.AND P0, PT, R20, UR6, PT ;  /* 0x0000000614007c0c */ /* 0x000fe4000bf06270 */
[----:B------:R-:W0:Y:S01]  /*2370*/  LDC.64 R20, c[0x0][0x3e8] ;  /* 0x0000fa00ff147b82 */ /* 0x000e220000000a00 */
[----:B------:R-:W-:Y:S01]  /*2380*/  IMAD R11, R7, UR5, R10 ;  /* 0x00000005070b7c24 */ /* 0x000fe2000f8e020a */
[----:B------:R-:W-:Y:S01]  /*2390*/  LOP3.LUT R0, R9, 0x2, R0, 0xe2, !PT ;  /* 0x0000000209007812 */ /* 0x000fe200078ee200 */
[----:B------:R-:W3:Y:S01]  /*23a0*/  LDL R10, [R1+0x34] ;  /* 0x00003400010a7983 */ /* 0x000ee20000100800 */
[----:B------:R-:W-:Y:S01]  /*23b0*/  ULDC.64 UR4, c[0x0][0xa08] ;  /* 0x0002820000047ab9 */ /* 0x000fe20000000a00 */
[----:B------:R-:W-:-:S02]  /*23c0*/  SEL R9, RZ, 0x4, P0 ;  /* 0x00000004ff097807 */ /* 0x000fc40000000000 */
[----:B------:R-:W-:Y:S02]  /*23d0*/  ISETP.NE.U32.AND P0, PT, RZ, UR4, PT ;  /* 0x00000004ff007c0c */ /* 0x000fe4000bf05070 */
[----:B------:R-:W-:Y:S02]  /*23e0*/  LOP3.LUT R30, R0, R9, RZ, 0xfc, !PT ;  /* 0x00000009001e7212 */ /* 0x000fe400078efcff */
[----:B------:R-:W-:Y:S01]  /*23f0*/  ISETP.NE.AND.EX P0, PT, RZ, UR5, PT, P0 ;  /* 0x00000005ff007c0c */ /* 0x000fe2000bf05300 */
[----:B------:R-:W-:Y:S01]  /*2400*/  IMAD.IADD R5, R5, 0x1, R11 ;  /* 0x0000000105057824 */ /* 0x000fe200078e020b */
[----:B------:R-:W-:Y:S01]  /*2410*/  ULDC.64 UR4, c[0x0][0x300] ;  /* 0x0000c00000047ab9 */ /* 0x000fe20000000a00 */
[----:B------:R-:W-:Y:S01]  /*2420*/  SHF.R.S32.HI R229, RZ, 0x1f, R228 ;  /* 0x0000001fffe57819 */ /* 0x000fe200000114e4 */
[----:B------:R-:W-:-:S04]  /*2430*/  IMAD R6, R8, UR8, RZ ;  /* 0x0000000808067c24 */ /* 0x000fc8000f8e02ff */
[C---:B------:R-:W-:Y:S02]  /*2440*/  IMAD R25, R7.reuse, UR9, R6 ;  /* 0x0000000907197c24 */ /* 0x040fe4000f8e0206 */
[----:B------:R-:W-:Y:S01]  /*2450*/  IMAD.WIDE.U32 R6, R7, UR8, R228 ;  /* 0x0000000807067c25 */ /* 0x000fe2000f8e00e4 */
[----:B------:R-:W-:-:S03]  /*2460*/  ISETP.GE.AND P3, PT, R228, R32, PT ;  /* 0x00000020e400720c */ /* 0x000fc60003f66270 */
[----:B------:R-:W-:Y:S01]  /*2470*/  IMAD.IADD R7, R7, 0x1, R25 ;  /* 0x0000000107077824 */ /* 0x000fe200078e0219 */
[----:B------:R-:W-:Y:S02]  /*2480*/  SHF.R.S32.HI R209, RZ, 0x1f, R208 ;  /* 0x0000001fffd17819 */ /* 0x000fe400000114d0 */
[----:B------:R-:W-:Y:S01]  /*2490*/  ISETP.GE.AND P2, PT, R225, R32, PT ;  /* 0x00000020e100720c */ /* 0x000fe20003f46270 */
[----:B------:R-:W-:-:S04]  /*24a0*/  IMAD.WIDE.U32 R78, R18, R28, R228 ;  /* 0x0000001c124e7225 */ /* 0x000fc800078e00e4 */
[----:B------:R-:W-:-:S04]  /*24b0*/  IMAD.WIDE.U32 R80, R18, R28, R208 ;  /* 0x0000001c12507225 */ /* 0x000fc800078e00d0 */
[----:B0-----:R-:W-:-:S04]  /*24c0*/  IMAD.WIDE.U32 R84, R18, R20, R208 ;  /* 0x0000001412547225 */ /* 0x001fc800078e00d0 */
[C---:B------:R-:W-:Y:S01]  /*24d0*/  IMAD.WIDE.U32 R82, R18.reuse, R20, R228 ;  /* 0x0000001412527225 */ /* 0x040fe200078e00e4 */
[----:B------:R-:W0:Y:S01]  /*24e0*/  S2R R108, SR_TID.X ;  /* 0x00000000006c7919 */ /* 0x000e220000002100 */
[----:B-----5:R-:W-:Y:S02]  /*24f0*/  SHF.R.S32.HI R25, RZ, 0x1f, R100 ;  /* 0x0000001fff197819 */ /* 0x020fe40000011464 */
[----:B------:R-:W-:-:S05]  /*2500*/  IADD3 R76, P1, R18, R77, RZ ;  /* 0x0000004d124c7210 */ /* 0x000fca0007f3e0ff */
[----:B------:R-:W-:Y:S01]  /*2510*/  IMAD.X R77, R19, 0x1, R31, P1 ;  /* 0x00000001134d7824 */ /* 0x000fe200008e061f */
[----:B0-----:R-:W-:Y:S02]  /*2520*/  LEA.HI R108, R108, 0x8, RZ, 0x19 ;  /* 0x000000086c6c7811 */ /* 0x001fe400078fc8ff */
[----:B--2---:R-:W-:Y:S02]  /*2530*/  SHF.R.S32.HI R0, RZ, 0x1f, R3 ;  /* 0x0000001fff007819 */ /* 0x004fe40000011403 */
[----:B------:R-:W-:Y:S02]  /*2540*/  SEL R87, R3, RZ, !P0 ;  /* 0x000000ff03577207 */ /* 0x000fe40004000000 */
[----:B------:R-:W-:-:S03]  /*2550*/  SEL R0, R0, RZ, !P0 ;  /* 0x000000ff00007207 */ /* 0x000fc60004000000 */
[----:B------:R-:W-:-:S04]  /*2560*/  IMAD.WIDE.U32 R88, R87, UR4, R4 ;  /* 0x0000000457587c25 */ /* 0x000fc8000f8e0004 */
[C---:B------:R-:W-:Y:S02]  /*2570*/  IMAD R4, R19.reuse, R12, RZ ;  /* 0x0000000c13047224 */ /* 0x040fe400078e02ff */
[----:B------:R-:W-:Y:S02]  /*2580*/  IMAD R8, R0, UR4, RZ ;  /* 0x0000000400087c24 */ /* 0x000fe4000f8e02ff */
[C---:B------:R-:W-:Y:S02]  /*2590*/  IMAD R15, R18.reuse, R13, R4 ;  /* 0x0000000d120f7224 */ /* 0x040fe400078e0204 */
[----:B------:R-:W-:Y:S02]  /*25a0*/  IMAD R3, R19, R20, RZ ;  /* 0x0000001413037224 */ /* 0x000fe400078e02ff */
[----:B------:R-:W-:Y:S01]  /*25b0*/  IMAD R11, R87, UR5, R8 ;  /* 0x00000005570b7c24 */ /* 0x000fe2000f8e0208 */
[----:B------:R-:W-:Y:S01]  /*25c0*/  ULDC.64 UR4, c[0x0][0x328] ;  /* 0x0000ca0000047ab9 */ /* 0x000fe20000000a00 */
[----:B------:R-:W-:-:S04]  /*25d0*/  IMAD.WIDE.U32 R4, R18, R12, R228 ;  /* 0x0000000c12047225 */ /* 0x000fc800078e00e4 */
[----:B------:R-:W-:Y:S02]  /*25e0*/  IMAD R8, R0, UR4, RZ ;  /* 0x0000000400087c24 */ /* 0x000fe4000f8e02ff */
[----:B------:R-:W-:Y:S01]  /*25f0*/  IMAD R9, R18, R21, R3 ;  /* 0x0000001512097224 */ /* 0x000fe200078e0203 */
[----:B------:R-:W-:Y:S01]  /*2600*/  IADD3 R3, P0, R88, R4, RZ ;  /* 0x0000000458037210 */ /* 0x000fe20007f1e0ff */
[----:B------:R-:W-:Y:S02]  /*2610*/  IMAD.IADD R0, R89, 0x1, R11 ;  /* 0x0000000159007824 */ /* 0x000fe400078e020b */
[----:B------:R-:W-:-:S03]  /*2620*/  IMAD R97, R87, UR5, R8 ;  /* 0x0000000557617c24 */ /* 0x000fc6000f8e0208 */
[----:B------:R-:W-:Y:S01]  /*2630*/  IADD3.X R4, R0, R5, R15, P0, !PT ;  /* 0x0000000500047210 */ /* 0x000fe200007fe40f */
[----:B------:R-:W-:Y:S02]  /*2640*/  IMAD R5, R19, R28, RZ ;  /* 0x0000001c13057224 */ /* 0x000fe400078e02ff */
[----:B------:R-:W-:-:S04]  /*2650*/  IMAD.WIDE.U32 R86, R87, UR4, R6 ;  /* 0x0000000457567c25 */ /* 0x000fc8000f8e0006 */
[----:B------:R-:W-:Y:S01]  /*2660*/  IMAD R7, R18, R29, R5 ;  /* 0x0000001d12077224 */ /* 0x000fe200078e0205 */
[C---:B------:R-:W-:Y:S02]  /*2670*/  SEL R5, R32.reuse, RZ, P3 ;  /* 0x000000ff20057207 */ /* 0x040fe40001800000 */
[----:B------:R-:W-:-:S03]  /*2680*/  SEL R6, R32, RZ, P2 ;  /* 0x000000ff20067207 */ /* 0x000fc60001000000 */
[----:B------:R-:W-:Y:S02]  /*2690*/  IMAD.IADD R5, R228, 0x1, R5 ;  /* 0x00000001e4057824 */ /* 0x000fe400078e0205 */
[----:B------:R-:W-:Y:S02]  /*26a0*/  IMAD.IADD R81, R81, 0x1, R7 ;  /* 0x0000000151517824 */ /* 0x000fe400078e0207 */
[----:B------:R-:W-:Y:S02]  /*26b0*/  IMAD.IADD R79, R7, 0x1, R79 ;  /* 0x00000001074f7824 */ /* 0x000fe400078e024f */
[----:B------:R-:W-:Y:S01]  /*26c0*/  IMAD.IADD R7, R225, 0x1, R6 ;  /* 0x00000001e1077824 */ /* 0x000fe200078e0206 */
[----:B------:R-:W-:-:S04]  /*26d0*/  SHF.R.S32.HI R6, RZ, 0x1f, R5 ;  /* 0x0000001fff067819 */ /* 0x000fc80000011405 */
[CC--:B------:R-:W-:Y:S02]  /*26e0*/  LEA.HI R35, R6.reuse, R5.reuse, RZ, 0x3 ;  /* 0x0000000506237211 */ /* 0x0c0fe400078f18ff */
[----:B------:R-:W-:Y:S02]  /*26f0*/  LEA.HI R5, R6, R5, RZ, 0x6 ;  /* 0x0000000506057211 */ /* 0x000fe400078f30ff */
[----:B------:R-:W-:Y:S01]  /*2700*/  SHF.R.S32.HI R8, RZ, 0x1f, R7 ;  /* 0x0000001fff087819 */ /* 0x000fe20000011407 */
[----:B------:R-:W-:Y:S02]  /*2710*/  IMAD.IADD R85, R85, 0x1, R9 ;  /* 0x0000000155557824 */ /* 0x000fe400078e0209 */
[----:B------:R-:W-:Y:S01]  /*2720*/  IMAD.IADD R83, R9, 0x1, R83 ;  /* 0x0000000109537824 */ /* 0x000fe200078e0253 */
[CC--:B------:R-:W-:Y:S01]  /*2730*/  LEA.HI R9, R8.reuse, R7.reuse, RZ, 0x6 ;  /* 0x0000000708097211 */ /* 0x0c0fe200078f30ff */
[----:B------:R-:W-:Y:S01]  /*2740*/  IMAD.SHL.U32 R6, R5, 0x40, RZ ;  /* 0x0000004005067824 */ /* 0x000fe200078e00ff */
[----:B------:R-:W-:-:S02]  /*2750*/  LEA.HI R91, R8, R7, RZ, 0x3 ;  /* 0x00000007085b7211 */ /* 0x000fc400078f18ff */
[----:B------:R-:W-:Y:S02]  /*2760*/  LOP3.LUT R5, R35, 0x38, RZ, 0xc0, !PT ;  /* 0x0000003823057812 */ /* 0x000fe400078ec0ff */
[C---:B---3--:R-:W-:Y:S01]  /*2770*/  LOP3.LUT R8, R10.reuse, 0x38, R35, 0xf8, !PT ;  /* 0x000000380a087812 */ /* 0x048fe200078ef823 */
[----:B------:R-:W-:Y:S01]  /*2780*/  IMAD.SHL.U32 R9, R9, 0x40, RZ ;  /* 0x0000004009097824 */ /* 0x000fe200078e00ff */
[----:B------:R-:W-:Y:S02]  /*2790*/  LOP3.LUT R7, R91, 0x38, RZ, 0xc0, !PT ;  /* 0x000000385b077812 */ /* 0x000fe400078ec0ff */
[----:B------:R-:W-:Y:S02]  /*27a0*/  LOP3.LUT R5, R5, 0x1c0, R34, 0xf8, !PT ;  /* 0x000001c005057812 */ /* 0x000fe400078ef822 */
[----:B------:R-:W-:Y:S02]  /*27b0*/  LOP3.LUT R10, R10, 0x38, R91, 0xf8, !PT ;  /* 0x000000380a0a7812 */ /* 0x000fe400078ef85b */
[----:B------:R-:W-:-:S02]  /*27c0*/  LOP3.LUT R11, R8, R33, RZ, 0x3c, !PT ;  /* 0x00000021080b7212 */ /* 0x000fc400078e3cff */
[----:B------:R-:W-:Y:S02]  /*27d0*/  LOP3.LUT R6, R6, 0xfffff000, RZ, 0xc0, !PT ;  /* 0xfffff00006067812 */ /* 0x000fe400078ec0ff */
[----:B------:R-:W-:Y:S02]  /*27e0*/  LOP3.LUT R8, R7, 0x1c0, R34, 0xf8, !PT ;  /* 0x000001c007087812 */ /* 0x000fe400078ef822 */
[----:B----4-:R-:W-:Y:S02]  /*27f0*/  LOP3.LUT R7, R5, R27, RZ, 0x3c, !PT ;  /* 0x0000001b05077212 */ /* 0x010fe400078e3cff */
[----:B------:R-:W-:Y:S02]  /*2800*/  LOP3.LUT R9, R9, 0xfffff000, RZ, 0xc0, !PT ;  /* 0xfffff00009097812 */ /* 0x000fe400078ec0ff */
[----:B------:R-:W-:Y:S02]  /*2810*/  LOP3.LUT R10, R10, R33, RZ, 0x3c, !PT ;  /* 0x000000210a0a7212 */ /* 0x000fe400078e3cff */
[----:B------:R-:W-:-:S02]  /*2820*/  IADD3 R5, R11, R6, R26 ;  /* 0x000000060b057210 */ /* 0x000fc40007ffe01a */
[----:B------:R-:W-:Y:S02]  /*2830*/  LOP3.LUT R8, R8, R27, RZ, 0x3c, !PT ;  /* 0x0000001b08087212 */ /* 0x000fe400078e3cff */
[----:B------:R-:W-:Y:S02]  /*2840*/  IADD3 R6, R7, R6, R14 ;  /* 0x0000000607067210 */ /* 0x000fe40007ffe00e */
[-C--:B------:R-:W-:Y:S01]  /*2850*/  IADD3 R7, R10, R9.reuse, R26 ;  /* 0x000000090a077210 */ /* 0x080fe20007ffe01a */
[----:B------:R-:W-:Y:S01]  /*2860*/  VIADD R26, R228, 0xc0 ;  /* 0x000000c0e41a7836 */ /* 0x000fe20000000000 */
[----:B------:R-:W-:Y:S01]  /*2870*/  IADD3 R8, R8, R9, R14 ;  /* 0x0000000908087210 */ /* 0x000fe20007ffe00e */
[C---:B------:R-:W-:Y:S02]  /*2880*/  IMAD R14, R25.reuse, R20, RZ ;  /* 0x00000014190e7224 */ /* 0x040fe400078e02ff */
[----:B------:R-:W-:Y:S01]  /*2890*/  IMAD R25, R25, R28, RZ ;  /* 0x0000001c19197224 */ /* 0x000fe200078e02ff */
[----:B------:R-:W-:Y:S01]  /*28a0*/  ISETP.GE.AND P0, PT, R26, UR6, PT ;  /* 0x000000061a007c0c */ /* 0x000fe2000bf06270 */
[----:B------:R-:W-:Y:S01]  /*28b0*/  IMAD R37, R100, R21, R14 ;  /* 0x0000001564257224 */ /* 0x000fe200078e020e */
[----:B------:R-:W-:Y:S01]  /*28c0*/  SHF.L.U64.HI R9, R12, 0x6, R13 ;  /* 0x000000060c097819 */ /* 0x000fe2000001020d */
[----:B------:R-:W-:Y:S01]  /*28d0*/  IMAD R33, R100, R29, R25 ;  /* 0x0000001d64217224 */ /* 0x000fe200078e0219 */
[----:B------:R-:W-:-:S02]  /*28e0*/  SHF.L.U64.HI R10, R12, 0x5, R13 ;  /* 0x000000050c0a7819 */ /* 0x000fc4000001020d */
[C-C-:B------:R-:W-:Y:S02]  /*28f0*/  SHF.L.U64.HI R13, R20.reuse, 0x6, R21.reuse ;  /* 0x00000006140d7819 */ /* 0x140fe40000010215 */
[----:B------:R-:W-:Y:S02]  /*2900*/  SHF.L.U64.HI R14, R20, 0x5, R21 ;  /* 0x00000005140e7819 */ /* 0x000fe40000010215 */
[C-C-:B------:R-:W-:Y:S02]  /*2910*/  SHF.L.U64.HI R21, R28.reuse, 0x6, R29.reuse ;  /* 0x000000061c157819 */ /* 0x140fe4000001021d */
[----:B------:R-:W-:Y:S02]  /*2920*/  SHF.L.U64.HI R25, R28, 0x5, R29 ;  /* 0x000000051c197819 */ /* 0x000fe4000001021d */
[----:B------:R-:W-:Y:S01]  /*2930*/  SEL R29, RZ, 0x8, P0 ;  /* 0x00000008ff1d7807 */ /* 0x000fe20000000000 */
[----:B------:R-:W-:Y:S01]  /*2940*/  IMAD.WIDE.U32 R80, R100, R28, R80 ;  /* 0x0000001c64507225 */ /* 0x000fe200078e0050 */
[----:B------:R-:W-:-:S02]  /*2950*/  SHF.R.S32.HI R34, RZ, 0x3, R35 ;  /* 0x00000003ff227819 */ /* 0x000fc40000011423 */
[----:B------:R-:W-:Y:S01]  /*2960*/  LOP3.LUT R94, R30, R29, RZ, 0xfc, !PT ;  /* 0x0000001d1e5e7212 */ /* 0x000fe200078efcff */
[CC--:B------:R-:W-:Y:S01]  /*2970*/  IMAD.WIDE.U32 R84, R100.reuse, R20.reuse, R84 ;  /* 0x0000001464547225 */ /* 0x0c0fe200078e0054 */
[----:B------:R-:W-:Y:S02]  /*2980*/  SHF.R.S32.HI R90, RZ, 0x3, R91 ;  /* 0x00000003ff5a7819 */ /* 0x000fe4000001145b */
[----:B------:R-:W-:Y:S01]  /*2990*/  LOP3.LUT R35, R35, 0xfffffff8, RZ, 0xc0, !PT ;  /* 0xfffffff823237812 */ /* 0x000fe200078ec0ff */
[----:B------:R-:W-:Y:S01]  /*29a0*/  IMAD.WIDE.U32 R82, R100, R20, R82 ;  /* 0x0000001464527225 */ /* 0x000fe200078e0052 */
[----:B------:R-:W-:-:S03]  /*29b0*/  LOP3.LUT R91, R91, 0xfffffff8, RZ, 0xc0, !PT ;  /* 0xfffffff85b5b7812 */ /* 0x000fc600078ec0ff */
[----:B------:R-:W-:Y:S01]  /*29c0*/  IMAD.WIDE.U32 R78, R100, R28, R78 ;  /* 0x0000001c644e7225 */ /* 0x000fe200078e004e */
[----:B------:R-:W-:-:S03]  /*29d0*/  LOP3.LUT R29, R30, 0x1, RZ, 0xc0, !PT ;  /* 0x000000011e1d7812 */ /* 0x000fc600078ec0ff */
[C---:B------:R-:W-:Y:S02]  /*29e0*/  IMAD.SHL.U32 R26, R28.reuse, 0x40, RZ ;  /* 0x000000401c1a7824 */ /* 0x040fe400078e00ff */
[----:B------:R-:W-:Y:S01]  /*29f0*/  IMAD.SHL.U32 R27, R28, 0x20, RZ ;  /* 0x000000201c1b7824 */ /* 0x000fe200078e00ff */
[----:B------:R-:W-:Y:S01]  /*2a00*/  LOP3.LUT R92, R94, 0x2, RZ, 0xc0, !PT ;  /* 0x000000025e5c7812 */ /* 0x000fe200078ec0ff */
[----:B------:R-:W-:Y:S01]  /*2a10*/  IMAD.SHL.U32 R28, R32, 0x2, RZ ;  /* 0x00000002201c7824 */ /* 0x000fe200078e00ff */
[----:B------:R-:W-:Y:S01]  /*2a20*/  LOP3.LUT R93, R94, 0x4, RZ, 0xc0, !PT ;  /* 0x000000045e5d7812 */ /* 0x000fe200078ec0ff */
[----:B------:R-:W-:Y:S01]  /*2a30*/  IMAD.SHL.U32 R11, R12, 0x40, RZ ;  /* 0x000000400c0b7824 */ /* 0x000fe200078e00ff */
[----:B------:R-:W-:Y:S01]  /*2a40*/  LOP3.LUT R94, R94, 0x8, RZ, 0xc0, !PT ;  /* 0x000000085e5e7812 */ /* 0x000fe200078ec0ff */
[----:B------:R-:W-:Y:S01]  /*2a50*/  IMAD.SHL.U32 R15, R20, 0x40, RZ ;  /* 0x00000040140f7824 */ /* 0x000fe200078e00ff */
[----:B------:R-:W-:Y:S01]  /*2a60*/  SHF.R.S32.HI R95, RZ, 0x1f, R35 ;  /* 0x0000001fff5f7819 */ /* 0x000fe20000011423 */
[----:B------:R-:W-:Y:S01]  /*2a70*/  IMAD.IADD R32, R81, 0x1, R33 ;  /* 0x0000000151207824 */ /* 0x000fe200078e0221 */
[----:B------:R-:W-:Y:S01]  /*2a80*/  SHF.R.S32.HI R96, RZ, 0x1f, R91 ;  /* 0x0000001fff607819 */ /* 0x000fe2000001145b */
[----:B------:R-:W-:-:S02]  /*2a90*/  IMAD.SHL.U32 R12, R12, 0x20, RZ ;  /* 0x000000200c0c7824 */ /* 0x000fc400078e00ff */
[----:B------:R-:W-:Y:S02]  /*2aa0*/  IMAD.SHL.U32 R20, R20, 0x20, RZ ;  /* 0x0000002014147824 */ /* 0x000fe400078e00ff */
[----:B------:R-:W-:Y:S02]  /*2ab0*/  IMAD.IADD R30, R85, 0x1, R37 ;  /* 0x00000001551e7824 */ /* 0x000fe400078e0225 */
[----:B------:R-:W-:Y:S02]  /*2ac0*/  IMAD.IADD R31, R37, 0x1, R83 ;  /* 0x00000001251f7824 */ /* 0x000fe400078e0253 */
[----:B------:R-:W-:Y:S02]  /*2ad0*/  IMAD.IADD R33, R33, 0x1, R79 ;  /* 0x0000000121217824 */ /* 0x000fe400078e024f */
[----:B------:R-:W-:-:S07]  /*2ae0*/  IMAD.IADD R97, R87, 0x1, R97 ;  /* 0x0000000157617824 */ /* 0x000fce00078e0261 */
.L_x_1428:
[----:B------:R-:W2:Y:S01]  /*2af0*/  LDL R41, [R1+0x58] ;  /* 0x0000580001297983 */ /* 0x000ea20000100800 */
[----:B------:R-:W0:Y:S01]  /*2b00*/  LDC R120, c[0x0][0x3d4] ;  /* 0x0000f500ff787b82 */ /* 0x000e220000000800 */
[----:B------:R-:W-:Y:S01]  /*2b10*/  VIADD R40, R24, 0xffffffff ;  /* 0xffffffff18287836 */ /* 0x000fe20000000000 */
[----:B------:R-:W-:Y:S05]  /*2b20*/  YIELD ;  /* 0x0000000000007946 */ /* 0x000fea0003800000 */
[----:B------:R-:W-:Y:S01]  /*2b30*/  SHF.R.S32.HI R39, RZ, 0x1f, R40 ;  /* 0x0000001fff277819 */ /* 0x000fe20000011428 */
[----:B------:R-:W1:Y:S01]  /*2b40*/  LDC.64 R106, c[0x0][0x2d8] ;  /* 0x0000b600ff6a7b82 */ /* 0x000e620000000a00 */
[-C--:B------:R-:W-:Y:S01]  /*2b50*/  IMAD R24, R9, R40.reuse, RZ ;  /* 0x0000002809187224 */ /* 0x080fe200078e02ff */
[----:B------:R-:W-:Y:S01]  /*2b60*/  BSSY B0, `(.L_x_1353) ;  /* 0x000057b000007945 */ /* 0x000fe20003800000 */
[----:B------:R-:W-:-:S04]  /*2b70*/  IMAD.WIDE.U32 R112, R11, R40, RZ ;  /* 0x000000280b707225 */ /* 0x000fc800078e00ff */
[----:B------:R-:W-:Y:S01]  /*2b80*/  IMAD R73, R39, R11, R24 ;  /* 0x0000000b27497224 */ /* 0x000fe200078e0218 */
[CC--:B------:R-:W-:Y:S02]  /*2b90*/  IADD3 R37, P0, R3.reuse, R112.reuse, RZ ;  /* 0x0000007003257210 */ /* 0x0c0fe40007f1e0ff */
[----:B------:R-:W-:Y:S01]  /*2ba0*/  IADD3 R24, P4, P5, R3, R112, R12 ;  /* 0x0000007003187210 */ /* 0x000fe20007d9e00c */
[----:B------:R-:W-:-:S04]  /*2bb0*/  IMAD.IADD R73, R113, 0x1, R73 ;  /* 0x0000000171497824 */ /* 0x000fc800078e0249 */
[----:B------:R-:W-:Y:S01]  /*2bc0*/  IMAD.X R38, R73, 0x1, R4, P0 ;  /* 0x0000000149267824 */ /* 0x000fe200000e0604 */
[----:B0-----:R-:W-:Y:S02]  /*2bd0*/  ISETP.GE.AND P0, PT, R120, 0x1, PT ;  /* 0x000000017800780c */ /* 0x001fe40003f06270 */
[----:B------:R-:W-:Y:S02]  /*2be0*/  IADD3.X R36, R4, R73, R10, P4, P5 ;  /* 0x0000004904247210 */ /* 0x000fe400027ea40a */
[CC--:B-1----:R-:W-:Y:S02]  /*2bf0*/  LEA R50, P1, R37.reuse, R106.reuse, 0x1 ;  /* 0x0000006a25327211 */ /* 0x0c2fe400078208ff */
[----:B------:R-:W-:Y:S02]  /*2c00*/  LEA R48, P6, R24, R106, 0x1 ;  /* 0x0000006a18307211 */ /* 0x000fe400078c08ff */
[----:B------:R-:W-:Y:S02]  /*2c10*/  LEA.HI.X R51, R37, R107, R38, 0x1, P1 ;  /* 0x0000006b25337211 */ /* 0x000fe400008f0c26 */
[----:B------:R-:W-:-:S02]  /*2c20*/  ISETP.GT.AND P1, PT, R40, R23, PT ;  /* 0x000000172800720c */ /* 0x000fc40003f24270 */
[----:B------:R-:W-:Y:S01]  /*2c30*/  LEA.HI.X R49, R24, R107, R36, 0x1, P6 ;  /* 0x0000006b18317211 */ /* 0x000fe200030f0c24 */
[----:B------:R-:W-:Y:S01]  /*2c40*/  IMAD.MOV.U32 R24, RZ, RZ, R40 ;  /* 0x000000ffff187224 */ /* 0x000fe200078e0028 */
[----:B------:R-:W-:Y:S01]  /*2c50*/  P2R R99, PR, RZ, 0x2 ;  /* 0x00000002ff637803 */ /* 0x000fe20000000000 */
[----:B--2---:R-:W-:-:S04]  /*2c60*/  IMAD R37, R17, 0x4000, R41 ;  /* 0x0000400011257824 */ /* 0x004fc800078e0229 */
[----:B------:R-:W-:Y:S01]  /*2c70*/  IMAD R102, R37, 0x2, R16 ;  /* 0x0000000225667824 */ /* 0x000fe200078e0210 */
[----:B---3--:R-:W-:Y:S06]  /*2c80*/  @!P0 BRA `(.L_x_1354) ;  /* 0x0000005000e88947 */ /* 0x008fec0003800000 */
[----:B------:R-:W-:Y:S01]  /*2c90*/  ULDC.U8 UR4, c[0x0][0x3f0] ;  /* 0x0000fc0000047ab9 */ /* 0x000fe20000000000 */
[-C--:B------:R-:W-:Y:S01]  /*2ca0*/  IMAD R37, R21, R40.reuse, RZ ;  /* 0x0000002815257224 */ /* 0x080fe200078e02ff */
[----:B------:R-:W-:Y:S01]  /*2cb0*/  ISETP.NE.AND P0, PT, RZ, UR4, PT ;  /* 0x00000004ff007c0c */ /* 0x000fe2000bf05270 */
[----:B------:R-:W-:Y:S02]  /*2cc0*/  IMAD R36, R13, R40, RZ ;  /* 0x000000280d247224 */ /* 0x000fe400078e02ff */
[C---:B------:R-:W-:Y:S02]  /*2cd0*/  IMAD R37, R39.reuse, R26, R37 ;  /* 0x0000001a27257224 */ /* 0x040fe400078e0225 */
        /* <DEDUP_REMOVED lines=8> */
[----:B------:R0:W5:Y:S04]  /*2d60*/  LDL R115, [R1+0x10] ;  /* 0x0000100001737983 */ /* 0x0001680000100800 */
[----:B------:R0:W5:Y:S01]  /*2d70*/  LDL R114, [R1+0x14] ;  /* 0x0000140001727983 */ /* 0x0001620000100800 */
[----:B------:R-:W-:Y:S01]  /*2d80*/  ISETP.GE.AND P0, PT, R18, R105, PT ;  /* 0x000000691200720c */ /* 0x000fe20003f06270 */
[----:B------:R-:W-:Y:S01]  /*2d90*/  BSSY B1, `(.L_x_1356) ;  /* 0x000002a000017945 */ /* 0x000fe20003800000 */
        /* <DEDUP_REMOVED lines=9> */
[----:B0-----:R-:W-:Y:S06]  /*2e30*/  @P0 BRA `(.L_x_1357) ;  /* 0x00000000007c0947 */ /* 0x001fec0003800000 */
        /* <DEDUP_REMOVED lines=12> */
[----:B-----5:R-:W-:-:S02]  /*2f00*/  ISETP.GE.AND P4, PT, R115, R120, PT ;  /* 0x000000787300720c */ /* 0x020fc40003f86270 */
        /* <DEDUP_REMOVED lines=18> */
.L_x_1357:
[----:B------:R-:W-:Y:S05]  /*3030*/  BSYNC B1 ;  /* 0x0000000000017941 */ /* 0x000fea0003800000 */
.L_x_1356:
[----:B------:R-:W-:Y:S01]  /*3040*/  ISETP.GE.AND P4, PT, R233, R105, PT ;  /* 0x00000069e900720c */ /* 0x000fe20003f86270 */
[----:B------:R-:W-:Y:S01]  /*3050*/  BSSY B1, `(.L_x_1358) ;  /* 0x000002a000017945 */ /* 0x000fe20003800000 */
[----:B------:R-:W-:Y:S02]  /*3060*/  CS2R R44, SRZ ;  /* 0x00000000002c7805 */ /* 0x000fe4000001ff00 */
[----:B------:R-:W-:Y:S02]  /*3070*/  CS2R R52, SRZ ;  /* 0x0000000000347805 */ /* 0x000fe4000001ff00 */
[----:B------:R-:W-:Y:S02]  /*3080*/  CS2R R56, SRZ ;  /* 0x0000000000387805 */ /* 0x000fe4000001ff00 */
[----:B------:R-:W-:Y:S02]  /*3090*/  CS2R R42, SRZ ;  /* 0x00000000002a7805 */ /* 0x000fe4000001ff00 */
[----:B------:R-:W-:-:S02]  /*30a0*/  CS2R R46, SRZ ;  /* 0x00000000002e7805 */ /* 0x000fc4000001ff00 */
[----:B------:R-:W-:Y:S01]  /*30b0*/  CS2R R54, SRZ ;  /* 0x0000000000367805 */ /* 0x000fe2000001ff00 */
[----:B-----5:R-:W-:Y:S01]  /*30c0*/  IMAD.MOV.U32 R112, RZ, RZ, R60 ;  /* 0x000000ffff707224 */ /* 0x020fe200078e003c */
[----:B------:R-:W-:Y:S01]  /*30d0*/  CS2R R58, SRZ ;  /* 0x00000000003a7805 */ /* 0x000fe2000001ff00 */
[----:B------:R-:W-:Y:S01]  /*30e0*/  IMAD.MOV.U32 R113, RZ, RZ, R61 ;  /* 0x000000ffff717224 */ /* 0x000fe200078e003d */
[----:B------:R-:W-:Y:S06]  /*30f0*/  @P4 BRA `(.L_x_1359) ;  /* 0x00000000007c4947 */ /* 0x000fec0003800000 */
[----:B------:R-:W-:Y:S01]  /*3100*/  IADD3 R70, P1, P5, R80, R70, R27 ;  /* 0x0000004650467210 */ /* 0x000fe20007d3e01b */
[----:B------:R-:W-:Y:S01]  /*3110*/  ULDC.64 UR4, c[0x0][0x3c8] ;  /* 0x0000f20000047ab9 */ /* 0x000fe20000000a00 */
[----:B------:R-:W-:Y:S01]  /*3120*/  ULDC.64 UR6, c[0x0][0x3e0] ;  /* 0x0000f80000067ab9 */ /* 0x000fe20000000a00 */
[----:B------:R-:W-:Y:S02]  /*3130*/  CS2R R56, SRZ ;  /* 0x0000000000387805 */ /* 0x000fe4000001ff00 */
[----:B0-----:R-:W-:Y:S02]  /*3140*/  IADD3.X R37, R32, R98, R25, P1, P5 ;  /* 0x0000006220257210 */ /* 0x001fe40000fea419 */
        /* <DEDUP_REMOVED lines=26> */
.L_x_1359:
[----:B------:R-:W-:Y:S05]  /*32f0*/  BSYNC B1 ;  /* 0x0000000000017941 */ /* 0x000fea0003800000 */
.L_x_1358:
[----:B01----:R-:W2:Y:S01]  /*3300*/  LDL R36, [R1+0x30] ;  /* 0x0000300001247983 */ /* 0x003ea20000100800 */
        /* <DEDUP_REMOVED lines=16> */
[----:B-----5:R-:W-:Y:S01]  /*3410*/  IMAD.MOV.U32 R39, RZ, RZ, R40 ;  /* 0x000000ffff277224 */ /* 0x020fe200078e0028 */
        /* <DEDUP_REMOVED lines=23> */
[----:B------:R-:W-:Y:S01]  /*3590*/  PRMT R114, R37, 0x7610, R114 ;  /* 0x0000761025727816 */ /* 0x000fe20000000072 */
[----:B------:R-:W-:Y:S01]  /*35a0*/  IMAD.MOV.U32 R37, RZ, RZ, R55 ;  /* 0x000000ffff257224 */ /* 0x000fe200078e0037 */
[----:B------:R-:W-:Y:S01]  /*35b0*/  PRMT R115, R38, 0x7610, R115 ;  /* 0x0000761026737816 */ /* 0x000fe20000000073 */
[----:B------:R-:W-:-:S03]  /*35c0*/  IMAD.MOV.U32 R38, RZ, RZ, R58 ;  /* 0x000000ffff267224 */ /* 0x000fc600078e003a */
[----:B------:R-:W-:Y:S02]  /*35d0*/  PRMT R119, R37, 0x7610, R119 ;  /* 0x0000761025777816 */ /* 0x000fe40000000077 */
[----:B------:R-:W-:Y:S02]  /*35e0*/  PRMT R123, R38, 0x7610, R123 ;  /* 0x00007610267b7816 */ /* 0x000fe4000000007b */
[----:B--2---:R-:W-:Y:S01]  /*35f0*/  R2UR UR4, R36 ;  /* 0x00000000240472ca */ /* 0x004fe200000e0000 */
[----:B------:R-:W-:-:S05]  /*3600*/  IMAD.MOV.U32 R36, RZ, RZ, R64 ;  /* 0x000000ffff247224 */ /* 0x000fca00078e0040 */
[----:B------:R-:W-:Y:S01]  /*3610*/  PRMT R132, R36, 0x7610, R132 ;  /* 0x0000761024847816 */ /* 0x000fe20000000084 */
[----:B------:R-:W-:-:S05]  /*3620*/  IMAD.MOV.U32 R36, RZ, RZ, R73 ;  /* 0x000000ffff247224 */ /* 0x000fca00078e0049 */
[----:B------:R-:W-:Y:S01]  /*3630*/  PRMT R69, R69, 0x5410, R36 ;  /* 0x0000541045457816 */ /* 0x000fe20000000024 */
[----:B------:R-:W-:Y:S01]  /*3640*/  IMAD.MOV.U32 R36, RZ, RZ, R63 ;  /* 0x000000ffff247224 */ /* 0x000fe200078e003f */
[----:B------:R-:W-:-:S04]  /*3650*/  UISETP.NE.AND UP0, UPT, UR4, 0x3, UPT ;  /* 0x000000030400788c */ /* 0x000fc8000bf05270 */
[----:B------:R-:W-:Y:S01]  /*3660*/  PRMT R128, R36, 0x7610, R128 ;  /* 0x0000761024807816 */ /* 0x000fe20000000080 */
[----:B------:R-:W-:Y:S01]  /*3670*/  IMAD.MOV.U32 R36, RZ, RZ, R75 ;  /* 0x000000ffff247224 */ /* 0x000fe200078e004b */
[----:B------:R-:W-:-:S04]  /*3680*/  PLOP3.LUT P1, PT, PT, PT, UP0, 0x80, 0x0 ;  /* 0x000000000000781c */ /* 0x000fc80003f2f008 */
[----:B------:R-:W-:Y:S01]  /*3690*/  PRMT R144, R36, 0x7610, R144 ;  /* 0x0000761024907816 */ /* 0x000fe20000000090 */
[----:B------:R-:W-:-:S05]  /*36a0*/  IMAD.MOV.U32 R36, RZ, RZ, R41 ;  /* 0x000000ffff247224 */ /* 0x000fca00078e0029 */
[----:B------:R-:W-:Y:S01]  /*36b0*/  PRMT R69, R36, 0x7610, R69 ;  /* 0x0000761024457816 */ /* 0x000fe20000000045 */
[----:B------:R-:W-:-:S05]  /*36c0*/  IMAD.MOV.U32 R36, RZ, RZ, R53 ;  /* 0x000000ffff247224 */ /* 0x000fca00078e0035 */
[----:B------:R-:W-:Y:S01]  /*36d0*/  PRMT R117, R36, 0x7610, R117 ;  /* 0x0000761024757816 */ /* 0x000fe20000000075 */
[----:B------:R-:W-:-:S05]  /*36e0*/  IMAD.MOV.U32 R36, RZ, RZ, R43 ;  /* 0x000000ffff247224 */ /* 0x000fca00078e002b */
[----:B------:R-:W-:Y:S01]  /*36f0*/  PRMT R71, R36, 0x7610, R71 ;  /* 0x0000761024477816 */ /* 0x000fe20000000047 */
[----:B------:R-:W-:-:S05]  /*3700*/  IMAD.MOV.U32 R36, RZ, RZ, R54 ;  /* 0x000000ffff247224 */ /* 0x000fca00078e0036 */
[----:B------:R-:W-:Y:S01]  /*3710*/  PRMT R118, R36, 0x7610, R118 ;  /* 0x0000761024767816 */ /* 0x000fe20000000076 */
[----:B------:R-:W-:Y:S06]  /*3720*/  @!P1 BRA `(.L_x_1360) ;  /* 0x0000000000049947 */ /* 0x000fec0003800000 */
[----:B------:R-:W-:Y:S01]  /*3730*/  BPT.TRAP 0x1 ;  /* 0x000000040000795c */ /* 0x000fe20000300000 */
.L_x_1360:
[----:B------:R-:W-:Y:S01]  /*3740*/  IMAD R98, R17, 0x8, R16 ;  /* 0x0000000811627824 */ /* 0x000fe200078e0210 */
[----:B------:R-:W-:Y:S01]  /*3750*/  SHF.L.U32 R109, R236, 0x1f, RZ ;  /* 0x0000001fec6d7819 */ /* 0x000fe200000006ff */
[----:B------:R-:W-:Y:S03]  /*3760*/  BSSY B1, `(.L_x_1361) ;  /* 0x0000003000017945 */ /* 0x000fe60003800000 */
[----:B------:R-:W0:Y:S02]  /*3770*/  SYNCS.PHASECHK.TRANS64.TRYWAIT P5, [R98+URZ+0x30890], R109 ;  /* 0x0308906d620075a7 */ /* 0x000e2400080a017f */
[----:B0-----:R-:W-:Y:S05]  /*3780*/  @!P5 BRA `(.L_x_1362) ;  /* 0x0000025c002cd947 */ /* 0x001fea0003800000 */
.L_x_1771:
[----:B------:R-:W-:Y:S05]  /*3790*/  BSYNC B1 ;  /* 0x0000000000017941 */ /* 0x000fea0003800000 */
.L_x_1361:
        /* <DEDUP_REMOVED lines=30> */
[----:B------:R-:W-:Y:S01]  /*3980*/  FMUL.FTZ R39, R39, R134 ;  /* 0x0000008627277220 */ /* 0x000fe20000410000 */
[----:B------:R-:W-:Y:S01]  /*3990*/  LOP3.LUT R36, R36, 0xffff0000, RZ, 0xc0, !PT ;  /* 0xffff000024247812 */ /* 0x000fe200078ec0ff */
[C---:B------:R-:W-:Y:S01]  /*39a0*/  FMUL.FTZ R143, R107.reuse, R140 ;  /* 0x0000008c6b8f7220 */ /* 0x040fe20000410000 */
[----:B------:R-:W-:Y:S01]  /*39b0*/  FMUL.FTZ R107, R107, R136 ;  /* 0x000000886b6b7220 */ /* 0x000fe20000410000 */
[----:B------:R-:W-:Y:S01]  /*39c0*/  LOP3.LUT R139, R139, 0xffff0000, RZ, 0xc0, !PT ;  /* 0xffff00008b8b7812 */ /* 0x000fe200078ec0ff */
[----:B------:R-:W-:Y:S01]  /*39d0*/  IMAD.U32 R133, R133, 0x10000, RZ ;  /* 0x0001000085857824 */ /* 0x000fe200078e00ff */
[----:B------:R-:W-:Y:S01]  /*39e0*/  LOP3.LUT R135, R135, 0xffff0000, RZ, 0xc0, !PT ;  /* 0xffff000087877812 */ /* 0x000fe200078ec0ff */
[C---:B------:R-:W-:Y:S01]  /*39f0*/  FFMA.FTZ R141, R38.reuse, R134, -R141 ;  /* 0x00000086268d7223 */ /* 0x040fe2000001088d */
[----:B------:R-:W-:Y:S01]  /*3a00*/  FFMA.FTZ R138, R38, R138, R39 ;  /* 0x0000008a268a7223 */ /* 0x000fe20000010027 */
[----:B------:R-:W-:Y:S01]  /*3a10*/  FFMA.FTZ R143, R106, R136, -R143 ;  /* 0x000000886a8f7223 */ /* 0x000fe2000001088f */
[----:B------:R-:W-:Y:S01]  /*3a20*/  FMUL.FTZ R38, R36, R137 ;  /* 0x0000008924267220 */ /* 0x000fe20000410000 */
[----:B------:R-:W-:Y:S01]  /*3a30*/  FFMA.FTZ R106, R106, R140, R107 ;  /* 0x0000008c6a6a7223 */ /* 0x000fe2000001006b */
        /* <DEDUP_REMOVED lines=13> */
.L_x_1368:
[----:B------:R-:W-:Y:S05]  /*3b10*/  BSYNC B3 ;  /* 0x0000000000037941 */ /* 0x000fea0003800000 */
.L_x_1367:
[----:B------:R-:W-:Y:S02]  /*3b20*/  ULDC.64 UR4, c[0x0][0x208] ;  /* 0x0000820000047ab9 */ /* 0x000fe40000000a00 */
[----:B--2---:R1:W-:Y:S03]  /*3b30*/  STG.E.128 desc[UR4][R50.64], R36 ;  /* 0x0000002432007986 */ /* 0x0043e6000c101d04 */
.L_x_1366:
[----:B------:R-:W-:Y:S05]  /*3b40*/  BSYNC B2 ;  /* 0x0000000000027941 */ /* 0x000fea0003800000 */
.L_x_1365:
[----:B------:R-:W-:Y:S01]  /*3b50*/  ISETP.NE.AND P0, PT, R92, RZ, PT ;  /* 0x000000ff5c00720c */ /* 0x000fe20003f05270 */
[----:B------:R-:W-:-:S12]  /*3b60*/  BSSY B2, `(.L_x_1369) ;  /* 0x0000038000027945 */ /* 0x000fd80003800000 */
[----:B------:R-:W-:Y:S05]  /*3b70*/  @!P0 BRA `(.L_x_1370) ;  /* 0x0000000000d88947 */ /* 0x000fea0003800000 */
[----:B------:R-:W2:Y:S01]  /*3b80*/  LDL R106, [R1+0x10] ;  /* 0x00001000016a7983 */ /* 0x000ea20000100800 */
[----:B------:R-:W-:Y:S03]  /*3b90*/  BSSY B3, `(.L_x_1371) ;  /* 0x0000032000037945 */ /* 0x000fe60003800000 */
[----:B-1----:R1:W3:Y:S01]  /*3ba0*/  LDS.128 R36, [R102+0x22400] ;  /* 0x0224000066247984 */ /* 0x0022e20000000c00 */
[----:B--2---:R-:W-:-:S13]  /*3bb0*/  ISETP.GE.AND P0, PT, R106, R120, PT ;  /* 0x000000786a00720c */ /* 0x004fda0003f06270 */
[----:B-1-3--:R-:W-:Y:S05]  /*3bc0*/  @P0 BRA `(.L_x_1372) ;  /* 0x0000000000b80947 */ /* 0x00afea0003800000 */
[----:B------:R-:W-:Y:S01]  /*3bd0*/  SHF.R.U64 R133, R74, 0x10, R75 ;  /* 0x000000104a857819 */ /* 0x000fe2000000124b */
[----:B------:R-:W-:Y:S01]  /*3be0*/  IMAD.U32 R74, R39, 0x10000, RZ ;  /* 0x00010000274a7824 */ /* 0x000fe200078e00ff */
        /* <DEDUP_REMOVED lines=44> */
.L_x_1372:
[----:B------:R-:W-:Y:S05]  /*3eb0*/  BSYNC B3 ;  /* 0x0000000000037941 */ /* 0x000fea0003800000 */
.L_x_1371:
[----:B------:R-:W-:Y:S02]  /*3ec0*/  ULDC.64 UR4, c[0x0][0x208] ;  /* 0x0000820000047ab9 */ /* 0x000fe40000000a00 */
[----:B------:R2:W-:Y:S03]  /*3ed0*/  STG.E.128 desc[UR4][R50.64+0x80], R36 ;  /* 0x0000802432007986 */ /* 0x0005e6000c101d04 */
.L_x_1370:
[----:B------:R-:W-:Y:S05]  /*3ee0*/  BSYNC B2 ;  /* 0x0000000000027941 */ /* 0x000fea0003800000 */
.L_x_1369:
[----:B------:R-:W-:Y:S01]  /*3ef0*/  ISETP.NE.AND P0, PT, R93, RZ, PT ;  /* 0x000000ff5d00720c */ /* 0x000fe20003f05270 */
[----:B------:R-:W-:-:S12]  /*3f00*/  BSSY B2, `(.L_x_1373) ;  /* 0x0000037000027945 */ /* 0x000fd80003800000 */
[----:B------:R-:W-:Y:S05]  /*3f10*/  @!P0 BRA `(.L_x_1374) ;  /* 0x0000000000d48947 */ /* 0x000fea0003800000 */
[----:B-12---:R1:W2:Y:S01]  /*3f20*/  LDS.128 R36, [R102+0x24400] ;  /* 0x0244000066247984 */ /* 0x0062a20000000c00 */
        /* <DEDUP_REMOVED lines=49> */
.L_x_1376:
[----:B------:R-:W-:Y:S05]  /*4240*/  BSYNC B3 ;  /* 0x0000000000037941 */ /* 0x000fea0003800000 */
.L_x_1375:
[----:B------:R-:W-:Y:S02]  /*4250*/  ULDC.64 UR4, c[0x0][0x208] ;  /* 0x0000820000047ab9 */ /* 0x000fe40000000a00 */
[----:B--2---:R3:W-:Y:S03]  /*4260*/  STG.E.128 desc[UR4][R50.64+0x100], R36 ;  /* 0x0001002432007986 */ /* 0x0047e6000c101d04 */
.L_x_1374:
[----:B------:R-:W-:Y:S05]  /*4270*/  BSYNC B2 ;  /* 0x0000000000027941 */ /* 0x000fea0003800000 */
.L_x_1373:
[----:B------:R-:W-:-:S13]  /*4280*/  ISETP.NE.AND P0, PT, R94, RZ, PT ;  /* 0x000000ff5e00720c */ /* 0x000fda0003f05270 */
[----:B------:R-:W-:Y:S05]  /*4290*/  @!P0 BRA `(.L_x_1364) ;  /* 0x0000000000d88947 */ /* 0x000fea0003800000 */
[----:B------:R-:W4:Y:S01]  /*42a0*/  LDL R64, [R1+0x14] ;  /* 0x0000140001407983 */ /* 0x000f220000100800 */
[----:B------:R-:W-:Y:S03]  /*42b0*/  BSSY B2, `(.L_x_1377) ;  /* 0x0000032000027945 */ /* 0x000fe60003800000 */
[----:B-123--:R1:W2:Y:S01]  /*42c0*/  LDS.128 R36, [R102+0x26400] ;  /* 0x0264000066247984 */ /* 0x00e2a20000000c00 */
[----:B----4-:R-:W-:-:S13]  /*42d0*/  ISETP.GE.AND P0, PT, R64, R120, PT ;  /* 0x000000784000720c */ /* 0x010fda0003f06270 */
[----:B-12---:R-:W-:Y:S05]  /*42e0*/  @P0 BRA `(.L_x_1378) ;  /* 0x0000000000b80947 */ /* 0x006fea0003800000 */
        /* <DEDUP_REMOVED lines=46> */
.L_x_1378:
[----:B------:R-:W-:Y:S05]  /*45d0*/  BSYNC B2 ;  /* 0x0000000000027941 */ /* 0x000fea0003800000 */
.L_x_1377:
[----:B------:R-:W-:Y:S02]  /*45e0*/  ULDC.64 UR4, c[0x0][0x208] ;  /* 0x0000820000047ab9 */ /* 0x000fe40000000a00 */
[----:B------:R4:W-:Y:S03]  /*45f0*/  STG.E.128 desc[UR4][R50.64+0x180], R36 ;  /* 0x0001802432007986 */ /* 0x0009e6000c101d04 */
.L_x_1364:
[----:B------:R-:W-:Y:S05]  /*4600*/  BSYNC B1 ;  /* 0x0000000000017941 */ /* 0x000fea0003800000 */
.L_x_1363:
        /* <DEDUP_REMOVED lines=54> */
.L_x_1383:
[----:B------:R-:W-:Y:S05]  /*4970*/  BSYNC B2 ;  /* 0x0000000000027941 */ /* 0x000fea0003800000 */
.L_x_1382:
[----:B------:R-:W-:Y:S02]  /*4980*/  ULDC.64 UR4, c[0x0][0x208] ;  /* 0x0000820000047ab9 */ /* 0x000fe40000000a00 */
[----:B--2---:R1:W-:Y:S03]  /*4990*/  STG.E.128 desc[UR4][R48.64], R36 ;  /* 0x0000002430007986 */ /* 0x0043e6000c101d04 */
.L_x_1381:
[----:B------:R-:W-:Y:S05]  /*49a0*/  BSYNC B1 ;  /* 0x0000000000017941 */ /* 0x000fea0003800000 */
.L_x_1380:
[----:B------:R-:W-:Y:S01]  /*49b0*/  ISETP.NE.AND P0, PT, R92, RZ, PT ;  /* 0x000000ff5c00720c */ /* 0x000fe20003f05270 */
[----:B------:R-:W-:-:S12]  /*49c0*/  BSSY B1, `(.L_x_1384) ;  /* 0x0000038000017945 */ /* 0x000fd80003800000 */
[----:B------:R-:W-:Y:S05]  /*49d0*/  @!P0 BRA `(.L_x_1385) ;  /* 0x0000000000d88947 */ /* 0x000fea0003800000 */
[----:B-1234-:R-:W2:Y:S01]  /*49e0*/  LDL R50, [R1+0x10] ;  /* 0x0000100001327983 */ /* 0x01eea20000100800 */
[----:B------:R-:W-:Y:S03]  /*49f0*/  BSSY B2, `(.L_x_1386) ;  /* 0x0000032000027945 */ /* 0x000fe60003800000 */
[----:B------:R1:W3:Y:S01]  /*4a00*/  LDS.128 R36, [R102+0x23400] ;  /* 0x0234000066247984 */ /* 0x0002e20000000c00 */
[----:B--2---:R-:W-:-:S13]  /*4a10*/  ISETP.GE.AND P0, PT, R50, R120, PT ;  /* 0x000000783200720c */ /* 0x004fda0003f06270 */
[----:B-1-3--:R-:W-:Y:S05]  /*4a20*/  @P0 BRA `(.L_x_1387) ;  /* 0x0000000000b80947 */ /* 0x00afea0003800000 */
[--C-:B------:R-:W-:Y:S01]  /*4a30*/  SHF.R.U64 R57, R54, 0x10, R55.reuse ;  /* 0x0000001036397819 */ /* 0x100fe20000001237 */
[----:B------:R-:W-:Y:S01]  /*4a40*/  IMAD.U32 R50, R38, 0x10000, RZ ;  /* 0x0001000026327824 */ /* 0x000fe200078e00ff */
[----:B------:R-:W-:Y:S02]  /*4a50*/  SHF.R.U32.HI R54, RZ, 0x10, R55 ;  /* 0x00000010ff367819 */ /* 0x000fe40000011637 */
[--C-:B------:R-:W-:Y:S02]  /*4a60*/  SHF.R.U32.HI R56, RZ, 0x10, R53.reuse ;  /* 0x00000010ff387819 */ /* 0x100fe40000011635 */
[----:B------:R-:W-:Y:S02]  /*4a70*/  PRMT R119, R119, 0x5410, R54 ;  /* 0x0000541077777816 */ /* 0x000fe40000000036 */
[----:B------:R-:W-:Y:S01]  /*4a80*/  SHF.R.U64 R59, R52, 0x10, R53 ;  /* 0x00000010343b7819 */ /* 0x000fe20000001235 */
[----:B------:R-:W-:Y:S01]  /*4a90*/  IMAD.U32 R52, R39, 0x10000, RZ ;  /* 0x0001000027347824 */ /* 0x000fe200078e00ff */
        /* <DEDUP_REMOVED lines=39> */
.L_x_1387:
[----:B------:R-:W-:Y:S05]  /*4d10*/  BSYNC B2 ;  /* 0x0000000000027941 */ /* 0x000fea0003800000 */
.L_x_1386:
[----:B------:R-:W-:Y:S02]  /*4d20*/  ULDC.64 UR4, c[0x0][0x208] ;  /* 0x0000820000047ab9 */ /* 0x000fe40000000a00 */
[----:B------:R1:W-:Y:S03]  /*4d30*/  STG.E.128 desc[UR4][R48.64+0x80], R36 ;  /* 0x0000802430007986 */ /* 0x0003e6000c101d04 */
.L_x_1385:
[----:B------:R-:W-:Y:S05]  /*4d40*/  BSYNC B1 ;  /* 0x0000000000017941 */ /* 0x000fea0003800000 */
.L_x_1384:
        /* <DEDUP_REMOVED lines=53> */
.L_x_1391:
[----:B------:R-:W-:Y:S05]  /*50a0*/  BSYNC B2 ;  /* 0x0000000000027941 */ /* 0x000fea0003800000 */
.L_x_1390:
[----:B------:R-:W-:Y:S02]  /*50b0*/  ULDC.64 UR4, c[0x0][0x208] ;  /* 0x0000820000047ab9 */ /* 0x000fe40000000a00 */
[----:B--2---:R1:W-:Y:S03]  /*50c0*/  STG.E.128 desc[UR4][R48.64+0x100], R36 ;  /* 0x0001002430007986 */ /* 0x0043e6000c101d04 */
.L_x_1389:
[----:B------:R-:W-:Y:S05]  /*50d0*/  BSYNC B1 ;  /* 0x0000000000017941 */ /* 0x000fea0003800000 */
.L_x_1388:
[----:B------:R-:W-:-:S13]  /*50e0*/  ISETP.NE.AND P0, PT, R94, RZ, PT ;  /* 0x000000ff5e00720c */ /* 0x000fda0003f05270 */
[----:B------:R-:W-:Y:S05]  /*50f0*/  @!P0 BRA `(.L_x_1379) ;  /* 0x0000003000848947 */ /* 0x000fea0003800000 */
[----:B------:R-:W5:Y:S01]  /*5100*/  LDL R44, [R1+0x14] ;  /* 0x00001400012c7983 */ /* 0x000f620000100800 */
[----:B------:R-:W-:Y:S03]  /*5110*/  BSSY B1, `(.L_x_1392) ;  /* 0x0000032000017945 */ /* 0x000fe60003800000 */
[----:B-1234-:R1:W2:Y:S01]  /*5120*/  LDS.128 R36, [R102+0x27400] ;  /* 0x0274000066247984 */ /* 0x01e2a20000000c00 */
[----:B-----5:R-:W-:-:S13]  /*5130*/  ISETP.GE.AND P0, PT, R44, R120, PT ;  /* 0x000000782c00720c */ /* 0x020fda0003f06270 */
[----:B-12---:R-:W-:Y:S05]  /*5140*/  @P0 BRA `(.L_x_1393) ;  /* 0x0000000000b80947 */ /* 0x006fea0003800000 */
[----:B------:R-:W-:Y:S02]  /*5150*/  SHF.R.U32.HI R44, RZ, 0x10, R43 ;  /* 0x00000010ff2c7819 */ /* 0x000fe4000001162b */
[----:B------:R-:W-:Y:S02]  /*5160*/  SHF.R.U32.HI R46, RZ, 0x10, R41 ;  /* 0x00000010ff2e7819 */ /* 0x000fe40000011629 */
[----:B------:R-:W-:Y:S01]  /*5170*/  SHF.R.U64 R45, R42, 0x10, R43 ;  /* 0x000000102a2d7819 */ /* 0x000fe2000000122b */
[----:B------:R-:W-:Y:S01]  /*5180*/  IMAD.U32 R42, R39, 0x10000, RZ ;  /* 0x00010000272a7824 */ /* 0x000fe200078e00ff */
        /* <DEDUP_REMOVED lines=42> */
.L_x_1393:
[----:B------:R-:W-:Y:S05]  /*5430*/  BSYNC B1 ;  /* 0x0000000000017941 */ /* 0x000fea0003800000 */
.L_x_1392:
[----:B------:R-:W-:Y:S02]  /*5440*/  ULDC.64 UR4, c[0x0][0x208] ;  /* 0x0000820000047ab9 */ /* 0x000fe40000000a00 */
[----:B------:R1:W-:Y:S01]  /*5450*/  STG.E.128 desc[UR4][R48.64+0x180], R36 ;  /* 0x0001802430007986 */ /* 0x0003e2000c101d04 */
[----:B------:R-:W-:Y:S05]  /*5460*/  BRA `(.L_x_1379) ;  /* 0x0000002c00a87947 */ /* 0x000fea0003800000 */
.L_x_1355:
        /* <DEDUP_REMOVED lines=18> */
[----:B------:R-:W-:Y:S01]  /*5590*/  LEA R56, P0, R36, UR6, 0x1 ;  /* 0x0000000624387c11 */ /* 0x000fe2000f8008ff */
[----:B------:R-:W-:Y:S01]  /*55a0*/  IMAD.X R37, R109, 0x1, R31, P5 ;  /* 0x000000016d257824 */ /* 0x000fe200028e061f */
[----:B------:R-:W-:Y:S02]  /*55b0*/  ISETP.GE.AND P5, PT, R225, R120, PT ;  /* 0x00000078e100720c */ /* 0x000fe40003fa6270 */
[----:B------:R-:W-:-:S02]  /*55c0*/  CS2R R42, SRZ ;  /* 0x00000000002a7805 */ /* 0x000fc4000001ff00 */
[----:B------:R-:W-:Y:S02]  /*55d0*/  LEA.HI.X R53, R38, UR5, R39, 0x1, P1 ;  /* 0x0000000526357c11 */ /* 0x000fe400088f0c27 */
[----:B------:R-:W-:Y:S02]  /*55e0*/  CS2R R40, SRZ ;  /* 0x0000000000287805 */ /* 0x000fe4000001ff00 */
[----:B------:R-:W-:Y:S02]  /*55f0*/  ISETP.GE.AND P1, PT, R228, R120, PT ;  /* 0x00000078e400720c */ /* 0x000fe40003f26270 */
[----:B------:R-:W-:Y:S02]  /*5600*/  CS2R R38, SRZ ;  /* 0x0000000000267805 */ /* 0x000fe4000001ff00 */
[----:B------:R-:W-:Y:S02]  /*5610*/  LEA.HI.X R57, R36, UR7, R37, 0x1, P0 ;  /* 0x0000000724397c11 */ /* 0x000fe400080f0c25 */
        /* <DEDUP_REMOVED lines=10> */
.L_x_1395:
[----:B------:R-:W-:Y:S05]  /*56c0*/  BSYNC B1 ;  /* 0x0000000000017941 */ /* 0x000fea0003800000 */
.L_x_1394:
[----:B------:R-:W-:Y:S01]  /*56d0*/  ISETP.GE.AND P0, PT, R233, R105, PT ;  /* 0x00000069e900720c */ /* 0x000fe20003f06270 */
[----:B------:R-:W-:Y:S01]  /*56e0*/  BSSY B1, `(.L_x_1396) ;  /* 0x0000024000017945 */ /* 0x000fe20003800000 */
[----:B0-----:R-:W-:Y:S02]  /*56f0*/  CS2R R52, SRZ ;  /* 0x0000000000347805 */ /* 0x001fe4000001ff00 */
        /* <DEDUP_REMOVED lines=34> */
.L_x_1397:
[----:B------:R-:W-:Y:S05]  /*5920*/  BSYNC B1 ;  /* 0x0000000000017941 */ /* 0x000fea0003800000 */
.L_x_1396:
[----:B0-----:R-:W2:Y:S01]  /*5930*/  LDL R68, [R1+0x30] ;  /* 0x0000300001447983 */ /* 0x001ea20000100800 */
        /* <DEDUP_REMOVED lines=67> */
.L_x_1398:
[----:B------:R-:W-:Y:S01]  /*5d70*/  IMAD R98, R17, 0x8, R16 ;  /* 0x0000000811627824 */ /* 0x000fe200078e0210 */
[----:B------:R-:W-:Y:S01]  /*5d80*/  SHF.L.U32 R109, R236, 0x1f, RZ ;  /* 0x0000001fec6d7819 */ /* 0x000fe200000006ff */
[----:B------:R-:W0:Y:S01]  /*5d90*/  LDC R121, c[0x0][0x2e4] ;  /* 0x0000b900ff797b82 */ /* 0x000e220000000800 */
[----:B------:R-:W-:Y:S02]  /*5da0*/  BSSY B1, `(.L_x_1399) ;  /* 0x0000004000017945 */ /* 0x000fe40003800000 */
[----:B------:R-:W1:Y:S05]  /*5db0*/  SYNCS.PHASECHK.TRANS64.TRYWAIT P5, [R98+URZ+0x30890], R109 ;  /* 0x0308906d620075a7 */ /* 0x000e6a00080a017f */
[----:B------:R-:W2:Y:S01]  /*5dc0*/  LDC.64 R110, c[0x0][0x2f0] ;  /* 0x0000bc00ff6e7b82 */ /* 0x000ea20000000a00 */
[----:B-1----:R-:W-:Y:S05]  /*5dd0*/  @!P5 BRA `(.L_x_1400) ;  /* 0x0000023400acd947 */ /* 0x002fea0003800000 */
.L_x_1772:
[----:B------:R-:W-:Y:S05]  /*5de0*/  BSYNC B1 ;  /* 0x0000000000017941 */ /* 0x000fea0003800000 */
.L_x_1399:
        /* <DEDUP_REMOVED lines=8> */
[----:B------:R-:W-:-:S04]  /*5e70*/  IMAD R131, R18, R111, R68 ;  /* 0x0000006f12837224 */ /* 0x000fc800078e0244 */
[----:B------:R-:W-:Y:S02]  /*5e80*/  IMAD.IADD R131, R131, 0x1, R115 ;  /* 0x0000000183837824 */ /* 0x000fe400078e0273 */
[----:B------:R-:W-:Y:S05]  /*5e90*/  @!P4 BRA `(.L_x_1404) ;  /* 0x00000008000cc947 */ /* 0x000fea0003800000 */
[----:B------:R-:W2:Y:S04]  /*5ea0*/  LDL R117, [R1+0x38] ;  /* 0x0000380001757983 */ /* 0x000ea80000100800 */
[----:B------:R-:W3:Y:S04]  /*5eb0*/  LDL R116, [R1+0x44] ;  /* 0x0000440001747983 */ /* 0x000ee80000100800 */
[----:B------:R-:W4:Y:S01]  /*5ec0*/  LDL R75, [R1+0x48] ;  /* 0x00004800014b7983 */ /* 0x000f220000100800 */
[----:B------:R-:W-:Y:S01]  /*5ed0*/  SEL R68, R28, R123, !P3 ;  /* 0x0000007b1c447207 */ /* 0x000fe20005800000 */
[----:B------:R-:W-:Y:S01]  /*5ee0*/  BSSY B3, `(.L_x_1405) ;  /* 0x000007b000037945 */ /* 0x000fe20003800000 */
[----:B------:R-:W-:-:S02]  /*5ef0*/  IADD3 R72, P4, P5, R88, R114, R35 ;  /* 0x0000007258487210 */ /* 0x000fc40007d9e023 */
[----:B------:R-:W-:Y:S02]  /*5f00*/  SHF.R.S32.HI R69, RZ, 0x1f, R68 ;  /* 0x0000001fff457819 */ /* 0x000fe40000011444 */
[----:B------:R-:W-:Y:S02]  /*5f10*/  IADD3.X R74, R0, R131, R95, P4, P5 ;  /* 0x00000083004a7210 */ /* 0x000fe400027ea45f */
[----:B------:R-:W-:-:S04]  /*5f20*/  LEA.HI R69, R69, R68, RZ, 0x4 ;  /* 0x0000004445457211 */ /* 0x000fc800078f20ff */
[----:B------:R-:W-:-:S05]  /*5f30*/  LEA.HI.SX32 R69, R69, R34, 0x1c ;  /* 0x0000002245457211 */ /* 0x000fca00078fe2ff */
[----:B------:R-:W-:-:S05]  /*5f40*/  IMAD.SHL.U32 R71, R69, 0x8, RZ ;  /* 0x0000000845477824 */ /* 0x000fca00078e00ff */
[----:B------:R-:W-:-:S13]  /*5f50*/  ISETP.GE.AND P4, PT, R71, R121, PT ;  /* 0x000000794700720c */ /* 0x000fda0003f86270 */
[--C-:B------:R-:W-:Y:S02]  /*5f60*/  @!P4 SHF.R.S32.HI R68, RZ, 0x1f, R71.reuse ;  /* 0x0000001fff44c819 */ /* 0x100fe40000011447 */
[----:B------:R-:W-:Y:S02]  /*5f70*/  @!P4 IADD3 R70, P5, P6, R88, R114, R71 ;  /* 0x000000725846c210 */ /* 0x000fe40007ebe047 */
[----:B------:R-:W-:Y:S02]  /*5f80*/  LOP3.LUT R71, R71, 0x38, RZ, 0xc0, !PT ;  /* 0x0000003847477812 */ /* 0x000fe400078ec0ff */
[----:B------:R-:W-:Y:S02]  /*5f90*/  @!P4 IADD3.X R73, R0, R131, R68, P5, P6 ;  /* 0x000000830049c210 */ /* 0x000fe40002fec444 */
[----:B------:R-:W-:-:S04]  /*5fa0*/  SHF.R.S32.HI R68, RZ, 0x1f, R69 ;  /* 0x0000001fff447819 */ /* 0x000fc80000011445 */
[----:B------:R-:W-:Y:S01]  /*5fb0*/  LEA.HI R68, R68, R69, RZ, 0x3 ;  /* 0x0000004544447211 */ /* 0x000fe200078f18ff */
[----:B------:R-:W-:-:S04]  /*5fc0*/  IMAD R69, R17, 0x4000, R6 ;  /* 0x0000400011457824 */ /* 0x000fc800078e0206 */
[----:B------:R-:W-:Y:S02]  /*5fd0*/  IMAD.SHL.U32 R68, R68, 0x200, RZ ;  /* 0x0000020044447824 */ /* 0x000fe400078e00ff */
[----:B------:R-:W-:-:S03]  /*5fe0*/  IMAD R69, R69, 0x2, R16 ;  /* 0x0000000245457824 */ /* 0x000fc600078e0210 */
[----:B------:R-:W-:Y:S02]  /*5ff0*/  LOP3.LUT R68, R68, 0x7ffff000, RZ, 0xc0, !PT ;  /* 0x7ffff00044447812 */ /* 0x000fe400078ec0ff */
[----:B--2---:R-:W-:-:S04]  /*6000*/  LOP3.LUT R71, R71, 0x1c0, R117, 0xf8, !PT ;  /* 0x000001c047477812 */ /* 0x004fc800078ef875 */
[----:B---3--:R-:W-:Y:S02]  /*6010*/  LOP3.LUT R71, R71, R116, RZ, 0x3c, !PT ;  /* 0x0000007447477212 */ /* 0x008fe400078e3cff */
[C---:B------:R-:W-:Y:S02]  /*6020*/  LEA R116, P5, R72.reuse, R106, 0x1 ;  /* 0x0000006a48747211 */ /* 0x040fe400078a08ff */
[----:B----4-:R-:W-:Y:S02]  /*6030*/  IADD3 R68, R71, R68, R75 ;  /* 0x0000004447447210 */ /* 0x010fe40007ffe04b */
[----:B------:R-:W-:Y:S02]  /*6040*/  LEA.HI.X R117, R72, R107, R74, 0x1, P5 ;  /* 0x0000006b48757211 */ /* 0x000fe400028f0c4a */
[----:B------:R-:W-:Y:S01]  /*6050*/  @!P4 LEA R118, P5, R70, R106, 0x1 ;  /* 0x0000006a4676c211 */ /* 0x000fe200078a08ff */
[----:B------:R-:W-:-:S03]  /*6060*/  IMAD R71, R17, 0x4000, R68 ;  /* 0x0000400011477824 */ /* 0x000fc600078e0244 */
[----:B------:R-:W-:Y:S01]  /*6070*/  @!P4 LEA.HI.X R119, R70, R107, R73, 0x1, P5 ;  /* 0x0000006b4677c211 */ /* 0x000fe200028f0c49 */
[----:B------:R-:W-:Y:S01]  /*6080*/  IMAD R72, R71, 0x2, R16 ;  /* 0x0000000247487824 */ /* 0x000fe200078e0210 */
[----:B------:R-:W-:Y:S01]  /*6090*/  ISETP.GE.AND P5, PT, R228, R120, PT ;  /* 0x00000078e400720c */ /* 0x000fe20003fa6270 */
[----:B------:R-:W0:Y:S04]  /*60a0*/  LDS.128 R68, [R69+0x20400] ;  /* 0x0204000045447984 */ /* 0x000e280000000c00 */
[----:B------:R-:W2:Y:S08]  /*60b0*/  LDS.128 R72, [R72+0x20400] ;  /* 0x0204000048487984 */ /* 0x000eb00000000c00 */
[----:B------:R-:W-:Y:S05]  /*60c0*/  @P5 BRA `(.L_x_1406) ;  /* 0x0000000400705947 */ /* 0x000fea0003800000 */
[----:B------:R-:W-:Y:S01]  /*60d0*/  SHF.R.U32.HI R156, RZ, 0x10, R49 ;  /* 0x00000010ff9c7819 */ /* 0x000fe20000011631 */
[----:B--2---:R-:W-:Y:S01]  /*60e0*/  IMAD.U32 R153, R75, 0x10000, RZ ;  /* 0x000100004b997824 */ /* 0x004fe200078e00ff */
[--C-:B------:R-:W-:Y:S01]  /*60f0*/  SHF.R.U32.HI R154, RZ, 0x10, R41.reuse ;  /* 0x00000010ff9a7819 */ /* 0x100fe20000011629 */
[----:B0-----:R-:W-:Y:S01]  /*6100*/  IMAD.U32 R150, R71, 0x10000, RZ ;  /* 0x0001000047967824 */ /* 0x001fe200078e00ff */
[----:B------:R-:W-:Y:S01]  /*6110*/  SHF.R.U64 R158, R40, 0x10, R41 ;  /* 0x00000010289e7819 */ /* 0x000fe20000001229 */
[----:B------:R-:W-:Y:S01]  /*6120*/  IMAD.U32 R41, R74, 0x10000, RZ ;  /* 0x000100004a297824 */ /* 0x000fe200078e00ff */
[--C-:B------:R-:W-:Y:S01]  /*6130*/  SHF.R.U64 R161, R42, 0x10, R43.reuse ;  /* 0x000000102aa17819 */ /* 0x100fe2000000122b */
[----:B------:R-:W-:Y:S01]  /*6140*/  IMAD.U32 R42, R68, 0x10000, RZ ;  /* 0x00010000442a7824 */ /* 0x000fe200078e00ff */
[----:B------:R-:W-:Y:S01]  /*6150*/  SHF.R.U32.HI R159, RZ, 0x10, R43 ;  /* 0x00000010ff9f7819 */ /* 0x000fe2000001162b */
[----:B------:R-:W-:Y:S01]  /*6160*/  IMAD.U32 R43, R73, 0x10000, RZ ;  /* 0x00010000492b7824 */ /* 0x000fe200078e00ff */
[----:B------:R-:W-:Y:S01]  /*6170*/  PRMT R156, R127, 0x5432, R156 ;  /* 0x000054327f9c7816 */ /* 0x000fe2000000009c */
[----:B------:R-:W-:Y:S01]  /*6180*/  IMAD.U32 R40, R70, 0x10000, RZ ;  /* 0x0001000046287824 */ /* 0x000fe200078e00ff */
[----:B------:R-:W-:Y:S01]  /*6190*/  SHF.R.U64 R155, R48, 0x10, R49 ;  /* 0x00000010309b7819 */ /* 0x000fe20000001231 */
[----:B------:R-:W-:Y:S01]  /*61a0*/  IMAD.U32 R49, R69, 0x10000, RZ ;  /* 0x0001000045317824 */ /* 0x000fe200078e00ff */
[----:B------:R-:W-:-:S02]  /*61b0*/  LOP3.LUT R152, R73, 0xffff0000, RZ, 0xc0, !PT ;  /* 0xffff000049987812 */ /* 0x000fc400078ec0ff */
[----:B------:R-:W-:Y:S02]  /*61c0*/  LOP3.LUT R149, R69, 0xffff0000, RZ, 0xc0, !PT ;  /* 0xffff000045957812 */ /* 0x000fe400078ec0ff */
[----:B------:R-:W-:Y:S02]  /*61d0*/  LOP3.LUT R73, R75, 0xffff0000, RZ, 0xc0, !PT ;  /* 0xffff00004b497812 */ /* 0x000fe400078ec0ff */
[----:B------:R-:W-:Y:S02]  /*61e0*/  LOP3.LUT R69, R71, 0xffff0000, RZ, 0xc0, !PT ;  /* 0xffff000047457812 */ /* 0x000fe400078ec0ff */
[----:B------:R-:W-:Y:S02]  /*61f0*/  PRMT R75, R126, 0x5432, R154 ;  /* 0x000054327e4b7816 */ /* 0x000fe4000000009a */
[----:B------:R-:W-:Y:S01]  /*6200*/  PRMT R71, R125, 0x5432, R158 ;  /* 0x000054327d477816 */ /* 0x000fe2000000009e */
[----:B------:R-:W-:Y:S01]  /*6210*/  IMAD.U32 R158, R156, 0x10000, RZ ;  /* 0x000100009c9e7824 */ /* 0x000fe200078e00ff */
[--C-:B------:R-:W-:Y:S01]  /*6220*/  SHF.R.U64 R157, R50, 0x10, R51.reuse ;  /* 0x00000010329d7819 */ /* 0x100fe20000001233 */
[----:B------:R-:W-:Y:S01]  /*6230*/  IMAD.U32 R50, R72, 0x10000, RZ ;  /* 0x0001000048327824 */ /* 0x000fe200078e00ff */
[----:B------:R-:W-:-:S02]  /*6240*/  SHF.R.U32.HI R162, RZ, 0x10, R51 ;  /* 0x00000010ffa27819 */ /* 0x000fc40000011633 */
[----:B------:R-:W-:Y:S01]  /*6250*/  PRMT R154, R148, 0x5410, R159 ;  /* 0x00005410949a7816 */ /* 0x000fe2000000009f */
[----:B------:R-:W-:Y:S01]  /*6260*/  IMAD.U32 R148, R75, 0x10000, RZ ;  /* 0x000100004b947824 */ /* 0x000fe200078e00ff */
[----:B------:R-:W-:Y:S01]  /*6270*/  PRMT R155, R160, 0x5410, R155 ;  /* 0x00005410a09b7816 */ /* 0x000fe2000000009b */
[----:B------:R-:W-:Y:S01]  /*6280*/  FMUL.FTZ R160, R43, R158 ;  /* 0x0000009e2ba07220 */ /* 0x000fe20000410000 */
[----:B------:R-:W-:Y:S02]  /*6290*/  PRMT R51, R124, 0x5432, R157 ;  /* 0x000054327c337816 */ /* 0x000fe4000000009d */
[----:B------:R-:W-:Y:S02]  /*62a0*/  LOP3.LUT R156, R156, 0xffff0000, RZ, 0xc0, !PT ;  /* 0xffff00009c9c7812 */ /* 0x000fe400078ec0ff */
[----:B------:R-:W-:Y:S01]  /*62b0*/  PRMT R157, R151, 0x5410, R162 ;  /* 0x00005410979d7816 */ /* 0x000fe200000000a2 */
[-C--:B------:R-:W-:Y:S01]  /*62c0*/  FMUL.FTZ R162, R43, R148.reuse ;  /* 0x000000942ba27220 */ /* 0x080fe20000410000 */
[----:B------:R-:W-:Y:S01]  /*62d0*/  FFMA.FTZ R43, R49, R148, -R160 ;  /* 0x00000094312b7223 */ /* 0x000fe200000108a0 */
[----:B------:R-:W-:Y:S01]  /*62e0*/  LOP3.LUT R75, R75, 0xffff0000, RZ, 0xc0, !PT ;  /* 0xffff00004b4b7812 */ /* 0x000fe200078ec0ff */
[----:B------:R-:W-:Y:S01]  /*62f0*/  FMUL.FTZ R148, R152, R156 ;  /* 0x0000009c98947220 */ /* 0x000fe20000410000 */
[----:B------:R-:W-:-:S02]  /*6300*/  IMAD.U32 R159, R157, 0x10000, RZ ;  /* 0x000100009d9f7824 */ /* 0x000fc400078e00ff */
[----:B------:R-:W-:Y:S01]  /*6310*/  FFMA.FTZ R49, R49, R158, R162 ;  /* 0x0000009e31317223 */ /* 0x000fe200000100a2 */
[----:B------:R-:W-:Y:S02]  /*6320*/  IMAD.U32 R151, R154, 0x10000, RZ ;  /* 0x000100009a977824 */ /* 0x000fe400078e00ff */
[-C--:B------:R-:W-:Y:S01]  /*6330*/  FMUL.FTZ R158, R152, R75.reuse ;  /* 0x0000004b989e7220 */ /* 0x080fe20000410000 */
[----:B------:R-:W-:Y:S01]  /*6340*/  FFMA.FTZ R148, R149, R75, -R148 ;  /* 0x0000004b95947223 */ /* 0x000fe20000010894 */
[----:B------:R-:W-:Y:S01]  /*6350*/  FMUL.FTZ R75, R153, R159 ;  /* 0x0000009f994b7220 */ /* 0x000fe20000410000 */
[----:B------:R-:W-:Y:S01]  /*6360*/  LOP3.LUT R152, R157, 0xffff0000, RZ, 0xc0, !PT ;  /* 0xffff00009d987812 */ /* 0x000fe200078ec0ff */
[-C--:B------:R-:W-:Y:S01]  /*6370*/  FMUL.FTZ R160, R153, R151.reuse ;  /* 0x0000009799a07220 */ /* 0x080fe20000410000 */
[----:B------:R-:W-:Y:S01]  /*6380*/  LOP3.LUT R154, R154, 0xffff0000, RZ, 0xc0, !PT ;  /* 0xffff00009a9a7812 */ /* 0x000fe200078ec0ff */
[----:B------:R-:W-:Y:S01]  /*6390*/  FFMA.FTZ R158, R149, R156, R158 ;  /* 0x0000009c959e7223 */ /* 0x000fe2000001009e */
[C---:B------:R-:W-:Y:S01]  /*63a0*/  FFMA.FTZ R151, R150.reuse, R151, -R75 ;  /* 0x0000009796977223 */ /* 0x040fe2000001084b */
[----:B------:R-:W-:Y:S01]  /*63b0*/  FFMA.FTZ R160, R150, R159, R160 ;  /* 0x0000009f96a07223 */ /* 0x000fe200000100a0 */
[----:B------:R-:W-:Y:S01]  /*63c0*/  IMAD.U32 R149, R155, 0x10000, RZ ;  /* 0x000100009b957824 */ /* 0x000fe200078e00ff */
[----:B------:R-:W-:Y:S01]  /*63d0*/  LOP3.LUT R72, R72, 0xffff0000, RZ, 0xc0, !PT ;  /* 0xffff000048487812 */ /* 0x000fe200078ec0ff */
[----:B------:R-:W-:Y:S01]  /*63e0*/  FMUL.FTZ R150, R73, R152 ;  /* 0x0000009849967220 */ /* 0x000fe20000410000 */
[----:B------:R-:W-:-:S02]  /*63f0*/  IMAD.U32 R75, R71, 0x10000, RZ ;  /* 0x00010000474b7824 */ /* 0x000fc400078e00ff */
[-C--:B------:R-:W-:Y:S01]  /*6400*/  FMUL.FTZ R156, R73, R154.reuse ;  /* 0x0000009a499c7220 */ /* 0x080fe20000410000 */
[----:B------:R-:W-:Y:S01]  /*6410*/  LOP3.LUT R155, R155, 0xffff0000, RZ, 0xc0, !PT ;  /* 0xffff00009b9b7812 */ /* 0x000fe200078ec0ff */
[----:B------:R-:W-:Y:S01]  /*6420*/  FMUL.FTZ R73, R50, R149 ;  /* 0x0000009532497220 */ /* 0x000fe20000410000 */
[----:B------:R-:W-:Y:S01]  /*6430*/  LOP3.LUT R71, R71, 0xffff0000, RZ, 0xc0, !PT ;  /* 0xffff000047477812 */ /* 0x000fe200078ec0ff */
[C---:B------:R-:W-:Y:S01]  /*6440*/  FFMA.FTZ R150, R69.reuse, R154, -R150 ;  /* 0x0000009a45967223 */ /* 0x040fe20000010896 */
[----:B------:R-:W-:Y:S01]  /*6450*/  LOP3.LUT R68, R68, 0xffff0000, RZ, 0xc0, !PT ;  /* 0xffff000044447812 */ /* 0x000fe200078ec0ff */
[----:B------:R-:W-:Y:S01]  /*6460*/  FMUL.FTZ R50, R50, R75 ;  /* 0x0000004b32327220 */ /* 0x000fe20000410000 */
[----:B------:R-:W-:Y:S01]  /*6470*/  FFMA.FTZ R153, R69, R152, R156 ;  /* 0x0000009845997223 */ /* 0x000fe2000001009c */
[----:B------:R-:W-:Y:S01]  /*6480*/  PRMT R48, R122, 0x5432, R161 ;  /* 0x000054327a307816 */ /* 0x000fe200000000a1 */
[----:B------:R-:W-:Y:S01]  /*6490*/  FMUL.FTZ R69, R72, R155 ;  /* 0x0000009b48457220 */ /* 0x000fe20000410000 */
[C---:B------:R-:W-:Y:S01]  /*64a0*/  FFMA.FTZ R73, R42.reuse, R75, -R73 ;  /* 0x0000004b2a497223 */ /* 0x040fe20000010849 */
[----:B------:R-:W-:Y:S01]  /*64b0*/  FFMA.FTZ R149, R42, R149, R50 ;  /* 0x000000952a957223 */ /* 0x000fe20000010032 */
[-C--:B------:R-:W-:Y:S01]  /*64c0*/  FMUL.FTZ R75, R72, R71.reuse ;  /* 0x00000047484b7220 */ /* 0x080fe20000410000 */
[----:B------:R-:W-:Y:S01]  /*64d0*/  FFMA.FTZ R72, R68, R71, -R69 ;  /* 0x0000004744487223 */ /* 0x000fe20000010845 */
[C---:B------:R-:W-:Y:S01]  /*64e0*/  IMAD.U32 R50, R51.reuse, 0x10000, RZ ;  /* 0x0001000033327824 */ /* 0x040fe200078e00ff */
[----:B------:R-:W-:Y:S01]  /*64f0*/  LOP3.LUT R74, R74, 0xffff0000, RZ, 0xc0, !PT ;  /* 0xffff00004a4a7812 */ /* 0x000fe200078ec0ff */
[C---:B------:R-:W-:Y:S01]  /*6500*/  IMAD.U32 R42, R48.reuse, 0x10000, RZ ;  /* 0x00010000302a7824 */ /* 0x040fe200078e00ff */
[----:B------:R-:W-:Y:S01]  /*6510*/  LOP3.LUT R69, R51, 0xffff0000, RZ, 0xc0, !PT ;  /* 0xffff000033457812 */ /* 0x000fe200078ec0ff */
[C---:B------:R-:W-:Y:S01]  /*6520*/  FMUL.FTZ R71, R41.reuse, R50 ;  /* 0x0000003229477220 */ /* 0x040fe20000410000 */
[----:B------:R-:W-:Y:S01]  /*6530*/  LOP3.LUT R51, R48, 0xffff0000, RZ, 0xc0, !PT ;  /* 0xffff000030337812 */ /* 0x000fe200078ec0ff */
[----:B------:R-:W-:Y:S01]  /*6540*/  FFMA.FTZ R68, R68, R155, R75 ;  /* 0x0000009b44447223 */ /* 0x000fe2000001004b */
[----:B------:R-:W-:Y:S01]  /*6550*/  LOP3.LUT R70, R70, 0xffff0000, RZ, 0xc0, !PT ;  /* 0xffff000046467812 */ /* 0x000fe200078ec0ff */
[-C--:B------:R-:W-:Y:S01]  /*6560*/  FMUL.FTZ R41, R41, R42.reuse ;  /* 0x0000002a29297220 */ /* 0x080fe20000410000 */
[C---:B------:R-:W-:Y:S01]  /*6570*/  FMUL.FTZ R75, R74.reuse, R69 ;  /* 0x000000454a4b7220 */ /* 0x040fe20000410000 */
[-C--:B------:R-:W-:Y:S01]  /*6580*/  FMUL.FTZ R74, R74, R51.reuse ;  /* 0x000000334a4a7220 */ /* 0x080fe20000410000 */
[C---:B------:R-:W-:Y:S01]  /*6590*/  FFMA.FTZ R71, R40.reuse, R42, -R71 ;  /* 0x0000002a28477223 */ /* 0x040fe20000010847 */
[----:B------:R-:W-:Y:S01]  /*65a0*/  FFMA.FTZ R41, R40, R50, R41 ;  /* 0x0000003228297223 */ /* 0x000fe20000010029 */
[----:B------:R-:W-:Y:S01]  /*65b0*/  FFMA.FTZ R40, R70, R51, -R75 ;  /* 0x0000003346287223 */ /* 0x000fe2000001084b */
        /* <DEDUP_REMOVED lines=12> */
[----:B------:R-:W-:-:S07]  /*6680*/  F2FP.BF16.F32.PACK_AB R74, R74, R41 ;  /* 0x000000294a4a723e */ /* 0x000fce00000010ff */
.L_x_1406:
[----:B------:R-:W-:Y:S05]  /*6690*/  BSYNC B3 ;  /* 0x0000000000037941 */ /* 0x000fea0003800000 */
.L_x_1405:
[----:B------:R-:W-:Y:S02]  /*66a0*/  ULDC.64 UR4, c[0x0][0x208] ;  /* 0x0000820000047ab9 */ /* 0x000fe40000000a00 */
[----:B0-----:R0:W-:Y:S04]  /*66b0*/  STG.E.128 desc[UR4][R116.64], R68 ;  /* 0x0000004474007986 */ /* 0x0011e8000c101d04 */
[----:B--2---:R0:W-:Y:S02]  /*66c0*/  @!P4 STG.E.128 desc[UR4][R118.64], R72 ;  /* 0x000000487600c986 */ /* 0x0041e4000c101d04 */
.L_x_1404:
[----:B------:R-:W-:Y:S05]  /*66d0*/  BSYNC B2 ;  /* 0x0000000000027941 */ /* 0x000fea0003800000 */
.L_x_1403:
[----:B------:R-:W-:-:S13]  /*66e0*/  ISETP.NE.AND P4, PT, R92, RZ, PT ;  /* 0x000000ff5c00720c */ /* 0x000fda0003f85270 */
        /* <DEDUP_REMOVED lines=17> */
[----:B------:R-:W-:Y:S02]  /*6800*/  SHF.R.S32.HI R40, RZ, 0x1f, R41 ;  /* 0x0000001fff287819 */ /* 0x000fe40000011429 */
[----:B0-----:R-:W-:-:S02]  /*6810*/  LEA R68, P5, R42, R106, 0x1 ;  /* 0x0000006a2a447211 */ /* 0x001fc400078a08ff */
[----:B------:R-:W-:Y:S01]  /*6820*/  LEA.HI R40, R40, R41, RZ, 0x3 ;  /* 0x0000002928287211 */ /* 0x000fe200078f18ff */
[----:B------:R-:W-:Y:S01]  /*6830*/  IMAD R41, R17, 0x4000, R8 ;  /* 0x0000400011297824 */ /* 0x000fe200078e0208 */
[-C--:B------:R-:W-:Y:S02]  /*6840*/  LEA.HI.X R69, R42, R107.reuse, R48, 0x1, P5 ;  /* 0x0000006b2a457211 */ /* 0x080fe400028f0c30 */
[----:B------:R-:W-:Y:S01]  /*6850*/  @!P4 LEA R70, P5, R114, R106, 0x1 ;  /* 0x0000006a7246c211 */ /* 0x000fe200078a08ff */
[----:B------:R-:W-:Y:S02]  /*6860*/  IMAD.SHL.U32 R40, R40, 0x200, RZ ;  /* 0x0000020028287824 */ /* 0x000fe400078e00ff */
[----:B------:R-:W-:Y:S01]  /*6870*/  IMAD R41, R41, 0x2, R16 ;  /* 0x0000000229297824 */ /* 0x000fe200078e0210 */
[----:B------:R-:W-:Y:S02]  /*6880*/  @!P4 LEA.HI.X R71, R114, R107, R131, 0x1, P5 ;  /* 0x0000006b7247c211 */ /* 0x000fe400028f0c83 */
[----:B------:R-:W-:-:S02]  /*6890*/  LOP3.LUT R40, R40, 0x7ffff000, RZ, 0xc0, !PT ;  /* 0x7ffff00028287812 */ /* 0x000fc400078ec0ff */
[----:B------:R-:W-:Y:S02]  /*68a0*/  ISETP.GE.AND P5, PT, R225, R120, PT ;  /* 0x00000078e100720c */ /* 0x000fe40003fa6270 */
[----:B--2---:R-:W-:-:S04]  /*68b0*/  LOP3.LUT R43, R43, 0x1c0, R51, 0xf8, !PT ;  /* 0x000001c02b2b7812 */ /* 0x004fc800078ef833 */
[----:B---3--:R-:W-:-:S04]  /*68c0*/  LOP3.LUT R43, R43, R50, RZ, 0x3c, !PT ;  /* 0x000000322b2b7212 */ /* 0x008fc800078e3cff */
[----:B----4-:R-:W-:-:S05]  /*68d0*/  IADD3 R40, R43, R40, R49 ;  /* 0x000000282b287210 */ /* 0x010fca0007ffe031 */
[----:B------:R-:W-:-:S04]  /*68e0*/  IMAD R43, R17, 0x4000, R40 ;  /* 0x00004000112b7824 */ /* 0x000fc800078e0228 */
[----:B------:R-:W-:Y:S02]  /*68f0*/  IMAD R48, R43, 0x2, R16 ;  /* 0x000000022b307824 */ /* 0x000fe400078e0210 */
[----:B------:R-:W0:Y:S04]  /*6900*/  LDS.128 R40, [R41+0x20400] ;  /* 0x0204000029287984 */ /* 0x000e280000000c00 */
[----:B------:R-:W2:Y:S01]  /*6910*/  LDS.128 R48, [R48+0x20400] ;  /* 0x0204000030307984 */ /* 0x000ea20000000c00 */
[----:B------:R-:W-:Y:S05]  /*6920*/  @P5 BRA `(.L_x_1408) ;  /* 0x00000004006c5947 */ /* 0x000fea0003800000 */
[----:B------:R-:W-:Y:S02]  /*6930*/  SHF.R.U32.HI R72, RZ, 0x10, R45 ;  /* 0x00000010ff487819 */ /* 0x000fe4000001162d */
[----:B------:R-:W-:Y:S02]  /*6940*/  SHF.R.U32.HI R116, RZ, 0x10, R37 ;  /* 0x00000010ff747819 */ /* 0x000fe40000011625 */
[--C-:B------:R-:W-:Y:S01]  /*6950*/  SHF.R.U64 R73, R38, 0x10, R39.reuse ;  /* 0x0000001026497819 */ /* 0x100fe20000001227 */
[----:B0-----:R-:W-:Y:S01]  /*6960*/  IMAD.U32 R38, R40, 0x10000, RZ ;  /* 0x0001000028267824 */ /* 0x001fe200078e00ff */
[----:B------:R-:W-:Y:S02]  /*6970*/  PRMT R147, R147, 0x5410, R72 ;  /* 0x0000541093937816 */ /* 0x000fe40000000048 */
[----:B------:R-:W-:Y:S02]  /*6980*/  PRMT R143, R143, 0x5410, R116 ;  /* 0x000054108f8f7816 */ /* 0x000fe40000000074 */
[----:B------:R-:W-:Y:S01]  /*6990*/  SHF.R.U32.HI R114, RZ, 0x10, R39 ;  /* 0x00000010ff727819 */ /* 0x000fe20000011627 */
[----:B------:R-:W-:Y:S01]  /*69a0*/  IMAD.U32 R39, R41, 0x10000, RZ ;  /* 0x0001000029277824 */ /* 0x000fe200078e00ff */
[----:B------:R-:W-:Y:S01]  /*69b0*/  SHF.R.U64 R75, R46, 0x10, R47 ;  /* 0x000000102e4b7819 */ /* 0x000fe2000000122f */
[----:B--2---:R-:W-:Y:S01]  /*69c0*/  IMAD.U32 R46, R49, 0x10000, RZ ;  /* 0x00010000312e7824 */ /* 0x004fe200078e00ff */
[----:B------:R-:W-:Y:S01]  /*69d0*/  PRMT R140, R140, 0x5410, R73 ;  /* 0x000054108c8c7816 */ /* 0x000fe20000000049 */
[----:B------:R-:W-:Y:S01]  /*69e0*/  IMAD.U32 R73, R147, 0x10000, RZ ;  /* 0x0001000093497824 */ /* 0x000fe200078e00ff */
[----:B------:R-:W-:Y:S01]  /*69f0*/  SHF.R.U32.HI R74, RZ, 0x10, R47 ;  /* 0x00000010ff4a7819 */ /* 0x000fe2000001162f */
[----:B------:R-:W-:Y:S01]  /*6a00*/  IMAD.U32 R72, R143, 0x10000, RZ ;  /* 0x000100008f487824 */ /* 0x000fe200078e00ff */
[----:B------:R-:W-:Y:S01]  /*6a10*/  PRMT R141, R141, 0x5410, R114 ;  /* 0x000054108d8d7816 */ /* 0x000fe20000000072 */
[CC--:B------:R-:W-:Y:S01]  /*6a20*/  FMUL.FTZ R114, R46.reuse, R73.reuse ;  /* 0x000000492e727220 */ /* 0x0c0fe20000410000 */
[----:B------:R-:W-:Y:S01]  /*6a30*/  PRMT R145, R145, 0x5410, R74 ;  /* 0x0000541091917816 */ /* 0x000fe2000000004a */
[-C--:B------:R-:W-:Y:S01]  /*6a40*/  FMUL.FTZ R116, R46, R72.reuse ;  /* 0x000000482e747220 */ /* 0x080fe20000410000 */
[----:B------:R-:W-:Y:S01]  /*6a50*/  LOP3.LUT R47, R49, 0xffff0000, RZ, 0xc0, !PT ;  /* 0xffff0000312f7812 */ /* 0x000fe200078ec0ff */
[----:B------:R-:W-:Y:S01]  /*6a60*/  IMAD.U32 R49, R51, 0x10000, RZ ;  /* 0x0001000033317824 */ /* 0x000fe200078e00ff */
[----:B------:R-:W-:Y:S01]  /*6a70*/  LOP3.LUT R74, R147, 0xffff0000, RZ, 0xc0, !PT ;  /* 0xffff0000934a7812 */ /* 0x000fe200078ec0ff */
[C---:B------:R-:W-:Y:S01]  /*6a80*/  FFMA.FTZ R116, R39.reuse, R73, R116 ;  /* 0x0000004927747223 */ /* 0x040fe20000010074 */
[----:B------:R-:W-:Y:S01]  /*6a90*/  PRMT R144, R144, 0x5410, R75 ;  /* 0x0000541090907816 */ /* 0x000fe2000000004b */
[----:B------:R-:W-:Y:S01]  /*6aa0*/  FFMA.FTZ R75, R39, R72, -R114 ;  /* 0x00000048274b7223 */ /* 0x000fe20000010872 */
[----:B------:R-:W-:Y:S01]  /*6ab0*/  LOP3.LUT R46, R143, 0xffff0000, RZ, 0xc0, !PT ;  /* 0xffff00008f2e7812 */ /* 0x000fe200078ec0ff */
[----:B------:R-:W-:Y:S01]  /*6ac0*/  IMAD.U32 R72, R145, 0x10000, RZ ;  /* 0x0001000091487824 */ /* 0x000fe200078e00ff */
[----:B------:R-:W-:Y:S01]  /*6ad0*/  LOP3.LUT R41, R41, 0xffff0000, RZ, 0xc0, !PT ;  /* 0xffff000029297812 */ /* 0x000fe200078ec0ff */
[----:B------:R-:W-:Y:S01]  /*6ae0*/  FMUL.FTZ R114, R47, R74 ;  /* 0x0000004a2f727220 */ /* 0x000fe20000410000 */
[----:B------:R-:W-:Y:S01]  /*6af0*/  SHF.R.U64 R115, R44, 0x10, R45 ;  /* 0x000000102c737819 */ /* 0x000fe2000000122d */
[----:B------:R-:W-:Y:S01]  /*6b00*/  IMAD.U32 R39, R141, 0x10000, RZ ;  /* 0x000100008d277824 */ /* 0x000fe200078e00ff */
[----:B------:R-:W-:Y:S01]  /*6b10*/  SHF.R.U64 R117, R36, 0x10, R37 ;  /* 0x0000001024757819 */ /* 0x000fe20000001225 */
[----:B------:R-:W-:Y:S01]  /*6b20*/  FMUL.FTZ R148, R47, R46 ;  /* 0x0000002e2f947220 */ /* 0x000fe20000410000 */
[----:B------:R-:W-:Y:S01]  /*6b30*/  FMUL.FTZ R47, R49, R72 ;  /* 0x00000048312f7220 */ /* 0x000fe20000410000 */
[----:B------:R-:W-:Y:S01]  /*6b40*/  IMAD.U32 R44, R43, 0x10000, RZ ;  /* 0x000100002b2c7824 */ /* 0x000fe200078e00ff */
[----:B------:R-:W-:Y:S01]  /*6b50*/  PRMT R146, R146, 0x5410, R115 ;  /* 0x0000541092927816 */ /* 0x000fe20000000073 */
[----:B------:R-:W-:Y:S01]  /*6b60*/  FFMA.FTZ R118, R41, R46, -R114 ;  /* 0x0000002e29767223 */ /* 0x000fe20000010872 */
[-C--:B------:R-:W-:Y:S01]  /*6b70*/  FMUL.FTZ R49, R49, R39.reuse ;  /* 0x0000002731317220 */ /* 0x080fe20000410000 */
[----:B------:R-:W-:Y:S01]  /*6b80*/  LOP3.LUT R51, R51, 0xffff0000, RZ, 0xc0, !PT ;  /* 0xffff000033337812 */ /* 0x000fe200078ec0ff */
[----:B------:R-:W-:Y:S01]  /*6b90*/  FFMA.FTZ R73, R41, R74, R148 ;  /* 0x0000004a29497223 */ /* 0x000fe20000010094 */
[----:B------:R-:W-:Y:S01]  /*6ba0*/  PRMT R142, R142, 0x5410, R117 ;  /* 0x000054108e8e7816 */ /* 0x000fe20000000075 */
[C---:B------:R-:W-:Y:S01]  /*6bb0*/  FFMA.FTZ R74, R44.reuse, R39, -R47 ;  /* 0x000000272c4a7223 */ /* 0x040fe2000001082f */
[----:B------:R-:W-:Y:S01]  /*6bc0*/  LOP3.LUT R114, R145, 0xffff0000, RZ, 0xc0, !PT ;  /* 0xffff000091727812 */ /* 0x000fe200078ec0ff */
[----:B------:R-:W-:Y:S01]  /*6bd0*/  FFMA.FTZ R72, R44, R72, R49 ;  /* 0x000000482c487223 */ /* 0x000fe20000010031 */
[----:B------:R-:W-:Y:S01]  /*6be0*/  LOP3.LUT R46, R141, 0xffff0000, RZ, 0xc0, !PT ;  /* 0xffff00008d2e7812 */ /* 0x000fe200078ec0ff */
[----:B------:R-:W-:Y:S01]  /*6bf0*/  IMAD.U32 R45, R48, 0x10000, RZ ;  /* 0x00010000302d7824 */ /* 0x000fe200078e00ff */
[----:B------:R-:W-:Y:S01]  /*6c00*/  LOP3.LUT R43, R43, 0xffff0000, RZ, 0xc0, !PT ;  /* 0xffff00002b2b7812 */ /* 0x000fe200078ec0ff */
[----:B------:R-:W-:Y:S01]  /*6c10*/  IMAD.U32 R44, R146, 0x10000, RZ ;  /* 0x00010000922c7824 */ /* 0x000fe200078e00ff */
[----:B------:R-:W-:Y:S01]  /*6c20*/  LOP3.LUT R48, R48, 0xffff0000, RZ, 0xc0, !PT ;  /* 0xffff000030307812 */ /* 0x000fe200078ec0ff */
[----:B------:R-:W-:Y:S01]  /*6c30*/  FMUL.FTZ R148, R51, R114 ;  /* 0x0000007233947220 */ /* 0x000fe20000410000 */
[----:B------:R-:W-:-:S02]  /*6c40*/  IMAD.U32 R39, R142, 0x10000, RZ ;  /* 0x000100008e277824 */ /* 0x000fc400078e00ff */
[----:B------:R-:W-:Y:S01]  /*6c50*/  FMUL.FTZ R150, R51, R46 ;  /* 0x0000002e33967220 */ /* 0x000fe20000410000 */
[----:B------:R-:W-:Y:S01]  /*6c60*/  LOP3.LUT R47, R146, 0xffff0000, RZ, 0xc0, !PT ;  /* 0xffff0000922f7812 */ /* 0x000fe200078ec0ff */
[----:B------:R-:W-:Y:S01]  /*6c70*/  FMUL.FTZ R49, R45, R44 ;  /* 0x0000002c2d317220 */ /* 0x000fe20000410000 */
[----:B------:R-:W-:Y:S01]  /*6c80*/  LOP3.LUT R40, R40, 0xffff0000, RZ, 0xc0, !PT ;  /* 0xffff000028287812 */ /* 0x000fe200078ec0ff */
[----:B------:R-:W-:Y:S01]  /*6c90*/  FFMA.FTZ R115, R43, R46, -R148 ;  /* 0x0000002e2b737223 */ /* 0x000fe20000010894 */
[----:B------:R-:W-:Y:S01]  /*6ca0*/  LOP3.LUT R41, R142, 0xffff0000, RZ, 0xc0, !PT ;  /* 0xffff00008e297812 */ /* 0x000fe200078ec0ff */
[----:B------:R-:W-:Y:S01]  /*6cb0*/  FMUL.FTZ R45, R45, R39 ;  /* 0x000000272d2d7220 */ /* 0x000fe20000410000 */
[----:B------:R-:W-:Y:S01]  /*6cc0*/  FFMA.FTZ R117, R43, R114, R150 ;  /* 0x000000722b757223 */ /* 0x000fe20000010096 */
[----:B------:R-:W-:Y:S01]  /*6cd0*/  FMUL.FTZ R43, R48, R47 ;  /* 0x0000002f302b7220 */ /* 0x000fe20000410000 */
[----:B------:R-:W-:Y:S02]  /*6ce0*/  IMAD.U32 R37, R50, 0x10000, RZ ;  /* 0x0001000032257824 */ /* 0x000fe400078e00ff */
[C---:B------:R-:W-:Y:S01]  /*6cf0*/  FFMA.FTZ R45, R38.reuse, R44, R45 ;  /* 0x0000002c262d7223 */ /* 0x040fe2000001002d */
[----:B------:R-:W-:Y:S01]  /*6d00*/  FFMA.FTZ R49, R38, R39, -R49 ;  /* 0x0000002726317223 */ /* 0x000fe20000010831 */
[-C--:B------:R-:W-:Y:S01]  /*6d10*/  FMUL.FTZ R51, R48, R41.reuse ;  /* 0x0000002930337220 */ /* 0x080fe20000410000 */
[----:B------:R-:W-:Y:S01]  /*6d20*/  FFMA.FTZ R44, R40, R41, -R43 ;  /* 0x00000029282c7223 */ /* 0x000fe2000001082b */
[----:B------:R-:W-:Y:S01]  /*6d30*/  LOP3.LUT R50, R50, 0xffff0000, RZ, 0xc0, !PT ;  /* 0xffff000032327812 */ /* 0x000fe200078ec0ff */
[C---:B------:R-:W-:Y:S01]  /*6d40*/  IMAD.U32 R41, R144.reuse, 0x10000, RZ ;  /* 0x0001000090297824 */ /* 0x040fe200078e00ff */
[----:B------:R-:W-:Y:S01]  /*6d50*/  LOP3.LUT R43, R144, 0xffff0000, RZ, 0xc0, !PT ;  /* 0xffff0000902b7812 */ /* 0x000fe200078ec0ff */
[C---:B------:R-:W-:Y:S01]  /*6d60*/  IMAD.U32 R38, R140.reuse, 0x10000, RZ ;  /* 0x000100008c267824 */ /* 0x040fe200078e00ff */
[----:B------:R-:W-:Y:S01]  /*6d70*/  LOP3.LUT R39, R140, 0xffff0000, RZ, 0xc0, !PT ;  /* 0xffff00008c277812 */ /* 0x000fe200078ec0ff */
[----:B------:R-:W-:Y:S01]  /*6d80*/  FFMA.FTZ R40, R40, R47, R51 ;  /* 0x0000002f28287223 */ /* 0x000fe20000010033 */
[----:B------:R-:W-:-:S02]  /*6d90*/  IMAD.U32 R36, R42, 0x10000, RZ ;  /* 0x000100002a247824 */ /* 0x000fc400078e00ff */
[C---:B------:R-:W-:Y:S01]  /*6da0*/  FMUL.FTZ R47, R37.reuse, R41 ;  /* 0x00000029252f7220 */ /* 0x040fe20000410000 */
[-C--:B------:R-:W-:Y:S01]  /*6db0*/  FMUL.FTZ R46, R37, R38.reuse ;  /* 0x00000026252e7220 */ /* 0x080fe20000410000 */
[----:B------:R-:W-:Y:S01]  /*6dc0*/  LOP3.LUT R42, R42, 0xffff0000, RZ, 0xc0, !PT ;  /* 0xffff00002a2a7812 */ /* 0x000fe200078ec0ff */
        /* <DEDUP_REMOVED lines=15> */
[----:B------:R-:W-:Y:S02]  /*6ec0*/  F2FP.BF16.F32.PACK_AB R51, R117, R72 ;  /* 0x000000487533723e */ /* 0x000fe400000010ff */
[----:B------:R-:W-:-:S07]  /*6ed0*/  F2FP.BF16.F32.PACK_AB R42, R36, R47 ;  /* 0x0000002f242a723e */ /* 0x000fce00000010ff */
.L_x_1408:
[----:B------:R-:W-:Y:S05]  /*6ee0*/  BSYNC B2 ;  /* 0x0000000000027941 */ /* 0x000fea0003800000 */
.L_x_1407:
[----:B------:R-:W-:Y:S02]  /*6ef0*/  ULDC.64 UR4, c[0x0][0x208] ;  /* 0x0000820000047ab9 */ /* 0x000fe40000000a00 */
[----:B0-----:R3:W-:Y:S04]  /*6f00*/  STG.E.128 desc[UR4][R68.64], R40 ;  /* 0x0000002844007986 */ /* 0x0017e8000c101d04 */
[----:B--2---:R3:W-:Y:S02]  /*6f10*/  @!P4 STG.E.128 desc[UR4][R70.64], R48 ;  /* 0x000000304600c986 */ /* 0x0047e4000c101d04 */
.L_x_1402:
[----:B------:R-:W-:Y:S05]  /*6f20*/  BSYNC B1 ;  /* 0x0000000000017941 */ /* 0x000fea0003800000 */
.L_x_1401:
[----:B------:R-:W4:Y:S01]  /*6f30*/  LDL R36, [R1+0x5c] ;  /* 0x00005c0001247983 */ /* 0x000f220000100800 */
[----:B--2---:R-:W-:-:S04]  /*6f40*/  IMAD.WIDE.U32 R112, R233, R110, R112 ;  /* 0x0000006ee9707225 */ /* 0x004fc800078e0070 */
[----:B----4-:R-:W-:-:S04]  /*6f50*/  IMAD R36, R36, R110, RZ ;  /* 0x0000006e24247224 */ /* 0x010fc800078e02ff */
[----:B---3--:R-:W-:Y:S01]  /*6f60*/  IMAD R49, R233, R111, R36 ;  /* 0x0000006fe9317224 */ /* 0x008fe200078e0224 */
[----:B------:R-:W-:Y:S06]  /*6f70*/  @P0 BRA `(.L_x_1379) ;  /* 0x0000001000e40947 */ /* 0x000fec0003800000 */
[----:B------:R-:W-:Y:S01]  /*6f80*/  ISETP.NE.AND P0, PT, R29, RZ, PT ;  /* 0x000000ff1d00720c */ /* 0x000fe20003f05270 */
[----:B------:R-:W-:Y:S01]  /*6f90*/  BSSY B1, `(.L_x_1409) ;  /* 0x0000083000017945 */ /* 0x000fe20003800000 */
[----:B------:R-:W-:-:S11]  /*6fa0*/  IMAD.IADD R49, R113, 0x1, R49 ;  /* 0x0000000171317824 */ /* 0x000fd600078e0231 */
[----:B------:R-:W-:Y:S05]  /*6fb0*/  @!P0 BRA `(.L_x_1410) ;  /* 0x0000000800008947 */ /* 0x000fea0003800000 */
[----:B------:R-:W2:Y:S04]  /*6fc0*/  LDL R39, [R1+0x34] ;  /* 0x0000340001277983 */ /* 0x000ea80000100800 */
[----:B------:R-:W3:Y:S04]  /*6fd0*/  LDL R41, [R1+0x3c] ;  /* 0x00003c0001297983 */ /* 0x000ee80000100800 */
[----:B------:R-:W4:Y:S01]  /*6fe0*/  LDL R40, [R1+0x40] ;  /* 0x0000400001287983 */ /* 0x000f220000100800 */
[----:B------:R-:W-:Y:S01]  /*6ff0*/  SEL R36, R28, R123, !P3 ;  /* 0x0000007b1c247207 */ /* 0x000fe20005800000 */
[----:B------:R-:W-:Y:S03]  /*7000*/  BSSY B2, `(.L_x_1411) ;  /* 0x0000078000027945 */ /* 0x000fe60003800000 */
[----:B------:R-:W-:-:S04]  /*7010*/  SHF.R.S32.HI R37, RZ, 0x1f, R36 ;  /* 0x0000001fff257819 */ /* 0x000fc80000011424 */
[----:B------:R-:W-:-:S04]  /*7020*/  LEA.HI R37, R37, R36, RZ, 0x4 ;  /* 0x0000002425257211 */ /* 0x000fc800078f20ff */
[----:B------:R-:W-:-:S04]  /*7030*/  LEA.HI.SX32 R37, R37, R34, 0x1c ;  /* 0x0000002225257211 */ /* 0x000fc800078fe2ff */
[----:B------:R-:W-:Y:S01]  /*7040*/  SHF.R.S32.HI R36, RZ, 0x1f, R37 ;  /* 0x0000001fff247819 */ /* 0x000fe20000011425 */
[----:B------:R-:W-:-:S03]  /*7050*/  IMAD.SHL.U32 R47, R37, 0x8, RZ ;  /* 0x00000008252f7824 */ /* 0x000fc600078e00ff */
[----:B------:R-:W-:Y:S02]  /*7060*/  LEA.HI R38, R36, R37, RZ, 0x3 ;  /* 0x0000002524267211 */ /* 0x000fe400078f18ff */
[----:B------:R-:W-:Y:S02]  /*7070*/  IADD3 R37, P4, P5, R88, R112, R35 ;  /* 0x0000007058257210 */ /* 0x000fe40007d9e023 */
[----:B------:R-:W-:-:S13]  /*7080*/  ISETP.GE.AND P0, PT, R47, R121, PT ;  /* 0x000000792f00720c */ /* 0x000fda0003f06270 */
[--C-:B------:R-:W-:Y:S02]  /*7090*/  @!P0 SHF.R.S32.HI R48, RZ, 0x1f, R47.reuse ;  /* 0x0000001fff308819 */ /* 0x100fe4000001142f */
[----:B--2---:R-:W-:Y:S01]  /*70a0*/  LOP3.LUT R36, R39, 0x38, R47, 0xf8, !PT ;  /* 0x0000003827247812 */ /* 0x004fe200078ef82f */
[----:B------:R-:W-:Y:S01]  /*70b0*/  IMAD.SHL.U32 R39, R38, 0x200, RZ ;  /* 0x0000020026277824 */ /* 0x000fe200078e00ff */
[----:B------:R-:W-:Y:S02]  /*70c0*/  IADD3.X R38, R0, R49, R95, P4, P5 ;  /* 0x0000003100267210 */ /* 0x000fe400027ea45f */
[----:B---3--:R-:W-:Y:S02]  /*70d0*/  LOP3.LUT R36, R36, R41, RZ, 0x3c, !PT ;  /* 0x0000002924247212 */ /* 0x008fe400078e3cff */
[----:B------:R-:W-:Y:S02]  /*70e0*/  LOP3.LUT R39, R39, 0x7ffff000, RZ, 0xc0, !PT ;  /* 0x7ffff00027277812 */ /* 0x000fe400078ec0ff */
[----:B------:R-:W-:-:S02]  /*70f0*/  LEA R44, P4, R37, R106, 0x1 ;  /* 0x0000006a252c7211 */ /* 0x000fc400078808ff */
[----:B----4-:R-:W-:Y:S02]  /*7100*/  IADD3 R36, R36, R39, R40 ;  /* 0x0000002724247210 */ /* 0x010fe40007ffe028 */
[----:B------:R-:W-:Y:S01]  /*7110*/  LEA.HI.X R45, R37, R107, R38, 0x1, P4 ;  /* 0x0000006b252d7211 */ /* 0x000fe200020f0c26 */
[C---:B------:R-:W-:Y:S01]  /*7120*/  IMAD R37, R17.reuse, 0x4000, R5 ;  /* 0x0000400011257824 */ /* 0x040fe200078e0205 */
[----:B------:R-:W-:Y:S01]  /*7130*/  @!P0 IADD3 R47, P4, P5, R88, R112, R47 ;  /* 0x00000070582f8210 */ /* 0x000fe20007d9e02f */
[----:B------:R-:W-:Y:S02]  /*7140*/  IMAD R39, R17, 0x4000, R36 ;  /* 0x0000400011277824 */ /* 0x000fe400078e0224 */
[----:B------:R-:W-:Y:S01]  /*7150*/  IMAD R37, R37, 0x2, R16 ;  /* 0x0000000225257824 */ /* 0x000fe200078e0210 */
[----:B------:R-:W-:Y:S01]  /*7160*/  @!P0 IADD3.X R48, R0, R49, R48, P4, P5 ;  /* 0x0000003100308210 */ /* 0x000fe200027ea430 */
[----:B------:R-:W-:Y:S01]  /*7170*/  IMAD R40, R39, 0x2, R16 ;  /* 0x0000000227287824 */ /* 0x000fe200078e0210 */
[----:B------:R-:W-:-:S02]  /*7180*/  ISETP.GE.AND P5, PT, R228, R120, PT ;  /* 0x00000078e400720c */ /* 0x000fc40003fa6270 */
[C---:B------:R-:W-:Y:S01]  /*7190*/  @!P0 LEA R46, P4, R47.reuse, R106, 0x1 ;  /* 0x0000006a2f2e8211 */ /* 0x040fe200078808ff */
[----:B------:R-:W2:Y:S03]  /*71a0*/  LDS.128 R36, [R37+0x20400] ;  /* 0x0204000025247984 */ /* 0x000ea60000000c00 */
[----:B------:R-:W-:Y:S01]  /*71b0*/  @!P0 LEA.HI.X R47, R47, R107, R48, 0x1, P4 ;  /* 0x0000006b2f2f8211 */ /* 0x000fe200020f0c30 */
[----:B------:R-:W3:Y:S06]  /*71c0*/  LDS.128 R40, [R40+0x20400] ;  /* 0x0204000028287984 */ /* 0x000eec0000000c00 */
[----:B------:R-:W-:Y:S05]  /*71d0*/  @P5 BRA `(.L_x_1412) ;  /* 0x0000000400685947 */ /* 0x000fea0003800000 */
[----:B0-----:R-:W-:Y:S01]  /*71e0*/  SHF.R.U32.HI R70, RZ, 0x10, R65 ;  /* 0x00000010ff467819 */ /* 0x001fe20000011641 */
[----:B--2---:R-:W-:Y:S01]  /*71f0*/  IMAD.U32 R48, R37, 0x10000, RZ ;  /* 0x0001000025307824 */ /* 0x004fe200078e00ff */
[--C-:B------:R-:W-:Y:S01]  /*7200*/  SHF.R.U32.HI R74, RZ, 0x10, R57.reuse ;  /* 0x00000010ff4a7819 */ /* 0x100fe20000011639 */
[----:B---3--:R-:W-:Y:S01]  /*7210*/  IMAD.U32 R51, R40, 0x10000, RZ ;  /* 0x0001000028337824 */ /* 0x008fe200078e00ff */
[----:B------:R-:W-:Y:S02]  /*7220*/  PRMT R139, R139, 0x5410, R70 ;  /* 0x000054108b8b7816 */ /* 0x000fe40000000046 */
[----:B------:R-:W-:Y:S02]  /*7230*/  PRMT R135, R135, 0x5410, R74 ;  /* 0x0000541087877816 */ /* 0x000fe4000000004a */
[----:B------:R-:W-:Y:S01]  /*7240*/  SHF.R.U64 R75, R56, 0x10, R57 ;  /* 0x00000010384b7819 */ /* 0x000fe20000001239 */
[----:B------:R-:W-:Y:S01]  /*7250*/  IMAD.U32 R57, R41, 0x10000, RZ ;  /* 0x0001000029397824 */ /* 0x000fe200078e00ff */
[----:B------:R-:W-:Y:S01]  /*7260*/  SHF.R.U64 R69, R66, 0x10, R67 ;  /* 0x0000001042457819 */ /* 0x000fe20000001243 */
[----:B------:R-:W-:Y:S01]  /*7270*/  IMAD.U32 R66, R139, 0x10000, RZ ;  /* 0x000100008b427824 */ /* 0x000fe200078e00ff */
[----:B------:R-:W-:Y:S01]  /*7280*/  SHF.R.U64 R71, R64, 0x10, R65 ;  /* 0x0000001040477819 */ /* 0x000fe20000001241 */
[----:B------:R-:W-:Y:S01]  /*7290*/  IMAD.U32 R65, R135, 0x10000, RZ ;  /* 0x0001000087417824 */ /* 0x000fe200078e00ff */
[----:B------:R-:W-:Y:S01]  /*72a0*/  SHF.R.U32.HI R68, RZ, 0x10, R67 ;  /* 0x00000010ff447819 */ /* 0x000fe20000011643 */
[----:B------:R-:W-:Y:S01]  /*72b0*/  FMUL.FTZ R67, R57, R66 ;  /* 0x0000004239437220 */ /* 0x000fe20000410000 */
[----:B------:R-:W-:-:S02]  /*72c0*/  SHF.R.U32.HI R72, RZ, 0x10, R59 ;  /* 0x00000010ff487819 */ /* 0x000fc4000001163b */
[----:B------:R-:W-:Y:S01]  /*72d0*/  SHF.R.U64 R73, R58, 0x10, R59 ;  /* 0x000000103a497819 */ /* 0x000fe2000000123b */
[-C--:B------:R-:W-:Y:S01]  /*72e0*/  FFMA.FTZ R67, R48, R65.reuse, -R67 ;  /* 0x0000004130437223 */ /* 0x080fe20000010843 */
[----:B------:R-:W-:Y:S01]  /*72f0*/  LOP3.LUT R58, R41, 0xffff0000, RZ, 0xc0, !PT ;  /* 0xffff0000293a7812 */ /* 0x000fe200078ec0ff */
[----:B------:R-:W-:Y:S01]  /*7300*/  IMAD.U32 R59, R43, 0x10000, RZ ;  /* 0x000100002b3b7824 */ /* 0x000fe200078e00ff */
[----:B------:R-:W-:Y:S02]  /*7310*/  LOP3.LUT R139, R139, 0xffff0000, RZ, 0xc0, !PT ;  /* 0xffff00008b8b7812 */ /* 0x000fe400078ec0ff */
[----:B------:R-:W-:Y:S01]  /*7320*/  PRMT R136, R136, 0x5410, R69 ;  /* 0x0000541088887816 */ /* 0x000fe20000000045 */
[----:B------:R-:W-:Y:S01]  /*7330*/  FMUL.FTZ R69, R57, R65 ;  /* 0x0000004139457220 */ /* 0x000fe20000410000 */
[----:B------:R-:W-:Y:S01]  /*7340*/  PRMT R137, R137, 0x5410, R68 ;  /* 0x0000541089897816 */ /* 0x000fe20000000044 */
[----:B------:R-:W-:Y:S01]  /*7350*/  FMUL.FTZ R65, R58, R139 ;  /* 0x0000008b3a417220 */ /* 0x000fe20000410000 */
[----:B------:R-:W-:Y:S01]  /*7360*/  PRMT R133, R133, 0x5410, R72 ;  /* 0x0000541085857816 */ /* 0x000fe20000000048 */
[----:B------:R-:W-:Y:S01]  /*7370*/  FFMA.FTZ R69, R48, R66, R69 ;  /* 0x0000004230457223 */ /* 0x000fe20000010045 */
[----:B------:R-:W-:Y:S01]  /*7380*/  LOP3.LUT R135, R135, 0xffff0000, RZ, 0xc0, !PT ;  /* 0xffff000087877812 */ /* 0x000fe200078ec0ff */
[----:B------:R-:W-:Y:S01]  /*7390*/  IMAD.U32 R57, R137, 0x10000, RZ ;  /* 0x0001000089397824 */ /* 0x000fe200078e00ff */
[----:B------:R-:W-:Y:S01]  /*73a0*/  LOP3.LUT R50, R37, 0xffff0000, RZ, 0xc0, !PT ;  /* 0xffff000025327812 */ /* 0x000fe200078ec0ff */
[----:B------:R-:W-:Y:S01]  /*73b0*/  IMAD.U32 R48, R133, 0x10000, RZ ;  /* 0x0001000085307824 */ /* 0x000fe200078e00ff */
[----:B------:R-:W-:Y:S01]  /*73c0*/  PRMT R138, R138, 0x5410, R71 ;  /* 0x000054108a8a7816 */ /* 0x000fe20000000047 */
[-C--:B------:R-:W-:Y:S01]  /*73d0*/  FMUL.FTZ R71, R58, R135.reuse ;  /* 0x000000873a477220 */ /* 0x080fe20000410000 */
[----:B------:R-:W-:Y:S01]  /*73e0*/  LOP3.LUT R64, R43, 0xffff0000, RZ, 0xc0, !PT ;  /* 0xffff00002b407812 */ /* 0x000fe200078ec0ff */
[----:B------:R-:W-:Y:S01]  /*73f0*/  FFMA.FTZ R58, R50, R135, -R65 ;  /* 0x00000087323a7223 */ /* 0x000fe20000010841 */
[----:B------:R-:W-:Y:S01]  /*7400*/  LOP3.LUT R137, R137, 0xffff0000, RZ, 0xc0, !PT ;  /* 0xffff000089897812 */ /* 0x000fe200078ec0ff */
[----:B------:R-:W-:Y:S01]  /*7410*/  FMUL.FTZ R65, R59, R57 ;  /* 0x000000393b417220 */ /* 0x000fe20000410000 */
[----:B------:R-:W-:Y:S01]  /*7420*/  LOP3.LUT R56, R40, 0xffff0000, RZ, 0xc0, !PT ;  /* 0xffff000028387812 */ /* 0x000fe200078ec0ff */
[----:B------:R-:W-:Y:S01]  /*7430*/  IMAD.U32 R40, R39, 0x10000, RZ ;  /* 0x0001000027287824 */ /* 0x000fe200078e00ff */
[----:B------:R-:W-:Y:S01]  /*7440*/  LOP3.LUT R133, R133, 0xffff0000, RZ, 0xc0, !PT ;  /* 0xffff000085857812 */ /* 0x000fe200078ec0ff */
[-C--:B------:R-:W-:Y:S01]  /*7450*/  FMUL.FTZ R70, R59, R48.reuse ;  /* 0x000000303b467220 */ /* 0x080fe20000410000 */
[----:B------:R-:W-:Y:S01]  /*7460*/  PRMT R134, R134, 0x5410, R75 ;  /* 0x0000541086867816 */ /* 0x000fe2000000004b */
[----:B------:R-:W-:Y:S01]  /*7470*/  FFMA.FTZ R66, R50, R139, R71 ;  /* 0x0000008b32427223 */ /* 0x000fe20000010047 */
[----:B------:R-:W-:Y:S01]  /*7480*/  LOP3.LUT R41, R39, 0xffff0000, RZ, 0xc0, !PT ;  /* 0xffff000027297812 */ /* 0x000fe200078ec0ff */
[----:B------:R-:W-:Y:S01]  /*7490*/  FMUL.FTZ R50, R64, R137 ;  /* 0x0000008940327220 */ /* 0x000fe20000410000 */
[----:B------:R-:W-:Y:S01]  /*74a0*/  FFMA.FTZ R68, R40, R48, -R65 ;  /* 0x0000003028447223 */ /* 0x000fe20000010841 */
[----:B------:R-:W-:Y:S01]  /*74b0*/  FMUL.FTZ R64, R64, R133 ;  /* 0x0000008540407220 */ /* 0x000fe20000410000 */
[----:B------:R-:W-:Y:S01]  /*74c0*/  LOP3.LUT R59, R138, 0xffff0000, RZ, 0xc0, !PT ;  /* 0xffff00008a3b7812 */ /* 0x000fe200078ec0ff */
[----:B------:R-:W-:Y:S01]  /*74d0*/  FFMA.FTZ R70, R40, R57, R70 ;  /* 0x0000003928467223 */ /* 0x000fe20000010046 */
[----:B------:R-:W-:Y:S01]  /*74e0*/  IMAD.U32 R48, R138, 0x10000, RZ ;  /* 0x000100008a307824 */ /* 0x000fe200078e00ff */
[C---:B------:R-:W-:Y:S01]  /*74f0*/  LOP3.LUT R57, R134.reuse, 0xffff0000, RZ, 0xc0, !PT ;  /* 0xffff000086397812 */ /* 0x040fe200078ec0ff */
[----:B------:R-:W-:-:S02]  /*7500*/  IMAD.U32 R40, R134, 0x10000, RZ ;  /* 0x0001000086287824 */ /* 0x000fc400078e00ff */
[C---:B------:R-:W-:Y:S01]  /*7510*/  FFMA.FTZ R133, R41.reuse, R133, -R50 ;  /* 0x0000008529857223 */ /* 0x040fe20000010832 */
[C---:B------:R-:W-:Y:S01]  /*7520*/  IMAD.U32 R37, R36.reuse, 0x10000, RZ ;  /* 0x0001000024257824 */ /* 0x040fe200078e00ff */
[----:B------:R-:W-:Y:S01]  /*7530*/  LOP3.LUT R36, R36, 0xffff0000, RZ, 0xc0, !PT ;  /* 0xffff000024247812 */ /* 0x000fe200078ec0ff */
[----:B------:R-:W-:Y:S01]  /*7540*/  FFMA.FTZ R137, R41, R137, R64 ;  /* 0x0000008929897223 */ /* 0x000fe20000010040 */
[C---:B------:R-:W-:Y:S01]  /*7550*/  FMUL.FTZ R50, R51.reuse, R48 ;  /* 0x0000003033327220 */ /* 0x040fe20000410000 */
[----:B------:R-:W-:Y:S01]  /*7560*/  FMUL.FTZ R41, R56, R59 ;  /* 0x0000003b38297220 */ /* 0x000fe20000410000 */
[-C--:B------:R-:W-:Y:S01]  /*7570*/  FMUL.FTZ R51, R51, R40.reuse ;  /* 0x0000002833337220 */ /* 0x080fe20000410000 */
[----:B------:R-:W-:Y:S01]  /*7580*/  PRMT R132, R132, 0x5410, R73 ;  /* 0x0000541084847816 */ /* 0x000fe20000000049 */
[-C--:B------:R-:W-:Y:S01]  /*7590*/  FMUL.FTZ R65, R56, R57.reuse ;  /* 0x0000003938417220 */ /* 0x080fe20000410000 */
[----:B------:R-:W-:Y:S02]  /*75a0*/  IMAD.U32 R43, R42, 0x10000, RZ ;  /* 0x000100002a2b7824 */ /* 0x000fe400078e00ff */
[----:B------:R-:W-:Y:S01]  /*75b0*/  FFMA.FTZ R57, R36, R57, -R41 ;  /* 0x0000003924397223 */ /* 0x000fe20000010829 */
[----:B------:R-:W-:Y:S01]  /*75c0*/  LOP3.LUT R42, R42, 0xffff0000, RZ, 0xc0, !PT ;  /* 0xffff00002a2a7812 */ /* 0x000fe200078ec0ff */
[C---:B------:R-:W-:Y:S01]  /*75d0*/  FFMA.FTZ R50, R37.reuse, R40, -R50 ;  /* 0x0000002825327223 */ /* 0x040fe20000010832 */
[----:B------:R-:W-:Y:S01]  /*75e0*/  FFMA.FTZ R51, R37, R48, R51 ;  /* 0x0000003025337223 */ /* 0x000fe20000010033 */
        /* <DEDUP_REMOVED lines=22> */
[----:B------:R-:W-:Y:S02]  /*7750*/  F2FP.BF16.F32.PACK_AB R39, R133, R68 ;  /* 0x000000448527723e */ /* 0x000fe400000010ff */
[----:B------:R-:W-:-:S02]  /*7760*/  F2FP.BF16.F32.PACK_AB R41, R66, R69 ;  /* 0x000000454229723e */ /* 0x000fc400000010ff */
[----:B------:R-:W-:-:S07]  /*7770*/  F2FP.BF16.F32.PACK_AB R38, R59, R56 ;  /* 0x000000383b26723e */ /* 0x000fce00000010ff */
.L_x_1412:
[----:B------:R-:W-:Y:S05]  /*7780*/  BSYNC B2 ;  /* 0x0000000000027941 */ /* 0x000fea0003800000 */
.L_x_1411:
[----:B------:R-:W-:Y:S02]  /*7790*/  ULDC.64 UR4, c[0x0][0x208] ;  /* 0x0000820000047ab9 */ /* 0x000fe40000000a00 */
[----:B--2---:R2:W-:Y:S04]  /*77a0*/  STG.E.128 desc[UR4][R44.64], R36 ;  /* 0x000000242c007986 */ /* 0x0045e8000c101d04 */
[----:B---3--:R2:W-:Y:S02]  /*77b0*/  @!P0 STG.E.128 desc[UR4][R46.64], R40 ;  /* 0x000000282e008986 */ /* 0x0085e4000c101d04 */
.L_x_1410:
[----:B------:R-:W-:Y:S05]  /*77c0*/  BSYNC B1 ;  /* 0x0000000000017941 */ /* 0x000fea0003800000 */
.L_x_1409:
[----:B------:R-:W-:-:S13]  /*77d0*/  ISETP.NE.AND P0, PT, R92, RZ, PT ;  /* 0x000000ff5c00720c */ /* 0x000fda0003f05270 */
[----:B------:R-:W-:Y:S05]  /*77e0*/  @!P0 BRA `(.L_x_1379) ;  /* 0x0000000800c88947 */ /* 0x000fea0003800000 */
[----:B--2---:R-:W2:Y:S04]  /*77f0*/  LDL R39, [R1+0x34] ;  /* 0x0000340001277983 */ /* 0x004ea80000100800 */
[----:B------:R-:W3:Y:S04]  /*7800*/  LDL R38, [R1+0x3c] ;  /* 0x00003c0001267983 */ /* 0x000ee80000100800 */
[----:B------:R-:W4:Y:S01]  /*7810*/  LDL R37, [R1+0x40] ;  /* 0x0000400001257983 */ /* 0x000f220000100800 */
[----:B------:R-:W-:Y:S01]  /*7820*/  SEL R123, R28, R123, !P2 ;  /* 0x0000007b1c7b7207 */ /* 0x000fe20005000000 */
[----:B------:R-:W-:Y:S01]  /*7830*/  BSSY B1, `(.L_x_1413) ;  /* 0x0000073000017945 */ /* 0x000fe20003800000 */
[----:B------:R-:W-:-:S02]  /*7840*/  IADD3 R45, P0, P4, R88, R112, R91 ;  /* 0x00000070582d7210 */ /* 0x000fc40007c1e05b */
[----:B------:R-:W-:Y:S02]  /*7850*/  SHF.R.S32.HI R36, RZ, 0x1f, R123 ;  /* 0x0000001fff247819 */ /* 0x000fe4000001147b */
[----:B------:R-:W-:Y:S02]  /*7860*/  IADD3.X R46, R0, R49, R96, P0, P4 ;  /* 0x00000031002e7210 */ /* 0x000fe400007e8460 */
[----:B------:R-:W-:Y:S02]  /*7870*/  LEA.HI R123, R36, R123, RZ, 0x4 ;  /* 0x0000007b247b7211 */ /* 0x000fe400078f20ff */
[----:B------:R-:W-:Y:S02]  /*7880*/  ISETP.GE.AND P4, PT, R225, R120, PT ;  /* 0x00000078e100720c */ /* 0x000fe40003f86270 */
[----:B------:R-:W-:Y:S02]  /*7890*/  LEA.HI.SX32 R123, R123, R90, 0x1c ;  /* 0x0000005a7b7b7211 */ /* 0x000fe400078fe2ff */
[----:B------:R-:W-:-:S02]  /*78a0*/  LEA R44, P0, R45, R106, 0x1 ;  /* 0x0000006a2d2c7211 */ /* 0x000fc400078008ff */
[----:B------:R-:W-:Y:S01]  /*78b0*/  SHF.R.S32.HI R36, RZ, 0x1f, R123 ;  /* 0x0000001fff247819 */ /* 0x000fe2000001147b */
[----:B------:R-:W-:Y:S01]  /*78c0*/  IMAD.SHL.U32 R47, R123, 0x8, RZ ;  /* 0x000000087b2f7824 */ /* 0x000fe200078e00ff */
[----:B------:R-:W-:Y:S02]  /*78d0*/  LEA.HI.X R45, R45, R107, R46, 0x1, P0 ;  /* 0x0000006b2d2d7211 */ /* 0x000fe400000f0c2e */
[----:B------:R-:W-:-:S05]  /*78e0*/  LEA.HI R123, R36, R123, RZ, 0x3 ;  /* 0x0000007b247b7211 */ /* 0x000fca00078f18ff */
[----:B------:R-:W-:-:S05]  /*78f0*/  IMAD.SHL.U32 R123, R123, 0x200, RZ ;  /* 0x000002007b7b7824 */ /* 0x000fca00078e00ff */
[----:B------:R-:W-:Y:S02]  /*7900*/  LOP3.LUT R123, R123, 0x7ffff000, RZ, 0xc0, !PT ;  /* 0x7ffff0007b7b7812 */ /* 0x000fe400078ec0ff */
[----:B--2---:R-:W-:-:S04]  /*7910*/  LOP3.LUT R36, R39, 0x38, R47, 0xf8, !PT ;  /* 0x0000003827247812 */ /* 0x004fc800078ef82f */
[----:B---3--:R-:W-:-:S04]  /*7920*/  LOP3.LUT R36, R36, R38, RZ, 0x3c, !PT ;  /* 0x0000002624247212 */ /* 0x008fc800078e3cff */
[----:B----4-:R-:W-:Y:S01]  /*7930*/  IADD3 R36, R36, R123, R37 ;  /* 0x0000007b24247210 */ /* 0x010fe20007ffe025 */
[----:B------:R-:W-:-:S04]  /*7940*/  IMAD R37, R17, 0x4000, R7 ;  /* 0x0000400011257824 */ /* 0x000fc800078e0207 */
[----:B------:R-:W-:Y:S02]  /*7950*/  IMAD R39, R17, 0x4000, R36 ;  /* 0x0000400011277824 */ /* 0x000fe400078e0224 */
[--C-:B------:R-:W-:Y:S02]  /*7960*/  IMAD R37, R37, 0x2, R16.reuse ;  /* 0x0000000225257824 */ /* 0x100fe400078e0210 */
[----:B------:R-:W-:-:S04]  /*7970*/  IMAD R40, R39, 0x2, R16 ;  /* 0x0000000227287824 */ /* 0x000fc800078e0210 */
[----:B------:R-:W2:Y:S04]  /*7980*/  LDS.128 R36, [R37+0x20400] ;  /* 0x0204000025247984 */ /* 0x000ea80000000c00 */
[----:B------:R-:W3:Y:S01]  /*7990*/  LDS.128 R40, [R40+0x20400] ;  /* 0x0204000028287984 */ /* 0x000ee20000000c00 */
[----:B------:R-:W-:Y:S05]  /*79a0*/  @P4 BRA `(.L_x_1414) ;  /* 0x00000004006c4947 */ /* 0x000fea0003800000 */
[--C-:B------:R-:W-:Y:S01]  /*79b0*/  SHF.R.U64 R58, R60, 0x10, R61.reuse ;  /* 0x000000103c3a7819 */ /* 0x100fe2000000123d */
[----:B--2---:R-:W-:Y:S01]  /*79c0*/  IMAD.U32 R46, R37, 0x10000, RZ ;  /* 0x00010000252e7824 */ /* 0x004fe200078e00ff */
[----:B------:R-:W-:Y:S01]  /*79d0*/  SHF.R.U32.HI R61, RZ, 0x10, R61 ;  /* 0x00000010ff3d7819 */ /* 0x000fe2000001163d */
[----:B---3--:R-:W-:Y:S01]  /*79e0*/  IMAD.U32 R50, R40, 0x10000, RZ ;  /* 0x0001000028327824 */ /* 0x008fe200078e00ff */
[----:B------:R-:W-:Y:S02]  /*79f0*/  SHF.R.U32.HI R65, RZ, 0x10, R53 ;  /* 0x00000010ff417819 */ /* 0x000fe40000011635 */
[----:B------:R-:W-:Y:S01]  /*7a00*/  SHF.R.U64 R59, R54, 0x10, R55 ;  /* 0x00000010363b7819 */ /* 0x000fe20000001237 */
[----:B------:R-:W-:Y:S01]  /*7a10*/  IMAD.U32 R54, R43, 0x10000, RZ ;  /* 0x000100002b367824 */ /* 0x000fe200078e00ff */
[----:B------:R-:W-:Y:S02]  /*7a20*/  PRMT R130, R130, 0x5410, R61 ;  /* 0x0000541082827816 */ /* 0x000fe4000000003d */
[----:B------:R-:W-:-:S02]  /*7a30*/  SHF.R.U32.HI R57, RZ, 0x10, R55 ;  /* 0x00000010ff397819 */ /* 0x000fc40000011637 */
[----:B------:R-:W-:Y:S02]  /*7a40*/  PRMT R126, R126, 0x5410, R65 ;  /* 0x000054107e7e7816 */ /* 0x000fe40000000041 */
[----:B------:R-:W-:Y:S01]  /*7a50*/  SHF.R.U64 R64, R52, 0x10, R53 ;  /* 0x0000001034407819 */ /* 0x000fe20000001235 */
[----:B------:R-:W-:Y:S01]  /*7a60*/  IMAD.U32 R52, R41, 0x10000, RZ ;  /* 0x0001000029347824 */ /* 0x000fe200078e00ff */
[----:B------:R-:W-:Y:S02]  /*7a70*/  SHF.R.U64 R56, R62, 0x10, R63 ;  /* 0x000000103e387819 */ /* 0x000fe4000000123f */
[----:B------:R-:W-:Y:S01]  /*7a80*/  PRMT R122, R122, 0x5410, R59 ;  /* 0x000054107a7a7816 */ /* 0x000fe2000000003b */
[----:B------:R-:W-:Y:S01]  /*7a90*/  IMAD.U32 R59, R130, 0x10000, RZ ;  /* 0x00010000823b7824 */ /* 0x000fe200078e00ff */
[----:B------:R-:W-:Y:S02]  /*7aa0*/  SHF.R.U32.HI R63, RZ, 0x10, R63 ;  /* 0x00000010ff3f7819 */ /* 0x000fe4000001163f */
[----:B------:R-:W-:Y:S01]  /*7ab0*/  PRMT R124, R124, 0x5410, R57 ;  /* 0x000054107c7c7816 */ /* 0x000fe20000000039 */
[----:B------:R-:W-:-:S02]  /*7ac0*/  IMAD.U32 R57, R126, 0x10000, RZ ;  /* 0x000100007e397824 */ /* 0x000fc400078e00ff */
[----:B------:R-:W-:Y:S01]  /*7ad0*/  FMUL.FTZ R61, R52, R59 ;  /* 0x0000003b343d7220 */ /* 0x000fe20000410000 */
[----:B------:R-:W-:Y:S01]  /*7ae0*/  PRMT R128, R128, 0x5410, R63 ;  /* 0x0000541080807816 */ /* 0x000fe2000000003f */
[-C--:B------:R-:W-:Y:S02]  /*7af0*/  FMUL.FTZ R63, R52, R57.reuse ;  /* 0x00000039343f7220 */ /* 0x080fe40000410000 */
[----:B------:R-:W-:Y:S01]  /*7b00*/  FFMA.FTZ R52, R46, R57, -R61 ;  /* 0x000000392e347223 */ /* 0x000fe2000001083d */
[----:B------:R-:W-:Y:S01]  /*7b10*/  LOP3.LUT R53, R41, 0xffff0000, RZ, 0xc0, !PT ;  /* 0xffff000029357812 */ /* 0x000fe200078ec0ff */
[----:B------:R-:W-:Y:S01]  /*7b20*/  IMAD.U32 R61, R128, 0x10000, RZ ;  /* 0x00010000803d7824 */ /* 0x000fe200078e00ff */
[----:B------:R-:W-:Y:S01]  /*7b30*/  LOP3.LUT R130, R130, 0xffff0000, RZ, 0xc0, !PT ;  /* 0xffff000082827812 */ /* 0x000fe200078ec0ff */
[----:B------:R-:W-:Y:S01]  /*7b40*/  IMAD.U32 R57, R124, 0x10000, RZ ;  /* 0x000100007c397824 */ /* 0x000fe200078e00ff */
[----:B------:R-:W-:Y:S01]  /*7b50*/  LOP3.LUT R126, R126, 0xffff0000, RZ, 0xc0, !PT ;  /* 0xffff00007e7e7812 */ /* 0x000fe200078ec0ff */
[----:B------:R-:W-:Y:S01]  /*7b60*/  FFMA.FTZ R63, R46, R59, R63 ;  /* 0x0000003b2e3f7223 */ /* 0x000fe2000001003f */
[----:B------:R-:W-:Y:S01]  /*7b70*/  LOP3.LUT R51, R40, 0xffff0000, RZ, 0xc0, !PT ;  /* 0xffff000028337812 */ /* 0x000fe200078ec0ff */
[C---:B------:R-:W-:Y:S01]  /*7b80*/  FMUL.FTZ R59, R54.reuse, R61 ;  /* 0x0000003d363b7220 */ /* 0x040fe20000410000 */
[----:B------:R-:W-:Y:S01]  /*7b90*/  LOP3.LUT R48, R37, 0xffff0000, RZ, 0xc0, !PT ;  /* 0xffff000025307812 */ /* 0x000fe200078ec0ff */
[----:B------:R-:W-:Y:S01]  /*7ba0*/  IMAD.U32 R40, R39, 0x10000, RZ ;  /* 0x0001000027287824 */ /* 0x000fe200078e00ff */
[----:B------:R-:W-:Y:S01]  /*7bb0*/  PRMT R125, R125, 0x5410, R64 ;  /* 0x000054107d7d7816 */ /* 0x000fe20000000040 */
[----:B------:R-:W-:Y:S01]  /*7bc0*/  FMUL.FTZ R65, R53, R130 ;  /* 0x0000008235417220 */ /* 0x000fe20000410000 */
[-C--:B------:R-:W-:Y:S01]  /*7bd0*/  FMUL.FTZ R54, R54, R57.reuse ;  /* 0x0000003936367220 */ /* 0x080fe20000410000 */
[----:B------:R-:W-:Y:S01]  /*7be0*/  LOP3.LUT R55, R43, 0xffff0000, RZ, 0xc0, !PT ;  /* 0xffff00002b377812 */ /* 0x000fe200078ec0ff */
[-C--:B------:R-:W-:Y:S01]  /*7bf0*/  FMUL.FTZ R53, R53, R126.reuse ;  /* 0x0000007e35357220 */ /* 0x080fe20000410000 */
[----:B------:R-:W-:Y:S01]  /*7c00*/  LOP3.LUT R128, R128, 0xffff0000, RZ, 0xc0, !PT ;  /* 0xffff000080807812 */ /* 0x000fe200078ec0ff */
[C---:B------:R-:W-:Y:S01]  /*7c10*/  FFMA.FTZ R59, R40.reuse, R57, -R59 ;  /* 0x00000039283b7223 */ /* 0x040fe2000001083b */
[----:B------:R-:W-:Y:S01]  /*7c20*/  PRMT R129, R129, 0x5410, R58 ;  /* 0x0000541081817816 */ /* 0x000fe2000000003a */
[----:B------:R-:W-:Y:S01]  /*7c30*/  FFMA.FTZ R54, R40, R61, R54 ;  /* 0x0000003d28367223 */ /* 0x000fe20000010036 */
[----:B------:R-:W-:Y:S01]  /*7c40*/  LOP3.LUT R124, R124, 0xffff0000, RZ, 0xc0, !PT ;  /* 0xffff00007c7c7812 */ /* 0x000fe200078ec0ff */
[C---:B------:R-:W-:Y:S01]  /*7c50*/  FFMA.FTZ R65, R48.reuse, R126, -R65 ;  /* 0x0000007e30417223 */ /* 0x040fe20000010841 */
[----:B------:R-:W-:Y:S01]  /*7c60*/  LOP3.LUT R41, R39, 0xffff0000, RZ, 0xc0, !PT ;  /* 0xffff000027297812 */ /* 0x000fe200078ec0ff */
[----:B------:R-:W-:Y:S01]  /*7c70*/  FFMA.FTZ R130, R48, R130, R53 ;  /* 0x0000008230827223 */ /* 0x000fe20000010035 */
[----:B------:R-:W-:-:S02]  /*7c80*/  IMAD.U32 R40, R125, 0x10000, RZ ;  /* 0x000100007d287824 */ /* 0x000fc400078e00ff */
[----:B------:R-:W-:Y:S01]  /*7c90*/  FMUL.FTZ R48, R55, R128 ;  /* 0x0000008037307220 */ /* 0x000fe20000410000 */
[----:B------:R-:W-:Y:S01]  /*7ca0*/  IMAD.U32 R46, R129, 0x10000, RZ ;  /* 0x00010000812e7824 */ /* 0x000fe200078e00ff */
[----:B------:R-:W-:Y:S01]  /*7cb0*/  PRMT R127, R127, 0x5410, R56 ;  /* 0x000054107f7f7816 */ /* 0x000fe20000000038 */
[----:B------:R-:W-:Y:S02]  /*7cc0*/  IMAD.U32 R37, R36, 0x10000, RZ ;  /* 0x0001000024257824 */ /* 0x000fe400078e00ff */
[----:B------:R-:W-:Y:S01]  /*7cd0*/  FMUL.FTZ R56, R55, R124 ;  /* 0x0000007c37387220 */ /* 0x000fe20000410000 */
[----:B------:R-:W-:Y:S01]  /*7ce0*/  LOP3.LUT R129, R129, 0xffff0000, RZ, 0xc0, !PT ;  /* 0xffff000081817812 */ /* 0x000fe200078ec0ff */
[C---:B------:R-:W-:Y:S01]  /*7cf0*/  FMUL.FTZ R53, R50.reuse, R40 ;  /* 0x0000002832357220 */ /* 0x040fe20000410000 */
[----:B------:R-:W-:Y:S01]  /*7d00*/  FFMA.FTZ R124, R41, R124, -R48 ;  /* 0x0000007c297c7223 */ /* 0x000fe20000010830 */
[----:B------:R-:W-:Y:S01]  /*7d10*/  LOP3.LUT R125, R125, 0xffff0000, RZ, 0xc0, !PT ;  /* 0xffff00007d7d7812 */ /* 0x000fe200078ec0ff */
[----:B------:R-:W-:Y:S01]  /*7d20*/  FMUL.FTZ R48, R50, R46 ;  /* 0x0000002e32307220 */ /* 0x000fe20000410000 */
[----:B------:R-:W-:Y:S01]  /*7d30*/  LOP3.LUT R36, R36, 0xffff0000, RZ, 0xc0, !PT ;  /* 0xffff000024247812 */ /* 0x000fe200078ec0ff */
[----:B------:R-:W-:Y:S01]  /*7d40*/  FFMA.FTZ R55, R41, R128, R56 ;  /* 0x0000008029377223 */ /* 0x000fe20000010038 */
[----:B------:R-:W-:Y:S01]  /*7d50*/  FFMA.FTZ R53, R37, R46, R53 ;  /* 0x0000002e25357223 */ /* 0x000fe20000010035 */
[----:B------:R-:W-:-:S02]  /*7d60*/  IMAD.U32 R43, R42, 0x10000, RZ ;  /* 0x000100002a2b7824 */ /* 0x000fc400078e00ff */
[----:B------:R-:W-:Y:S01]  /*7d70*/  FMUL.FTZ R41, R51, R129 ;  /* 0x0000008133297220 */ /* 0x000fe20000410000 */
[----:B------:R-:W-:Y:S01]  /*7d80*/  IMAD.U32 R46, R127, 0x10000, RZ ;  /* 0x000100007f2e7824 */ /* 0x000fe200078e00ff */
[----:B------:R-:W-:Y:S01]  /*7d90*/  LOP3.LUT R42, R42, 0xffff0000, RZ, 0xc0, !PT ;  /* 0xffff00002a2a7812 */ /* 0x000fe200078ec0ff */
[----:B------:R-:W-:Y:S01]  /*7da0*/  FFMA.FTZ R48, R37, R40, -R48 ;  /* 0x0000002825307223 */ /* 0x000fe20000010830 */
[-C--:B------:R-:W-:Y:S01]  /*7db0*/  FMUL.FTZ R51, R51, R125.reuse ;  /* 0x0000007d33337220 */ /* 0x080fe20000410000 */
[----:B------:R-:W-:Y:S01]  /*7dc0*/  LOP3.LUT R127, R127, 0xffff0000, RZ, 0xc0, !PT ;  /* 0xffff00007f7f7812 */ /* 0x000fe200078ec0ff */
[C---:B------:R-:W-:Y:S01]  /*7dd0*/  IMAD.U32 R40, R122.reuse, 0x10000, RZ ;  /* 0x000100007a287824 */ /* 0x040fe200078e00ff */
[----:B------:R-:W-:Y:S01]  /*7de0*/  LOP3.LUT R37, R122, 0xffff0000, RZ, 0xc0, !PT ;  /* 0xffff00007a257812 */ /* 0x000fe200078ec0ff */
[----:B------:R-:W-:Y:S01]  /*7df0*/  FFMA.FTZ R41, R36, R125, -R41 ;  /* 0x0000007d24297223 */ /* 0x000fe20000010829 */
[----:B------:R-:W-:Y:S02]  /*7e00*/  IMAD.U32 R39, R38, 0x10000, RZ ;  /* 0x0001000026277824 */ /* 0x000fe400078e00ff */
[----:B------:R-:W-:Y:S01]  /*7e10*/  FFMA.FTZ R36, R36, R129, R51 ;  /* 0x0000008124247223 */ /* 0x000fe20000010033 */
        /* <DEDUP_REMOVED lines=13> */
[----:B------:R-:W-:Y:S02]  /*7ef0*/  F2FP.BF16.F32.PACK_AB R40, R36, R53 ;  /* 0x000000352428723e */ /* 0x000fe400000010ff */
[----:B------:R-:W-:Y:S01]  /*7f00*/  F2FP.BF16.F32.PACK_AB R42, R42, R43 ;  /* 0x0000002b2a2a723e */ /* 0x000fe200000010ff */
[----:B------:R-:W-:Y:S01]  /*7f10*/  IMAD.MOV.U32 R36, RZ, RZ, R48 ;  /* 0x000000ffff247224 */ /* 0x000fe200078e0030 */
[----:B------:R-:W-:Y:S01]  /*7f20*/  F2FP.BF16.F32.PACK_AB R37, R65, R52 ;  /* 0x000000344125723e */ /* 0x000fe200000010ff */
[----:B------:R-:W-:Y:S01]  /*7f30*/  IMAD.MOV.U32 R43, RZ, RZ, R54 ;  /* 0x000000ffff2b7224 */ /* 0x000fe200078e0036 */
[----:B------:R-:W-:-:S02]  /*7f40*/  F2FP.BF16.F32.PACK_AB R39, R124, R59 ;  /* 0x0000003b7c27723e */ /* 0x000fc400000010ff */
[----:B------:R-:W-:-:S07]  /*7f50*/  F2FP.BF16.F32.PACK_AB R38, R51, R50 ;  /* 0x000000323326723e */ /* 0x000fce00000010ff */
.L_x_1414:
[----:B------:R-:W-:Y:S05]  /*7f60*/  BSYNC B1 ;  /* 0x0000000000017941 */ /* 0x000fea0003800000 */
.L_x_1413:
        /* <DEDUP_REMOVED lines=12> */
.L_x_1354:
[----:B------:R-:W2:Y:S02]  /*8030*/  LDL R36, [R1+0x30] ;  /* 0x0000300001247983 */ /* 0x000ea40000100800 */
[----:B--2---:R-:W-:-:S13]  /*8040*/  R2UR UR4, R36 ;  /* 0x00000000240472ca */ /* 0x004fda00000e0000 */
[----:B------:R-:W-:-:S06]  /*8050*/  UISETP.NE.AND UP0, UPT, UR4, 0x3, UPT ;  /* 0x000000030400788c */ /* 0x000fcc000bf05270 */
[----:B------:R-:W-:-:S13]  /*8060*/  PLOP3.LUT P1, PT, PT, PT, UP0, 0x80, 0x0 ;  /* 0x000000000000781c */ /* 0x000fda0003f2f008 */
[----:B------:R-:W-:Y:S05]  /*8070*/  @!P1 BRA `(.L_x_1415) ;  /* 0x0000000000049947 */ /* 0x000fea0003800000 */
[----:B------:R-:W-:Y:S01]  /*8080*/  BPT.TRAP 0x1 ;  /* 0x000000040000795c */ /* 0x000fe20000300000 */
.L_x_1415:
        /* <DEDUP_REMOVED lines=8> */
.L_x_1773:
[----:B------:R-:W-:Y:S05]  /*8110*/  BSYNC B1 ;  /* 0x0000000000017941 */ /* 0x000fea0003800000 */
.L_x_1416:
        /* <DEDUP_REMOVED lines=15> */
.L_x_1419:
[----:B------:R-:W-:Y:S05]  /*8210*/  BSYNC B1 ;  /* 0x0000000000017941 */ /* 0x000fea0003800000 */
.L_x_1418:
[----:B------:R-:W-:-:S13]  /*8220*/  ISETP.GE.AND P0, PT, R233, R105, PT ;  /* 0x00000069e900720c */ /* 0x000fda0003f06270 */
        /* <DEDUP_REMOVED lines=14> */
.L_x_1379:
[----:B------:R-:W-:Y:S05]  /*8310*/  BSYNC B0 ;  /* 0x0000000000007941 */ /* 0x000fea0003800000 */
.L_x_1353:
        /* <DEDUP_REMOVED lines=17> */
.L_x_1421:
[----:B------:R-:W-:Y:S05]  /*8430*/  BSYNC B0 ;  /* 0x0000000000007941 */ /* 0x000fea0003800000 */
.L_x_1420:
[----:B------:R-:W2:Y:S01]  /*8440*/  SYNCS.PHASECHK.TRANS64.TRYWAIT P1, [R98+URZ+0x308b0], R109 ;  /* 0x0308b06d620075a7 */ /* 0x000ea2000802017f */
[----:B------:R-:W-:Y:S01]  /*8450*/  ULDC.64 UR4, c[0x0][0x308] ;  /* 0x0000c20000047ab9 */ /* 0x000fe20000000a00 */
[----:B------:R-:W-:Y:S01]  /*8460*/  ULDC.64 UR60, c[0x0][0x318] ;  /* 0x0000c600003c7ab9 */ /* 0x000fe20000000a00 */
[----:B-1----:R-:W-:Y:S01]  /*8470*/  IMAD.U32 R36, RZ, RZ, UR5 ;  /* 0x00000005ff247e24 */ /* 0x002fe2000f8e00ff */
[----:B------:R-:W-:Y:S01]  /*8480*/  BSSY B0, `(.L_x_1422) ;  /* 0x0000007000007945 */ /* 0x000fe20003800000 */
[----:B------:R-:W-:Y:S01]  /*8490*/  IMAD.U32 R37, RZ, RZ, UR4 ;  /* 0x00000004ff257e24 */ /* 0x000fe2000f8e00ff */
[----:B------:R-:W-:Y:S01]  /*84a0*/  ISETP.GE.AND P4, PT, R18, R105, PT ;  /* 0x000000691200720c */ /* 0x000fe20003f86270 */
[----:B------:R-:W-:Y:S01]  /*84b0*/  IMAD.WIDE R48, R24, 0x40, R76 ;  /* 0x0000004018307825 */ /* 0x000fe200078e024c */
[----:B------:R1:W-:Y:S04]  /*84c0*/  STL [R1+0x18], R36 ;  /* 0x0000182401007387 */ /* 0x0003e80000100800 */
[----:B------:R1:W-:Y:S02]  /*84d0*/  STL [R1+0x1c], R37 ;  /* 0x00001c2501007387 */ /* 0x0003e40000100800 */
[----:B-12---:R-:W-:Y:S05]  /*84e0*/  @!P1 BRA `(.L_x_1423) ;  /* 0x0000021000109947 */ /* 0x006fea0003800000 */
.L_x_1774:
[----:B------:R-:W-:Y:S05]  /*84f0*/  BSYNC B0 ;  /* 0x0000000000007941 */ /* 0x000fea0003800000 */
.L_x_1422:
[----:B------:R-:W-:Y:S04]  /*8500*/  BSSY B0, `(.L_x_1424) ;  /* 0x000001e000007945 */ /* 0x000fe80003800000 */
[----:B------:R-:W-:Y:S05]  /*8510*/  @P4 BRA `(.L_x_1425) ;  /* 0x0000000000704947 */ /* 0x000fea0003800000 */
[----:B------:R-:W2:Y:S01]  /*8520*/  LDL R37, [R1+0x1c] ;  /* 0x00001c0001257983 */ /* 0x000ea20000100800 */
[----:B------:R-:W-:-:S03]  /*8530*/  ULDC UR6, c[0x0][0x2e4] ;  /* 0x0000b90000067ab9 */ /* 0x000fc60000000800 */
[----:B------:R-:W3:Y:S01]  /*8540*/  LDL R36, [R1+0x18] ;  /* 0x0000180001247983 */ /* 0x000ee20000100800 */
[----:B------:R-:W-:Y:S01]  /*8550*/  ISETP.GE.AND P5, PT, R228, UR6, PT ;  /* 0x00000006e4007c0c */ /* 0x000fe2000bfa6270 */
[----:B------:R-:W-:Y:S01]  /*8560*/  IMAD R43, R49, UR60, RZ ;  /* 0x0000003c312b7c24 */ /* 0x000fe2000f8e02ff */
[----:B------:R-:W-:Y:S01]  /*8570*/  ISETP.GE.AND P4, PT, R225, UR6, PT ;  /* 0x00000006e1007c0c */ /* 0x000fe2000bf86270 */
[----:B------:R-:W-:Y:S02]  /*8580*/  IMAD.MOV.U32 R40, RZ, RZ, R86 ;  /* 0x000000ffff287224 */ /* 0x000fe400078e0056 */
[----:B------:R-:W-:Y:S02]  /*8590*/  IMAD.MOV.U32 R41, RZ, RZ, R97 ;  /* 0x000000ffff297224 */ /* 0x000fe400078e0061 */
[C---:B------:R-:W-:Y:S02]  /*85a0*/  IMAD R43, R48.reuse, UR61, R43 ;  /* 0x0000003d302b7c24 */ /* 0x040fe4000f8e022b */
[----:B------:R-:W-:-:S04]  /*85b0*/  IMAD.WIDE.U32 R40, R48, UR60, R40 ;  /* 0x0000003c30287c25 */ /* 0x000fc8000f8e0028 */
[----:B------:R-:W-:Y:S02]  /*85c0*/  IMAD.IADD R41, R41, 0x1, R43 ;  /* 0x0000000129297824 */ /* 0x000fe400078e022b */
[C---:B------:R-:W-:Y:S02]  /*85d0*/  VIADD R44, R228.reuse, 0x80 ;  /* 0x00000080e42c7836 */ /* 0x040fe40000000000 */
[----:B------:R-:W-:Y:S01]  /*85e0*/  VIADD R42, R228, 0xc0 ;  /* 0x000000c0e42a7836 */ /* 0x000fe20000000000 */
[----:B--2---:R-:W-:Y:S02]  /*85f0*/  R2UR UR4, R37 ;  /* 0x00000000250472ca */ /* 0x004fe400000e0000 */
[----:B---3--:R-:W-:Y:S02]  /*8600*/  R2UR UR7, R36 ;  /* 0x00000000240772ca */ /* 0x008fe400000e0000 */
[----:B------:R-:W2:Y:S09]  /*8610*/  @!P5 LDS.128 R36, [R102+0x400] ;  /* 0x000400006624d984 */ /* 0x000eb20000000c00 */
[----:B------:R-:W-:Y:S01]  /*8620*/  LEA R50, P1, R40, UR4, 0x1 ;  /* 0x0000000428327c11 */ /* 0x000fe2000f8208ff */
[----:B------:R-:W-:-:S03]  /*8630*/  ULDC.64 UR4, c[0x0][0x208] ;  /* 0x0000820000047ab9 */ /* 0x000fc60000000a00 */
[----:B------:R-:W-:Y:S02]  /*8640*/  LEA.HI.X R51, R40, UR7, R41, 0x1, P1 ;  /* 0x0000000728337c11 */ /* 0x000fe400088f0c29 */
[----:B------:R-:W-:-:S03]  /*8650*/  ISETP.GE.AND P1, PT, R44, UR6, PT ;  /* 0x000000062c007c0c */ /* 0x000fc6000bf26270 */
[----:B--2---:R-:W-:Y:S01]  /*8660*/  @!P5 STG.E.128 desc[UR4][R50.64], R36 ;  /* 0x000000243200d986 */ /* 0x004fe2000c101d04 */
[----:B------:R-:W-:-:S03]  /*8670*/  ISETP.GE.AND P5, PT, R42, UR6, PT ;  /* 0x000000062a007c0c */ /* 0x000fc6000bfa6270 */
[----:B------:R-:W2:Y:S06]  /*8680*/  @!P4 LDS.128 R36, [R102+0x2400] ;  /* 0x002400006624c984 */ /* 0x000eac0000000c00 */
[----:B------:R-:W3:Y:S04]  /*8690*/  @!P1 LDS.128 R40, [R102+0x4400] ;  /* 0x0044000066289984 */ /* 0x000ee80000000c00 */
[----:B------:R-:W4:Y:S04]  /*86a0*/  @!P5 LDS.128 R44, [R102+0x6400] ;  /* 0x00640000662cd984 */ /* 0x000f280000000c00 */
[----:B--2---:R2:W-:Y:S04]  /*86b0*/  @!P4 STG.E.128 desc[UR4][R50.64+0x80], R36 ;  /* 0x000080243200c986 */ /* 0x0045e8000c101d04 */
[----:B---3--:R2:W-:Y:S04]  /*86c0*/  @!P1 STG.E.128 desc[UR4][R50.64+0x100], R40 ;  /* 0x0001002832009986 */ /* 0x0085e8000c101d04 */
[----:B----4-:R2:W-:Y:S02]  /*86d0*/  @!P5 STG.E.128 desc[UR4][R50.64+0x180], R44 ;  /* 0x0001802c3200d986 */ /* 0x0105e4000c101d04 */
.L_x_1425:
[----:B------:R-:W-:Y:S05]  /*86e0*/  BSYNC B0 ;  /* 0x0000000000007941 */ /* 0x000fea0003800000 */
.L_x_1424:
[----:B------:R-:W-:Y:S01]  /*86f0*/  ISETP.GE.AND P1, PT, R233, R105, PT ;  /* 0x00000069e900720c */ /* 0x000fe20003f26270 */
[----:B------:R-:W-:-:S12]  /*8700*/  BSSY B0, `(.L_x_1426) ;  /* 0x0000020000007945 */ /* 0x000fd80003800000 */
[----:B------:R-:W-:Y:S05]  /*8710*/  @P1 BRA `(.L_x_1427) ;  /* 0x0000000000781947 */ /* 0x000fea0003800000 */
[----:B--2---:R-:W2:Y:S01]  /*8720*/  LDL R36, [R1+0x18] ;  /* 0x0000180001247983 */ /* 0x004ea20000100800 */
[----:B------:R-:W-:-:S03]  /*8730*/  ULDC UR6, c[0x0][0x2e4] ;  /* 0x0000b90000067ab9 */ /* 0x000fc60000000800 */
[----:B------:R-:W3:Y:S01]  /*8740*/  LDL R37, [R1+0x1c] ;  /* 0x00001c0001257983 */ /* 0x000ee20000100800 */
[----:B------:R-:W-:Y:S01]  /*8750*/  ISETP.GE.AND P1, PT, R228, UR6, PT ;  /* 0x00000006e4007c0c */ /* 0x000fe2000bf26270 */
[----:B------:R-:W-:Y:S01]  /*8760*/  IMAD.MOV.U32 R40, RZ, RZ, R86 ;  /* 0x000000ffff287224 */ /* 0x000fe200078e0056 */
[----:B------:R-:W-:Y:S01]  /*8770*/  IADD3 R43, P4, R48, 0x20, RZ ;  /* 0x00000020302b7810 */ /* 0x000fe20007f9e0ff */
[----:B------:R-:W-:Y:S01]  /*8780*/  IMAD.MOV.U32 R41, RZ, RZ, R97 ;  /* 0x000000ffff297224 */ /* 0x000fe200078e0061 */
[----:B------:R-:W-:Y:S01]  /*8790*/  ISETP.GE.AND P5, PT, R225, UR6, PT ;  /* 0x00000006e1007c0c */ /* 0x000fe2000bfa6270 */
[----:B------:R-:W-:Y:S02]  /*87a0*/  VIADD R44, R228, 0x80 ;  /* 0x00000080e42c7836 */ /* 0x000fe40000000000 */
[----:B------:R-:W-:Y:S02]  /*87b0*/  IMAD.X R48, RZ, RZ, R49, P4 ;  /* 0x000000ffff307224 */ /* 0x000fe400020e0631 */
[----:B------:R-:W-:-:S04]  /*87c0*/  IMAD.WIDE.U32 R40, R43, UR60, R40 ;  /* 0x0000003c2b287c25 */ /* 0x000fc8000f8e0028 */
[----:B------:R-:W-:Y:S02]  /*87d0*/  IMAD R48, R48, UR60, RZ ;  /* 0x0000003c30307c24 */ /* 0x000fe4000f8e02ff */
[----:B------:R-:W-:Y:S02]  /*87e0*/  VIADD R42, R228, 0xc0 ;  /* 0x000000c0e42a7836 */ /* 0x000fe40000000000 */
[----:B------:R-:W-:-:S04]  /*87f0*/  IMAD R43, R43, UR61, R48 ;  /* 0x0000003d2b2b7c24 */ /* 0x000fc8000f8e0230 */
[----:B------:R-:W-:Y:S01]  /*8800*/  IMAD.IADD R41, R41, 0x1, R43 ;  /* 0x0000000129297824 */ /* 0x000fe200078e022b */
[----:B--2---:R-:W-:Y:S02]  /*8810*/  R2UR UR7, R36 ;  /* 0x00000000240772ca */ /* 0x004fe400000e0000 */
[----:B---3--:R-:W-:Y:S02]  /*8820*/  R2UR UR4, R37 ;  /* 0x00000000250472ca */ /* 0x008fe400000e0000 */
[----:B------:R-:W2:Y:S11]  /*8830*/  @!P1 LDS.128 R36, [R102+0x1400] ;  /* 0x0014000066249984 */ /* 0x000eb60000000c00 */
        /* <DEDUP_REMOVED lines=12> */
.L_x_1427:
[----:B------:R-:W-:Y:S05]  /*8900*/  BSYNC B0 ;  /* 0x0000000000007941 */ /* 0x000fea0003800000 */
.L_x_1426:
[----:B------:R-:W-:Y:S01]  /*8910*/  @!PT LDS RZ, [RZ] ;  /* 0x00000000fffff984 */ /* 0x000fe20000000800 */
[----:B------:R-:W-:Y:S01]  /*8920*/  @!PT LDS RZ, [RZ] ;  /* 0x00000000fffff984 */ /* 0x000fe20000000800 */
[----:B------:R-:W-:Y:S01]  /*8930*/  @!PT LDS RZ, [RZ] ;  /* 0x00000000fffff984 */ /* 0x000fe20000000800 */
[----:B------:R-:W-:Y:S01]  /*8940*/  @!PT LDS RZ, [RZ] ;  /* 0x00000000fffff984 */ /* 0x000fe20000000800 */
[----:B------:R3:W-:Y:S06]  /*8950*/  MEMBAR.ALL.CTA ;  /* 0x0000000000007992 */ /* 0x0007ec0000008000 */
[----:B---3--:R-:W3:Y:S02]  /*8960*/  FENCE.VIEW.ASYNC.S ;  /* 0x00000000000073c6 */ /* 0x008ee40000000000 */
[----:B---3--:R3:W-:Y:S01]  /*8970*/  BAR.SYNC.DEFER_BLOCKING R108, 0x80 ;  /* 0x0002006c0000751d */ /* 0x0087e20000010000 */
[----:B------:R-:W-:Y:S01]  /*8980*/  ISETP.NE.AND P4, PT, R99, RZ, PT ;  /* 0x000000ff6300720c */ /* 0x000fe20003f85270 */
[----:B------:R-:W-:-:S02]  /*8990*/  VIADD R17, R17, 0x1 ;  /* 0x0000000111117836 */ /* 0x000fc40000000000 */
[----:B01----:R-:W-:-:S03]  /*89a0*/  @!P0 VIADD R98, R98, 0x308c0 ;  /* 0x000308c062628836 */ /* 0x003fc60000000000 */
[C---:B------:R-:W-:Y:S02]  /*89b0*/  ISETP.NE.AND P1, PT, R17.reuse, 0x2, PT ;  /* 0x000000021100780c */ /* 0x040fe40003f25270 */
[----:B------:R-:W-:Y:S02]  /*89c0*/  @!P0 PRMT R98, RZ, 0x654, R98 ;  /* 0x00000654ff628816 */ /* 0x000fe40000000062 */
[----:B--2---:R-:W-:Y:S02]  /*89d0*/  SEL R37, RZ, 0x1, P1 ;  /* 0x00000001ff257807 */ /* 0x004fe40000800000 */
[----:B------:R-:W-:Y:S02]  /*89e0*/  SEL R17, R17, RZ, P1 ;  /* 0x000000ff11117207 */ /* 0x000fe40000800000 */
[----:B------:R-:W-:Y:S01]  /*89f0*/  LOP3.LUT R236, R236, R37, RZ, 0x3c, !PT ;  /* 0x00000025ecec7212 */ /* 0x000fe200078e3cff */
[----:B------:R3:W-:Y:S01]  /*8a00*/  @!P0 SYNCS.ARRIVE.TRANS64.RED.A1T0 RZ, [R98+URZ], RZ ;  /* 0x000000ff62ff89a7 */ /* 0x0007e2000810043f */
[----:B------:R-:W-:Y:S01]  /*8a10*/  PLOP3.LUT P0, PT, PT, PT, PT, 0x8, 0x0 ;  /* 0x000000000000781c */ /* 0x000fe20003f0e170 */
[----:B------:R-:W-:-:S12]  /*8a20*/  @P4 BRA `(.L_x_1428) ;  /* 0xffffffa000304947 */ /* 0x000fd8000383ffff */
.L_x_1348:
[----:B------:R-:W0:Y:S01]  /*8a30*/  LDC.64 R4, c[0x0][0x9e0] ;  /* 0x00027800ff047b82 */ /* 0x000e220000000a00 */
[----:B------:R-:W-:Y:S01]  /*8a40*/  BSSY B0, `(.L_x_1429) ;  /* 0x0000005000007945 */ /* 0x000fe20003800000 */
[----:B0-----:R-:W-:-:S03]  /*8a50*/  ISETP.GE.AND P1, PT, R5, 0x1, PT ;  /* 0x000000010500780c */ /* 0x001fc60003f26270 */
[----:B------:R-:W-:Y:S10]  /*8a60*/  @P0 BRA `(.L_x_1430) ;  /* 0x0000000000080947 */ /* 0x000ff40003800000 */
[----:B------:R-:W0:Y:S02]  /*8a70*/  FENCE.VIEW.ASYNC.G ;  /* 0x00000000000073c6 */ /* 0x000e240000000100 */
[----:B0-----:R-:W-:Y:S06]  /*8a80*/  BAR.ARV 0xc, 0x120 ;  /* 0x0304800000007b1d */ /* 0x001fec0000002000 */
.L_x_1430:
[----:B------:R-:W-:Y:S05]  /*8a90*/  BSYNC B0 ;  /* 0x0000000000007941 */ /* 0x000fea0003800000 */
.L_x_1429:
[----:B------:R-:W-:Y:S01]  /*8aa0*/  IMAD.IADD R0, R103, 0x1, R4 ;  /* 0x0000000167007824 */ /* 0x000fe200078e0204 */
[----:B------:R-:W-:Y:S06]  /*8ab0*/  @!P1 BRA `(.L_x_1431) ;  /* 0x0000000000489947 */ /* 0x000fec0003800000 */
        /* <DEDUP_REMOVED lines=11> */
.L_x_1433:
[----:B------:R-:W-:-:S13]  /*8b70*/  ISETP.NE.AND P0, PT, R5, 0x1, PT ;  /* 0x000000010500780c */ /* 0x000fda0003f05270 */
[----:B------:R-:W0:Y:S02]  /*8b80*/  @P0 LDC.64 R6, c[0x0][0x9e8] ;  /* 0x00027a00ff060b82 */ /* 0x000e240000000a00 */
[----:B0-----:R-:W-:-:S05]  /*8b90*/  @P0 IMAD.HI.U32 R4, R2, R6, RZ ;  /* 0x0000000602040227 */ /* 0x001fca00078e00ff */
[----:B------:R-:W-:-:S07]  /*8ba0*/  @P0 SHF.R.U32.HI R2, RZ, R7, R4 ;  /* 0x00000007ff020219 */ /* 0x000fce0000011604 */
.L_x_1434:
[----:B------:R-:W-:Y:S05]  /*8bb0*/  BSYNC B0 ;  /* 0x0000000000007941 */ /* 0x000fea0003800000 */
.L_x_1432:
[----:B------:R-:W-:-:S05]  /*8bc0*/  IMAD R3, R2, R5, R5 ;  /* 0x0000000502037224 */ /* 0x000fca00078e0205 */
[----:B------:R-:W-:-:S07]  /*8bd0*/  VIMNMX R0, R0, R3, PT ;  /* 0x0000000300007248 */ /* 0x000fce0003fe0100 */
.L_x_1431:
[----:B------:R-:W-:Y:S01]  /*8be0*/  VIADD R0, R0, 0x3f ;  /* 0x0000003f00007836 */ /* 0x000fe20000000000 */
[----:B------:R-:W-:Y:S02]  /*8bf0*/  ULDC UR4, c[0x0][0x9dc] ;  /* 0x0002770000047ab9 */ /* 0x000fe40000000800 */
[----:B------:R-:W-:Y:S02]  /*8c00*/  VIADD R2, R101, -UR4 ;  /* 0x8000000465027c36 */ /* 0x000fe40008000000 */
[----:B------:R-:W-:-:S04]  /*8c10*/  SHF.R.S32.HI R3, RZ, 0x1f, R0 ;  /* 0x0000001fff037819 */ /* 0x000fc80000011400 */
[----:B------:R-:W-:-:S04]  /*8c20*/  LEA.HI R3, R3, R0, RZ, 0x6 ;  /* 0x0000000003037211 */ /* 0x000fc800078f30ff */
[----:B------:R-:W-:-:S04]  /*8c30*/  SHF.R.S32.HI R3, RZ, 0x6, R3 ;  /* 0x00000006ff037819 */ /* 0x000fc80000011403 */
[----:B------:R-:W-:Y:S01]  /*8c40*/  VIMNMX R104, R104, R3, PT ;  /* 0x0000000368687248 */ /* 0x000fe20003fe0100 */
        /* <DEDUP_REMOVED lines=11> */
.L_x_1437:
[----:B------:R-:W-:-:S13]  /*8d00*/  ISETP.NE.AND P0, PT, R5, 0x1, PT ;  /* 0x000000010500780c */ /* 0x000fda0003f05270 */
[----:B------:R-:W0:Y:S02]  /*8d10*/  @P0 LDC.64 R6, c[0x0][0x9e8] ;  /* 0x00027a00ff060b82 */ /* 0x000e240000000a00 */
[----:B0-----:R-:W-:-:S05]  /*8d20*/  @P0 IMAD.HI.U32 R6, R101, R6, RZ ;  /* 0x0000000665060227 */ /* 0x001fca00078e00ff */
[----:B------:R-:W-:-:S07]  /*8d30*/  @P0 SHF.R.U32.HI R101, RZ, R7, R6 ;  /* 0x00000007ff650219 */ /* 0x000fce0000011606 */
.L_x_1438:
[----:B------:R-:W-:Y:S05]  /*8d40*/  BSYNC B0 ;  /* 0x0000000000007941 */ /* 0x000fea0003800000 */
.L_x_1436:
[----:B------:R-:W-:-:S05]  /*8d50*/  IMAD R101, R101, R5, RZ ;  /* 0x0000000565657224 */ /* 0x000fca00078e02ff */
[----:B------:R-:W-:-:S07]  /*8d60*/  VIMNMX R2, R2, R101, !PT ;  /* 0x0000006502027248 */ /* 0x000fce0007fe0100 */
.L_x_1435:
[----:B------:R-:W-:Y:S01]  /*8d70*/  SHF.R.S32.HI R3, RZ, 0x1f, R2 ;  /* 0x0000001fff037819 */ /* 0x000fe20000011402 */
[----:B------:R-:W-:Y:S01]  /*8d80*/  IMAD.MOV.U32 R0, RZ, RZ, RZ ;  /* 0x000000ffff007224 */ /* 0x000fe200078e00ff */
[----:B------:R-:W-:Y:S02]  /*8d90*/  PLOP3.LUT P0, PT, PT, PT, PT, 0x80, 0x0 ;  /* 0x000000000000781c */ /* 0x000fe40003f0f070 */
[----:B------:R-:W-:Y:S02]  /*8da0*/  CS2R R4, SRZ ;  /* 0x0000000000047805 */ /* 0x000fe4000001ff00 */
[----:B------:R-:W-:Y:S02]  /*8db0*/  LEA.HI R3, R3, R2, RZ, 0x6 ;  /* 0x0000000203037211 */ /* 0x000fe400078f30ff */
[----:B------:R-:W-:Y:S02]  /*8dc0*/  CS2R R150, SRZ ;  /* 0x0000000000967805 */ /* 0x000fe4000001ff00 */
[----:B------:R-:W-:-:S02]  /*8dd0*/  CS2R R148, SRZ ;  /* 0x0000000000947805 */ /* 0x000fc4000001ff00 */
[----:B------:R-:W-:Y:S02]  /*8de0*/  CS2R R146, SRZ ;  /* 0x0000000000927805 */ /* 0x000fe4000001ff00 */
[----:B------:R-:W-:Y:S02]  /*8df0*/  SHF.R.S32.HI R3, RZ, 0x6, R3 ;  /* 0x00000006ff037819 */ /* 0x000fe40000011403 */
[----:B------:R-:W-:Y:S02]  /*8e00*/  CS2R R144, SRZ ;  /* 0x0000000000907805 */ /* 0x000fe4000001ff00 */
[----:B------:R-:W-:Y:S02]  /*8e10*/  CS2R R142, SRZ ;  /* 0x00000000008e7805 */ /* 0x000fe4000001ff00 */
[----:B------:R-:W-:Y:S02]  /*8e20*/  CS2R R140, SRZ ;  /* 0x00000000008c7805 */ /* 0x000fe4000001ff00 */
[----:B------:R-:W-:-:S02]  /*8e30*/  VIMNMX R6, RZ, R3, !PT ;  /* 0x00000003ff067248 */ /* 0x000fc40007fe0100 */
[----:B------:R-:W-:Y:S02]  /*8e40*/  CS2R R138, SRZ ;  /* 0x00000000008a7805 */ /* 0x000fe4000001ff00 */
[----:B------:R-:W-:Y:S02]  /*8e50*/  CS2R R136, SRZ ;  /* 0x0000000000887805 */ /* 0x000fe4000001ff00 */
[----:B------:R-:W-:Y:S02]  /*8e60*/  CS2R R134, SRZ ;  /* 0x0000000000867805 */ /* 0x000fe4000001ff00 */
[----:B------:R-:W-:Y:S01]  /*8e70*/  ISETP.GT.AND P1, PT, R104, R6, PT ;  /* 0x000000066800720c */ /* 0x000fe20003f24270 */
[----:B------:R0:W-:Y:S01]  /*8e80*/  STL [R1+0x50], R6 ;  /* 0x0000500601007387 */ /* 0x0001e20000100800 */
[----:B------:R-:W-:Y:S02]  /*8e90*/  CS2R R132, SRZ ;  /* 0x0000000000847805 */ /* 0x000fe4000001ff00 */
[----:B------:R-:W-:-:S02]  /*8ea0*/  CS2R R120, SRZ ;  /* 0x0000000000787805 */ /* 0x000fc4000001ff00 */
[----:B------:R-:W-:Y:S02]  /*8eb0*/  CS2R R116, SRZ ;  /* 0x0000000000747805 */ /* 0x000fe4000001ff00 */
[----:B------:R-:W-:Y:S02]  /*8ec0*/  CS2R R128, SRZ ;  /* 0x0000000000807805 */ /* 0x000fe4000001ff00 */
[----:B------:R-:W-:Y:S02]  /*8ed0*/  CS2R R112, SRZ ;  /* 0x0000000000707805 */ /* 0x000fe4000001ff00 */
[----:B---3--:R-:W-:Y:S02]  /*8ee0*/  CS2R R108, SRZ ;  /* 0x00000000006c7805 */ /* 0x008fe4000001ff00 */
        /* <DEDUP_REMOVED lines=12> */
[----:B------:R-:W-:Y:S01]  /*8fb0*/  CS2R R64, SRZ ;  /* 0x0000000000407805 */ /* 0x000fe2000001ff00 */
[----:B------:R-:W-:Y:S01]  /*8fc0*/  IMAD.MOV.U32 R105, RZ, RZ, RZ ;  /* 0x000000ffff697224 */ /* 0x000fe200078e00ff */
[----:B------:R-:W-:-:S02]  /*8fd0*/  CS2R R166, SRZ ;  /* 0x0000000000a67805 */ /* 0x000fc4000001ff00 */
[----:B------:R-:W-:Y:S02]  /*8fe0*/  CS2R R60, SRZ ;  /* 0x00000000003c7805 */ /* 0x000fe4000001ff00 */
[----:B------:R-:W-:Y:S01]  /*8ff0*/  CS2R R56, SRZ ;  /* 0x0000000000387805 */ /* 0x000fe2000001ff00 */
[----:B------:R-:W-:Y:S01]  /*9000*/  IMAD.MOV.U32 R101, RZ, RZ, RZ ;  /* 0x000000ffff657224 */ /* 0x000fe200078e00ff */
        /* <DEDUP_REMOVED lines=31> */
[----:B------:R-:W-:Y:S01]  /*9200*/  CS2R R24, SRZ ;  /* 0x0000000000187805 */ /* 0x000fe2000001ff00 */
[----:B0-----:R-:W-:Y:S06]  /*9210*/  @!P1 BRA `(.L_x_1439) ;  /* 0x00000168007c9947 */ /* 0x001fec0003800000 */
[----:B------:R-:W0:Y:S01]  /*9220*/  S2R R6, SR_TID.X ;  /* 0x0000000000067919 */ /* 0x000e220000002100 */
[----:B------:R-:W-:Y:S01]  /*9230*/  BSSY B6, `(.L_x_1440) ;  /* 0x0000020000067945 */ /* 0x000fe20003800000 */
[----:B0-----:R-:W-:-:S05]  /*9240*/  VIADD R0, R6, 0xffffff80 ;  /* 0xffffff8006007836 */ /* 0x001fca0000000000 */
[----:B------:R-:W-:-:S04]  /*9250*/  SHF.R.S32.HI R3, RZ, 0x1f, R0 ;  /* 0x0000001fff037819 */ /* 0x000fc80000011400 */
[----:B------:R-:W-:-:S04]  /*9260*/  LEA.HI R3, R3, R0, RZ, 0x7 ;  /* 0x0000000003037211 */ /* 0x000fc800078f38ff */
[----:B------:R-:W-:-:S06]  /*9270*/  SHF.R.S32.HI R0, RZ, 0x7, R3 ;  /* 0x00000007ff007819 */ /* 0x000fcc0000011403 */
[----:B------:R-:W0:Y:S02]  /*9280*/  SHFL.IDX PT, R0, R0, RZ, 0x1f ;  /* 0x00001fff00007589 */ /* 0x000e2400000e0000 */
[----:B0-----:R-:W-:-:S04]  /*9290*/  LEA.HI R2, R0, R0, RZ, 0x1 ;  /* 0x0000000000027211 */ /* 0x001fc800078f08ff */
[----:B------:R-:W-:Y:S01]  /*92a0*/  LOP3.LUT R3, R2, 0x1e, RZ, 0xc0, !PT ;  /* 0x0000001e02037812 */ /* 0x000fe200078ec0ff */
[----:B------:R-:W-:-:S04]  /*92b0*/  VIADD R2, R16, 0x10400 ;  /* 0x0001040010027836 */ /* 0x000fc80000000000 */
[----:B------:R-:W-:Y:S01]  /*92c0*/  IMAD.IADD R3, R0, 0x1, -R3 ;  /* 0x0000000100037824 */ /* 0x000fe200078e0a03 */
[----:B------:R-:W-:-:S03]  /*92d0*/  LOP3.LUT P0, RZ, R2, 0x3ff, RZ, 0xc0, !PT ;  /* 0x000003ff02ff7812 */ /* 0x000fc6000780c0ff */
[----:B------:R-:W-:Y:S01]  /*92e0*/  IMAD R3, R3, 0x2000, R2 ;  /* 0x0000200003037824 */ /* 0x000fe200078e0202 */
[----:B------:R-:W-:-:S04]  /*92f0*/  P2R R23, PR, RZ, 0x1 ;  /* 0x00000001ff177803 */ /* 0x000fc80000000000 */
        /* <DEDUP_REMOVED lines=19> */
.L_x_1441:
[----:B------:R-:W-:Y:S05]  /*9430*/  BSYNC B6 ;  /* 0x0000000000067941 */ /* 0x000fea0003800000 */
.L_x_1440:
        /* <DEDUP_REMOVED lines=13> */
.L_x_1445:
[----:B-1----:R1:W2:Y:S02]  /*9510*/  SYNCS.PHASECHK.TRANS64.TRYWAIT P0, [R16+URZ+0x30800], R3 ;  /* 0x03080003100075a7 */ /* 0x0022a4000800017f */
[----:B--2---:R-:W-:Y:S05]  /*9520*/  @!P0 NANOSLEEP.SYNCS 0x989680 ;  /* 0x009896800000895d */ /* 0x004fea0003900000 */
[----:B------:R-:W2:Y:S02]  /*9530*/  @!P0 SYNCS.PHASECHK.TRANS64 P0, [R16+URZ+0x30800], R3 ;  /* 0x03080003100085a7 */ /* 0x000ea4000800007f */
[----:B--2---:R-:W-:Y:S05]  /*9540*/  @!P0 BRA `(.L_x_1445) ;  /* 0xfffffffc00f08947 */ /* 0x004fea000383ffff */
.L_x_1444:
[----:B------:R-:W-:Y:S05]  /*9550*/  BSYNC B0 ;  /* 0x0000000000007941 */ /* 0x000fea0003800000 */
.L_x_1443:
[----:B------:R-:W-:Y:S05]  /*9560*/  BRA `(.L_x_1446) ;  /* 0x0000009c00a87947 */ /* 0x000fea0003800000 */
.L_x_1442:
[----:B------:R-:W0:Y:S01]  /*9570*/  LDC.64 R12, c[0x0][0x3d8] ;  /* 0x0000f600ff0c7b82 */ /* 0x000e220000000a00 */
[----:B-----5:R-:W-:Y:S01]  /*9580*/  SHF.R.S32.HI R3, RZ, 0x1f, R100 ;  /* 0x0000001fff037819 */ /* 0x020fe20000011464 */
[--C-:B------:R-:W-:Y:S01]  /*9590*/  IMAD.MOV.U32 R4, RZ, RZ, R208.reuse ;  /* 0x000000ffff047224 */ /* 0x100fe200078e00d0 */
[----:B------:R-:W-:Y:S01]  /*95a0*/  SHF.R.S32.HI R5, RZ, 0x1f, R208 ;  /* 0x0000001fff057819 */ /* 0x000fe200000114d0 */
[----:B------:R-:W-:Y:S01]  /*95b0*/  BSSY B6, `(.L_x_1447) ;  /* 0x0000031000067945 */ /* 0x000fe20003800000 */
[----:B------:R-:W-:Y:S02]  /*95c0*/  ISETP.NE.AND P4, PT, R23, RZ, PT ;  /* 0x000000ff1700720c */ /* 0x000fe40003f85270 */
[----:B------:R-:W-:Y:S01]  /*95d0*/  SHF.R.S32.HI R229, RZ, 0x1f, R228 ;  /* 0x0000001fffe57819 */ /* 0x000fe200000114e4 */
[----:B------:R-:W1:Y:S01]  /*95e0*/  LDC.64 R14, c[0x0][0x3e8] ;  /* 0x0000fa00ff0e7b82 */ /* 0x000e620000000a00 */
[-C--:B0-----:R-:W-:Y:S01]  /*95f0*/  IMAD R6, R19, R12.reuse, RZ ;  /* 0x0000000c13067224 */ /* 0x081fe200078e02ff */
[----:B------:R-:W-:Y:S01]  /*9600*/  SHF.L.U64.HI R88, R12, 0x5, R13 ;  /* 0x000000050c587819 */ /* 0x000fe2000001020d */
[----:B------:R-:W-:-:S02]  /*9610*/  IMAD R0, R3, R12, RZ ;  /* 0x0000000c03007224 */ /* 0x000fc400078e02ff */
[C---:B------:R-:W-:Y:S02]  /*9620*/  IMAD R97, R18.reuse, R13, R6 ;  /* 0x0000000d12617224 */ /* 0x040fe400078e0206 */
[----:B------:R-:W-:Y:S01]  /*9630*/  IMAD.WIDE.U32 R6, R18, R12, R4 ;  /* 0x0000000c12067225 */ /* 0x000fe200078e0004 */
[----:B-1----:R-:W-:-:S03]  /*9640*/  SHF.L.U64.HI R92, R14, 0x5, R15 ;  /* 0x000000050e5c7819 */ /* 0x002fc6000001020f */
[-C--:B------:R-:W-:Y:S02]  /*9650*/  IMAD R3, R3, R14.reuse, RZ ;  /* 0x0000000e03037224 */ /* 0x080fe400078e02ff */
[----:B------:R-:W-:Y:S02]  /*9660*/  IMAD R10, R19, R14, RZ ;  /* 0x0000000e130a7224 */ /* 0x000fe400078e02ff */
[----:B------:R-:W-:-:S04]  /*9670*/  IMAD.WIDE.U32 R82, R100, R12, RZ ;  /* 0x0000000c64527225 */ /* 0x000fc800078e00ff */
[----:B------:R-:W-:Y:S01]  /*9680*/  IMAD R25, R100, R13, R0 ;  /* 0x0000000d64197224 */ /* 0x000fe200078e0200 */
[----:B------:R-:W-:Y:S01]  /*9690*/  IADD3 R89, P0, R6, R82, RZ ;  /* 0x0000005206597210 */ /* 0x000fe20007f1e0ff */
[C---:B------:R-:W-:Y:S02]  /*96a0*/  IMAD R3, R100.reuse, R15, R3 ;  /* 0x0000000f64037224 */ /* 0x040fe400078e0203 */
[----:B------:R-:W-:-:S04]  /*96b0*/  IMAD.WIDE.U32 R80, R100, R14, RZ ;  /* 0x0000000e64507225 */ /* 0x000fc800078e00ff */
[----:B------:R-:W-:-:S04]  /*96c0*/  IMAD.WIDE.U32 R4, R18, R14, R4 ;  /* 0x0000000e12047225 */ /* 0x000fc800078e0004 */
[----:B------:R-:W-:Y:S01]  /*96d0*/  IMAD R99, R18, R15, R10 ;  /* 0x0000000f12637224 */ /* 0x000fe200078e020a */
[----:B------:R-:W-:Y:S01]  /*96e0*/  IADD3 R23, P1, R4, R80, RZ ;  /* 0x0000005004177210 */ /* 0x000fe20007f3e0ff */
[----:B------:R-:W-:-:S04]  /*96f0*/  IMAD.WIDE.U32 R8, R18, R12, R228 ;  /* 0x0000000c12087225 */ /* 0x000fc800078e00e4 */
[----:B------:R-:W-:Y:S01]  /*9700*/  IMAD.WIDE.U32 R10, R18, R14, R228 ;  /* 0x0000000e120a7225 */ /* 0x000fe200078e00e4 */
[----:B------:R-:W-:-:S03]  /*9710*/  IADD3 R95, P2, R8, R82, RZ ;  /* 0x00000052085f7210 */ /* 0x000fc60007f5e0ff */
[----:B------:R-:W-:Y:S01]  /*9720*/  IMAD.IADD R25, R25, 0x1, R83 ;  /* 0x0000000119197824 */ /* 0x000fe200078e0253 */
[----:B------:R-:W-:Y:S01]  /*9730*/  IADD3 R93, P3, R10, R80, RZ ;  /* 0x000000500a5d7210 */ /* 0x000fe20007f7e0ff */
[----:B------:R-:W-:Y:S02]  /*9740*/  IMAD.IADD R27, R3, 0x1, R81 ;  /* 0x00000001031b7824 */ /* 0x000fe400078e0251 */
[----:B------:R-:W-:Y:S01]  /*9750*/  IMAD.SHL.U32 R90, R12, 0x20, RZ ;  /* 0x000000200c5a7824 */ /* 0x000fe200078e00ff */
[----:B------:R-:W-:Y:S01]  /*9760*/  IADD3.X R87, R25, R7, R97, P0, !PT ;  /* 0x0000000719577210 */ /* 0x000fe200007fe461 */
[----:B------:R-:W-:Y:S01]  /*9770*/  IMAD.SHL.U32 R94, R14, 0x20, RZ ;  /* 0x000000200e5e7824 */ /* 0x000fe200078e00ff */
[----:B------:R-:W-:Y:S02]  /*9780*/  IADD3.X R91, R27, R5, R99, P1, !PT ;  /* 0x000000051b5b7210 */ /* 0x000fe40000ffe463 */
[----:B------:R-:W-:Y:S02]  /*9790*/  IADD3.X R97, R25, R97, R9, P2, !PT ;  /* 0x0000006119617210 */ /* 0x000fe400017fe409 */
[----:B------:R-:W-:Y:S01]  /*97a0*/  IADD3.X R99, R27, R99, R11, P3, !PT ;  /* 0x000000631b637210 */ /* 0x000fe20001ffe40b */
        /* <DEDUP_REMOVED lines=17> */
.L_x_1448:
[----:B------:R-:W-:Y:S05]  /*98c0*/  BSYNC B6 ;  /* 0x0000000000067941 */ /* 0x000fea0003800000 */
.L_x_1447:
[----:B------:R-:W2:Y:S01]  /*98d0*/  LDL R96, [R1+0x4] ;  /* 0x0000040001607983 */ /* 0x000ea20000100800 */
[----:B------:R-:W0:Y:S01]  /*98e0*/  LDC.64 R84, c[0x0][0x3d8] ;  /* 0x0000f600ff547b82 */ /* 0x000e220000000a00 */
[----:B------:R-:W-:Y:S01]  /*98f0*/  ULDC.U8 UR4, c[0x0][0x3f0] ;  /* 0x0000fc0000047ab9 */ /* 0x000fe20000000000 */
[----:B------:R-:W-:Y:S01]  /*9900*/  BSSY B0, `(.L_x_1449) ;  /* 0x00009a8000007945 */ /* 0x000fe20003800000 */
[----:B------:R-:W-:Y:S01]  /*9910*/  ISETP.NE.AND P0, PT, RZ, UR4, PT ;  /* 0x00000004ff007c0c */ /* 0x000fe2000bf05270 */
[----:B------:R-:W-:-:S04]  /*9920*/  VIADD R20, R18, 0x40 ;  /* 0x0000004012147836 */ /* 0x000fc80000000000 */
[----:B------:R-:W1:Y:S01]  /*9930*/  LDC.64 R14, c[0x0][0x3e8] ;  /* 0x0000fa00ff0e7b82 */ /* 0x000e620000000a00 */
[----:B--2---:R-:W-:Y:S01]  /*9940*/  SHF.R.S32.HI R3, RZ, 0x1f, R96 ;  /* 0x0000001fff037819 */ /* 0x004fe20000011460 */
[----:B0-----:R-:W-:-:S04]  /*9950*/  IMAD.WIDE.U32 R4, R96, R84, RZ ;  /* 0x0000005460047225 */ /* 0x001fc800078e00ff */
[C---:B------:R-:W-:Y:S02]  /*9960*/  IMAD R0, R3.reuse, R84, RZ ;  /* 0x0000005403007224 */ /* 0x040fe400078e02ff */
[-C--:B-1----:R-:W-:Y:S02]  /*9970*/  IMAD R8, R3, R14.reuse, RZ ;  /* 0x0000000e03087224 */ /* 0x082fe400078e02ff */
[C---:B------:R-:W-:Y:S02]  /*9980*/  IMAD R3, R96.reuse, R85, R0 ;  /* 0x0000005560037224 */ /* 0x040fe400078e0200 */
[----:B------:R-:W-:-:S04]  /*9990*/  IMAD.WIDE.U32 R6, R96, R14, RZ ;  /* 0x0000000e60067225 */ /* 0x000fc800078e00ff */
[C---:B------:R-:W-:Y:S02]  /*99a0*/  IMAD R9, R96.reuse, R15, R8 ;  /* 0x0000000f60097224 */ /* 0x040fe400078e0208 */
[----:B------:R-:W-:Y:S02]  /*99b0*/  IMAD.IADD R5, R5, 0x1, R3 ;  /* 0x0000000105057824 */ /* 0x000fe400078e0203 */
[----:B------:R-:W-:Y:S02]  /*99c0*/  IMAD R0, R96, -0x80, R224 ;  /* 0xffffff8060007824 */ /* 0x000fe400078e02e0 */
[----:B------:R-:W-:Y:S01]  /*99d0*/  IMAD.IADD R3, R7, 0x1, R9 ;  /* 0x0000000107037824 */ /* 0x000fe200078e0209 */
[C---:B------:R-:W-:Y:S01]  /*99e0*/  SHF.L.U64.HI R13, R4.reuse, 0x7, R5 ;  /* 0x00000007040d7819 */ /* 0x040fe20000010205 */
[----:B------:R-:W-:Y:S01]  /*99f0*/  IMAD.SHL.U32 R12, R4, 0x80, RZ ;  /* 0x00000080040c7824 */ /* 0x000fe200078e00ff */
[----:B------:R-:W-:Y:S01]  /*9a00*/  VIMNMX R21, R0, 0x80, PT ;  /* 0x0000008000157848 */ /* 0x000fe20003fe0100 */
[C---:B------:R-:W-:Y:S01]  /*9a10*/  IMAD.SHL.U32 R10, R6.reuse, 0x80, RZ ;  /* 0x00000080060a7824 */ /* 0x040fe200078e00ff */
[----:B------:R-:W-:Y:S01]  /*9a20*/  SHF.L.U64.HI R11, R6, 0x7, R3 ;  /* 0x00000007060b7819 */ /* 0x000fe20000010203 */
[----:B------:R-:W-:Y:S06]  /*9a30*/  @!P0 BRA `(.L_x_1450) ;  /* 0x0000004800c48947 */ /* 0x000fec0003800000 */
[----:B------:R0:W5:Y:S04]  /*9a40*/  LDL R100, [R1+0x10] ;  /* 0x0000100001647983 */ /* 0x0001680000100800 */
[----:B------:R0:W5:Y:S01]  /*9a50*/  LDL R98, [R1+0x14] ;  /* 0x0000140001627983 */ /* 0x0001620000100800 */
[-C--:B------:R-:W-:Y:S01]  /*9a60*/  ISETP.GE.AND P1, PT, R18, R21.reuse, PT ;  /* 0x000000151200720c */ /* 0x080fe20003f26270 */
[----:B------:R-:W-:Y:S01]  /*9a70*/  BSSY B1, `(.L_x_1451) ;  /* 0x0000035000017945 */ /* 0x000fe20003800000 */
[-C--:B------:R-:W-:Y:S02]  /*9a80*/  ISETP.GE.AND P0, PT, R20, R21.reuse, PT ;  /* 0x000000151400720c */ /* 0x080fe40003f06270 */
[----:B------:R-:W-:Y:S02]  /*9a90*/  CS2R R50, SRZ ;  /* 0x0000000000327805 */ /* 0x000fe4000001ff00 */
[----:B------:R-:W-:-:S02]  /*9aa0*/  ISETP.GE.AND P2, PT, R233, R21, PT ;  /* 0x00000015e900720c */ /* 0x000fc40003f46270 */
        /* <DEDUP_REMOVED lines=16> */
[----:B0-----:R-:W-:Y:S06]  /*9bb0*/  @P1 BRA `(.L_x_1452) ;  /* 0x0000000000801947 */ /* 0x001fec0003800000 */
[----:B------:R-:W-:Y:S01]  /*9bc0*/  IADD3 R7, P3, R12, R89, RZ ;  /* 0x000000590c077210 */ /* 0x000fe20007f7e0ff */
[----:B------:R-:W-:Y:S01]  /*9bd0*/  ULDC.64 UR4, c[0x0][0x3c8] ;  /* 0x0000f20000047ab9 */ /* 0x000fe20000000a00 */
[----:B------:R-:W-:Y:S01]  /*9be0*/  IADD3 R0, P4, R10, R23, RZ ;  /* 0x000000170a007210 */ /* 0x000fe20007f9e0ff */
[----:B------:R-:W-:Y:S01]  /*9bf0*/  ULDC.64 UR6, c[0x0][0x3e0] ;  /* 0x0000f80000067ab9 */ /* 0x000fe20000000a00 */
[----:B------:R-:W-:Y:S01]  /*9c00*/  CS2R R78, SRZ ;  /* 0x00000000004e7805 */ /* 0x000fe2000001ff00 */
[----:B------:R-:W-:Y:S01]  /*9c10*/  IMAD.X R20, R13, 0x1, R87, P3 ;  /* 0x000000010d147824 */ /* 0x000fe200018e0657 */
[----:B------:R-:W-:Y:S01]  /*9c20*/  LEA R6, P3, R7, UR4, 0x1 ;  /* 0x0000000407067c11 */ /* 0x000fe2000f8608ff */
[----:B------:R-:W-:Y:S01]  /*9c30*/  IMAD.X R3, R11, 0x1, R91, P4 ;  /* 0x000000010b037824 */ /* 0x000fe200020e065b */
[----:B------:R-:W-:Y:S01]  /*9c40*/  LEA R8, P4, R0, UR6, 0x1 ;  /* 0x0000000600087c11 */ /* 0x000fe2000f8808ff */
[----:B------:R-:W-:Y:S01]  /*9c50*/  ULDC UR4, c[0x0][0x3d4] ;  /* 0x0000f50000047ab9 */ /* 0x000fe20000000800 */
[----:B------:R-:W-:-:S02]  /*9c60*/  LEA.HI.X R7, R7, UR5, R20, 0x1, P3 ;  /* 0x0000000507077c11 */ /* 0x000fc400098f0c14 */
[----:B------:R-:W-:Y:S02]  /*9c70*/  CS2R R74, SRZ ;  /* 0x00000000004a7805 */ /* 0x000fe4000001ff00 */
[----:B------:R-:W-:Y:S02]  /*9c80*/  LEA.HI.X R9, R0, UR7, R3, 0x1, P4 ;  /* 0x0000000700097c11 */ /* 0x000fe4000a0f0c03 */
[----:B------:R-:W-:Y:S02]  /*9c90*/  CS2R R70, SRZ ;  /* 0x0000000000467805 */ /* 0x000fe4000001ff00 */
[----:B------:R-:W-:Y:S02]  /*9ca0*/  ISETP.GE.AND P3, PT, R208, UR4, PT ;  /* 0x00000004d0007c0c */ /* 0x000fe4000bf66270 */
[----:B------:R-:W-:Y:S02]  /*9cb0*/  CS2R R64, SRZ ;  /* 0x0000000000407805 */ /* 0x000fe4000001ff00 */
[----:B-----5:R-:W-:Y:S01]  /*9cc0*/  ISETP.GE.AND P4, PT, R100, UR4, PT ;  /* 0x0000000464007c0c */ /* 0x020fe2000bf86270 */
[----:B------:R-:W-:Y:S01]  /*9cd0*/  ULDC.64 UR8, c[0x0][0x208] ;  /* 0x0000820000087ab9 */ /* 0x000fe20000000a00 */
[----:B------:R-:W-:-:S02]  /*9ce0*/  ISETP.GE.AND P5, PT, R237, UR4, PT ;  /* 0x00000004ed007c0c */ /* 0x000fc4000bfa6270 */
[----:B------:R-:W-:Y:S02]  /*9cf0*/  ISETP.GE.AND P6, PT, R98, UR4, PT ;  /* 0x0000000462007c0c */ /* 0x000fe4000bfc6270 */
[----:B------:R-:W-:Y:S02]  /*9d00*/  CS2R R76, SRZ ;  /* 0x00000000004c7805 */ /* 0x000fe4000001ff00 */
[----:B------:R-:W-:Y:S02]  /*9d10*/  CS2R R72, SRZ ;  /* 0x0000000000487805 */ /* 0x000fe4000001ff00 */
[----:B------:R-:W-:Y:S02]  /*9d20*/  CS2R R68, SRZ ;  /* 0x0000000000447805 */ /* 0x000fe4000001ff00 */
[----:B------:R-:W-:Y:S01]  /*9d30*/  CS2R R66, SRZ ;  /* 0x0000000000427805 */ /* 0x000fe2000001ff00 */
        /* <DEDUP_REMOVED lines=8> */
.L_x_1452:
[----:B------:R-:W-:Y:S05]  /*9dc0*/  BSYNC B1 ;  /* 0x0000000000017941 */ /* 0x000fea0003800000 */
.L_x_1451:
[----:B------:R-:W-:Y:S04]  /*9dd0*/  BSSY B1, `(.L_x_1453) ;  /* 0x0000022000017945 */ /* 0x000fe80003800000 */
[----:B------:R-:W-:Y:S05]  /*9de0*/  @P2 BRA `(.L_x_1454) ;  /* 0x0000000000802947 */ /* 0x000fea0003800000 */
[----:B0-----:R-:W-:Y:S01]  /*9df0*/  IADD3 R7, P5, P6, R89, R90, R12 ;  /* 0x0000005a59077210 */ /* 0x001fe20007ebe00c */
[----:B------:R-:W-:Y:S01]  /*9e00*/  ULDC.64 UR4, c[0x0][0x3c8] ;  /* 0x0000f20000047ab9 */ /* 0x000fe20000000a00 */
[----:B------:R-:W-:Y:S01]  /*9e10*/  IADD3 R0, P3, P4, R23, R94, R10 ;  /* 0x0000005e17007210 */ /* 0x000fe20007c7e00a */
[----:B------:R-:W-:Y:S01]  /*9e20*/  ULDC.64 UR6, c[0x0][0x3e0] ;  /* 0x0000f80000067ab9 */ /* 0x000fe20000000a00 */
[----:B------:R-:W-:Y:S02]  /*9e30*/  IADD3.X R20, R87, R88, R13, P5, P6 ;  /* 0x0000005857147210 */ /* 0x000fe40002fec40d */
[----:B------:R-:W-:Y:S02]  /*9e40*/  CS2R R62, SRZ ;  /* 0x00000000003e7805 */ /* 0x000fe4000001ff00 */
[----:B------:R-:W-:Y:S02]  /*9e50*/  IADD3.X R3, R91, R92, R11, P3, P4 ;  /* 0x0000005c5b037210 */ /* 0x000fe40001fe840b */
[----:B------:R-:W-:-:S02]  /*9e60*/  CS2R R56, SRZ ;  /* 0x0000000000387805 */ /* 0x000fc4000001ff00 */
[C---:B------:R-:W-:Y:S01]  /*9e70*/  LEA R6, P5, R7.reuse, UR4, 0x1 ;  /* 0x0000000407067c11 */ /* 0x040fe2000f8a08ff */
[----:B------:R-:W-:Y:S01]  /*9e80*/  ULDC UR4, c[0x0][0x3d4] ;  /* 0x0000f50000047ab9 */ /* 0x000fe20000000800 */
[C---:B------:R-:W-:Y:S02]  /*9e90*/  LEA R8, P4, R0.reuse, UR6, 0x1 ;  /* 0x0000000600087c11 */ /* 0x040fe4000f8808ff */
[----:B------:R-:W-:Y:S02]  /*9ea0*/  CS2R R52, SRZ ;  /* 0x0000000000347805 */ /* 0x000fe4000001ff00 */
[----:B------:R-:W-:Y:S02]  /*9eb0*/  LEA.HI.X R7, R7, UR5, R20, 0x1, P5 ;  /* 0x0000000507077c11 */ /* 0x000fe4000a8f0c14 */
[----:B------:R-:W-:Y:S02]  /*9ec0*/  CS2R R50, SRZ ;  /* 0x0000000000327805 */ /* 0x000fe4000001ff00 */
[----:B------:R-:W-:Y:S01]  /*9ed0*/  LEA.HI.X R9, R0, UR7, R3, 0x1, P4 ;  /* 0x0000000700097c11 */ /* 0x000fe2000a0f0c03 */
[----:B------:R-:W-:Y:S01]  /*9ee0*/  ULDC.64 UR8, c[0x0][0x208] ;  /* 0x0000820000087ab9 */ /* 0x000fe20000000a00 */
[----:B------:R-:W-:-:S02]  /*9ef0*/  ISETP.GE.AND P3, PT, R208, UR4, PT ;  /* 0x00000004d0007c0c */ /* 0x000fc4000bf66270 */
[----:B-----5:R-:W-:Y:S02]  /*9f00*/  ISETP.GE.AND P4, PT, R100, UR4, PT ;  /* 0x0000000464007c0c */ /* 0x020fe4000bf86270 */
[----:B------:R-:W-:Y:S02]  /*9f10*/  ISETP.GE.AND P5, PT, R237, UR4, PT ;  /* 0x00000004ed007c0c */ /* 0x000fe4000bfa6270 */
[----:B------:R-:W-:Y:S02]  /*9f20*/  ISETP.GE.AND P6, PT, R98, UR4, PT ;  /* 0x0000000462007c0c */ /* 0x000fe4000bfc6270 */
        /* <DEDUP_REMOVED lines=12> */
.L_x_1454:
[----:B------:R-:W-:Y:S05]  /*9ff0*/  BSYNC B1 ;  /* 0x0000000000017941 */ /* 0x000fea0003800000 */
.L_x_1453:
[----:B------:R-:W-:Y:S01]  /*a000*/  BSSY B1, `(.L_x_1455) ;  /* 0x000002e000017945 */ /* 0x000fe20003800000 */
        /* <DEDUP_REMOVED lines=8> */
[----:B------:R-:W-:Y:S06]  /*a090*/  @P0 BRA `(.L_x_1456) ;  /* 0x0000000000900947 */ /* 0x000fec0003800000 */
[----:B01----:R-:W-:Y:S01]  /*a0a0*/  LEA R6, P3, R84, R12, 0x6 ;  /* 0x0000000c54067211 */ /* 0x003fe200078630ff */
[----:B------:R-:W-:Y:S01]  /*a0b0*/  ULDC.64 UR4, c[0x0][0x3c8] ;  /* 0x0000f20000047ab9 */ /* 0x000fe20000000a00 */
[----:B------:R-:W-:Y:S01]  /*a0c0*/  LEA R0, P4, R14, R10, 0x6 ;  /* 0x0000000a0e007211 */ /* 0x000fe200078830ff */
[----:B------:R-:W-:Y:S01]  /*a0d0*/  ULDC.64 UR6, c[0x0][0x3e0] ;  /* 0x0000f80000067ab9 */ /* 0x000fe20000000a00 */
[----:B------:R-:W-:Y:S02]  /*a0e0*/  IADD3 R7, P5, R6, R89, RZ ;  /* 0x0000005906077210 */ /* 0x000fe40007fbe0ff */
[----:B------:R-:W-:Y:S02]  /*a0f0*/  CS2R R44, SRZ ;  /* 0x00000000002c7805 */ /* 0x000fe4000001ff00 */
[----:B------:R-:W-:Y:S02]  /*a100*/  LEA.HI.X R20, R84, R13, R85, 0x6, P3 ;  /* 0x0000000d54147211 */ /* 0x000fe400018f3455 */
[----:B------:R-:W-:-:S02]  /*a110*/  CS2R R40, SRZ ;  /* 0x0000000000287805 */ /* 0x000fc4000001ff00 */
[----:B------:R-:W-:Y:S02]  /*a120*/  IADD3 R0, P6, R0, R23, RZ ;  /* 0x0000001700007210 */ /* 0x000fe40007fde0ff */
[----:B------:R-:W-:Y:S02]  /*a130*/  CS2R R38, SRZ ;  /* 0x0000000000267805 */ /* 0x000fe4000001ff00 */
[----:B------:R-:W-:Y:S01]  /*a140*/  LEA.HI.X R8, R14, R11, R15, 0x6, P4 ;  /* 0x0000000b0e087211 */ /* 0x000fe200020f340f */
[----:B------:R-:W-:Y:S01]  /*a150*/  IMAD.X R20, R20, 0x1, R87, P5 ;  /* 0x0000000114147824 */ /* 0x000fe200028e0657 */
[C---:B------:R-:W-:Y:S01]  /*a160*/  LEA R6, P3, R7.reuse, UR4, 0x1 ;  /* 0x0000000407067c11 */ /* 0x040fe2000f8608ff */
[----:B------:R-:W-:Y:S01]  /*a170*/  ULDC UR4, c[0x0][0x3d4] ;  /* 0x0000f50000047ab9 */ /* 0x000fe20000000800 */
[----:B------:R-:W-:Y:S01]  /*a180*/  CS2R R34, SRZ ;  /* 0x0000000000227805 */ /* 0x000fe2000001ff00 */
[----:B------:R-:W-:Y:S01]  /*a190*/  IMAD.X R3, R8, 0x1, R91, P6 ;  /* 0x0000000108037824 */ /* 0x000fe200030e065b */
[----:B------:R-:W-:Y:S01]  /*a1a0*/  LEA R8, P4, R0, UR6, 0x1 ;  /* 0x0000000600087c11 */ /* 0x000fe2000f8808ff */
[----:B------:R-:W-:Y:S01]  /*a1b0*/  ULDC.64 UR8, c[0x0][0x208] ;  /* 0x0000820000087ab9 */ /* 0x000fe20000000a00 */
[----:B------:R-:W-:-:S02]  /*a1c0*/  LEA.HI.X R7, R7, UR5, R20, 0x1, P3 ;  /* 0x0000000507077c11 */ /* 0x000fc400098f0c14 */
[----:B------:R-:W-:Y:S02]  /*a1d0*/  LEA.HI.X R9, R0, UR7, R3, 0x1, P4 ;  /* 0x0000000700097c11 */ /* 0x000fe4000a0f0c03 */
[----:B------:R-:W-:Y:S02]  /*a1e0*/  ISETP.GE.AND P3, PT, R208, UR4, PT ;  /* 0x00000004d0007c0c */ /* 0x000fe4000bf66270 */
[----:B-----5:R-:W-:Y:S02]  /*a1f0*/  ISETP.GE.AND P4, PT, R100, UR4, PT ;  /* 0x0000000464007c0c */ /* 0x020fe4000bf86270 */
[----:B------:R-:W-:Y:S02]  /*a200*/  ISETP.GE.AND P5, PT, R237, UR4, PT ;  /* 0x00000004ed007c0c */ /* 0x000fe4000bfa6270 */
[----:B------:R-:W-:Y:S02]  /*a210*/  ISETP.GE.AND P6, PT, R98, UR4, PT ;  /* 0x0000000462007c0c */ /* 0x000fe4000bfc6270 */
[----:B------:R-:W-:-:S02]  /*a220*/  CS2R R46, SRZ ;  /* 0x00000000002e7805 */ /* 0x000fc4000001ff00 */
        /* <DEDUP_REMOVED lines=11> */
.L_x_1456:
[----:B------:R-:W-:Y:S05]  /*a2e0*/  BSYNC B1 ;  /* 0x0000000000017941 */ /* 0x000fea0003800000 */
.L_x_1455:
[----:B------:R-:W3:Y:S01]  /*a2f0*/  LDL R0, [R1+0x6c] ;  /* 0x00006c0001007983 */ /* 0x000ee20000100800 */
[----:B-----5:R-:W-:Y:S01]  /*a300*/  IMAD.MOV.U32 R3, RZ, RZ, R65 ;  /* 0x000000ffff037224 */ /* 0x020fe200078e0041 */
[----:B------:R-:W4:Y:S01]  /*a310*/  LDC R86, c[0x0][0x428] ;  /* 0x00010a00ff567b82 */ /* 0x000f220000000800 */
[----:B012---:R-:W-:Y:S01]  /*a320*/  IMAD.MOV.U32 R6, RZ, RZ, R74 ;  /* 0x000000ffff067224 */ /* 0x007fe200078e004a */
        /* <DEDUP_REMOVED lines=24> */
[----:B------:R-:W-:-:S02]  /*a4b0*/  CS2R R6, SRZ ;  /* 0x0000000000067805 */ /* 0x000fc4000001ff00 */
[----:B------:R-:W-:Y:S02]  /*a4c0*/  CS2R R24, SRZ ;  /* 0x0000000000187805 */ /* 0x000fe4000001ff00 */
[----:B------:R-:W-:Y:S02]  /*a4d0*/  PRMT R138, R3, 0x7610, R138 ;  /* 0x00007610038a7816 */ /* 0x000fe4000000008a */
[----:B------:R-:W-:Y:S02]  /*a4e0*/  CS2R R30, SRZ ;  /* 0x00000000001e7805 */ /* 0x000fe4000001ff00 */
[----:B------:R-:W-:Y:S02]  /*a4f0*/  CS2R R8, SRZ ;  /* 0x0000000000087805 */ /* 0x000fe4000001ff00 */
[----:B------:R-:W-:Y:S02]  /*a500*/  CS2R R26, SRZ ;  /* 0x00000000001a7805 */ /* 0x000fe4000001ff00 */
[----:B------:R-:W-:-:S02]  /*a510*/  CS2R R28, SRZ ;  /* 0x00000000001c7805 */ /* 0x000fc4000001ff00 */
[----:B---3--:R-:W-:Y:S01]  /*a520*/  ISETP.GE.AND P3, PT, R0, R21, PT ;  /* 0x000000150000720c */ /* 0x008fe20003f66270 */
[----:B------:R-:W-:Y:S01]  /*a530*/  IMAD.MOV.U32 R0, RZ, RZ, R64 ;  /* 0x000000ffff007224 */ /* 0x000fe200078e0040 */
[----:B------:R-:W-:-:S04]  /*a540*/  CS2R R20, SRZ ;  /* 0x0000000000147805 */ /* 0x000fc8000001ff00 */
        /* <DEDUP_REMOVED lines=9> */
[----:B----4-:R-:W-:Y:S06]  /*a5e0*/  @P3 BRA `(.L_x_1458) ;  /* 0x0000000000903947 */ /* 0x010fec0003800000 */
[----:B------:R-:W-:Y:S01]  /*a5f0*/  IMAD.WIDE.U32 R12, R84, 0x60, R12 ;  /* 0x00000060540c7825 */ /* 0x000fe200078e000c */
[----:B------:R-:W-:Y:S01]  /*a600*/  ULDC UR4, c[0x0][0x3d4] ;  /* 0x0000f50000047ab9 */ /* 0x000fe20000000800 */
[----:B------:R-:W-:Y:S01]  /*a610*/  ULDC.64 UR6, c[0x0][0x3c8] ;  /* 0x0000f20000067ab9 */ /* 0x000fe20000000a00 */
[----:B------:R-:W-:Y:S01]  /*a620*/  ULDC.64 UR8, c[0x0][0x3e0] ;  /* 0x0000f80000087ab9 */ /* 0x000fe20000000a00 */
[----:B------:R-:W-:Y:S01]  /*a630*/  IMAD.WIDE.U32 R10, R14, 0x60, R10 ;  /* 0x000000600e0a7825 */ /* 0x000fe200078e000a */
[----:B------:R-:W-:Y:S02]  /*a640*/  IADD3 R89, P4, R89, R12, RZ ;  /* 0x0000000c59597210 */ /* 0x000fe40007f9e0ff */
[----:B------:R-:W-:Y:S02]  /*a650*/  CS2R R30, SRZ ;  /* 0x00000000001e7805 */ /* 0x000fe4000001ff00 */
[----:B------:R-:W-:Y:S01]  /*a660*/  CS2R R28, SRZ ;  /* 0x00000000001c7805 */ /* 0x000fe2000001ff00 */
[----:B------:R-:W-:Y:S01]  /*a670*/  IMAD R4, R85, 0x60, RZ ;  /* 0x0000006055047824 */ /* 0x000fe200078e02ff */
[----:B------:R-:W-:Y:S01]  /*a680*/  IADD3 R23, P5, R23, R10, RZ ;  /* 0x0000000a17177210 */ /* 0x000fe20007fbe0ff */
[----:B------:R-:W-:Y:S01]  /*a690*/  IMAD R0, R15, 0x60, RZ ;  /* 0x000000600f007824 */ /* 0x000fe200078e02ff */
[----:B------:R-:W-:-:S02]  /*a6a0*/  ULDC.64 UR10, c[0x0][0x208] ;  /* 0x00008200000a7ab9 */ /* 0x000fc40000000a00 */
[----:B------:R-:W-:Y:S02]  /*a6b0*/  IADD3.X R4, R87, R13, R4, P4, !PT ;  /* 0x0000000d57047210 */ /* 0x000fe400027fe404 */
[----:B------:R-:W-:Y:S02]  /*a6c0*/  ISETP.GE.AND P4, PT, R208, UR4, PT ;  /* 0x00000004d0007c0c */ /* 0x000fe4000bf86270 */
[----:B------:R-:W-:Y:S02]  /*a6d0*/  IADD3.X R0, R91, R11, R0, P5, !PT ;  /* 0x0000000b5b007210 */ /* 0x000fe40002ffe400 */
[----:B------:R-:W-:Y:S02]  /*a6e0*/  LEA R10, P5, R89, UR6, 0x1 ;  /* 0x00000006590a7c11 */ /* 0x000fe4000f8a08ff */
[----:B------:R-:W-:Y:S02]  /*a6f0*/  LEA R12, P6, R23, UR8, 0x1 ;  /* 0x00000008170c7c11 */ /* 0x000fe4000f8c08ff */
[----:B------:R-:W-:-:S02]  /*a700*/  LEA.HI.X R11, R89, UR7, R4, 0x1, P5 ;  /* 0x00000007590b7c11 */ /* 0x000fc4000a8f0c04 */
[----:B------:R-:W-:Y:S02]  /*a710*/  LEA.HI.X R13, R23, UR9, R0, 0x1, P6 ;  /* 0x00000009170d7c11 */ /* 0x000fe4000b0f0c00 */
[----:B------:R-:W-:Y:S01]  /*a720*/  ISETP.GE.AND P6, PT, R100, UR4, PT ;  /* 0x0000000464007c0c */ /* 0x000fe2000bfc6270 */
[----:B------:R0:W5:Y:S01]  /*a730*/  @!P4 LDG.E.64 R30, desc[UR10][R10.64] ;  /* 0x0000000a0a1ec981 */ /* 0x000162000c1e1b00 */
[----:B------:R-:W-:-:S03]  /*a740*/  ISETP.GE.AND P5, PT, R237, UR4, PT ;  /* 0x00000004ed007c0c */ /* 0x000fc6000bfa6270 */
[----:B------:R0:W5:Y:S01]  /*a750*/  @!P4 LDG.E.64 R28, desc[UR10][R12.64] ;  /* 0x0000000a0c1cc981 */ /* 0x000162000c1e1b00 */
[----:B------:R-:W-:Y:S02]  /*a760*/  ISETP.GE.AND P4, PT, R98, UR4, PT ;  /* 0x0000000462007c0c */ /* 0x000fe4000bf86270 */
        /* <DEDUP_REMOVED lines=12> */
.L_x_1458:
[----:B------:R-:W-:Y:S05]  /*a830*/  BSYNC B1 ;  /* 0x0000000000017941 */ /* 0x000fea0003800000 */
.L_x_1457:
[----:B------:R-:W2:Y:S01]  /*a840*/  LDL R23, [R1+0x20] ;  /* 0x0000200001177983 */ /* 0x000ea20000100800 */
[----:B------:R-:W-:Y:S01]  /*a850*/  ISETP.NE.AND P4, PT, R86, 0x1, PT ;  /* 0x000000015600780c */ /* 0x000fe20003f85270 */
[----:B0-----:R-:W-:Y:S01]  /*a860*/  IMAD.MOV.U32 R11, RZ, RZ, R56 ;  /* 0x000000ffff0b7224 */ /* 0x001fe200078e0038 */
[----:B------:R-:W-:Y:S01]  /*a870*/  ULDC.64 UR4, c[0x0][0x3c8] ;  /* 0x0000f20000047ab9 */ /* 0x000fe20000000a00 */
[----:B------:R-:W3:Y:S01]  /*a880*/  LDL R90, [R1+0x68] ;  /* 0x00006800015a7983 */ /* 0x000ee20000100800 */
[----:B------:R-:W-:Y:S01]  /*a890*/  IMAD.MOV.U32 R10, RZ, RZ, R53 ;  /* 0x000000ffff0a7224 */ /* 0x000fe200078e0035 */
[----:B------:R-:W-:Y:S01]  /*a8a0*/  ULDC.64 UR6, c[0x0][0x3e0] ;  /* 0x0000f80000067ab9 */ /* 0x000fe20000000a00 */
[----:B------:R-:W-:Y:S01]  /*a8b0*/  PRMT R118, R11, 0x7610, R118 ;  /* 0x000076100b767816 */ /* 0x000fe20000000076 */
[----:B------:R-:W-:Y:S02]  /*a8c0*/  IMAD.MOV.U32 R3, RZ, RZ, R52 ;  /* 0x000000ffff037224 */ /* 0x000fe400078e0034 */
[----:B------:R-:W-:Y:S01]  /*a8d0*/  PRMT R111, R10, 0x7610, R111 ;  /* 0x000076100a6f7816 */ /* 0x000fe2000000006f */
[----:B------:R-:W-:-:S02]  /*a8e0*/  IMAD.MOV.U32 R11, RZ, RZ, R48 ;  /* 0x000000ffff0b7224 */ /* 0x000fc400078e0030 */
        /* <DEDUP_REMOVED lines=8> */
[----:B------:R-:W0:Y:S01]  /*a970*/  @P4 LDC R10, c[0x0][0x42c] ;  /* 0x00010b00ff0a4b82 */ /* 0x000e220000000800 */
[----:B------:R-:W-:Y:S01]  /*a980*/  IMAD.MOV.U32 R0, RZ, RZ, R57 ;  /* 0x000000ffff007224 */ /* 0x000fe200078e0039 */
[----:B------:R-:W-:Y:S01]  /*a990*/  PRMT R128, R3, 0x7610, R128 ;  /* 0x0000761003807816 */ /* 0x000fe20000000080 */
[----:B------:R-:W-:Y:S01]  /*a9a0*/  IMAD.MOV.U32 R3, RZ, RZ, R54 ;  /* 0x000000ffff037224 */ /* 0x000fe200078e0036 */
[----:B------:R-:W-:Y:S01]  /*a9b0*/  PRMT R113, R11, 0x7610, R113 ;  /* 0x000076100b717816 */ /* 0x000fe20000000071 */
[----:B------:R-:W-:Y:S01]  /*a9c0*/  IMAD.MOV.U32 R12, RZ, RZ, R58 ;  /* 0x000000ffff0c7224 */ /* 0x000fe200078e003a */
[----:B------:R-:W-:Y:S01]  /*a9d0*/  PRMT R119, R0, 0x7610, R119 ;  /* 0x0000761000777816 */ /* 0x000fe20000000077 */
[----:B------:R-:W-:Y:S01]  /*a9e0*/  IMAD.MOV.U32 R0, RZ, RZ, R49 ;  /* 0x000000ffff007224 */ /* 0x000fe200078e0031 */
[----:B------:R-:W1:Y:S01]  /*a9f0*/  @P4 LDC R11, c[0x0][0x430] ;  /* 0x00010c00ff0b4b82 */ /* 0x000e620000000800 */
[----:B------:R-:W-:Y:S01]  /*aa00*/  PRMT R112, R3, 0x7610, R112 ;  /* 0x0000761003707816 */ /* 0x000fe20000000070 */
[----:B------:R-:W-:Y:S01]  /*aa10*/  IMAD.MOV.U32 R3, RZ, RZ, R59 ;  /* 0x000000ffff037224 */ /* 0x000fe200078e003b */
[----:B------:R-:W-:Y:S01]  /*aa20*/  PRMT R120, R12, 0x7610, R120 ;  /* 0x000076100c787816 */ /* 0x000fe20000000078 */
[----:B------:R-:W-:Y:S01]  /*aa30*/  IMAD.MOV.U32 R12, RZ, RZ, R60 ;  /* 0x000000ffff0c7224 */ /* 0x000fe200078e003c */
[----:B------:R-:W-:Y:S01]  /*aa40*/  PRMT R109, R0, 0x7610, R109 ;  /* 0x00007610006d7816 */ /* 0x000fe2000000006d */
[----:B------:R-:W-:Y:S01]  /*aa50*/  IMAD R0, R96, 0x80, R18 ;  /* 0x0000008060007824 */ /* 0x000fe200078e0212 */
[----:B------:R-:W-:Y:S01]  /*aa60*/  PRMT R121, R3, 0x7610, R121 ;  /* 0x0000761003797816 */ /* 0x000fe20000000079 */
[----:B------:R-:W-:Y:S01]  /*aa70*/  IMAD.MOV.U32 R13, RZ, RZ, R61 ;  /* 0x000000ffff0d7224 */ /* 0x000fe200078e003d */
[----:B------:R-:W-:Y:S01]  /*aa80*/  PRMT R130, R12, 0x7610, R130 ;  /* 0x000076100c827816 */ /* 0x000fe20000000082 */
[----:B------:R-:W-:-:S03]  /*aa90*/  IMAD.MOV.U32 R12, RZ, RZ, R35 ;  /* 0x000000ffff0c7224 */ /* 0x000fc600078e0023 */
        /* <DEDUP_REMOVED lines=8> */
[----:B------:R-:W-:Y:S02]  /*ab20*/  PRMT R102, R13, 0x7610, R102 ;  /* 0x000076100d667816 */ /* 0x000fe40000000066 */
[----:B------:R-:W-:Y:S01]  /*ab30*/  PRMT R93, R12, 0x7610, R93 ;  /* 0x000076100c5d7816 */ /* 0x000fe2000000005d */
[----:B--2---:R-:W-:Y:S02]  /*ab40*/  IMAD R3, R23, 0x20, R0 ;  /* 0x0000002017037824 */ /* 0x004fe400078e0200 */
[----:B------:R-:W-:-:S05]  /*ab50*/  IMAD.MOV.U32 R0, RZ, RZ, R34 ;  /* 0x000000ffff007224 */ /* 0x000fca00078e0022 */
[----:B------:R-:W-:Y:S01]  /*ab60*/  PRMT R89, R0, 0x7610, R89 ;  /* 0x0000761000597816 */ /* 0x000fe20000000059 */
[----:B0-----:R-:W-:-:S04]  /*ab70*/  @P4 IMAD.HI.U32 R0, R3, R10, RZ ;  /* 0x0000000a03004227 */ /* 0x001fc800078e00ff */
[----:B------:R-:W-:Y:S01]  /*ab80*/  IMAD.MOV.U32 R23, RZ, RZ, R39 ;  /* 0x000000ffff177224 */ /* 0x000fe200078e0027 */
[----:B-1----:R-:W-:Y:S01]  /*ab90*/  @P4 SHF.R.U32.HI R3, RZ, R11, R0 ;  /* 0x0000000bff034219 */ /* 0x002fe20000011600 */
[----:B------:R-:W-:Y:S02]  /*aba0*/  IMAD.MOV.U32 R10, RZ, RZ, R40 ;  /* 0x000000ffff0a7224 */ /* 0x000fe400078e0028 */
[----:B------:R-:W-:Y:S01]  /*abb0*/  IMAD.MOV.U32 R0, RZ, RZ, R32 ;  /* 0x000000ffff007224 */ /* 0x000fe200078e0020 */
[----:B------:R-:W-:Y:S02]  /*abc0*/  SHF.R.S32.HI R11, RZ, 0x1f, R3 ;  /* 0x0000001fff0b7819 */ /* 0x000fe40000011403 */
[----:B------:R-:W-:Y:S01]  /*abd0*/  PRMT R92, R23, 0x7610, R92 ;  /* 0x00007610175c7816 */ /* 0x000fe2000000005c */
[----:B------:R-:W-:Y:S01]  /*abe0*/  IMAD.MOV.U32 R23, RZ, RZ, R45 ;  /* 0x000000ffff177224 */ /* 0x000fe200078e002d */
[----:B------:R-:W-:Y:S01]  /*abf0*/  PRMT R98, R10, 0x7610, R98 ;  /* 0x000076100a627816 */ /* 0x000fe20000000062 */
[----:B------:R-:W-:Y:S01]  /*ac00*/  IMAD.MOV.U32 R10, RZ, RZ, R33 ;  /* 0x000000ffff0a7224 */ /* 0x000fe200078e0021 */
[----:B------:R-:W-:Y:S01]  /*ac10*/  PRMT R87, R0, 0x7610, R87 ;  /* 0x0000761000577816 */ /* 0x000fe20000000057 */
[----:B------:R-:W-:Y:S01]  /*ac20*/  IMAD.WIDE.U32 R12, R3, R84, R82 ;  /* 0x00000054030c7225 */ /* 0x000fe200078e0052 */
[----:B------:R-:W-:-:S03]  /*ac30*/  PRMT R103, R23, 0x7610, R103 ;  /* 0x0000761017677816 */ /* 0x000fc60000000067 */
[C---:B------:R-:W-:Y:S02]  /*ac40*/  IMAD R84, R11.reuse, R84, RZ ;  /* 0x000000540b547224 */ /* 0x040fe400078e02ff */
[-C--:B------:R-:W-:Y:S01]  /*ac50*/  IMAD R0, R11, R14.reuse, RZ ;  /* 0x0000000e0b007224 */ /* 0x080fe200078e02ff */
[----:B------:R-:W-:Y:S01]  /*ac60*/  PRMT R86, R10, 0x7610, R86 ;  /* 0x000076100a567816 */ /* 0x000fe20000000056 */
[----:B------:R-:W-:Y:S02]  /*ac70*/  IMAD.MOV.U32 R10, RZ, RZ, R37 ;  /* 0x000000ffff0a7224 */ /* 0x000fe400078e0025 */
[----:B------:R-:W-:-:S04]  /*ac80*/  IMAD.WIDE.U32 R80, R3, R14, R80 ;  /* 0x0000000e03507225 */ /* 0x000fc800078e0050 */
[C---:B------:R-:W-:Y:S02]  /*ac90*/  IMAD R23, R3.reuse, R85, R84 ;  /* 0x0000005503177224 */ /* 0x040fe400078e0254 */
[----:B------:R-:W-:Y:S01]  /*aca0*/  IMAD R3, R3, R15, R0 ;  /* 0x0000000f03037224 */ /* 0x000fe200078e0200 */
[----:B------:R-:W-:Y:S01]  /*acb0*/  PRMT R100, R10, 0x7610, R100 ;  /* 0x000076100a647816 */ /* 0x000fe20000000064 */
[----:B------:R-:W-:Y:S01]  /*acc0*/  IMAD.IADD R23, R13, 0x1, R23 ;  /* 0x000000010d177824 */ /* 0x000fe200078e0217 */
[----:B------:R-:W-:Y:S01]  /*acd0*/  LEA R10, P4, R12, UR4, 0x1 ;  /* 0x000000040c0a7c11 */ /* 0x000fe2000f8808ff */
[----:B------:R-:W-:Y:S01]  /*ace0*/  IMAD.IADD R3, R81, 0x1, R3 ;  /* 0x0000000151037824 */ /* 0x000fe200078e0203 */
[----:B------:R-:W-:Y:S01]  /*acf0*/  LEA R0, P5, R80, UR6, 0x1 ;  /* 0x0000000650007c11 */ /* 0x000fe2000f8a08ff */
[----:B------:R-:W-:Y:S01]  /*ad00*/  IMAD.MOV.U32 R11, RZ, RZ, R42 ;  /* 0x000000ffff0b7224 */ /* 0x000fe200078e002a */
[----:B------:R-:W-:Y:S01]  /*ad10*/  UMOV UR4, 0xffffffff ;  /* 0xffffffff00047882 */ /* 0x000fe20000000000 */
[----:B------:R-:W-:Y:S01]  /*ad20*/  IMAD.MOV.U32 R14, RZ, RZ, R43 ;  /* 0x000000ffff0e7224 */ /* 0x000fe200078e002b */
[----:B------:R-:W-:-:S02]  /*ad30*/  LEA.HI.X R23, R12, UR5, R23, 0x1, P4 ;  /* 0x000000050c177c11 */ /* 0x000fc4000a0f0c17 */
[----:B------:R-:W-:Y:S02]  /*ad40*/  LEA.HI.X R3, R80, UR7, R3, 0x1, P5 ;  /* 0x0000000750037c11 */ /* 0x000fe4000a8f0c03 */
[----:B------:R-:W-:Y:S02]  /*ad50*/  PRMT R105, R11, 0x7610, R105 ;  /* 0x000076100b697816 */ /* 0x000fe40000000069 */
[----:B------:R-:W-:Y:S02]  /*ad60*/  PRMT R106, R14, 0x7610, R106 ;  /* 0x000076100e6a7816 */ /* 0x000fe4000000006a */
[----:B---3--:R-:W-:Y:S01]  /*ad70*/  LEA.HI R80, R90, R90, RZ, 0x1 ;  /* 0x0000005a5a507211 */ /* 0x008fe200078f08ff */
[----:B------:R-:W-:Y:S06]  /*ad80*/  BRA.DIV UR4, `(.L_x_1459) ;  /* 0x000001e604fc7947 */ /* 0x000fec000b800000 */
.L_x_1777:
[----:B------:R-:W-:-:S03]  /*ad90*/  UMOV UR4, 0xffffffff ;  /* 0xffffffff00047882 */ /* 0x000fc60000000000 */
[----:B------:R-:W-:Y:S05]  /*ada0*/  BRA.DIV UR4, `(.L_x_1460) ;  /* 0x000001ea041c7947 */ /* 0x000fea000b800000 */
.L_x_1780:
[----:B------:R-:W-:-:S03]  /*adb0*/  UMOV UR4, 0xffffffff ;  /* 0xffffffff00047882 */ /* 0x000fc60000000000 */
[----:B------:R-:W-:Y:S05]  /*adc0*/  BRA.DIV UR4, `(.L_x_1461) ;  /* 0x000001ea043c7947 */ /* 0x000fea000b800000 */
.L_x_1783:
[----:B------:R-:W-:-:S03]  /*add0*/  UMOV UR4, 0xffffffff ;  /* 0xffffffff00047882 */ /* 0x000fc60000000000 */
[----:B------:R-:W-:Y:S05]  /*ade0*/  BRA.DIV UR4, `(.L_x_1462) ;  /* 0x000001ea045c7947 */ /* 0x000fea000b800000 */
.L_x_1786:
[----:B------:R-:W-:-:S03]  /*adf0*/  UMOV UR4, 0xffffffff ;  /* 0xffffffff00047882 */ /* 0x000fc60000000000 */
[----:B------:R-:W-:Y:S05]  /*ae00*/  BRA.DIV UR4, `(.L_x_1463) ;  /* 0x000001ea047c7947 */ /* 0x000fea000b800000 */
.L_x_1789:
[----:B------:R-:W-:-:S03]  /*ae10*/  UMOV UR4, 0xffffffff ;  /* 0xffffffff00047882 */ /* 0x000fc60000000000 */
[----:B------:R-:W-:Y:S05]  /*ae20*/  BRA.DIV UR4, `(.L_x_1464) ;  /* 0x000001ea049c7947 */ /* 0x000fea000b800000 */
.L_x_1792:
[----:B------:R-:W-:-:S03]  /*ae30*/  UMOV UR4, 0xffffffff ;  /* 0xffffffff00047882 */ /* 0x000fc60000000000 */
[----:B------:R-:W-:Y:S05]  /*ae40*/  BRA.DIV UR4, `(.L_x_1465) ;  /* 0x000001ea04bc7947 */ /* 0x000fea000b800000 */
.L_x_1795:
[----:B------:R-:W-:-:S03]  /*ae50*/  UMOV UR4, 0xffffffff ;  /* 0xffffffff00047882 */ /* 0x000fc60000000000 */
[----:B------:R-:W-:Y:S05]  /*ae60*/  BRA.DIV UR4, `(.L_x_1466) ;  /* 0x000001ea04dc7947 */ /* 0x000fea000b800000 */
.L_x_1798:
[----:B------:R-:W-:-:S03]  /*ae70*/  UMOV UR4, 0xffffffff ;  /* 0xffffffff00047882 */ /* 0x000fc60000000000 */
[----:B------:R-:W-:Y:S05]  /*ae80*/  BRA.DIV UR4, `(.L_x_1467) ;  /* 0x000001ea04fc7947 */ /* 0x000fea000b800000 */
.L_x_1801:
[----:B------:R-:W-:-:S03]  /*ae90*/  UMOV UR4, 0xffffffff ;  /* 0xffffffff00047882 */ /* 0x000fc60000000000 */
[----:B------:R-:W-:Y:S05]  /*aea0*/  BRA.DIV UR4, `(.L_x_1468) ;  /* 0x000001ee041c7947 */ /* 0x000fea000b800000 */
.L_x_1804:
[----:B------:R-:W-:-:S03]  /*aeb0*/  UMOV UR4, 0xffffffff ;  /* 0xffffffff00047882 */ /* 0x000fc60000000000 */
[----:B------:R-:W-:Y:S05]  /*aec0*/  BRA.DIV UR4, `(.L_x_1469) ;  /* 0x000001ee043c7947 */ /* 0x000fea000b800000 */
.L_x_1807:
[----:B------:R-:W-:-:S03]  /*aed0*/  UMOV UR4, 0xffffffff ;  /* 0xffffffff00047882 */ /* 0x000fc60000000000 */
[----:B------:R-:W-:Y:S05]  /*aee0*/  BRA.DIV UR4, `(.L_x_1470) ;  /* 0x000001ee045c7947 */ /* 0x000fea000b800000 */
.L_x_1810:
[----:B------:R-:W-:-:S03]  /*aef0*/  UMOV UR4, 0xffffffff ;  /* 0xffffffff00047882 */ /* 0x000fc60000000000 */
[----:B------:R-:W-:Y:S05]  /*af00*/  BRA.DIV UR4, `(.L_x_1471) ;  /* 0x000001ee047c7947 */ /* 0x000fea000b800000 */
.L_x_1813:
[----:B------:R-:W-:Y:S01]  /*af10*/  UMOV UR4, 0xffffffff ;  /* 0xffffffff00047882 */ /* 0x000fe20000000000 */
[----:B------:R-:W-:Y:S02]  /*af20*/  LOP3.LUT R80, R80, 0xfffffffe, RZ, 0xc0, !PT ;  /* 0xfffffffe50507812 */ /* 0x000fe400078ec0ff */
[----:B------:R-:W-:Y:S05]  /*af30*/  BRA.DIV UR4, `(.L_x_1472) ;  /* 0x000001ee04987947 */ /* 0x000fea000b800000 */
.L_x_1816:
[----:B------:R-:W-:Y:S01]  /*af40*/  UMOV UR4, 0xffffffff ;  /* 0xffffffff00047882 */ /* 0x000fe20000000000 */
[----:B------:R-:W-:Y:S02]  /*af50*/  IMAD.IADD R80, R90, 0x1, -R80 ;  /* 0x000000015a507824 */ /* 0x000fe400078e0a50 */
[----:B------:R-:W-:Y:S05]  /*af60*/  BRA.DIV UR4, `(.L_x_1473) ;  /* 0x000001ee04b47947 */ /* 0x000fea000b800000 */
.L_x_1819:
[----:B------:R-:W-:Y:S01]  /*af70*/  UMOV UR4, 0xffffffff ;  /* 0xffffffff00047882 */ /* 0x000fe20000000000 */
[----:B------:R-:W-:Y:S02]  /*af80*/  SHF.L.U32 R97, R80, 0x1f, RZ ;  /* 0x0000001f50617819 */ /* 0x000fe400000006ff */
[----:B------:R-:W-:Y:S05]  /*af90*/  BRA.DIV UR4, `(.L_x_1474) ;  /* 0x000001ee04d07947 */ /* 0x000fea000b800000 */
.L_x_1822:
[----:B------:R-:W0:Y:S01]  /*afa0*/  SYNCS.PHASECHK.TRANS64.TRYWAIT P4, [R16+URZ+0x30800], R97 ;  /* 0x03080061100075a7 */ /* 0x000e22000808017f */
[----:B------:R-:W-:Y:S01]  /*afb0*/  IMAD.MOV.U32 R0, RZ, RZ, R46 ;  /* 0x000000ffff007224 */ /* 0x000fe200078e002e */
[----:B------:R-:W-:Y:S01]  /*afc0*/  BSSY B1, `(.L_x_1475) ;  /* 0x0000023000017945 */ /* 0x000fe20003800000 */
[----:B------:R-:W-:Y:S02]  /*afd0*/  IMAD.MOV.U32 R3, RZ, RZ, R47 ;  /* 0x000000ffff037224 */ /* 0x000fe400078e002f */
        /* <DEDUP_REMOVED lines=32> */
[----:B0-----:R-:W-:Y:S06]  /*b1e0*/  @!P4 BRA `(.L_x_1476) ;  /* 0x000001ec0064c947 */ /* 0x001fec0003800000 */
.L_x_1823:
[----:B------:R-:W-:Y:S05]  /*b1f0*/  BSYNC B1 ;  /* 0x0000000000017941 */ /* 0x000fea0003800000 */
.L_x_1475:
[----:B------:R-:W-:Y:S01]  /*b200*/  BSSY B1, `(.L_x_1477) ;  /* 0x00000ce000017945 */ /* 0x000fe20003800000 */
[----:B------:R-:W-:Y:S02]  /*b210*/  PRMT R96, R12, 0x7610, R96 ;  /* 0x000076100c607816 */ /* 0x000fe40000000060 */
[----:B0-----:R-:W-:Y:S01]  /*b220*/  PRMT R97, R13, 0x7610, R97 ;  /* 0x000076100d617816 */ /* 0x001fe20000000061 */
[----:B------:R-:W-:Y:S06]  /*b230*/  @P1 BRA `(.L_x_1478) ;  /* 0x0000000c00281947 */ /* 0x000fec0003800000 */
[----:B------:R-:W2:Y:S01]  /*b240*/  LDL R15, [R1+0x10] ;  /* 0x00001000010f7983 */ /* 0x000ea20000100800 */
[----:B------:R-:W0:Y:S03]  /*b250*/  LDC R12, c[0x0][0x3d4] ;  /* 0x0000f500ff0c7b82 */ /* 0x000e260000000800 */
[----:B------:R-:W3:Y:S04]  /*b260*/  LDL R14, [R1+0x14] ;  /* 0x00001400010e7983 */ /* 0x000ee80000100800 */
[----:B------:R1:W5:Y:S01]  /*b270*/  LDL R144, [R1+0x4c] ;  /* 0x00004c0001907983 */ /* 0x0003620000100800 */
[----:B------:R-:W-:Y:S01]  /*b280*/  BSSY B2, `(.L_x_1479) ;  /* 0x0000034000027945 */ /* 0x000fe20003800000 */
[----:B0-----:R-:W-:-:S02]  /*b290*/  ISETP.GE.AND P1, PT, R208, R12, PT ;  /* 0x0000000cd000720c */ /* 0x001fc40003f26270 */
[-C--:B------:R-:W-:Y:S02]  /*b2a0*/  ISETP.GE.AND P5, PT, R237, R12.reuse, PT ;  /* 0x0000000ced00720c */ /* 0x080fe40003fa6270 */
[-C--:B--2---:R-:W-:Y:S02]  /*b2b0*/  ISETP.GE.AND P4, PT, R15, R12.reuse, PT ;  /* 0x0000000c0f00720c */ /* 0x084fe40003f86270 */
[----:B---3--:R-:W-:-:S07]  /*b2c0*/  ISETP.GE.AND P6, PT, R14, R12, PT ;  /* 0x0000000c0e00720c */ /* 0x008fce0003fc6270 */
[----:B-1----:R-:W-:Y:S06]  /*b2d0*/  @P1 BRA `(.L_x_1480) ;  /* 0x0000000000b81947 */ /* 0x002fec0003800000 */
[----:B-----5:R-:W0:Y:S01]  /*b2e0*/  LDS.128 R12, [R144] ;  /* 0x00000000900c7984 */ /* 0x020e220000000c00 */
[--C-:B------:R-:W-:Y:S02]  /*b2f0*/  SHF.R.U64 R141, R78, 0x10, R79.reuse ;  /* 0x000000104e8d7819 */ /* 0x100fe4000000124f */
[----:B------:R-:W-:Y:S02]  /*b300*/  SHF.R.U32.HI R78, RZ, 0x10, R79 ;  /* 0x00000010ff4e7819 */ /* 0x000fe4000001164f */
[--C-:B------:R-:W-:Y:S02]  /*b310*/  SHF.R.U64 R79, R76, 0x10, R77.reuse ;  /* 0x000000104c4f7819 */ /* 0x100fe4000000124d */
[----:B------:R-:W-:Y:S02]  /*b320*/  SHF.R.U32.HI R76, RZ, 0x10, R77 ;  /* 0x00000010ff4c7819 */ /* 0x000fe4000001164d */
[----:B------:R-:W-:Y:S02]  /*b330*/  PRMT R137, R137, 0x5410, R78 ;  /* 0x0000541089897816 */ /* 0x000fe4000000004e */
[----:B------:R-:W-:-:S02]  /*b340*/  PRMT R139, R139, 0x5410, R76 ;  /* 0x000054108b8b7816 */ /* 0x000fc4000000004c */
[----:B------:R-:W-:Y:S02]  /*b350*/  PRMT R136, R136, 0x5410, R141 ;  /* 0x0000541088887816 */ /* 0x000fe4000000008d */
[----:B------:R-:W-:Y:S01]  /*b360*/  PRMT R140, R138, 0x5410, R79 ;  /* 0x000054108a8c7816 */ /* 0x000fe2000000004f */
[C---:B------:R-:W-:Y:S01]  /*b370*/  IMAD.U32 R141, R139.reuse, 0x10000, RZ ;  /* 0x000100008b8d7824 */ /* 0x040fe200078e00ff */
[----:B------:R-:W-:Y:S01]  /*b380*/  LOP3.LUT R139, R139, 0xffff0000, RZ, 0xc0, !PT ;  /* 0xffff00008b8b7812 */ /* 0x000fe200078ec0ff */
[C---:B------:R-:W-:Y:S01]  /*b390*/  IMAD.U32 R138, R137.reuse, 0x10000, RZ ;  /* 0x00010000898a7824 */ /* 0x040fe200078e00ff */
[----:B------:R-:W-:Y:S02]  /*b3a0*/  LOP3.LUT R137, R137, 0xffff0000, RZ, 0xc0, !PT ;  /* 0xffff000089897812 */ /* 0x000fe400078ec0ff */
[C---:B0-----:R-:W-:Y:S01]  /*b3b0*/  LOP3.LUT R77, R14.reuse, 0xffff0000, RZ, 0xc0, !PT ;  /* 0xffff00000e4d7812 */ /* 0x041fe200078ec0ff */
[----:B------:R-:W-:Y:S01]  /*b3c0*/  IMAD.U32 R76, R14, 0x10000, RZ ;  /* 0x000100000e4c7824 */ /* 0x000fe200078e00ff */
[C---:B------:R-:W-:Y:S01]  /*b3d0*/  LOP3.LUT R79, R15.reuse, 0xffff0000, RZ, 0xc0, !PT ;  /* 0xffff00000f4f7812 */ /* 0x040fe200078ec0ff */
[----:B------:R-:W-:-:S02]  /*b3e0*/  IMAD.U32 R78, R15, 0x10000, RZ ;  /* 0x000100000f4e7824 */ /* 0x000fc400078e00ff */
[C---:B------:R-:W-:Y:S01]  /*b3f0*/  FMUL.FTZ R143, R77.reuse, R141 ;  /* 0x0000008d4d8f7220 */ /* 0x040fe20000410000 */
[-C--:B------:R-:W-:Y:S01]  /*b400*/  FMUL.FTZ R142, R77, R138.reuse ;  /* 0x0000008a4d8e7220 */ /* 0x080fe20000410000 */
[C---:B------:R-:W-:Y:S01]  /*b410*/  FMUL.FTZ R77, R79.reuse, R139 ;  /* 0x0000008b4f4d7220 */ /* 0x040fe20000410000 */
[----:B------:R-:W-:Y:S02]  /*b420*/  IMAD.U32 R14, R12, 0x10000, RZ ;  /* 0x000100000c0e7824 */ /* 0x000fe400078e00ff */
[C---:B------:R-:W-:Y:S01]  /*b430*/  FFMA.FTZ R143, R76.reuse, R138, -R143 ;  /* 0x0000008a4c8f7223 */ /* 0x040fe2000001088f */
[----:B------:R-:W-:Y:S01]  /*b440*/  FFMA.FTZ R142, R76, R141, R142 ;  /* 0x0000008d4c8e7223 */ /* 0x000fe2000001008e */
[-C--:B------:R-:W-:Y:S01]  /*b450*/  FMUL.FTZ R141, R79, R137.reuse ;  /* 0x000000894f8d7220 */ /* 0x080fe20000410000 */
[----:B------:R-:W-:Y:S01]  /*b460*/  FFMA.FTZ R138, R78, R137, -R77 ;  /* 0x000000894e8a7223 */ /* 0x000fe2000001084d */
[C---:B------:R-:W-:Y:S01]  /*b470*/  IMAD.U32 R15, R13.reuse, 0x10000, RZ ;  /* 0x000100000d0f7824 */ /* 0x040fe200078e00ff */
        /* <DEDUP_REMOVED lines=8> */
[----:B------:R-:W-:Y:S01]  /*b500*/  FMUL.FTZ R76, R12, R77 ;  /* 0x0000004d0c4c7220 */ /* 0x000fe20000410000 */
[----:B------:R-:W-:-:S02]  /*b510*/  FMUL.FTZ R78, R13, R140 ;  /* 0x0000008c0d4e7220 */ /* 0x000fc40000410000 */
[-C--:B------:R-:W-:Y:S01]  /*b520*/  FMUL.FTZ R139, R13, R136.reuse ;  /* 0x000000880d8b7220 */ /* 0x080fe20000410000 */
[C---:B------:R-:W-:Y:S01]  /*b530*/  FFMA.FTZ R12, R14.reuse, R77, -R137 ;  /* 0x0000004d0e0c7223 */ /* 0x040fe20000010889 */
[----:B------:R-:W-:Y:S01]  /*b540*/  FFMA.FTZ R79, R14, R79, R76 ;  /* 0x0000004f0e4f7223 */ /* 0x000fe2000001004c */
[C---:B------:R-:W-:Y:S01]  /*b550*/  FFMA.FTZ R13, R15.reuse, R136, -R78 ;  /* 0x000000880f0d7223 */ /* 0x040fe2000001084e */
[----:B------:R-:W-:Y:S01]  /*b560*/  FFMA.FTZ R140, R15, R140, R139 ;  /* 0x0000008c0f8c7223 */ /* 0x000fe2000001008b */
[----:B------:R-:W-:Y:S02]  /*b570*/  F2FP.BF16.F32.PACK_AB R14, R142, R143 ;  /* 0x0000008f8e0e723e */ /* 0x000fe400000010ff */
[----:B------:R-:W-:Y:S02]  /*b580*/  F2FP.BF16.F32.PACK_AB R15, R141, R138 ;  /* 0x0000008a8d0f723e */ /* 0x000fe400000010ff */
[----:B------:R-:W-:Y:S02]  /*b590*/  F2FP.BF16.F32.PACK_AB R12, R79, R12 ;  /* 0x0000000c4f0c723e */ /* 0x000fe400000010ff */
[----:B------:R-:W-:-:S05]  /*b5a0*/  F2FP.BF16.F32.PACK_AB R13, R140, R13 ;  /* 0x0000000d8c0d723e */ /* 0x000fca00000010ff */
[----:B------:R0:W-:Y:S02]  /*b5b0*/  STS.128 [R144], R12 ;  /* 0x0000000c90007388 */ /* 0x0001e40000000c00 */
.L_x_1480:
[----:B------:R-:W-:Y:S05]  /*b5c0*/  BSYNC B2 ;  /* 0x0000000000027941 */ /* 0x000fea0003800000 */
.L_x_1479:
[----:B------:R-:W-:Y:S04]  /*b5d0*/  BSSY B2, `(.L_x_1481) ;  /* 0x0000030000027945 */ /* 0x000fe80003800000 */
[----:B------:R-:W-:Y:S05]  /*b5e0*/  @P4 BRA `(.L_x_1482) ;  /* 0x0000000000b84947 */ /* 0x000fea0003800000 */
[----:B0----5:R-:W0:Y:S01]  /*b5f0*/  LDS.128 R12, [R144+0x4000] ;  /* 0x00400000900c7984 */ /* 0x021e220000000c00 */
[----:B------:R-:W-:Y:S02]  /*b600*/  SHF.R.U64 R74, R74, 0x10, R75 ;  /* 0x000000104a4a7819 */ /* 0x000fe4000000124b */
[----:B------:R-:W-:Y:S02]  /*b610*/  SHF.R.U64 R72, R72, 0x10, R73 ;  /* 0x0000001048487819 */ /* 0x000fe40000001249 */
[----:B------:R-:W-:Y:S02]  /*b620*/  SHF.R.U32.HI R75, RZ, 0x10, R75 ;  /* 0x00000010ff4b7819 */ /* 0x000fe4000001164b */
[----:B------:R-:W-:Y:S02]  /*b630*/  SHF.R.U32.HI R73, RZ, 0x10, R73 ;  /* 0x00000010ff497819 */ /* 0x000fe40000011649 */
[----:B------:R-:W-:Y:S02]  /*b640*/  PRMT R134, R134, 0x5410, R75 ;  /* 0x0000541086867816 */ /* 0x000fe4000000004b */
[----:B------:R-:W-:-:S02]  /*b650*/  PRMT R132, R132, 0x5410, R73 ;  /* 0x0000541084847816 */ /* 0x000fc40000000049 */
[----:B------:R-:W-:Y:S01]  /*b660*/  PRMT R133, R133, 0x5410, R72 ;  /* 0x0000541085857816 */ /* 0x000fe20000000048 */
[C---:B------:R-:W-:Y:S01]  /*b670*/  IMAD.U32 R76, R134.reuse, 0x10000, RZ ;  /* 0x00010000864c7824 */ /* 0x040fe200078e00ff */
[----:B------:R-:W-:Y:S01]  /*b680*/  LOP3.LUT R134, R134, 0xffff0000, RZ, 0xc0, !PT ;  /* 0xffff000086867812 */ /* 0x000fe200078ec0ff */
[C---:B------:R-:W-:Y:S01]  /*b690*/  IMAD.U32 R77, R132.reuse, 0x10000, RZ ;  /* 0x00010000844d7824 */ /* 0x040fe200078e00ff */
[----:B------:R-:W-:Y:S02]  /*b6a0*/  LOP3.LUT R132, R132, 0xffff0000, RZ, 0xc0, !PT ;  /* 0xffff000084847812 */ /* 0x000fe400078ec0ff */
[----:B------:R-:W-:Y:S02]  /*b6b0*/  PRMT R135, R135, 0x5410, R74 ;  /* 0x0000541087877816 */ /* 0x000fe4000000004a */
[C---:B0-----:R-:W-:Y:S01]  /*b6c0*/  LOP3.LUT R73, R14.reuse, 0xffff0000, RZ, 0xc0, !PT ;  /* 0xffff00000e497812 */ /* 0x041fe200078ec0ff */
[----:B------:R-:W-:Y:S01]  /*b6d0*/  IMAD.U32 R72, R14, 0x10000, RZ ;  /* 0x000100000e487824 */ /* 0x000fe200078e00ff */
[C---:B------:R-:W-:Y:S01]  /*b6e0*/  LOP3.LUT R75, R15.reuse, 0xffff0000, RZ, 0xc0, !PT ;  /* 0xffff00000f4b7812 */ /* 0x040fe200078ec0ff */
[----:B------:R-:W-:-:S02]  /*b6f0*/  IMAD.U32 R74, R15, 0x10000, RZ ;  /* 0x000100000f4a7824 */ /* 0x000fc400078e00ff */
[C---:B------:R-:W-:Y:S01]  /*b700*/  FMUL.FTZ R78, R73.reuse, R76 ;  /* 0x0000004c494e7220 */ /* 0x040fe20000410000 */
[-C--:B------:R-:W-:Y:S01]  /*b710*/  FMUL.FTZ R79, R73, R77.reuse ;  /* 0x0000004d494f7220 */ /* 0x080fe20000410000 */
[----:B------:R-:W-:Y:S01]  /*b720*/  FMUL.FTZ R73, R75, R132 ;  /* 0x000000844b497220 */ /* 0x000fe20000410000 */
[----:B------:R-:W-:Y:S02]  /*b730*/  IMAD.U32 R14, R12, 0x10000, RZ ;  /* 0x000100000c0e7824 */ /* 0x000fe400078e00ff */
[C---:B------:R-:W-:Y:S01]  /*b740*/  FFMA.FTZ R137, R72.reuse, R77, R78 ;  /* 0x0000004d48897223 */ /* 0x040fe2000001004e */
[----:B------:R-:W-:Y:S02]  /*b750*/  IMAD.U32 R15, R13, 0x10000, RZ ;  /* 0x000100000d0f7824 */ /* 0x000fe400078e00ff */
[----:B------:R-:W-:Y:S01]  /*b760*/  FFMA.FTZ R136, R72, R76, -R79 ;  /* 0x0000004c48887223 */ /* 0x000fe2000001084f */
[-C--:B------:R-:W-:Y:S01]  /*b770*/  FMUL.FTZ R77, R75, R134.reuse ;  /* 0x000000864b4d7220 */ /* 0x080fe20000410000 */
[----:B------:R-:W-:Y:S01]  /*b780*/  LOP3.LUT R12, R12, 0xffff0000, RZ, 0xc0, !PT ;  /* 0xffff00000c0c7812 */ /* 0x000fe200078ec0ff */
[C---:B------:R-:W-:Y:S01]  /*b790*/  FFMA.FTZ R134, R74.reuse, R134, -R73 ;  /* 0x000000864a867223 */ /* 0x040fe20000010849 */
[----:B------:R-:W-:Y:S01]  /*b7a0*/  LOP3.LUT R13, R13, 0xffff0000, RZ, 0xc0, !PT ;  /* 0xffff00000d0d7812 */ /* 0x000fe200078ec0ff */
[C---:B------:R-:W-:Y:S01]  /*b7b0*/  IMAD.U32 R75, R133.reuse, 0x10000, RZ ;  /* 0x00010000854b7824 */ /* 0x040fe200078e00ff */
[----:B------:R-:W-:Y:S01]  /*b7c0*/  LOP3.LUT R76, R133, 0xffff0000, RZ, 0xc0, !PT ;  /* 0xffff0000854c7812 */ /* 0x000fe200078ec0ff */
[C---:B------:R-:W-:Y:S01]  /*b7d0*/  IMAD.U32 R73, R135.reuse, 0x10000, RZ ;  /* 0x0001000087497824 */ /* 0x040fe200078e00ff */
[----:B------:R-:W-:Y:S01]  /*b7e0*/  LOP3.LUT R72, R135, 0xffff0000, RZ, 0xc0, !PT ;  /* 0xffff000087487812 */ /* 0x000fe200078ec0ff */
        /* <DEDUP_REMOVED lines=14> */
.L_x_1482:
[----:B------:R-:W-:Y:S05]  /*b8d0*/  BSYNC B2 ;  /* 0x0000000000027941 */ /* 0x000fea0003800000 */
.L_x_1481:
[----:B------:R-:W-:Y:S04]  /*b8e0*/  BSSY B2, `(.L_x_1483) ;  /* 0x0000030000027945 */ /* 0x000fe80003800000 */
[----:B------:R-:W-:Y:S05]  /*b8f0*/  @P5 BRA `(.L_x_1484) ;  /* 0x0000000000b85947 */ /* 0x000fea0003800000 */
[----:B01---5:R-:W0:Y:S01]  /*b900*/  LDS.128 R12, [R144+0x8000] ;  /* 0x00800000900c7984 */ /* 0x023e220000000c00 */
[--C-:B------:R-:W-:Y:S02]  /*b910*/  SHF.R.U64 R73, R70, 0x10, R71.reuse ;  /* 0x0000001046497819 */ /* 0x100fe40000001247 */
[----:B------:R-:W-:Y:S02]  /*b920*/  SHF.R.U32.HI R70, RZ, 0x10, R71 ;  /* 0x00000010ff467819 */ /* 0x000fe40000011647 */
[--C-:B------:R-:W-:Y:S02]  /*b930*/  SHF.R.U64 R71, R68, 0x10, R69.reuse ;  /* 0x0000001044477819 */ /* 0x100fe40000001245 */
[----:B------:R-:W-:Y:S02]  /*b940*/  SHF.R.U32.HI R68, RZ, 0x10, R69 ;  /* 0x00000010ff447819 */ /* 0x000fe40000011645 */
[----:B------:R-:W-:Y:S02]  /*b950*/  PRMT R125, R125, 0x5410, R70 ;  /* 0x000054107d7d7816 */ /* 0x000fe40000000046 */
[----:B------:R-:W-:-:S02]  /*b960*/  PRMT R127, R127, 0x5410, R68 ;  /* 0x000054107f7f7816 */ /* 0x000fc40000000044 */
[----:B------:R-:W-:Y:S01]  /*b970*/  PRMT R124, R124, 0x5410, R73 ;  /* 0x000054107c7c7816 */ /* 0x000fe20000000049 */
[----:B------:R-:W-:Y:S01]  /*b980*/  IMAD.U32 R72, R125, 0x10000, RZ ;  /* 0x000100007d487824 */ /* 0x000fe200078e00ff */
[----:B------:R-:W-:Y:S01]  /*b990*/  PRMT R126, R126, 0x5410, R71 ;  /* 0x000054107e7e7816 */ /* 0x000fe20000000047 */
[C---:B------:R-:W-:Y:S01]  /*b9a0*/  IMAD.U32 R73, R127.reuse, 0x10000, RZ ;  /* 0x000100007f497824 */ /* 0x040fe200078e00ff */
[----:B------:R-:W-:Y:S02]  /*b9b0*/  LOP3.LUT R127, R127, 0xffff0000, RZ, 0xc0, !PT ;  /* 0xffff00007f7f7812 */ /* 0x000fe400078ec0ff */
[----:B------:R-:W-:Y:S02]  /*b9c0*/  LOP3.LUT R125, R125, 0xffff0000, RZ, 0xc0, !PT ;  /* 0xffff00007d7d7812 */ /* 0x000fe400078ec0ff */
[C---:B0-----:R-:W-:Y:S01]  /*b9d0*/  LOP3.LUT R69, R14.reuse, 0xffff0000, RZ, 0xc0, !PT ;  /* 0xffff00000e457812 */ /* 0x041fe200078ec0ff */
[----:B------:R-:W-:Y:S01]  /*b9e0*/  IMAD.U32 R68, R14, 0x10000, RZ ;  /* 0x000100000e447824 */ /* 0x000fe200078e00ff */
[C---:B------:R-:W-:Y:S01]  /*b9f0*/  LOP3.LUT R71, R15.reuse, 0xffff0000, RZ, 0xc0, !PT ;  /* 0xffff00000f477812 */ /* 0x040fe200078ec0ff */
[----:B------:R-:W-:-:S02]  /*ba00*/  IMAD.U32 R70, R15, 0x10000, RZ ;  /* 0x000100000f467824 */ /* 0x000fc400078e00ff */
[CC--:B------:R-:W-:Y:S01]  /*ba10*/  FMUL.FTZ R74, R69.reuse, R72.reuse ;  /* 0x00000048454a7220 */ /* 0x0c0fe20000410000 */
[----:B------:R-:W-:Y:S01]  /*ba20*/  FMUL.FTZ R75, R69, R73 ;  /* 0x00000049454b7220 */ /* 0x000fe20000410000 */
[C---:B------:R-:W-:Y:S01]  /*ba30*/  FMUL.FTZ R69, R71.reuse, R127 ;  /* 0x0000007f47457220 */ /* 0x040fe20000410000 */
[----:B------:R-:W-:Y:S02]  /*ba40*/  IMAD.U32 R14, R12, 0x10000, RZ ;  /* 0x000100000c0e7824 */ /* 0x000fe400078e00ff */
        /* <DEDUP_REMOVED lines=9> */
[----:B------:R-:W-:Y:S01]  /*bae0*/  FFMA.FTZ R72, R68, R72, -R75 ;  /* 0x0000004844487223 */ /* 0x000fe2000001084b */
        /* <DEDUP_REMOVED lines=15> */
.L_x_1484:
[----:B------:R-:W-:Y:S05]  /*bbe0*/  BSYNC B2 ;  /* 0x0000000000027941 */ /* 0x000fea0003800000 */
.L_x_1483:
[----:B------:R-:W-:Y:S05]  /*bbf0*/  @P6 BRA `(.L_x_1478) ;  /* 0x0000000000b86947 */ /* 0x000fea0003800000 */
[----:B012--5:R-:W0:Y:S01]  /*bc00*/  LDS.128 R12, [R144+0xc000] ;  /* 0x00c00000900c7984 */ /* 0x027e220000000c00 */
        /* <DEDUP_REMOVED lines=45> */
.L_x_1478:
[----:B------:R-:W-:Y:S05]  /*bee0*/  BSYNC B1 ;  /* 0x0000000000017941 */ /* 0x000fea0003800000 */
.L_x_1477:
[----:B------:R-:W-:Y:S04]  /*bef0*/  BSSY B1, `(.L_x_1485) ;  /* 0x00000cc000017945 */ /* 0x000fe80003800000 */
[----:B------:R-:W-:Y:S05]  /*bf00*/  @P2 BRA `(.L_x_1486) ;  /* 0x0000000c00282947 */ /* 0x000fea0003800000 */
[----:B0123--:R-:W2:Y:S01]  /*bf10*/  LDL R14, [R1+0x10] ;  /* 0x00001000010e7983 */ /* 0x00fea20000100800 */
        /* <DEDUP_REMOVED lines=9> */
[----:B-----5:R-:W0:Y:S01]  /*bfb0*/  LDS.128 R12, [R68+0x1000] ;  /* 0x00100000440c7984 */ /* 0x020e220000000c00 */
        /* <DEDUP_REMOVED lines=45> */
.L_x_1488:
[----:B------:R-:W-:Y:S05]  /*c290*/  BSYNC B2 ;  /* 0x0000000000027941 */ /* 0x000fea0003800000 */
.L_x_1487:
[----:B------:R-:W-:Y:S04]  /*c2a0*/  BSSY B2, `(.L_x_1489) ;  /* 0x0000030000027945 */ /* 0x000fe80003800000 */
[----:B------:R-:W-:Y:S05]  /*c2b0*/  @P2 BRA `(.L_x_1490) ;  /* 0x0000000000b82947 */ /* 0x000fea0003800000 */
[----:B0----5:R-:W0:Y:S01]  /*c2c0*/  LDS.128 R12, [R68+0x5000] ;  /* 0x00500000440c7984 */ /* 0x021e220000000c00 */
        /* <DEDUP_REMOVED lines=45> */
.L_x_1490:
[----:B------:R-:W-:Y:S05]  /*c5a0*/  BSYNC B2 ;  /* 0x0000000000027941 */ /* 0x000fea0003800000 */
.L_x_1489:
        /* <DEDUP_REMOVED lines=48> */
.L_x_1492:
[----:B------:R-:W-:Y:S05]  /*c8b0*/  BSYNC B2 ;  /* 0x0000000000027941 */ /* 0x000fea0003800000 */
.L_x_1491:
        /* <DEDUP_REMOVED lines=22> */
[C---:B------:R-:W-:Y:S01]  /*ca20*/  FFMA.FTZ R57, R48.reuse, R53, R56 ;  /* 0x0000003530397223 */ /* 0x040fe20000010038 */
[-C--:B------:R-:W-:Y:S01]  /*ca30*/  FMUL.FTZ R53, R51, R107.reuse ;  /* 0x0000006b33357220 */ /* 0x080fe20000410000 */
[C---:B------:R-:W-:Y:S02]  /*ca40*/  IMAD.U32 R15, R13.reuse, 0x10000, RZ ;  /* 0x000100000d0f7824 */ /* 0x040fe400078e00ff */
[----:B------:R-:W-:Y:S01]  /*ca50*/  FFMA.FTZ R54, R48, R52, -R55 ;  /* 0x0000003430367223 */ /* 0x000fe20000010837 */
[----:B------:R-:W-:Y:S01]  /*ca60*/  IMAD.U32 R51, R108, 0x10000, RZ ;  /* 0x000100006c337824 */ /* 0x000fe200078e00ff */
[----:B------:R-:W-:Y:S01]  /*ca70*/  LOP3.LUT R12, R12, 0xffff0000, RZ, 0xc0, !PT ;  /* 0xffff00000c0c7812 */ /* 0x000fe200078ec0ff */
[----:B------:R-:W-:Y:S01]  /*ca80*/  FFMA.FTZ R107, R50, R107, -R49 ;  /* 0x0000006b326b7223 */ /* 0x000fe20000010831 */
[----:B------:R-:W-:Y:S01]  /*ca90*/  LOP3.LUT R13, R13, 0xffff0000, RZ, 0xc0, !PT ;  /* 0xffff00000d0d7812 */ /* 0x000fe200078ec0ff */
[C---:B------:R-:W-:Y:S01]  /*caa0*/  IMAD.U32 R49, R101.reuse, 0x10000, RZ ;  /* 0x0001000065317824 */ /* 0x040fe200078e00ff */
        /* <DEDUP_REMOVED lines=15> */
[----:B------:R4:W-:Y:S02]  /*cba0*/  STS.128 [R68+0xd000], R12 ;  /* 0x00d0000c44007388 */ /* 0x0009e40000000c00 */
.L_x_1486:
[----:B------:R-:W-:Y:S05]  /*cbb0*/  BSYNC B1 ;  /* 0x0000000000017941 */ /* 0x000fea0003800000 */
.L_x_1485:
[----:B------:R-:W-:Y:S04]  /*cbc0*/  BSSY B1, `(.L_x_1493) ;  /* 0x00000cc000017945 */ /* 0x000fe80003800000 */
[----:B------:R-:W-:Y:S05]  /*cbd0*/  @P0 BRA `(.L_x_1494) ;  /* 0x0000000c00280947 */ /* 0x000fea0003800000 */
[----:B01234-:R-:W2:Y:S01]  /*cbe0*/  LDL R14, [R1+0x10] ;  /* 0x00001000010e7983 */ /* 0x01fea20000100800 */
        /* <DEDUP_REMOVED lines=55> */
.L_x_1496:
[----:B------:R-:W-:Y:S05]  /*cf60*/  BSYNC B2 ;  /* 0x0000000000027941 */ /* 0x000fea0003800000 */
.L_x_1495:
        /* <DEDUP_REMOVED lines=23> */
[----:B------:R-:W-:Y:S01]  /*d0e0*/  FFMA.FTZ R49, R40, R45, R48 ;  /* 0x0000002d28317223 */ /* 0x000fe20000010030 */
[-C--:B------:R-:W-:Y:S01]  /*d0f0*/  FMUL.FTZ R45, R43, R99.reuse ;  /* 0x000000632b2d7220 */ /* 0x080fe20000410000 */
[----:B------:R-:W-:Y:S01]  /*d100*/  FFMA.FTZ R99, R42, R99, -R41 ;  /* 0x000000632a637223 */ /* 0x000fe20000010829 */
[----:B------:R-:W-:Y:S02]  /*d110*/  IMAD.U32 R15, R13, 0x10000, RZ ;  /* 0x000100000d0f7824 */ /* 0x000fe400078e00ff */
[----:B------:R-:W-:Y:S01]  /*d120*/  FFMA.FTZ R46, R40, R44, -R47 ;  /* 0x0000002c282e7223 */ /* 0x000fe2000001082f */
[----:B------:R-:W-:Y:S01]  /*d130*/  IMAD.U32 R41, R98, 0x10000, RZ ;  /* 0x0001000062297824 */ /* 0x000fe200078e00ff */
[----:B------:R-:W-:Y:S01]  /*d140*/  LOP3.LUT R12, R12, 0xffff0000, RZ, 0xc0, !PT ;  /* 0xffff00000c0c7812 */ /* 0x000fe200078ec0ff */
[----:B------:R-:W-:Y:S01]  /*d150*/  IMAD.U32 R43, R105, 0x10000, RZ ;  /* 0x00010000692b7824 */ /* 0x000fe200078e00ff */
[----:B------:R-:W-:Y:S01]  /*d160*/  LOP3.LUT R13, R13, 0xffff0000, RZ, 0xc0, !PT ;  /* 0xffff00000d0d7812 */ /* 0x000fe200078ec0ff */
[----:B------:R-:W-:Y:S01]  /*d170*/  FFMA.FTZ R106, R42, R106, R45 ;  /* 0x0000006a2a6a7223 */ /* 0x000fe2000001002d */
[----:B------:R-:W-:Y:S01]  /*d180*/  LOP3.LUT R40, R105, 0xffff0000, RZ, 0xc0, !PT ;  /* 0xffff000069287812 */ /* 0x000fe200078ec0ff */
[----:B------:R-:W-:Y:S01]  /*d190*/  FMUL.FTZ R45, R12, R43 ;  /* 0x0000002b0c2d7220 */ /* 0x000fe20000410000 */
[----:B------:R-:W-:Y:S01]  /*d1a0*/  LOP3.LUT R98, R98, 0xffff0000, RZ, 0xc0, !PT ;  /* 0xffff000062627812 */ /* 0x000fe200078ec0ff */
[----:B------:R-:W-:-:S02]  /*d1b0*/  FMUL.FTZ R42, R12, R41 ;  /* 0x000000290c2a7220 */ /* 0x000fc40000410000 */
[C---:B------:R-:W-:Y:S01]  /*d1c0*/  FMUL.FTZ R44, R13.reuse, R40 ;  /* 0x000000280d2c7220 */ /* 0x040fe20000410000 */
[C---:B------:R-:W-:Y:S01]  /*d1d0*/  FFMA.FTZ R12, R14.reuse, R41, -R45 ;  /* 0x000000290e0c7223 */ /* 0x040fe2000001082d */
[-C--:B------:R-:W-:Y:S01]  /*d1e0*/  FMUL.FTZ R47, R13, R98.reuse ;  /* 0x000000620d2f7220 */ /* 0x080fe20000410000 */
[----:B------:R-:W-:Y:S01]  /*d1f0*/  FFMA.FTZ R43, R14, R43, R42 ;  /* 0x0000002b0e2b7223 */ /* 0x000fe2000001002a */
[----:B------:R-:W-:Y:S01]  /*d200*/  FFMA.FTZ R13, R15, R98, -R44 ;  /* 0x000000620f0d7223 */ /* 0x000fe2000001082c */
[----:B------:R-:W-:Y:S01]  /*d210*/  F2FP.BF16.F32.PACK_AB R14, R49, R46 ;  /* 0x0000002e310e723e */ /* 0x000fe200000010ff */
[----:B------:R-:W-:Y:S01]  /*d220*/  FFMA.FTZ R40, R15, R40, R47 ;  /* 0x000000280f287223 */ /* 0x000fe2000001002f */
[----:B------:R-:W-:Y:S02]  /*d230*/  F2FP.BF16.F32.PACK_AB R15, R106, R99 ;  /* 0x000000636a0f723e */ /* 0x000fe400000010ff */
[----:B------:R-:W-:Y:S02]  /*d240*/  F2FP.BF16.F32.PACK_AB R12, R43, R12 ;  /* 0x0000000c2b0c723e */ /* 0x000fe400000010ff */
[----:B------:R-:W-:-:S05]  /*d250*/  F2FP.BF16.F32.PACK_AB R13, R40, R13 ;  /* 0x0000000d280d723e */ /* 0x000fca00000010ff */
[----:B------:R1:W-:Y:S02]  /*d260*/  STS.128 [R52+0x6000], R12 ;  /* 0x0060000c34007388 */ /* 0x0003e40000000c00 */
.L_x_1498:
[----:B------:R-:W-:Y:S05]  /*d270*/  BSYNC B2 ;  /* 0x0000000000027941 */ /* 0x000fea0003800000 */
.L_x_1497:
[----:B------:R-:W-:Y:S04]  /*d280*/  BSSY B2, `(.L_x_1499) ;  /* 0x0000030000027945 */ /* 0x000fe80003800000 */
[----:B------:R-:W-:Y:S05]  /*d290*/  @P2 BRA `(.L_x_1500) ;  /* 0x0000000000b82947 */ /* 0x000fea0003800000 */
[----:B01---5:R-:W0:Y:S01]  /*d2a0*/  LDS.128 R12, [R52+0xa000] ;  /* 0x00a00000340c7984 */ /* 0x023e220000000c00 */
        /* <DEDUP_REMOVED lines=45> */
.L_x_1500:
[----:B------:R-:W-:Y:S05]  /*d580*/  BSYNC B2 ;  /* 0x0000000000027941 */ /* 0x000fea0003800000 */
.L_x_1499:
[----:B------:R-:W-:Y:S05]  /*d590*/  @P4 BRA `(.L_x_1494) ;  /* 0x0000000000b84947 */ /* 0x000fea0003800000 */
[----:B012--5:R-:W0:Y:S01]  /*d5a0*/  LDS.128 R12, [R52+0xe000] ;  /* 0x00e00000340c7984 */ /* 0x027e220000000c00 */
        /* <DEDUP_REMOVED lines=45> */
.L_x_1494:
[----:B------:R-:W-:Y:S05]  /*d880*/  BSYNC B1 ;  /* 0x0000000000017941 */ /* 0x000fea0003800000 */
.L_x_1493:
        /* <DEDUP_REMOVED lines=57> */
.L_x_1503:
[----:B------:R-:W-:Y:S05]  /*dc20*/  BSYNC B1 ;  /* 0x0000000000017941 */ /* 0x000fea0003800000 */
.L_x_1502:
        /* <DEDUP_REMOVED lines=48> */
.L_x_1505:
[----:B------:R-:W-:Y:S05]  /*df30*/  BSYNC B1 ;  /* 0x0000000000017941 */ /* 0x000fea0003800000 */
.L_x_1504:
[----:B------:R-:W-:Y:S04]  /*df40*/  BSSY B1, `(.L_x_1506) ;  /* 0x0000030000017945 */ /* 0x000fe80003800000 */
[----:B------:R-:W-:Y:S05]  /*df50*/  @P2 BRA `(.L_x_1507) ;  /* 0x0000000000b82947 */ /* 0x000fea0003800000 */
[----:B01---5:R-:W0:Y:S01]  /*df60*/  LDS.128 R12, [R36+0xb000] ;  /* 0x00b00000240c7984 */ /* 0x023e220000000c00 */
[----:B------:R-:W-:Y:S02]  /*df70*/  SHF.R.U64 R24, R6, 0x10, R7 ;  /* 0x0000001006187819 */ /* 0x000fe40000001207 */
[--C-:B------:R-:W-:Y:S02]  /*df80*/  SHF.R.U64 R6, R20, 0x10, R21.reuse ;  /* 0x0000001014067819 */ /* 0x100fe40000001215 */
        /* <DEDUP_REMOVED lines=9> */
[----:B------:R-:W-:Y:S01]  /*e020*/  PRMT R81, R81, 0x5410, R6 ;  /* 0x0000541051517816 */ /* 0x000fe20000000006 */
        /* <DEDUP_REMOVED lines=11> */
[----:B------:R-:W-:Y:S01]  /*e0e0*/  FFMA.FTZ R26, R20, R27, R14 ;  /* 0x0000001b141a7223 */ /* 0x000fe2000001000e */
[-C--:B------:R-:W-:Y:S01]  /*e0f0*/  FMUL.FTZ R20, R15, R80.reuse ;  /* 0x000000500f147220 */ /* 0x080fe20000410000 */
        /* <DEDUP_REMOVED lines=20> */
.L_x_1507:
[----:B------:R-:W-:Y:S05]  /*e240*/  BSYNC B1 ;  /* 0x0000000000017941 */ /* 0x000fea0003800000 */
.L_x_1506:
[----:B------:R-:W-:Y:S05]  /*e250*/  @P3 BRA `(.L_x_1501) ;  /* 0x0000005000483947 */ /* 0x000fea0003800000 */
[----:B012--5:R-:W0:Y:S01]  /*e260*/  LDS.128 R12, [R36+0xf000] ;  /* 0x00f00000240c7984 */ /* 0x027e220000000c00 */
[----:B------:R-:W-:Y:S02]  /*e270*/  SHF.R.U64 R7, R4, 0x10, R5 ;  /* 0x0000001004077819 */ /* 0x000fe40000001205 */
[----:B------:R-:W-:Y:S02]  /*e280*/  SHF.R.U32.HI R4, RZ, 0x10, R9 ;  /* 0x00000010ff047819 */ /* 0x000fe40000011609 */
[----:B------:R-:W-:Y:S02]  /*e290*/  SHF.R.U32.HI R6, RZ, 0x10, R5 ;  /* 0x00000010ff067819 */ /* 0x000fe40000011605 */
[----:B------:R-:W-:Y:S02]  /*e2a0*/  SHF.R.U64 R5, R8, 0x10, R9 ;  /* 0x0000001008057819 */ /* 0x000fe40000001209 */
[----:B------:R-:W-:Y:S02]  /*e2b0*/  PRMT R11, R11, 0x5410, R4 ;  /* 0x000054100b0b7816 */ /* 0x000fe40000000004 */
[----:B------:R-:W-:-:S02]  /*e2c0*/  PRMT R9, R3, 0x5410, R6 ;  /* 0x0000541003097816 */ /* 0x000fc40000000006 */
[----:B------:R-:W-:Y:S02]  /*e2d0*/  PRMT R20, R10, 0x5410, R5 ;  /* 0x000054100a147816 */ /* 0x000fe40000000005 */
[----:B------:R-:W-:Y:S01]  /*e2e0*/  PRMT R8, R0, 0x5410, R7 ;  /* 0x0000541000087816 */ /* 0x000fe20000000007 */
[----:B------:R-:W-:Y:S01]  /*e2f0*/  IMAD.U32 R10, R9, 0x10000, RZ ;  /* 0x00010000090a7824 */ /* 0x000fe200078e00ff */
[----:B------:R-:W-:Y:S02]  /*e300*/  LOP3.LUT R21, R11, 0xffff0000, RZ, 0xc0, !PT ;  /* 0xffff00000b157812 */ /* 0x000fe400078ec0ff */
[----:B------:R-:W-:Y:S01]  /*e310*/  LOP3.LUT R9, R9, 0xffff0000, RZ, 0xc0, !PT ;  /* 0xffff000009097812 */ /* 0x000fe200078ec0ff */
[C---:B0-----:R-:W-:Y:S01]  /*e320*/  IMAD.U32 R5, R14.reuse, 0x10000, RZ ;  /* 0x000100000e057824 */ /* 0x041fe200078e00ff */
[----:B------:R-:W-:Y:S01]  /*e330*/  LOP3.LUT R6, R14, 0xffff0000, RZ, 0xc0, !PT ;  /* 0xffff00000e067812 */ /* 0x000fe200078ec0ff */
[C---:B------:R-:W-:Y:S01]  /*e340*/  IMAD.U32 R7, R15.reuse, 0x10000, RZ ;  /* 0x000100000f077824 */ /* 0x040fe200078e00ff */
[----:B------:R-:W-:Y:S01]  /*e350*/  LOP3.LUT R14, R15, 0xffff0000, RZ, 0xc0, !PT ;  /* 0xffff00000f0e7812 */ /* 0x000fe200078ec0ff */
[----:B------:R-:W-:Y:S01]  /*e360*/  IMAD.U32 R15, R11, 0x10000, RZ ;  /* 0x000100000b0f7824 */ /* 0x000fe200078e00ff */
[C---:B------:R-:W-:Y:S01]  /*e370*/  LOP3.LUT R3, R12.reuse, 0xffff0000, RZ, 0xc0, !PT ;  /* 0xffff00000c037812 */ /* 0x040fe200078ec0ff */
[----:B------:R-:W-:Y:S01]  /*e380*/  IMAD.U32 R0, R12, 0x10000, RZ ;  /* 0x000100000c007824 */ /* 0x000fe200078e00ff */
[----:B------:R-:W-:Y:S01]  /*e390*/  LOP3.LUT R12, R13, 0xffff0000, RZ, 0xc0, !PT ;  /* 0xffff00000d0c7812 */ /* 0x000fe200078ec0ff */
[C---:B------:R-:W-:Y:S01]  /*e3a0*/  FMUL.FTZ R24, R6.reuse, R15 ;  /* 0x0000000f06187220 */ /* 0x040fe20000410000 */
[-C--:B------:R-:W-:Y:S01]  /*e3b0*/  FMUL.FTZ R6, R6, R10.reuse ;  /* 0x0000000a06067220 */ /* 0x080fe20000410000 */
[C---:B------:R-:W-:Y:S01]  /*e3c0*/  FMUL.FTZ R26, R14.reuse, R21 ;  /* 0x000000150e1a7220 */ /* 0x040fe20000410000 */
[----:B------:R-:W-:Y:S01]  /*e3d0*/  FMUL.FTZ R14, R14, R9 ;  /* 0x000000090e0e7220 */ /* 0x000fe20000410000 */
[C---:B------:R-:W-:Y:S01]  /*e3e0*/  FFMA.FTZ R24, R5.reuse, R10, -R24 ;  /* 0x0000000a05187223 */ /* 0x040fe20000010818 */
[----:B------:R-:W-:Y:S01]  /*e3f0*/  FFMA.FTZ R15, R5, R15, R6 ;  /* 0x0000000f050f7223 */ /* 0x000fe20000010006 */
[C---:B------:R-:W-:Y:S01]  /*e400*/  FFMA.FTZ R26, R7.reuse, R9, -R26 ;  /* 0x00000009071a7223 */ /* 0x040fe2000001081a */
[C---:B------:R-:W-:Y:S01]  /*e410*/  IMAD.U32 R6, R20.reuse, 0x10000, RZ ;  /* 0x0001000014067824 */ /* 0x040fe200078e00ff */
[----:B------:R-:W-:Y:S01]  /*e420*/  LOP3.LUT R11, R20, 0xffff0000, RZ, 0xc0, !PT ;  /* 0xffff0000140b7812 */ /* 0x000fe200078ec0ff */
[C---:B------:R-:W-:Y:S01]  /*e430*/  IMAD.U32 R5, R8.reuse, 0x10000, RZ ;  /* 0x0001000008057824 */ /* 0x040fe200078e00ff */
[----:B------:R-:W-:Y:S01]  /*e440*/  LOP3.LUT R9, R8, 0xffff0000, RZ, 0xc0, !PT ;  /* 0xffff000008097812 */ /* 0x000fe200078ec0ff */
[----:B------:R-:W-:Y:S01]  /*e450*/  FFMA.FTZ R21, R7, R21, R14 ;  /* 0x0000001507157223 */ /* 0x000fe2000001000e */
[----:B------:R-:W-:-:S02]  /*e460*/  IMAD.U32 R4, R13, 0x10000, RZ ;  /* 0x000100000d047824 */ /* 0x000fc400078e00ff */
[CC--:B------:R-:W-:Y:S01]  /*e470*/  FMUL.FTZ R7, R3.reuse, R6.reuse ;  /* 0x0000000603077220 */ /* 0x0c0fe20000410000 */
[----:B------:R-:W-:Y:S01]  /*e480*/  FMUL.FTZ R3, R3, R5 ;  /* 0x0000000503037220 */ /* 0x000fe20000410000 */
        /* <DEDUP_REMOVED lines=9> */
[----:B------:R-:W-:-:S05]  /*e520*/  F2FP.BF16.F32.PACK_AB R5, R12, R13 ;  /* 0x0000000d0c05723e */ /* 0x000fca00000010ff */
[----:B------:R0:W-:Y:S01]  /*e530*/  STS.128 [R36+0xf000], R4 ;  /* 0x00f0000424007388 */ /* 0x0001e20000000c00 */
[----:B------:R-:W-:Y:S05]  /*e540*/  BRA `(.L_x_1501) ;  /* 0x0000004c008c7947 */ /* 0x000fea0003800000 */
.L_x_1450:
[----:B------:R-:W2:Y:S01]  /*e550*/  LDL R0, [R1+0x6c] ;  /* 0x00006c0001007983 */ /* 0x000ea20000100800 */
[-C--:B------:R-:W-:Y:S01]  /*e560*/  ISETP.GE.AND P0, PT, R18, R21.reuse, PT ;  /* 0x000000151200720c */ /* 0x080fe20003f06270 */
[----:B------:R-:W-:Y:S01]  /*e570*/  BSSY B1, `(.L_x_1508) ;  /* 0x0000032000017945 */ /* 0x000fe20003800000 */
[----:B------:R-:W-:Y:S01]  /*e580*/  IMAD.MOV.U32 R87, RZ, RZ, R25 ;  /* 0x000000ffff577224 */ /* 0x000fe200078e0019 */
[-C--:B------:R-:W-:Y:S01]  /*e590*/  ISETP.GE.AND P1, PT, R233, R21.reuse, PT ;  /* 0x00000015e900720c */ /* 0x080fe20003f26270 */
[----:B------:R-:W-:Y:S01]  /*e5a0*/  IMAD.MOV.U32 R9, RZ, RZ, R27 ;  /* 0x000000ffff097224 */ /* 0x000fe200078e001b */
[----:B------:R-:W-:Y:S01]  /*e5b0*/  ISETP.GE.AND P2, PT, R20, R21, PT ;  /* 0x000000151400720c */ /* 0x000fe20003f46270 */
[----:B------:R-:W-:Y:S01]  /*e5c0*/  IMAD.MOV.U32 R86, RZ, RZ, R82 ;  /* 0x000000ffff567224 */ /* 0x000fe200078e0052 */
[----:B------:R-:W-:Y:S01]  /*e5d0*/  CS2R R32, SRZ ;  /* 0x0000000000207805 */ /* 0x000fe2000001ff00 */
[----:B------:R-:W-:Y:S01]  /*e5e0*/  IMAD.MOV.U32 R8, RZ, RZ, R80 ;  /* 0x000000ffff087224 */ /* 0x000fe200078e0050 */
        /* <DEDUP_REMOVED lines=14> */
[----:B--2---:R-:W-:Y:S01]  /*e6d0*/  ISETP.GE.AND P3, PT, R0, R21, PT ;  /* 0x000000150000720c */ /* 0x004fe20003f66270 */
[----:B------:R-:W-:-:S12]  /*e6e0*/  @P0 BRA `(.L_x_1509) ;  /* 0x0000000000680947 */ /* 0x000fd80003800000 */
[----:B------:R-:W-:Y:S01]  /*e6f0*/  IADD3 R3, P4, R12, R95, RZ ;  /* 0x0000005f0c037210 */ /* 0x000fe20007f9e0ff */
[----:B------:R-:W-:Y:S01]  /*e700*/  ULDC.64 UR4, c[0x0][0x3c8] ;  /* 0x0000f20000047ab9 */ /* 0x000fe20000000a00 */
[----:B------:R-:W-:Y:S01]  /*e710*/  IADD3 R0, P5, R10, R93, RZ ;  /* 0x0000005d0a007210 */ /* 0x000fe20007fbe0ff */
[----:B------:R-:W-:Y:S01]  /*e720*/  ULDC.64 UR6, c[0x0][0x3e0] ;  /* 0x0000f80000067ab9 */ /* 0x000fe20000000a00 */
[----:B------:R-:W-:Y:S01]  /*e730*/  CS2R R28, SRZ ;  /* 0x00000000001c7805 */ /* 0x000fe2000001ff00 */
[----:B------:R-:W-:Y:S01]  /*e740*/  IMAD.X R4, R13, 0x1, R97, P4 ;  /* 0x000000010d047824 */ /* 0x000fe200020e0661 */
[----:B------:R-:W-:Y:S01]  /*e750*/  LEA R50, P4, R3, UR4, 0x1 ;  /* 0x0000000403327c11 */ /* 0x000fe2000f8808ff */
[----:B------:R-:W-:Y:S01]  /*e760*/  ULDC UR4, c[0x0][0x3d4] ;  /* 0x0000f50000047ab9 */ /* 0x000fe20000000800 */
[----:B------:R-:W-:Y:S02]  /*e770*/  CS2R R30, SRZ ;  /* 0x00000000001e7805 */ /* 0x000fe4000001ff00 */
[----:B------:R-:W-:-:S02]  /*e780*/  ISETP.GE.AND P6, PT, R225, UR4, PT ;  /* 0x00000004e1007c0c */ /* 0x000fc4000bfc6270 */
[----:B------:R-:W-:Y:S02]  /*e790*/  CS2R R44, SRZ ;  /* 0x00000000002c7805 */ /* 0x000fe4000001ff00 */
[----:B------:R-:W-:Y:S01]  /*e7a0*/  LEA.HI.X R51, R3, UR5, R4, 0x1, P4 ;  /* 0x0000000503337c11 */ /* 0x000fe2000a0f0c04 */
[----:B------:R-:W-:Y:S01]  /*e7b0*/  IMAD.X R3, R11, 0x1, R99, P5 ;  /* 0x000000010b037824 */ /* 0x000fe200028e0663 */
[----:B------:R-:W-:Y:S02]  /*e7c0*/  ISETP.GE.AND P5, PT, R228, UR4, PT ;  /* 0x00000004e4007c0c */ /* 0x000fe4000bfa6270 */
[----:B------:R-:W-:Y:S02]  /*e7d0*/  CS2R R46, SRZ ;  /* 0x00000000002e7805 */ /* 0x000fe4000001ff00 */
[----:B------:R-:W-:Y:S02]  /*e7e0*/  LEA R52, P4, R0, UR6, 0x1 ;  /* 0x0000000600347c11 */ /* 0x000fe4000f8808ff */
[----:B------:R-:W-:-:S02]  /*e7f0*/  CS2R R26, SRZ ;  /* 0x00000000001a7805 */ /* 0x000fc4000001ff00 */
[----:B------:R-:W-:Y:S02]  /*e800*/  CS2R R24, SRZ ;  /* 0x0000000000187805 */ /* 0x000fe4000001ff00 */
[----:B------:R-:W-:Y:S02]  /*e810*/  CS2R R6, SRZ ;  /* 0x0000000000067805 */ /* 0x000fe4000001ff00 */
[----:B------:R-:W-:Y:S02]  /*e820*/  CS2R R4, SRZ ;  /* 0x0000000000047805 */ /* 0x000fe4000001ff00 */
[----:B------:R-:W-:Y:S01]  /*e830*/  LEA.HI.X R53, R0, UR7, R3, 0x1, P4 ;  /* 0x0000000700357c11 */ /* 0x000fe2000a0f0c03 */
[----:B------:R-:W-:Y:S02]  /*e840*/  ULDC.64 UR8, c[0x0][0x208] ;  /* 0x0000820000087ab9 */ /* 0x000fe40000000a00 */
[----:B------:R0:W5:Y:S04]  /*e850*/  @!P6 LDG.E.128 R44, desc[UR8][R50.64+0x80] ;  /* 0x00008008322ce981 */ /* 0x000168000c1e1d00 */
[----:B------:R0:W5:Y:S04]  /*e860*/  @!P5 LDG.E.128 R28, desc[UR8][R50.64] ;  /* 0x00000008321cd981 */ /* 0x000168000c1e1d00 */
[----:B------:R0:W5:Y:S04]  /*e870*/  @!P5 LDG.E.128 R24, desc[UR8][R52.64] ;  /* 0x000000083418d981 */ /* 0x000168000c1e1d00 */
[----:B------:R0:W5:Y:S02]  /*e880*/  @!P6 LDG.E.128 R4, desc[UR8][R52.64+0x80] ;  /* 0x000080083404e981 */ /* 0x000164000c1e1d00 */
.L_x_1509:
[----:B------:R-:W-:Y:S05]  /*e890*/  BSYNC B1 ;  /* 0x0000000000017941 */ /* 0x000fea0003800000 */
.L_x_1508:
[----:B------:R-:W-:Y:S01]  /*e8a0*/  BSSY B1, `(.L_x_1510) ;  /* 0x000001f000017945 */ /* 0x000fe20003800000 */
[----:B-----5:R-:W-:Y:S01]  /*e8b0*/  IMAD.MOV.U32 R21, RZ, RZ, R6 ;  /* 0x000000ffff157224 */ /* 0x020fe200078e0006 */
[----:B0-----:R-:W-:Y:S01]  /*e8c0*/  CS2R R50, SRZ ;  /* 0x0000000000327805 */ /* 0x001fe2000001ff00 */
        /* <DEDUP_REMOVED lines=8> */
[----:B------:R-:W-:Y:S01]  /*e950*/  LEA R52, P4, R3, UR4, 0x1 ;  /* 0x0000000403347c11 */ /* 0x000fe2000f8808ff */
[----:B------:R-:W-:Y:S01]  /*e960*/  ULDC UR4, c[0x0][0x3d4] ;  /* 0x0000f50000047ab9 */ /* 0x000fe20000000800 */
[----:B------:R-:W-:-:S02]  /*e970*/  IADD3 R0, P5, P6, R93, R94, R10 ;  /* 0x0000005e5d007210 */ /* 0x000fc40007ebe00a */
[----:B------:R-:W-:Y:S02]  /*e980*/  CS2R R48, SRZ ;  /* 0x0000000000307805 */ /* 0x000fe4000001ff00 */
[----:B------:R-:W-:Y:S02]  /*e990*/  LEA.HI.X R53, R3, UR5, R32, 0x1, P4 ;  /* 0x0000000503357c11 */ /* 0x000fe4000a0f0c20 */
[----:B------:R-:W-:Y:S02]  /*e9a0*/  CS2R R50, SRZ ;  /* 0x0000000000327805 */ /* 0x000fe4000001ff00 */
[----:B------:R-:W-:Y:S02]  /*e9b0*/  IADD3.X R3, R99, R92, R11, P5, P6 ;  /* 0x0000005c63037210 */ /* 0x000fe40002fec40b */
[----:B------:R-:W-:Y:S02]  /*e9c0*/  CS2R R32, SRZ ;  /* 0x0000000000207805 */ /* 0x000fe4000001ff00 */
[----:B------:R-:W-:-:S02]  /*e9d0*/  ISETP.GE.AND P5, PT, R228, UR4, PT ;  /* 0x00000004e4007c0c */ /* 0x000fc4000bfa6270 */
[----:B------:R-:W-:Y:S02]  /*e9e0*/  CS2R R34, SRZ ;  /* 0x0000000000227805 */ /* 0x000fe4000001ff00 */
[----:B------:R-:W-:Y:S02]  /*e9f0*/  ISETP.GE.AND P6, PT, R225, UR4, PT ;  /* 0x00000004e1007c0c */ /* 0x000fe4000bfc6270 */
[----:B------:R-:W-:Y:S02]  /*ea00*/  CS2R R36, SRZ ;  /* 0x0000000000247805 */ /* 0x000fe4000001ff00 */
[C---:B------:R-:W-:Y:S02]  /*ea10*/  LEA R54, P4, R0.reuse, UR6, 0x1 ;  /* 0x0000000600367c11 */ /* 0x040fe4000f8808ff */
[----:B------:R-:W-:Y:S01]  /*ea20*/  CS2R R38, SRZ ;  /* 0x0000000000267805 */ /* 0x000fe2000001ff00 */
[----:B------:R-:W-:Y:S01]  /*ea30*/  ULDC.64 UR8, c[0x0][0x208] ;  /* 0x0000820000087ab9 */ /* 0x000fe20000000a00 */
[----:B------:R-:W-:Y:S01]  /*ea40*/  LEA.HI.X R55, R0, UR7, R3, 0x1, P4 ;  /* 0x0000000700377c11 */ /* 0x000fe2000a0f0c03 */
[----:B------:R0:W5:Y:S04]  /*ea50*/  @!P5 LDG.E.128 R40, desc[UR8][R52.64] ;  /* 0x000000083428d981 */ /* 0x000168000c1e1d00 */
[----:B------:R0:W5:Y:S04]  /*ea60*/  @!P6 LDG.E.128 R48, desc[UR8][R52.64+0x80] ;  /* 0x000080083430e981 */ /* 0x000168000c1e1d00 */
[----:B------:R0:W5:Y:S04]  /*ea70*/  @!P5 LDG.E.128 R32, desc[UR8][R54.64] ;  /* 0x000000083620d981 */ /* 0x000168000c1e1d00 */
[----:B------:R0:W5:Y:S02]  /*ea80*/  @!P6 LDG.E.128 R36, desc[UR8][R54.64+0x80] ;  /* 0x000080083624e981 */ /* 0x000164000c1e1d00 */
.L_x_1511:
[----:B------:R-:W-:Y:S05]  /*ea90*/  BSYNC B1 ;  /* 0x0000000000017941 */ /* 0x000fea0003800000 */
.L_x_1510:
[----:B------:R-:W-:Y:S01]  /*eaa0*/  IMAD.MOV.U32 R0, RZ, RZ, R4 ;  /* 0x000000ffff007224 */ /* 0x000fe200078e0004 */
[----:B------:R-:W-:Y:S01]  /*eab0*/  PRMT R125, R23, 0x7610, R125 ;  /* 0x00007610177d7816 */ /* 0x000fe2000000007d */
[----:B------:R-:W-:Y:S01]  /*eac0*/  IMAD.MOV.U32 R3, RZ, RZ, R5 ;  /* 0x000000ffff037224 */ /* 0x000fe200078e0005 */
[----:B------:R-:W1:Y:S01]  /*ead0*/  LDC R96, c[0x0][0x428] ;  /* 0x00010a00ff607b82 */ /* 0x000e620000000800 */
[----:B0-----:R-:W-:Y:S01]  /*eae0*/  IMAD.MOV.U32 R52, RZ, RZ, R29 ;  /* 0x000000ffff347224 */ /* 0x001fe200078e001d */
        /* <DEDUP_REMOVED lines=22> */
[----:B------:R-:W-:Y:S01]  /*ec50*/  BSSY B1, `(.L_x_1512) ;  /* 0x0000038000017945 */ /* 0x000fe20003800000 */
[----:B------:R-:W-:-:S02]  /*ec60*/  PRMT R115, R52, 0x7610, R115 ;  /* 0x0000761034737816 */ /* 0x000fc40000000073 */
[----:B------:R-:W-:Y:S02]  /*ec70*/  CS2R R64, SRZ ;  /* 0x0000000000407805 */ /* 0x000fe4000001ff00 */
[----:B------:R-:W-:Y:S01]  /*ec80*/  PRMT R128, R0, 0x7610, R128 ;  /* 0x0000761000807816 */ /* 0x000fe20000000080 */
[----:B------:R-:W-:Y:S01]  /*ec90*/  IMAD.MOV.U32 R0, RZ, RZ, R47 ;  /* 0x000000ffff007224 */ /* 0x000fe200078e002f */
[----:B------:R-:W-:Y:S01]  /*eca0*/  PRMT R130, R3, 0x7610, R130 ;  /* 0x0000761003827816 */ /* 0x000fe20000000082 */
[----:B------:R-:W-:Y:S01]  /*ecb0*/  IMAD.MOV.U32 R3, RZ, RZ, R32 ;  /* 0x000000ffff037224 */ /* 0x000fe200078e0020 */
[----:B------:R-:W-:Y:S02]  /*ecc0*/  PRMT R21, R21, 0x5410, R21 ;  /* 0x0000541015157816 */ /* 0x000fe40000000015 */
[----:B------:R-:W-:Y:S02]  /*ecd0*/  CS2R R52, SRZ ;  /* 0x0000000000347805 */ /* 0x000fe4000001ff00 */
[----:B------:R-:W-:-:S02]  /*ece0*/  PRMT R131, R0, 0x7610, R131 ;  /* 0x0000761000837816 */ /* 0x000fc40000000083 */
[----:B------:R-:W-:Y:S02]  /*ecf0*/  CS2R R54, SRZ ;  /* 0x0000000000367805 */ /* 0x000fe4000001ff00 */
[----:B------:R-:W-:Y:S02]  /*ed00*/  PRMT R114, R3, 0x7610, R114 ;  /* 0x0000761003727816 */ /* 0x000fe40000000072 */
        /* <DEDUP_REMOVED lines=13> */
[----:B-1----:R-:W-:Y:S06]  /*ede0*/  @P2 BRA `(.L_x_1513) ;  /* 0x0000000000782947 */ /* 0x002fec0003800000 */
[----:B------:R-:W-:Y:S01]  /*edf0*/  LEA R0, P4, R84, R12, 0x6 ;  /* 0x0000000c54007211 */ /* 0x000fe200078830ff */
[----:B------:R-:W-:Y:S01]  /*ee00*/  ULDC.64 UR4, c[0x0][0x3c8] ;  /* 0x0000f20000047ab9 */ /* 0x000fe20000000a00 */
[----:B------:R-:W-:Y:S01]  /*ee10*/  ULDC.64 UR6, c[0x0][0x3e0] ;  /* 0x0000f80000067ab9 */ /* 0x000fe20000000a00 */
[----:B------:R-:W-:Y:S02]  /*ee20*/  CS2R R60, SRZ ;  /* 0x00000000003c7805 */ /* 0x000fe4000001ff00 */
[----:B------:R-:W-:Y:S02]  /*ee30*/  IADD3 R3, P5, R0, R95, RZ ;  /* 0x0000005f00037210 */ /* 0x000fe40007fbe0ff */
[----:B------:R-:W-:Y:S02]  /*ee40*/  CS2R R62, SRZ ;  /* 0x00000000003e7805 */ /* 0x000fe4000001ff00 */
[----:B------:R-:W-:Y:S02]  /*ee50*/  LEA.HI.X R52, R84, R13, R85, 0x6, P4 ;  /* 0x0000000d54347211 */ /* 0x000fe400020f3455 */
[----:B------:R-:W-:-:S02]  /*ee60*/  CS2R R80, SRZ ;  /* 0x0000000000507805 */ /* 0x000fc4000001ff00 */
[----:B------:R-:W-:Y:S02]  /*ee70*/  LEA R0, P4, R14, R10, 0x6 ;  /* 0x0000000a0e007211 */ /* 0x000fe400078830ff */
[----:B------:R-:W-:Y:S02]  /*ee80*/  CS2R R82, SRZ ;  /* 0x0000000000527805 */ /* 0x000fe4000001ff00 */
[----:B------:R-:W-:Y:S01]  /*ee90*/  CS2R R56, SRZ ;  /* 0x0000000000387805 */ /* 0x000fe2000001ff00 */
[----:B------:R-:W-:Y:S01]  /*eea0*/  IMAD.X R52, R52, 0x1, R97, P5 ;  /* 0x0000000134347824 */ /* 0x000fe200028e0661 */
[----:B------:R-:W-:Y:S01]  /*eeb0*/  LEA R88, P5, R3, UR4, 0x1 ;  /* 0x0000000403587c11 */ /* 0x000fe2000f8a08ff */
[----:B------:R-:W-:Y:S01]  /*eec0*/  ULDC UR4, c[0x0][0x3d4] ;  /* 0x0000f50000047ab9 */ /* 0x000fe20000000800 */
[----:B------:R-:W-:Y:S02]  /*eed0*/  IADD3 R0, P6, R0, R93, RZ ;  /* 0x0000005d00007210 */ /* 0x000fe40007fde0ff */
[----:B------:R-:W-:-:S02]  /*eee0*/  CS2R R58, SRZ ;  /* 0x00000000003a7805 */ /* 0x000fc4000001ff00 */
[----:B------:R-:W-:Y:S01]  /*eef0*/  LEA.HI.X R54, R14, R11, R15, 0x6, P4 ;  /* 0x0000000b0e367211 */ /* 0x000fe200020f340f */
[----:B------:R-:W-:Y:S01]  /*ef00*/  ULDC.64 UR8, c[0x0][0x208] ;  /* 0x0000820000087ab9 */ /* 0x000fe20000000a00 */
[----:B------:R-:W-:Y:S02]  /*ef10*/  LEA.HI.X R89, R3, UR5, R52, 0x1, P5 ;  /* 0x0000000503597c11 */ /* 0x000fe4000a8f0c34 */
[----:B------:R-:W-:Y:S02]  /*ef20*/  CS2R R52, SRZ ;  /* 0x0000000000347805 */ /* 0x000fe4000001ff00 */
[----:B------:R-:W-:Y:S01]  /*ef30*/  ISETP.GE.AND P5, PT, R228, UR4, PT ;  /* 0x00000004e4007c0c */ /* 0x000fe2000bfa6270 */
[----:B------:R-:W-:Y:S01]  /*ef40*/  IMAD.X R3, R54, 0x1, R99, P6 ;  /* 0x0000000136037824 */ /* 0x000fe200030e0663 */
[----:B------:R-:W-:Y:S02]  /*ef50*/  ISETP.GE.AND P6, PT, R225, UR4, PT ;  /* 0x00000004e1007c0c */ /* 0x000fe4000bfc6270 */
[----:B------:R-:W-:-:S02]  /*ef60*/  CS2R R54, SRZ ;  /* 0x0000000000367805 */ /* 0x000fc4000001ff00 */
[----:B------:R-:W-:-:S04]  /*ef70*/  LEA R90, P4, R0, UR6, 0x1 ;  /* 0x00000006005a7c11 */ /* 0x000fc8000f8808ff */
[----:B------:R-:W-:-:S03]  /*ef80*/  LEA.HI.X R91, R0, UR7, R3, 0x1, P4 ;  /* 0x00000007005b7c11 */ /* 0x000fc6000a0f0c03 */
[----:B------:R0:W5:Y:S04]  /*ef90*/  @!P5 LDG.E.128 R60, desc[UR8][R88.64] ;  /* 0x00000008583cd981 */ /* 0x000168000c1e1d00 */
[----:B------:R0:W5:Y:S04]  /*efa0*/  @!P6 LDG.E.128 R80, desc[UR8][R88.64+0x80] ;  /* 0x000080085850e981 */ /* 0x000168000c1e1d00 */
[----:B------:R0:W5:Y:S04]  /*efb0*/  @!P5 LDG.E.128 R52, desc[UR8][R90.64] ;  /* 0x000000085a34d981 */ /* 0x000168000c1e1d00 */
[----:B------:R0:W5:Y:S02]  /*efc0*/  @!P6 LDG.E.128 R56, desc[UR8][R90.64+0x80] ;  /* 0x000080085a38e981 */ /* 0x000164000c1e1d00 */
.L_x_1513:
[----:B------:R-:W-:Y:S05]  /*efd0*/  BSYNC B1 ;  /* 0x0000000000017941 */ /* 0x000fea0003800000 */
.L_x_1512:
[----:B------:R-:W-:Y:S04]  /*efe0*/  BSSY B1, `(.L_x_1514) ;  /* 0x0000020000017945 */ /* 0x000fe80003800000 */
[----:B------:R-:W-:Y:S05]  /*eff0*/  @P3 BRA `(.L_x_1515) ;  /* 0x0000000000783947 */ /* 0x000fea0003800000 */
[----:B------:R-:W-:Y:S01]  /*f000*/  IMAD.WIDE.U32 R12, R84, 0x60, R12 ;  /* 0x00000060540c7825 */ /* 0x000fe200078e000c */
[----:B------:R-:W-:Y:S01]  /*f010*/  ULDC.64 UR4, c[0x0][0x3c8] ;  /* 0x0000f20000047ab9 */ /* 0x000fe20000000a00 */
[----:B------:R-:W-:Y:S01]  /*f020*/  ULDC.64 UR6, c[0x0][0x3e0] ;  /* 0x0000f80000067ab9 */ /* 0x000fe20000000a00 */
[----:B------:R-:W-:Y:S01]  /*f030*/  CS2R R72, SRZ ;  /* 0x0000000000487805 */ /* 0x000fe2000001ff00 */
[----:B------:R-:W-:Y:S01]  /*f040*/  IMAD.WIDE.U32 R10, R14, 0x60, R10 ;  /* 0x000000600e0a7825 */ /* 0x000fe200078e000a */
[----:B------:R-:W-:Y:S02]  /*f050*/  IADD3 R95, P4, R95, R12, RZ ;  /* 0x0000000c5f5f7210 */ /* 0x000fe40007f9e0ff */
[----:B------:R-:W-:Y:S02]  /*f060*/  CS2R R74, SRZ ;  /* 0x00000000004a7805 */ /* 0x000fe4000001ff00 */
[----:B------:R-:W-:Y:S01]  /*f070*/  CS2R R76, SRZ ;  /* 0x00000000004c7805 */ /* 0x000fe2000001ff00 */
[----:B------:R-:W-:Y:S01]  /*f080*/  IMAD R0, R85, 0x60, RZ ;  /* 0x0000006055007824 */ /* 0x000fe200078e02ff */
[----:B------:R-:W-:Y:S01]  /*f090*/  IADD3 R93, P5, R93, R10, RZ ;  /* 0x0000000a5d5d7210 */ /* 0x000fe20007fbe0ff */
[----:B------:R-:W-:Y:S01]  /*f0a0*/  IMAD R3, R15, 0x60, RZ ;  /* 0x000000600f037824 */ /* 0x000fe200078e02ff */
[----:B------:R-:W-:-:S02]  /*f0b0*/  CS2R R78, SRZ ;  /* 0x00000000004e7805 */ /* 0x000fc4000001ff00 */
[----:B------:R-:W-:Y:S02]  /*f0c0*/  CS2R R64, SRZ ;  /* 0x0000000000407805 */ /* 0x000fe4000001ff00 */
[----:B------:R-:W-:Y:S02]  /*f0d0*/  IADD3.X R12, R97, R13, R0, P4, !PT ;  /* 0x0000000d610c7210 */ /* 0x000fe400027fe400 */
[----:B------:R-:W-:Y:S02]  /*f0e0*/  CS2R R66, SRZ ;  /* 0x0000000000427805 */ /* 0x000fe4000001ff00 */
[----:B------:R-:W-:Y:S01]  /*f0f0*/  LEA R10, P4, R95, UR4, 0x1 ;  /* 0x000000045f0a7c11 */ /* 0x000fe2000f8808ff */
[----:B------:R-:W-:Y:S01]  /*f100*/  ULDC UR4, c[0x0][0x3d4] ;  /* 0x0000f50000047ab9 */ /* 0x000fe20000000800 */
[----:B------:R-:W-:Y:S02]  /*f110*/  IADD3.X R0, R99, R11, R3, P5, !PT ;  /* 0x0000000b63007210 */ /* 0x000fe40002ffe403 */
[----:B------:R-:W-:-:S02]  /*f120*/  CS2R R68, SRZ ;  /* 0x0000000000447805 */ /* 0x000fc4000001ff00 */
[----:B------:R-:W-:Y:S02]  /*f130*/  ISETP.GE.AND P5, PT, R228, UR4, PT ;  /* 0x00000004e4007c0c */ /* 0x000fe4000bfa6270 */
[----:B------:R-:W-:Y:S02]  /*f140*/  CS2R R70, SRZ ;  /* 0x0000000000467805 */ /* 0x000fe4000001ff00 */
[----:B------:R-:W-:Y:S01]  /*f150*/  ISETP.GE.AND P6, PT, R225, UR4, PT ;  /* 0x00000004e1007c0c */ /* 0x000fe2000bfc6270 */
[----:B------:R-:W-:Y:S01]  /*f160*/  ULDC.64 UR8, c[0x0][0x208] ;  /* 0x0000820000087ab9 */ /* 0x000fe20000000a00 */
[----:B------:R-:W-:Y:S02]  /*f170*/  LEA.HI.X R11, R95, UR5, R12, 0x1, P4 ;  /* 0x000000055f0b7c11 */ /* 0x000fe4000a0f0c0c */
[----:B------:R-:W-:-:S04]  /*f180*/  LEA R12, P4, R93, UR6, 0x1 ;  /* 0x000000065d0c7c11 */ /* 0x000fc8000f8808ff */
[----:B------:R-:W-:Y:S01]  /*f190*/  LEA.HI.X R13, R93, UR7, R0, 0x1, P4 ;  /* 0x000000075d0d7c11 */ /* 0x000fe2000a0f0c00 */
[----:B------:R1:W5:Y:S04]  /*f1a0*/  @!P5 LDG.E.128 R72, desc[UR8][R10.64] ;  /* 0x000000080a48d981 */ /* 0x000368000c1e1d00 */
[----:B------:R1:W5:Y:S04]  /*f1b0*/  @!P6 LDG.E.128 R76, desc[UR8][R10.64+0x80] ;  /* 0x000080080a4ce981 */ /* 0x000368000c1e1d00 */
[----:B------:R1:W5:Y:S04]  /*f1c0*/  @!P5 LDG.E.128 R64, desc[UR8][R12.64] ;  /* 0x000000080c40d981 */ /* 0x000368000c1e1d00 */
[----:B------:R1:W5:Y:S02]  /*f1d0*/  @!P6 LDG.E.128 R68, desc[UR8][R12.64+0x80] ;  /* 0x000080080c44e981 */ /* 0x000364000c1e1d00 */
.L_x_1515:
[----:B------:R-:W-:Y:S05]  /*f1e0*/  BSYNC B1 ;  /* 0x0000000000017941 */ /* 0x000fea0003800000 */
.L_x_1514:
[----:B------:R-:W2:Y:S04]  /*f1f0*/  LDL R93, [R1+0x4] ;  /* 0x00000400015d7983 */ /* 0x000ea80000100800 */
[----:B0-----:R-:W3:Y:S01]  /*f200*/  LDL R88, [R1+0x20] ;  /* 0x0000200001587983 */ /* 0x001ee20000100800 */
[----:B------:R-:W-:Y:S01]  /*f210*/  IMAD.MOV.U32 R3, RZ, RZ, R35 ;  /* 0x000000ffff037224 */ /* 0x000fe200078e0023 */
[----:B------:R-:W-:Y:S01]  /*f220*/  ISETP.NE.AND P4, PT, R96, 0x1, PT ;  /* 0x000000016000780c */ /* 0x000fe20003f85270 */
[----:B-1----:R-:W-:Y:S01]  /*f230*/  IMAD.MOV.U32 R11, RZ, RZ, R37 ;  /* 0x000000ffff0b7224 */ /* 0x002fe200078e0025 */
[----:B------:R-:W-:Y:S01]  /*f240*/  ULDC.64 UR4, c[0x0][0x3c8] ;  /* 0x0000f20000047ab9 */ /* 0x000fe20000000a00 */
        /* <DEDUP_REMOVED lines=15> */
[----:B------:R-:W-:Y:S01]  /*f340*/  PRMT R116, R10, 0x7610, R116 ;  /* 0x000076100a747816 */ /* 0x000fe20000000074 */
[----:B------:R-:W-:Y:S01]  /*f350*/  IMAD.MOV.U32 R10, RZ, RZ, R40 ;  /* 0x000000ffff0a7224 */ /* 0x000fe200078e0028 */
[----:B------:R-:W-:Y:S01]  /*f360*/  PRMT R120, R11, 0x7610, R120 ;  /* 0x000076100b787816 */ /* 0x000fe20000000078 */
[----:B-----5:R-:W-:Y:S01]  /*f370*/  IMAD.MOV.U32 R13, RZ, RZ, R52 ;  /* 0x000000ffff0d7224 */ /* 0x020fe200078e0034 */
[----:B------:R-:W-:Y:S01]  /*f380*/  ULDC.64 UR6, c[0x0][0x3e0] ;  /* 0x0000f80000067ab9 */ /* 0x000fe20000000a00 */
[----:B------:R-:W-:Y:S01]  /*f390*/  IMAD.MOV.U32 R12, RZ, RZ, R49 ;  /* 0x000000ffff0c7224 */ /* 0x000fe200078e0031 */
[----:B------:R-:W-:Y:S01]  /*f3a0*/  PRMT R134, R10, 0x7610, R134 ;  /* 0x000076100a867816 */ /* 0x000fe20000000086 */
[----:B------:R-:W1:Y:S01]  /*f3b0*/  @P4 LDC R11, c[0x0][0x430] ;  /* 0x00010c00ff0b4b82 */ /* 0x000e620000000800 */
[----:B------:R-:W-:Y:S01]  /*f3c0*/  IMAD.MOV.U32 R10, RZ, RZ, R43 ;  /* 0x000000ffff0a7224 */ /* 0x000fe200078e002b */
[----:B------:R-:W-:-:S02]  /*f3d0*/  PRMT R105, R13, 0x7610, R105 ;  /* 0x000076100d697816 */ /* 0x000fc40000000069 */
[----:B------:R-:W-:Y:S02]  /*f3e0*/  PRMT R121, R12, 0x7610, R121 ;  /* 0x000076100c797816 */ /* 0x000fe40000000079 */
[----:B------:R-:W-:Y:S01]  /*f3f0*/  PRMT R137, R10, 0x7610, R137 ;  /* 0x000076100a897816 */ /* 0x000fe20000000089 */
[----:B------:R-:W-:Y:S02]  /*f400*/  IMAD.MOV.U32 R10, RZ, RZ, R50 ;  /* 0x000000ffff0a7224 */ /* 0x000fe400078e0032 */
[----:B--2---:R-:W-:-:S03]  /*f410*/  IMAD R3, R93, 0x80, R18 ;  /* 0x000000805d037824 */ /* 0x004fc600078e0212 */
[----:B------:R-:W-:Y:S01]  /*f420*/  PRMT R122, R10, 0x7610, R122 ;  /* 0x000076100a7a7816 */ /* 0x000fe2000000007a */
[----:B------:R-:W2:Y:S01]  /*f430*/  LDL R93, [R1+0x68] ;  /* 0x00006800015d7983 */ /* 0x000ea20000100800 */
[----:B------:R-:W-:Y:S02]  /*f440*/  IMAD.MOV.U32 R10, RZ, RZ, R53 ;  /* 0x000000ffff0a7224 */ /* 0x000fe400078e0035 */
[----:B---3--:R-:W-:Y:S02]  /*f450*/  IMAD R3, R88, 0x20, R3 ;  /* 0x0000002058037824 */ /* 0x008fe400078e0203 */
[----:B------:R-:W-:Y:S01]  /*f460*/  IMAD.MOV.U32 R13, RZ, RZ, R55 ;  /* 0x000000ffff0d7224 */ /* 0x000fe200078e0037 */
[----:B------:R-:W-:Y:S01]  /*f470*/  PRMT R106, R10, 0x7610, R106 ;  /* 0x000076100a6a7816 */ /* 0x000fe2000000006a */
[----:B------:R-:W-:Y:S02]  /*f480*/  IMAD.MOV.U32 R12, RZ, RZ, R51 ;  /* 0x000000ffff0c7224 */ /* 0x000fe400078e0033 */
[----:B0-----:R-:W-:Y:S01]  /*f490*/  @P4 IMAD.HI.U32 R0, R3, R0, RZ ;  /* 0x0000000003004227 */ /* 0x001fe200078e00ff */
[----:B------:R-:W-:-:S02]  /*f4a0*/  PRMT R108, R13, 0x7610, R108 ;  /* 0x000076100d6c7816 */ /* 0x000fc4000000006c */
[----:B------:R-:W-:Y:S01]  /*f4b0*/  PRMT R123, R12, 0x7610, R123 ;  /* 0x000076100c7b7816 */ /* 0x000fe2000000007b */
[----:B------:R-:W-:Y:S02]  /*f4c0*/  IMAD.MOV.U32 R10, RZ, RZ, R57 ;  /* 0x000000ffff0a7224 */ /* 0x000fe400078e0039 */
[----:B------:R-:W-:Y:S01]  /*f4d0*/  IMAD.MOV.U32 R13, RZ, RZ, R59 ;  /* 0x000000ffff0d7224 */ /* 0x000fe200078e003b */
[----:B-1----:R-:W-:Y:S01]  /*f4e0*/  @P4 SHF.R.U32.HI R3, RZ, R11, R0 ;  /* 0x0000000bff034219 */ /* 0x002fe20000011600 */
[----:B------:R-:W-:Y:S01]  /*f4f0*/  IMAD.MOV.U32 R12, RZ, RZ, R54 ;  /* 0x000000ffff0c7224 */ /* 0x000fe200078e0036 */
[----:B------:R-:W-:Y:S01]  /*f500*/  PRMT R90, R10, 0x7610, R90 ;  /* 0x000076100a5a7816 */ /* 0x000fe2000000005a */
[----:B------:R-:W-:Y:S01]  /*f510*/  IMAD.MOV.U32 R10, RZ, RZ, R62 ;  /* 0x000000ffff0a7224 */ /* 0x000fe200078e003e */
[----:B------:R-:W-:Y:S01]  /*f520*/  PRMT R92, R13, 0x7610, R92 ;  /* 0x000076100d5c7816 */ /* 0x000fe2000000005c */
[----:B------:R-:W-:Y:S01]  /*f530*/  IMAD.MOV.U32 R11, RZ, RZ, R63 ;  /* 0x000000ffff0b7224 */ /* 0x000fe200078e003f */
[----:B------:R-:W-:Y:S01]  /*f540*/  SHF.R.S32.HI R13, RZ, 0x1f, R3 ;  /* 0x0000001fff0d7819 */ /* 0x000fe20000011403 */
[----:B------:R-:W-:Y:S01]  /*f550*/  IMAD.MOV.U32 R0, RZ, RZ, R61 ;  /* 0x000000ffff007224 */ /* 0x000fe200078e003d */
[----:B------:R-:W-:Y:S01]  /*f560*/  PRMT R107, R12, 0x7610, R107 ;  /* 0x000076100c6b7816 */ /* 0x000fe2000000006b */
[----:B------:R-:W-:Y:S01]  /*f570*/  IMAD.MOV.U32 R12, RZ, RZ, R58 ;  /* 0x000000ffff0c7224 */ /* 0x000fe200078e003a */
[----:B------:R-:W-:-:S02]  /*f580*/  PRMT R111, R10, 0x7610, R111 ;  /* 0x000076100a6f7816 */ /* 0x000fc4000000006f */
[----:B------:R-:W-:Y:S01]  /*f590*/  PRMT R112, R11, 0x7610, R112 ;  /* 0x000076100b707816 */ /* 0x000fe20000000070 */
[----:B------:R-:W-:Y:S01]  /*f5a0*/  IMAD.WIDE.U32 R10, R3, R84, R86 ;  /* 0x00000054030a7225 */ /* 0x000fe200078e0056 */
[----:B------:R-:W-:-:S03]  /*f5b0*/  PRMT R110, R0, 0x7610, R110 ;  /* 0x00007610006e7816 */ /* 0x000fc6000000006e */
[C---:B------:R-:W-:Y:S01]  /*f5c0*/  IMAD R84, R13.reuse, R84, RZ ;  /* 0x000000540d547224 */ /* 0x040fe200078e02ff */
[----:B------:R-:W-:Y:S01]  /*f5d0*/  PRMT R91, R12, 0x7610, R91 ;  /* 0x000076100c5b7816 */ /* 0x000fe2000000005b */
[-C--:B------:R-:W-:Y:S02]  /*f5e0*/  IMAD R0, R13, R14.reuse, RZ ;  /* 0x0000000e0d007224 */ /* 0x080fe400078e02ff */
[----:B------:R-:W-:-:S04]  /*f5f0*/  IMAD.WIDE.U32 R12, R3, R14, R8 ;  /* 0x0000000e030c7225 */ /* 0x000fc800078e0008 */
[C---:B------:R-:W-:Y:S02]  /*f600*/  IMAD R9, R3.reuse, R85, R84 ;  /* 0x0000005503097224 */ /* 0x040fe400078e0254 */
[----:B------:R-:W-:Y:S02]  /*f610*/  IMAD R3, R3, R15, R0 ;  /* 0x0000000f03037224 */ /* 0x000fe400078e0200 */
[----:B------:R-:W-:Y:S01]  /*f620*/  IMAD.MOV.U32 R88, RZ, RZ, R56 ;  /* 0x000000ffff587224 */ /* 0x000fe200078e0038 */
[----:B------:R-:W-:Y:S01]  /*f630*/  LEA R8, P4, R10, UR4, 0x1 ;  /* 0x000000040a087c11 */ /* 0x000fe2000f8808ff */
[----:B------:R-:W-:Y:S01]  /*f640*/  IMAD.IADD R9, R11, 0x1, R9 ;  /* 0x000000010b097824 */ /* 0x000fe200078e0209 */
[----:B------:R-:W-:Y:S01]  /*f650*/  LEA R0, P5, R12, UR6, 0x1 ;  /* 0x000000060c007c11 */ /* 0x000fe2000f8a08ff */
[----:B------:R-:W-:Y:S01]  /*f660*/  IMAD.IADD R3, R13, 0x1, R3 ;  /* 0x000000010d037824 */ /* 0x000fe200078e0203 */
[----:B------:R-:W-:Y:S01]  /*f670*/  PRMT R89, R88, 0x7610, R89 ;  /* 0x0000761058597816 */ /* 0x000fe20000000059 */
[----:B------:R-:W-:Y:S01]  /*f680*/  IMAD.MOV.U32 R88, RZ, RZ, R60 ;  /* 0x000000ffff587224 */ /* 0x000fe200078e003c */
[----:B------:R-:W-:Y:S01]  /*f690*/  UMOV UR4, 0xffffffff ;  /* 0xffffffff00047882 */ /* 0x000fe20000000000 */
[----:B------:R-:W-:-:S02]  /*f6a0*/  IMAD.MOV.U32 R86, RZ, RZ, R80 ;  /* 0x000000ffff567224 */ /* 0x000fc400078e0050 */
[----:B------:R-:W-:Y:S02]  /*f6b0*/  IMAD.MOV.U32 R14, RZ, RZ, R81 ;  /* 0x000000ffff0e7224 */ /* 0x000fe400078e0051 */
[----:B------:R-:W-:Y:S01]  /*f6c0*/  IMAD.MOV.U32 R15, RZ, RZ, R82 ;  /* 0x000000ffff0f7224 */ /* 0x000fe200078e0052 */
[----:B------:R-:W-:Y:S02]  /*f6d0*/  LEA.HI.X R9, R10, UR5, R9, 0x1, P4 ;  /* 0x000000050a097c11 */ /* 0x000fe4000a0f0c09 */
[----:B------:R-:W-:Y:S02]  /*f6e0*/  LEA.HI.X R3, R12, UR7, R3, 0x1, P5 ;  /* 0x000000070c037c11 */ /* 0x000fe4000a8f0c03 */
[----:B------:R-:W-:Y:S02]  /*f6f0*/  PRMT R109, R88, 0x7610, R109 ;  /* 0x00007610586d7816 */ /* 0x000fe4000000006d */
[----:B------:R-:W-:Y:S02]  /*f700*/  PRMT R103, R86, 0x7610, R103 ;  /* 0x0000761056677816 */ /* 0x000fe40000000067 */
[----:B------:R-:W-:-:S02]  /*f710*/  PRMT R102, R14, 0x7610, R102 ;  /* 0x000076100e667816 */ /* 0x000fc40000000066 */
[----:B------:R-:W-:Y:S02]  /*f720*/  PRMT R101, R15, 0x7610, R101 ;  /* 0x000076100f657816 */ /* 0x000fe40000000065 */
[----:B--2---:R-:W-:Y:S01]  /*f730*/  LEA.HI R10, R93, R93, RZ, 0x1 ;  /* 0x0000005d5d0a7211 */ /* 0x004fe200078f08ff */
[----:B------:R-:W-:Y:S06]  /*f740*/  BRA.DIV UR4, `(.L_x_1516) ;  /* 0x000001aa04207947 */ /* 0x000fec000b800000 */
.L_x_1826:
[----:B------:R-:W-:-:S03]  /*f750*/  UMOV UR4, 0xffffffff ;  /* 0xffffffff00047882 */ /* 0x000fc60000000000 */
[----:B------:R-:W-:Y:S05]  /*f760*/  BRA.DIV UR4, `(.L_x_1517) ;  /* 0x000001aa04407947 */ /* 0x000fea000b800000 */
.L_x_1829:
[----:B------:R-:W-:-:S03]  /*f770*/  UMOV UR4, 0xffffffff ;  /* 0xffffffff00047882 */ /* 0x000fc60000000000 */
[----:B------:R-:W-:Y:S05]  /*f780*/  BRA.DIV UR4, `(.L_x_1518) ;  /* 0x000001aa04607947 */ /* 0x000fea000b800000 */
.L_x_1832:
[----:B------:R-:W-:-:S03]  /*f790*/  UMOV UR4, 0xffffffff ;  /* 0xffffffff00047882 */ /* 0x000fc60000000000 */
[----:B------:R-:W-:Y:S05]  /*f7a0*/  BRA.DIV UR4, `(.L_x_1519) ;  /* 0x000001aa04807947 */ /* 0x000fea000b800000 */
.L_x_1835:
[----:B------:R-:W-:-:S03]  /*f7b0*/  UMOV UR4, 0xffffffff ;  /* 0xffffffff00047882 */ /* 0x000fc60000000000 */
[----:B------:R-:W-:Y:S05]  /*f7c0*/  BRA.DIV UR4, `(.L_x_1520) ;  /* 0x000001aa04a07947 */ /* 0x000fea000b800000 */
.L_x_1838:
[----:B------:R-:W-:-:S03]  /*f7d0*/  UMOV UR4, 0xffffffff ;  /* 0xffffffff00047882 */ /* 0x000fc60000000000 */
[----:B------:R-:W-:Y:S05]  /*f7e0*/  BRA.DIV UR4, `(.L_x_1521) ;  /* 0x000001aa04c07947 */ /* 0x000fea000b800000 */
.L_x_1841:
[----:B------:R-:W-:-:S03]  /*f7f0*/  UMOV UR4, 0xffffffff ;  /* 0xffffffff00047882 */ /* 0x000fc60000000000 */
[----:B------:R-:W-:Y:S05]  /*f800*/  BRA.DIV UR4, `(.L_x_1522) ;  /* 0x000001aa04e07947 */ /* 0x000fea000b800000 */
.L_x_1844:
[----:B------:R-:W-:-:S03]  /*f810*/  UMOV UR4, 0xffffffff ;  /* 0xffffffff00047882 */ /* 0x000fc60000000000 */
[----:B------:R-:W-:Y:S05]  /*f820*/  BRA.DIV UR4, `(.L_x_1523) ;  /* 0x000001ae04007947 */ /* 0x000fea000b800000 */
.L_x_1847:
[----:B------:R-:W-:-:S03]  /*f830*/  UMOV UR4, 0xffffffff ;  /* 0xffffffff00047882 */ /* 0x000fc60000000000 */
[----:B------:R-:W-:Y:S05]  /*f840*/  BRA.DIV UR4, `(.L_x_1524) ;  /* 0x000001ae04207947 */ /* 0x000fea000b800000 */
.L_x_1850:
[----:B------:R-:W-:-:S03]  /*f850*/  UMOV UR4, 0xffffffff ;  /* 0xffffffff00047882 */ /* 0x000fc60000000000 */
[----:B------:R-:W-:Y:S05]  /*f860*/  BRA.DIV UR4, `(.L_x_1525) ;  /* 0x000001ae04407947 */ /* 0x000fea000b800000 */
.L_x_1853:
[----:B------:R-:W-:-:S03]  /*f870*/  UMOV UR4, 0xffffffff ;  /* 0xffffffff00047882 */ /* 0x000fc60000000000 */
[----:B------:R-:W-:Y:S05]  /*f880*/  BRA.DIV UR4, `(.L_x_1526) ;  /* 0x000001ae04607947 */ /* 0x000fea000b800000 */
.L_x_1856:
[----:B------:R-:W-:-:S03]  /*f890*/  UMOV UR4, 0xffffffff ;  /* 0xffffffff00047882 */ /* 0x000fc60000000000 */
[----:B------:R-:W-:Y:S05]  /*f8a0*/  BRA.DIV UR4, `(.L_x_1527) ;  /* 0x000001ae04807947 */ /* 0x000fea000b800000 */
.L_x_1859:
[----:B------:R-:W-:-:S03]  /*f8b0*/  UMOV UR4, 0xffffffff ;  /* 0xffffffff00047882 */ /* 0x000fc60000000000 */
[----:B------:R-:W-:Y:S05]  /*f8c0*/  BRA.DIV UR4, `(.L_x_1528) ;  /* 0x000001ae04a07947 */ /* 0x000fea000b800000 */
.L_x_1862:
[----:B------:R-:W-:Y:S01]  /*f8d0*/  UMOV UR4, 0xffffffff ;  /* 0xffffffff00047882 */ /* 0x000fe20000000000 */
[----:B------:R-:W-:Y:S02]  /*f8e0*/  LOP3.LUT R10, R10, 0xfffffffe, RZ, 0xc0, !PT ;  /* 0xfffffffe0a0a7812 */ /* 0x000fe400078ec0ff */
[----:B------:R-:W-:Y:S05]  /*f8f0*/  BRA.DIV UR4, `(.L_x_1529) ;  /* 0x000001ae04bc7947 */ /* 0x000fea000b800000 */
.L_x_1865:
[----:B------:R-:W-:Y:S01]  /*f900*/  UMOV UR4, 0xffffffff ;  /* 0xffffffff00047882 */ /* 0x000fe20000000000 */
[----:B------:R-:W-:Y:S02]  /*f910*/  IMAD.IADD R9, R93, 0x1, -R10 ;  /* 0x000000015d097824 */ /* 0x000fe400078e0a0a */
[----:B------:R-:W-:Y:S05]  /*f920*/  BRA.DIV UR4, `(.L_x_1530) ;  /* 0x000001ae04d87947 */ /* 0x000fea000b800000 */
.L_x_1868:
[----:B------:R-:W-:Y:S01]  /*f930*/  UMOV UR4, 0xffffffff ;  /* 0xffffffff00047882 */ /* 0x000fe20000000000 */
[----:B------:R-:W-:Y:S01]  /*f940*/  SHF.L.U32 R9, R9, 0x1f, RZ ;  /* 0x0000001f09097819 */ /* 0x000fe200000006ff */
[----:B------:R-:W-:Y:S01]  /*f950*/  IMAD.MOV.U32 R3, RZ, RZ, R83 ;  /* 0x000000ffff037224 */ /* 0x000fe200078e0053 */
[----:B------:R-:W-:Y:S06]  /*f960*/  BRA.DIV UR4, `(.L_x_1531) ;  /* 0x000001ae04f07947 */ /* 0x000fec000b800000 */
.L_x_1871:
[----:B------:R-:W0:Y:S01]  /*f970*/  SYNCS.PHASECHK.TRANS64.TRYWAIT P4, [R16+URZ+0x30800], R9 ;  /* 0x03080009100075a7 */ /* 0x000e22000808017f */
[----:B------:R-:W-:Y:S01]  /*f980*/  IMAD.MOV.U32 R8, RZ, RZ, R66 ;  /* 0x000000ffff087224 */ /* 0x000fe200078e0042 */
[----:B------:R-:W-:Y:S01]  /*f990*/  PRMT R113, R3, 0x7610, R113 ;  /* 0x0000761003717816 */ /* 0x000fe20000000071 */
        /* <DEDUP_REMOVED lines=27> */
[----:B------:R-:W-:-:S02]  /*fb50*/  SHF.R.S32.HI R0, RZ, 0x1f, R225 ;  /* 0x0000001fff007819 */ /* 0x000fc400000114e1 */
[----:B------:R-:W-:Y:S01]  /*fb60*/  PRMT R85, R8, 0x7610, R85 ;  /* 0x0000761008557816 */ /* 0x000fe20000000055 */
[----:B------:R-:W-:Y:S01]  /*fb70*/  IMAD.MOV.U32 R8, RZ, RZ, R79 ;  /* 0x000000ffff087224 */ /* 0x000fe200078e004f */
[----:B------:R-:W-:Y:S02]  /*fb80*/  PRMT R86, R10, 0x7610, R86 ;  /* 0x000076100a567816 */ /* 0x000fe40000000056 */
[----:B------:R-:W-:Y:S02]  /*fb90*/  PRMT R87, R11, 0x7610, R87 ;  /* 0x000076100b577816 */ /* 0x000fe40000000057 */
[----:B------:R-:W-:Y:S01]  /*fba0*/  LEA.HI R0, R0, R225, RZ, 0x3 ;  /* 0x000000e100007211 */ /* 0x000fe200078f18ff */
[----:B0-----:R-:W-:Y:S06]  /*fbb0*/  @!P4 BRA `(.L_x_1533) ;  /* 0x000001ac0084c947 */ /* 0x001fec0003800000 */
.L_x_1872:
[----:B------:R-:W-:Y:S05]  /*fbc0*/  BSYNC B1 ;  /* 0x0000000000017941 */ /* 0x000fea0003800000 */
.L_x_1532:
[----:B------:R-:W-:Y:S01]  /*fbd0*/  BSSY B1, `(.L_x_1534) ;  /* 0x00000df000017945 */ /* 0x000fe20003800000 */
[----:B------:R-:W-:Y:S02]  /*fbe0*/  PRMT R88, R8, 0x7610, R88 ;  /* 0x0000761008587816 */ /* 0x000fe40000000058 */
[----:B------:R-:W-:Y:S01]  /*fbf0*/  SHF.R.S32.HI R0, RZ, 0x3, R0 ;  /* 0x00000003ff007819 */ /* 0x000fe20000011400 */
[----:B------:R-:W-:Y:S06]  /*fc00*/  @P0 BRA `(.L_x_1535) ;  /* 0x0000000c006c0947 */ /* 0x000fec0003800000 */
[----:B------:R1:W5:Y:S01]  /*fc10*/  LDL R156, [R1+0x38] ;  /* 0x00003800019c7983 */ /* 0x0003620000100800 */
[----:B------:R-:W2:Y:S03]  /*fc20*/  LDC R139, c[0x0][0x3d4] ;  /* 0x0000f500ff8b7b82 */ /* 0x000ea60000000800 */
[----:B------:R1:W5:Y:S04]  /*fc30*/  LDL R154, [R1+0x44] ;  /* 0x00004400019a7983 */ /* 0x0003680000100800 */
[----:B------:R1:W5:Y:S01]  /*fc40*/  LDL R152, [R1+0x48] ;  /* 0x0000480001987983 */ /* 0x0003620000100800 */
[----:B------:R-:W-:Y:S01]  /*fc50*/  BSSY B2, `(.L_x_1536) ;  /* 0x000006d000027945 */ /* 0x000fe20003800000 */
[----:B--2---:R-:W-:-:S02]  /*fc60*/  ISETP.GE.AND P0, PT, R228, R139, PT ;  /* 0x0000008be400720c */ /* 0x004fc40003f06270 */
[----:B------:R-:W-:-:S11]  /*fc70*/  ISETP.GE.AND P4, PT, R225, R139, PT ;  /* 0x0000008be100720c */ /* 0x000fd60003f86270 */
[----:B-1----:R-:W-:Y:S05]  /*fc80*/  @P0 BRA `(.L_x_1537) ;  /* 0x0000000400a40947 */ /* 0x002fea0003800000 */
[----:B------:R-:W2:Y:S04]  /*fc90*/  LDL R10, [R1+0x20] ;  /* 0x00002000010a7983 */ /* 0x000ea80000100800 */
[----:B------:R-:W3:Y:S01]  /*fca0*/  LDL R157, [R1+0x4c] ;  /* 0x00004c00019d7983 */ /* 0x000ee20000100800 */
[----:B------:R-:W-:Y:S02]  /*fcb0*/  SHF.R.U32.HI R149, RZ, 0x10, R29 ;  /* 0x00000010ff957819 */ /* 0x000fe4000001161d */
[----:B------:R-:W-:Y:S02]  /*fcc0*/  SHF.R.U64 R145, R30, 0x10, R31 ;  /* 0x000000101e917819 */ /* 0x000fe4000000121f */
[----:B------:R-:W-:Y:S02]  /*fcd0*/  SHF.R.U64 R30, R24, 0x10, R25 ;  /* 0x00000010181e7819 */ /* 0x000fe40000001219 */
[----:B------:R-:W-:-:S02]  /*fce0*/  SHF.R.U64 R144, R28, 0x10, R29 ;  /* 0x000000101c907819 */ /* 0x000fc4000000121d */
[----:B------:R-:W-:Y:S02]  /*fcf0*/  PRMT R148, R142, 0x5410, R149 ;  /* 0x000054108e947816 */ /* 0x000fe40000000095 */
[----:B------:R-:W-:Y:S02]  /*fd00*/  SHF.R.U32.HI R29, RZ, 0x10, R25 ;  /* 0x00000010ff1d7819 */ /* 0x000fe40000011619 */
[----:B------:R-:W-:Y:S02]  /*fd10*/  PRMT R149, R141, 0x5410, R30 ;  /* 0x000054108d957816 */ /* 0x000fe4000000001e */
[----:B------:R-:W-:Y:S02]  /*fd20*/  PRMT R147, R143, 0x5410, R144 ;  /* 0x000054108f937816 */ /* 0x000fe40000000090 */
[----:B------:R-:W-:Y:S02]  /*fd30*/  SHF.R.U32.HI R31, RZ, 0x10, R31 ;  /* 0x00000010ff1f7819 */ /* 0x000fe4000001161f */
[----:B------:R-:W-:-:S02]  /*fd40*/  SHF.R.U64 R28, R26, 0x10, R27 ;  /* 0x000000101a1c7819 */ /* 0x000fc4000000121b */
[----:B------:R-:W-:Y:S02]  /*fd50*/  PRMT R150, R140, 0x5410, R29 ;  /* 0x000054108c967816 */ /* 0x000fe4000000001d */
[----:B------:R-:W-:Y:S02]  /*fd60*/  SHF.R.U32.HI R26, RZ, 0x10, R27 ;  /* 0x00000010ff1a7819 */ /* 0x000fe4000001161b */
[----:B------:R-:W-:Y:S01]  /*fd70*/  PRMT R24, R92, 0x5432, R31 ;  /* 0x000054325c187816 */ /* 0x000fe2000000001f */
[----:B------:R-:W-:Y:S01]  /*fd80*/  IMAD.U32 R151, R150, 0x10000, RZ ;  /* 0x0001000096977824 */ /* 0x000fe200078e00ff */
[----:B------:R-:W-:Y:S02]  /*fd90*/  PRMT R27, R23, 0x5432, R28 ;  /* 0x00005432171b7816 */ /* 0x000fe4000000001c */
[----:B------:R-:W-:Y:S02]  /*fda0*/  PRMT R26, R21, 0x5432, R26 ;  /* 0x00005432151a7816 */ /* 0x000fe4000000001a */
[----:B------:R-:W-:-:S02]  /*fdb0*/  PRMT R25, R94, 0x5432, R145 ;  /* 0x000054325e197816 */ /* 0x000fc40000000091 */
[----:B------:R-:W-:Y:S02]  /*fdc0*/  LOP3.LUT R150, R150, 0xffff0000, RZ, 0xc0, !PT ;  /* 0xffff000096967812 */ /* 0x000fe400078ec0ff */
[----:B--2---:R-:W-:-:S04]  /*fdd0*/  LEA.HI R8, R139, R10, RZ, 0x1d ;  /* 0x0000000a8b087211 */ /* 0x004fc800078fe8ff */
[----:B------:R-:W-:Y:S01]  /*fde0*/  SHF.R.S32.HI R11, RZ, 0x1f, R8 ;  /* 0x0000001fff0b7819 */ /* 0x000fe20000011408 */
[----:B0-----:R-:W-:-:S03]  /*fdf0*/  IMAD.SHL.U32 R9, R8, 0x8, RZ ;  /* 0x0000000808097824 */ /* 0x001fc600078e00ff */
[----:B------:R-:W-:Y:S02]  /*fe00*/  LEA.HI R11, R11, R8, RZ, 0x3 ;  /* 0x000000080b0b7211 */ /* 0x000fe400078f18ff */
[----:B------:R-:W-:-:S03]  /*fe10*/  LOP3.LUT R9, R9, 0x38, RZ, 0xc0, !PT ;  /* 0x0000003809097812 */ /* 0x000fc600078ec0ff */
[----:B------:R-:W-:Y:S01]  /*fe20*/  IMAD.SHL.U32 R11, R11, 0x400, RZ ;  /* 0x000004000b0b7824 */ /* 0x000fe200078e00ff */
[----:B-----5:R-:W-:-:S04]  /*fe30*/  LOP3.LUT R9, R9, 0x1c0, R156, 0xf8, !PT ;  /* 0x000001c009097812 */ /* 0x020fc800078ef89c */
[----:B------:R-:W-:Y:S02]  /*fe40*/  LOP3.LUT R8, R9, R154, RZ, 0x3c, !PT ;  /* 0x0000009a09087212 */ /* 0x000fe400078e3cff */
[----:B------:R-:W-:-:S04]  /*fe50*/  LOP3.LUT R11, R11, 0x7fffe000, RZ, 0xc0, !PT ;  /* 0x7fffe0000b0b7812 */ /* 0x000fc800078ec0ff */
[----:B------:R-:W-:Y:S02]  /*fe60*/  IADD3 R13, R8, R11, R152 ;  /* 0x0000000b080d7210 */ /* 0x000fe40007ffe098 */
[----:B---3--:R-:W0:Y:S03]  /*fe70*/  LDS.128 R8, [R157] ;  /* 0x000000009d087984 */ /* 0x008e260000000c00 */
        /* <DEDUP_REMOVED lines=14> */
[----:B------:R-:W-:Y:S01]  /*ff60*/  IMAD.U32 R13, R149, 0x10000, RZ ;  /* 0x00010000950d7824 */ /* 0x000fe200078e00ff */
[C---:B------:R-:W-:Y:S01]  /*ff70*/  LOP3.LUT R11, R14.reuse, 0xffff0000, RZ, 0xc0, !PT ;  /* 0xffff00000e0b7812 */ /* 0x040fe200078ec0ff */
[----:B------:R-:W-:Y:S01]  /*ff80*/  IMAD.U32 R12, R147, 0x10000, RZ ;  /* 0x00010000930c7824 */ /* 0x000fe200078e00ff */
[----:B------:R-:W-:Y:S01]  /*ff90*/  LOP3.LUT R149, R149, 0xffff0000, RZ, 0xc0, !PT ;  /* 0xffff000095957812 */ /* 0x000fe200078ec0ff */
[----:B------:R-:W-:Y:S01]  /*ffa0*/  FMUL.FTZ R153, R141, R13 ;  /* 0x0000000d8d997220 */ /* 0x000fe20000410000 */
[----:B------:R-:W-:-:S02]  /*ffb0*/  IMAD.U32 R145, R14, 0x10000, RZ ;  /* 0x000100000e917824 */ /* 0x000fc400078e00ff */
[-C--:B------:R-:W-:Y:S01]  /*ffc0*/  FMUL.FTZ R141, R141, R12.reuse ;  /* 0x0000000c8d8d7220 */ /* 0x080fe20000410000 */
[C---:B------:R-:W-:Y:S01]  /*ffd0*/  IMAD.U32 R146, R15.reuse, 0x10000, RZ ;  /* 0x000100000f927824 */ /* 0x040fe200078e00ff */
[----:B------:R-:W-:Y:S01]  /*ffe0*/  LOP3.LUT R14, R15, 0xffff0000, RZ, 0xc0, !PT ;  /* 0xffff00000f0e7812 */ /* 0x000fe200078ec0ff */
[----:B------:R-:W-:Y:S01]  /*fff0*/  FFMA.FTZ R12, R28, R12, -R153 ;  /* 0x0000000c1c0c7223 */ /* 0x000fe20000010899 */
[----:B------:R-:W-:Y:S02]  /*10000*/  IMAD.U32 R15, R148, 0x10000, RZ ;  /* 0x00010000940f7824 */ /* 0x000fe400078e00ff */
[----:B------:R-:W-:Y:S01]  /*10010*/  FMUL.FTZ R155, R143, R151 ;  /* 0x000000978f9b7220 */ /* 0x000fe20000410000 */
[----:B------:R-:W-:Y:S02]  /*10020*/  IMAD.U32 R153, R26, 0x10000, RZ ;  /* 0x000100001a997824 */ /* 0x000fe400078e00ff */
[----:B------:R-:W-:Y:S01]  /*10030*/  FFMA.FTZ R13, R28, R13, R141 ;  /* 0x0000000d1c0d7223 */ /* 0x000fe2000001008d */
[----:B------:R-:W-:Y:S01]  /*10040*/  LOP3.LUT R147, R147, 0xffff0000, RZ, 0xc0, !PT ;  /* 0xffff000093937812 */ /* 0x000fe200078ec0ff */
[----:B------:R-:W-:-:S02]  /*10050*/  IMAD.U32 R141, R24, 0x10000, RZ ;  /* 0x00010000188d7824 */ /* 0x000fc400078e00ff */
[-C--:B------:R-:W-:Y:S01]  /*10060*/  FMUL.FTZ R143, R143, R15.reuse ;  /* 0x0000000f8f8f7220 */ /* 0x080fe20000410000 */
[----:B------:R-:W-:Y:S01]  /*10070*/  FFMA.FTZ R155, R30, R15, -R155 ;  /* 0x0000000f1e9b7223 */ /* 0x000fe2000001089b */
[----:B------:R-:W-:Y:S01]  /*10080*/  FMUL.FTZ R28, R142, R149 ;  /* 0x000000958e1c7220 */ /* 0x000fe20000410000 */
[----:B------:R-:W-:Y:S01]  /*10090*/  FMUL.FTZ R15, R146, R153 ;  /* 0x00000099920f7220 */ /* 0x000fe20000410000 */
[----:B------:R-:W-:Y:S01]  /*100a0*/  LOP3.LUT R148, R148, 0xffff0000, RZ, 0xc0, !PT ;  /* 0xffff000094947812 */ /* 0x000fe200078ec0ff */
[----:B------:R-:W-:Y:S01]  /*100b0*/  FMUL.FTZ R146, R146, R141 ;  /* 0x0000008d92927220 */ /* 0x000fe20000410000 */
[----:B------:R-:W-:Y:S01]  /*100c0*/  FMUL.FTZ R142, R142, R147 ;  /* 0x000000938e8e7220 */ /* 0x000fe20000410000 */
[----:B------:R-:W-:Y:S01]  /*100d0*/  FFMA.FTZ R143, R30, R151, R143 ;  /* 0x000000971e8f7223 */ /* 0x000fe2000001008f */
[----:B------:R-:W-:Y:S01]  /*100e0*/  FFMA.FTZ R147, R29, R147, -R28 ;  /* 0x000000931d937223 */ /* 0x000fe2000001081c */
[----:B------:R-:W-:Y:S01]  /*100f0*/  FFMA.FTZ R141, R140, R141, -R15 ;  /* 0x0000008d8c8d7223 */ /* 0x000fe2000001080f */
[----:B------:R-:W-:-:S02]  /*10100*/  IMAD.U32 R30, R27, 0x10000, RZ ;  /* 0x000100001b1e7824 */ /* 0x000fc400078e00ff */
[----:B------:R-:W-:Y:S01]  /*10110*/  FMUL.FTZ R15, R144, R148 ;  /* 0x00000094900f7220 */ /* 0x000fe20000410000 */
[----:B------:R-:W-:Y:S02]  /*10120*/  IMAD.U32 R28, R25, 0x10000, RZ ;  /* 0x00010000191c7824 */ /* 0x000fe400078e00ff */
[----:B------:R-:W-:Y:S01]  /*10130*/  FFMA.FTZ R153, R140, R153, R146 ;  /* 0x000000998c997223 */ /* 0x000fe20000010092 */
[----:B------:R-:W-:Y:S01]  /*10140*/  FMUL.FTZ R140, R144, R150 ;  /* 0x00000096908c7220 */ /* 0x000fe20000410000 */
[----:B------:R-:W-:Y:S01]  /*10150*/  FFMA.FTZ R142, R29, R149, R142 ;  /* 0x000000951d8e7223 */ /* 0x000fe2000001008e */
[C---:B------:R-:W-:Y:S01]  /*10160*/  FMUL.FTZ R144, R145.reuse, R30 ;  /* 0x0000001e91907220 */ /* 0x040fe20000410000 */
[----:B------:R-:W-:Y:S01]  /*10170*/  FMUL.FTZ R146, R145, R28 ;  /* 0x0000001c91927220 */ /* 0x000fe20000410000 */
[----:B------:R-:W-:Y:S01]  /*10180*/  LOP3.LUT R27, R27, 0xffff0000, RZ, 0xc0, !PT ;  /* 0xffff00001b1b7812 */ /* 0x000fe200078ec0ff */
[----:B------:R-:W-:Y:S01]  /*10190*/  FFMA.FTZ R150, R31, R150, R15 ;  /* 0x000000961f967223 */ /* 0x000fe2000001000f */
[----:B------:R-:W-:Y:S01]  /*101a0*/  LOP3.LUT R25, R25, 0xffff0000, RZ, 0xc0, !PT ;  /* 0xffff000019197812 */ /* 0x000fe200078ec0ff */
[C---:B------:R-:W-:Y:S01]  /*101b0*/  FFMA.FTZ R144, R9.reuse, R28, -R144 ;  /* 0x0000001c09907223 */ /* 0x040fe20000010890 */
[----:B------:R-:W-:Y:S01]  /*101c0*/  LOP3.LUT R29, R26, 0xffff0000, RZ, 0xc0, !PT ;  /* 0xffff00001a1d7812 */ /* 0x000fe200078ec0ff */
[----:B------:R-:W-:Y:S01]  /*101d0*/  FFMA.FTZ R146, R9, R30, R146 ;  /* 0x0000001e09927223 */ /* 0x000fe20000010092 */
[----:B------:R-:W-:Y:S01]  /*101e0*/  LOP3.LUT R15, R24, 0xffff0000, RZ, 0xc0, !PT ;  /* 0xffff0000180f7812 */ /* 0x000fe200078ec0ff */
[C---:B------:R-:W-:Y:S01]  /*101f0*/  FMUL.FTZ R9, R11.reuse, R27 ;  /* 0x0000001b0b097220 */ /* 0x040fe20000410000 */
[----:B------:R-:W-:Y:S01]  /*10200*/  FMUL.FTZ R24, R11, R25 ;  /* 0x000000190b187220 */ /* 0x000fe20000410000 */
[C---:B------:R-:W-:Y:S01]  /*10210*/  FMUL.FTZ R11, R14.reuse, R29 ;  /* 0x0000001d0e0b7220 */ /* 0x040fe20000410000 */
[----:B------:R-:W-:Y:S01]  /*10220*/  FFMA.FTZ R140, R31, R148, -R140 ;  /* 0x000000941f8c7223 */ /* 0x000fe2000001088c */
[----:B------:R-:W-:Y:S01]  /*10230*/  FMUL.FTZ R14, R14, R15 ;  /* 0x0000000f0e0e7220 */ /* 0x000fe20000410000 */
[C---:B------:R-:W-:Y:S01]  /*10240*/  FFMA.FTZ R27, R8.reuse, R27, R24 ;  /* 0x0000001b081b7223 */ /* 0x040fe20000010018 */
[----:B------:R-:W-:Y:S01]  /*10250*/  FFMA.FTZ R25, R8, R25, -R9 ;  /* 0x0000001908197223 */ /* 0x000fe20000010809 */
[C---:B------:R-:W-:Y:S01]  /*10260*/  FFMA.FTZ R24, R10.reuse, R15, -R11 ;  /* 0x0000000f0a187223 */ /* 0x040fe2000001080b */
[----:B------:R-:W-:Y:S01]  /*10270*/  FFMA.FTZ R26, R10, R29, R14 ;  /* 0x0000001d0a1a7223 */ /* 0x000fe2000001000e */
[----:B------:R-:W-:-:S02]  /*10280*/  F2FP.BF16.F32.PACK_AB R8, R147, R12 ;  /* 0x0000000c9308723e */ /* 0x000fc400000010ff */
[----:B------:R-:W-:Y:S02]  /*10290*/  F2FP.BF16.F32.PACK_AB R12, R142, R13 ;  /* 0x0000000d8e0c723e */ /* 0x000fe400000010ff */
        /* <DEDUP_REMOVED lines=8> */
.L_x_1537:
[----:B------:R-:W-:Y:S05]  /*10320*/  BSYNC B2 ;  /* 0x0000000000027941 */ /* 0x000fea0003800000 */
.L_x_1536:
[----:B------:R-:W-:Y:S05]  /*10330*/  @P4 BRA `(.L_x_1535) ;  /* 0x0000000400a04947 */ /* 0x000fea0003800000 */
[----:B-1----:R-:W2:Y:S01]  /*10340*/  LDL R138, [R1+0x90] ;  /* 0x00009000018a7983 */ /* 0x002ea20000100800 */
[----:B------:R-:W-:Y:S02]  /*10350*/  LEA.HI R139, R139, R0, RZ, 0x1d ;  /* 0x000000008b8b7211 */ /* 0x000fe400078fe8ff */
[----:B------:R-:W-:Y:S02]  /*10360*/  SHF.R.U64 R25, R4, 0x10, R5 ;  /* 0x0000001004197819 */ /* 0x000fe40000001205 */
[----:B------:R-:W-:Y:S01]  /*10370*/  SHF.R.S32.HI R10, RZ, 0x1f, R139 ;  /* 0x0000001fff0a7819 */ /* 0x000fe2000001148b */
[----:B------:R-:W-:Y:S01]  /*10380*/  IMAD.SHL.U32 R8, R139, 0x8, RZ ;  /* 0x000000088b087824 */ /* 0x000fe200078e00ff */
[----:B------:R-:W-:Y:S02]  /*10390*/  SHF.R.U32.HI R4, RZ, 0x10, R5 ;  /* 0x00000010ff047819 */ /* 0x000fe40000011605 */
[----:B------:R-:W-:Y:S02]  /*103a0*/  LEA.HI R10, R10, R139, RZ, 0x3 ;  /* 0x0000008b0a0a7211 */ /* 0x000fe400078f18ff */
[----:B------:R-:W-:-:S02]  /*103b0*/  LOP3.LUT R8, R8, 0x38, RZ, 0xc0, !PT ;  /* 0x0000003808087812 */ /* 0x000fc400078ec0ff */
[--C-:B------:R-:W-:Y:S01]  /*103c0*/  SHF.R.U64 R5, R6, 0x10, R7.reuse ;  /* 0x0000001006057819 */ /* 0x100fe20000001207 */
[----:B------:R-:W-:Y:S01]  /*103d0*/  IMAD.SHL.U32 R10, R10, 0x400, RZ ;  /* 0x000004000a0a7824 */ /* 0x000fe200078e00ff */
[----:B-----5:R-:W-:Y:S02]  /*103e0*/  LOP3.LUT R8, R8, 0x1c0, R156, 0xf8, !PT ;  /* 0x000001c008087812 */ /* 0x020fe400078ef89c */
[----:B------:R-:W-:Y:S02]  /*103f0*/  SHF.R.U32.HI R6, RZ, 0x10, R7 ;  /* 0x00000010ff067819 */ /* 0x000fe40000011607 */
[----:B0-----:R-:W-:Y:S02]  /*10400*/  LOP3.LUT R9, R8, R154, RZ, 0x3c, !PT ;  /* 0x0000009a08097212 */ /* 0x001fe400078e3cff */
[----:B------:R-:W-:Y:S02]  /*10410*/  LOP3.LUT R10, R10, 0x7fffe000, RZ, 0xc0, !PT ;  /* 0x7fffe0000a0a7812 */ /* 0x000fe400078ec0ff */
[----:B------:R-:W-:-:S02]  /*10420*/  SHF.R.U64 R29, R44, 0x10, R45 ;  /* 0x000000102c1d7819 */ /* 0x000fc4000000122d */
[----:B------:R-:W-:Y:S02]  /*10430*/  IADD3 R13, R9, R10, R152 ;  /* 0x0000000a090d7210 */ /* 0x000fe40007ffe098 */
[----:B------:R-:W-:Y:S02]  /*10440*/  PRMT R126, R126, 0x5410, R25 ;  /* 0x000054107e7e7816 */ /* 0x000fe40000000019 */
[----:B------:R-:W-:Y:S01]  /*10450*/  PRMT R127, R127, 0x5410, R4 ;  /* 0x000054107f7f7816 */ /* 0x000fe20000000004 */
[----:B------:R-:W-:Y:S01]  /*10460*/  IMAD R24, R13, 0x2, R16 ;  /* 0x000000020d187824 */ /* 0x000fe200078e0210 */
[----:B------:R-:W-:Y:S01]  /*10470*/  PRMT R124, R124, 0x5410, R5 ;  /* 0x000054107c7c7816 */ /* 0x000fe20000000005 */
[----:B------:R-:W-:Y:S01]  /*10480*/  IMAD.U32 R30, R126, 0x10000, RZ ;  /* 0x000100007e1e7824 */ /* 0x000fe200078e00ff */
[----:B------:R-:W-:Y:S01]  /*10490*/  PRMT R125, R125, 0x5410, R6 ;  /* 0x000054107d7d7816 */ /* 0x000fe20000000006 */
[----:B------:R-:W-:Y:S01]  /*104a0*/  IMAD.U32 R31, R127, 0x10000, RZ ;  /* 0x000100007f1f7824 */ /* 0x000fe200078e00ff */
[----:B------:R-:W0:Y:S01]  /*104b0*/  LDS.128 R12, [R24+0x10400] ;  /* 0x01040000180c7984 */ /* 0x000e220000000c00 */
[----:B------:R-:W-:-:S02]  /*104c0*/  PRMT R128, R128, 0x5410, R29 ;  /* 0x0000541080807816 */ /* 0x000fc4000000001d */
[----:B------:R-:W-:Y:S02]  /*104d0*/  SHF.R.U32.HI R44, RZ, 0x10, R45 ;  /* 0x00000010ff2c7819 */ /* 0x000fe4000001162d */
[--C-:B------:R-:W-:Y:S01]  /*104e0*/  SHF.R.U64 R27, R46, 0x10, R47.reuse ;  /* 0x000000102e1b7819 */ /* 0x100fe2000000122f */
[----:B------:R-:W-:Y:S01]  /*104f0*/  IMAD.U32 R29, R128, 0x10000, RZ ;  /* 0x00010000801d7824 */ /* 0x000fe200078e00ff */
[----:B------:R-:W-:Y:S02]  /*10500*/  PRMT R129, R129, 0x5410, R44 ;  /* 0x0000541081817816 */ /* 0x000fe4000000002c */
[----:B------:R-:W-:Y:S02]  /*10510*/  SHF.R.U32.HI R46, RZ, 0x10, R47 ;  /* 0x00000010ff2e7819 */ /* 0x000fe4000001162f */
[----:B------:R-:W-:Y:S02]  /*10520*/  LOP3.LUT R126, R126, 0xffff0000, RZ, 0xc0, !PT ;  /* 0xffff00007e7e7812 */ /* 0x000fe400078ec0ff */
[----:B------:R-:W-:-:S02]  /*10530*/  PRMT R131, R131, 0x5410, R46 ;  /* 0x0000541083837816 */ /* 0x000fc4000000002e */
[----:B------:R-:W-:Y:S02]  /*10540*/  LOP3.LUT R128, R128, 0xffff0000, RZ, 0xc0, !PT ;  /* 0xffff000080807812 */ /* 0x000fe400078ec0ff */
[----:B------:R-:W-:Y:S02]  /*10550*/  LOP3.LUT R127, R127, 0xffff0000, RZ, 0xc0, !PT ;  /* 0xffff00007f7f7812 */ /* 0x000fe400078ec0ff */
[----:B------:R-:W-:Y:S01]  /*10560*/  PRMT R130, R130, 0x5410, R27 ;  /* 0x0000541082827816 */ /* 0x000fe2000000001b */
[C---:B0-----:R-:W-:Y:S01]  /*10570*/  IMAD.U32 R26, R13.reuse, 0x10000, RZ ;  /* 0x000100000d1a7824 */ /* 0x041fe200078e00ff */
[----:B------:R-:W-:Y:S01]  /*10580*/  LOP3.LUT R13, R13, 0xffff0000, RZ, 0xc0, !PT ;  /* 0xffff00000d0d7812 */ /* 0x000fe200078ec0ff */
[C---:B------:R-:W-:Y:S01]  /*10590*/  IMAD.U32 R28, R15.reuse, 0x10000, RZ ;  /* 0x000100000f1c7824 */ /* 0x040fe200078e00ff */
[----:B------:R-:W-:Y:S01]  /*105a0*/  LOP3.LUT R15, R15, 0xffff0000, RZ, 0xc0, !PT ;  /* 0xffff00000f0f7812 */ /* 0x000fe200078ec0ff */
[----:B------:R-:W-:Y:S01]  /*105b0*/  FMUL.FTZ R139, R26, R31 ;  /* 0x0000001f1a8b7220 */ /* 0x000fe20000410000 */
[C---:B------:R-:W-:Y:S01]  /*105c0*/  IMAD.U32 R27, R14.reuse, 0x10000, RZ ;  /* 0x000100000e1b7824 */ /* 0x040fe200078e00ff */
[----:B------:R-:W-:Y:S01]  /*105d0*/  LOP3.LUT R14, R14, 0xffff0000, RZ, 0xc0, !PT ;  /* 0xffff00000e0e7812 */ /* 0x000fe200078ec0ff */
[----:B--2---:R-:W0:Y:S02]  /*105e0*/  LDS.128 R8, [R138] ;  /* 0x000000008a087984 */ /* 0x004e240000000c00 */
        /* <DEDUP_REMOVED lines=8> */
[C---:B------:R-:W-:Y:S01]  /*10670*/  IMAD.U32 R11, R12.reuse, 0x10000, RZ ;  /* 0x000100000c0b7824 */ /* 0x040fe200078e00ff */
[----:B------:R-:W-:-:S03]  /*10680*/  LOP3.LUT R12, R12, 0xffff0000, RZ, 0xc0, !PT ;  /* 0xffff00000c0c7812 */ /* 0x000fc600078ec0ff */
[CC--:B------:R-:W-:Y:S01]  /*10690*/  FMUL.FTZ R45, R11.reuse, R30.reuse ;  /* 0x0000001e0b2d7220 */ /* 0x0c0fe20000410000 */
[-C--:B------:R-:W-:Y:S01]  /*106a0*/  FMUL.FTZ R47, R11, R29.reuse ;  /* 0x0000001d0b2f7220 */ /* 0x080fe20000410000 */
[C---:B------:R-:W-:Y:S01]  /*106b0*/  IMAD.U32 R11, R129.reuse, 0x10000, RZ ;  /* 0x00010000810b7824 */ /* 0x040fe200078e00ff */
[----:B------:R-:W-:Y:S01]  /*106c0*/  LOP3.LUT R129, R129, 0xffff0000, RZ, 0xc0, !PT ;  /* 0xffff000081817812 */ /* 0x000fe200078ec0ff */
[C---:B------:R-:W-:Y:S01]  /*106d0*/  FFMA.FTZ R45, R4.reuse, R29, -R45 ;  /* 0x0000001d042d7223 */ /* 0x040fe2000001082d */
[----:B------:R-:W-:Y:S02]  /*106e0*/  IMAD.U32 R29, R125, 0x10000, RZ ;  /* 0x000100007d1d7824 */ /* 0x000fe400078e00ff */
[----:B------:R-:W-:Y:S01]  /*106f0*/  FFMA.FTZ R47, R4, R30, R47 ;  /* 0x0000001e042f7223 */ /* 0x000fe2000001002f */
[----:B------:R-:W-:Y:S01]  /*10700*/  FMUL.FTZ R141, R26, R11 ;  /* 0x0000000b1a8d7220 */ /* 0x000fe20000410000 */
[----:B------:R-:W-:Y:S02]  /*10710*/  IMAD.U32 R4, R131, 0x10000, RZ ;  /* 0x0001000083047824 */ /* 0x000fe400078e00ff */
[----:B------:R-:W-:Y:S01]  /*10720*/  FMUL.FTZ R26, R28, R29 ;  /* 0x0000001d1c1a7220 */ /* 0x000fe20000410000 */
[C---:B------:R-:W-:Y:S01]  /*10730*/  FFMA.FTZ R139, R6.reuse, R11, -R139 ;  /* 0x0000000b068b7223 */ /* 0x040fe2000001088b */
[----:B------:R-:W-:Y:S01]  /*10740*/  FFMA.FTZ R141, R6, R31, R141 ;  /* 0x0000001f068d7223 */ /* 0x000fe2000001008d */
[-C--:B------:R-:W-:Y:S01]  /*10750*/  FMUL.FTZ R28, R28, R4.reuse ;  /* 0x000000041c1c7220 */ /* 0x080fe20000410000 */
[C---:B------:R-:W-:Y:S01]  /*10760*/  FFMA.FTZ R31, R25.reuse, R4, -R26 ;  /* 0x00000004191f7223 */ /* 0x040fe2000001081a */
[C---:B------:R-:W-:Y:S01]  /*10770*/  FMUL.FTZ R4, R12.reuse, R126 ;  /* 0x0000007e0c047220 */ /* 0x040fe20000410000 */
[----:B------:R-:W-:Y:S01]  /*10780*/  FMUL.FTZ R12, R12, R128 ;  /* 0x000000800c0c7220 */ /* 0x000fe20000410000 */
[----:B------:R-:W-:Y:S01]  /*10790*/  FFMA.FTZ R25, R25, R29, R28 ;  /* 0x0000001d19197223 */ /* 0x000fe2000001001c */
[----:B------:R-:W-:-:S02]  /*107a0*/  IMAD.U32 R6, R124, 0x10000, RZ ;  /* 0x000100007c067824 */ /* 0x000fc400078e00ff */
[----:B------:R-:W-:Y:S01]  /*107b0*/  FFMA.FTZ R128, R5, R128, -R4 ;  /* 0x0000008005807223 */ /* 0x000fe20000010804 */
[C---:B------:R-:W-:Y:S01]  /*107c0*/  FMUL.FTZ R11, R13.reuse, R127 ;  /* 0x0000007f0d0b7220 */ /* 0x040fe20000410000 */
[-C--:B------:R-:W-:Y:S01]  /*107d0*/  FMUL.FTZ R28, R13, R129.reuse ;  /* 0x000000810d1c7220 */ /* 0x080fe20000410000 */
[C---:B------:R-:W-:Y:S01]  /*107e0*/  IMAD.U32 R4, R130.reuse, 0x10000, RZ ;  /* 0x0001000082047824 */ /* 0x040fe200078e00ff */
[----:B------:R-:W-:Y:S01]  /*107f0*/  LOP3.LUT R130, R130, 0xffff0000, RZ, 0xc0, !PT ;  /* 0xffff000082827812 */ /* 0x000fe200078ec0ff */
[C---:B------:R-:W-:Y:S01]  /*10800*/  FMUL.FTZ R30, R27.reuse, R6 ;  /* 0x000000061b1e7220 */ /* 0x040fe20000410000 */
[C---:B------:R-:W-:Y:S01]  /*10810*/  FFMA.FTZ R26, R8.reuse, R129, -R11 ;  /* 0x00000081081a7223 */ /* 0x040fe2000001080b */
[----:B------:R-:W-:Y:S01]  /*10820*/  FFMA.FTZ R28, R8, R127, R28 ;  /* 0x0000007f081c7223 */ /* 0x000fe2000001001c */
[----:B------:R-:W-:Y:S01]  /*10830*/  LOP3.LUT R124, R124, 0xffff0000, RZ, 0xc0, !PT ;  /* 0xffff00007c7c7812 */ /* 0x000fe200078ec0ff */
[----:B------:R-:W-:Y:S01]  /*10840*/  FMUL.FTZ R8, R27, R4 ;  /* 0x000000041b087220 */ /* 0x000fe20000410000 */
[----:B------:R-:W-:Y:S01]  /*10850*/  LOP3.LUT R125, R125, 0xffff0000, RZ, 0xc0, !PT ;  /* 0xffff00007d7d7812 */ /* 0x000fe200078ec0ff */
[----:B------:R-:W-:Y:S01]  /*10860*/  FFMA.FTZ R12, R5, R126, R12 ;  /* 0x0000007e050c7223 */ /* 0x000fe2000001000c */
[----:B------:R-:W-:Y:S01]  /*10870*/  LOP3.LUT R131, R131, 0xffff0000, RZ, 0xc0, !PT ;  /* 0xffff000083837812 */ /* 0x000fe200078ec0ff */
[C---:B------:R-:W-:Y:S01]  /*10880*/  FFMA.FTZ R30, R7.reuse, R4, -R30 ;  /* 0x00000004071e7223 */ /* 0x040fe2000001081e */
[C---:B------:R-:W-:Y:S01]  /*10890*/  FMUL.FTZ R5, R14.reuse, R130 ;  /* 0x000000820e057220 */ /* 0x040fe20000410000 */
[----:B------:R-:W-:Y:S01]  /*108a0*/  FFMA.FTZ R7, R7, R6, R8 ;  /* 0x0000000607077223 */ /* 0x000fe20000010008 */
[-C--:B------:R-:W-:Y:S01]  /*108b0*/  FMUL.FTZ R4, R14, R124.reuse ;  /* 0x0000007c0e047220 */ /* 0x080fe20000410000 */
[C---:B------:R-:W-:Y:S01]  /*108c0*/  FMUL.FTZ R13, R15.reuse, R125 ;  /* 0x0000007d0f0d7220 */ /* 0x040fe20000410000 */
[-C--:B------:R-:W-:Y:S01]  /*108d0*/  FMUL.FTZ R6, R15, R131.reuse ;  /* 0x000000830f067220 */ /* 0x080fe20000410000 */
        /* <DEDUP_REMOVED lines=14> */
.L_x_1535:
[----:B------:R-:W-:Y:S05]  /*109c0*/  BSYNC B1 ;  /* 0x0000000000017941 */ /* 0x000fea0003800000 */
.L_x_1534:
[----:B------:R-:W-:Y:S04]  /*109d0*/  BSSY B1, `(.L_x_1538) ;  /* 0x00000db000017945 */ /* 0x000fe80003800000 */
[----:B------:R-:W-:Y:S05]  /*109e0*/  @P1 BRA `(.L_x_1539) ;  /* 0x0000000c00641947 */ /* 0x000fea0003800000 */
[----:B------:R3:W5:Y:S01]  /*109f0*/  LDL R46, [R1+0x34] ;  /* 0x00003400012e7983 */ /* 0x0007620000100800 */
[----:B-1----:R-:W1:Y:S03]  /*10a00*/  LDC R13, c[0x0][0x3d4] ;  /* 0x0000f500ff0d7b82 */ /* 0x002e660000000800 */
[----:B------:R3:W5:Y:S04]  /*10a10*/  LDL R45, [R1+0x3c] ;  /* 0x00003c00012d7983 */ /* 0x0007680000100800 */
[----:B------:R3:W5:Y:S01]  /*10a20*/  LDL R44, [R1+0x40] ;  /* 0x00004000012c7983 */ /* 0x0007620000100800 */
[----:B------:R-:W-:Y:S01]  /*10a30*/  BSSY B2, `(.L_x_1540) ;  /* 0x000006c000027945 */ /* 0x000fe20003800000 */
[----:B-1----:R-:W-:-:S02]  /*10a40*/  ISETP.GE.AND P0, PT, R228, R13, PT ;  /* 0x0000000de400720c */ /* 0x002fc40003f06270 */
[----:B------:R-:W-:-:S11]  /*10a50*/  ISETP.GE.AND P1, PT, R225, R13, PT ;  /* 0x0000000de100720c */ /* 0x000fd60003f26270 */
[----:B---3--:R-:W-:Y:S05]  /*10a60*/  @P0 BRA `(.L_x_1541) ;  /* 0x0000000400a00947 */ /* 0x008fea0003800000 */
[----:B--2---:R-:W2:Y:S04]  /*10a70*/  LDL R4, [R1+0x20] ;  /* 0x0000200001047983 */ /* 0x004ea80000100800 */
[----:B------:R-:W3:Y:S01]  /*10a80*/  LDL R47, [R1+0x8c] ;  /* 0x00008c00012f7983 */ /* 0x000ee20000100800 */
[----:B------:R-:W-:Y:S02]  /*10a90*/  SHF.R.U64 R29, R40, 0x10, R41 ;  /* 0x00000010281d7819 */ /* 0x000fe40000001229 */
[--C-:B------:R-:W-:Y:S02]  /*10aa0*/  SHF.R.U64 R25, R32, 0x10, R33.reuse ;  /* 0x0000001020197819 */ /* 0x100fe40000001221 */
[----:B------:R-:W-:Y:S02]  /*10ab0*/  SHF.R.U32.HI R32, RZ, 0x10, R33 ;  /* 0x00000010ff207819 */ /* 0x000fe40000011621 */
[----:B------:R-:W-:-:S02]  /*10ac0*/  PRMT R134, R134, 0x5410, R29 ;  /* 0x0000541086867816 */ /* 0x000fc4000000001d */
[----:B------:R-:W-:Y:S02]  /*10ad0*/  PRMT R114, R114, 0x5410, R25 ;  /* 0x0000541072727816 */ /* 0x000fe40000000019 */
[----:B------:R-:W-:Y:S01]  /*10ae0*/  SHF.R.U32.HI R40, RZ, 0x10, R41 ;  /* 0x00000010ff287819 */ /* 0x000fe20000011629 */
[----:B------:R-:W-:Y:S01]  /*10af0*/  IMAD.U32 R31, R134, 0x10000, RZ ;  /* 0x00010000861f7824 */ /* 0x000fe200078e00ff */
[----:B------:R-:W-:Y:S01]  /*10b00*/  SHF.R.U64 R27, R42, 0x10, R43 ;  /* 0x000000102a1b7819 */ /* 0x000fe2000000122b */
[----:B------:R-:W-:Y:S01]  /*10b10*/  IMAD.U32 R33, R114, 0x10000, RZ ;  /* 0x0001000072217824 */ /* 0x000fe200078e00ff */
[--C-:B------:R-:W-:Y:S02]  /*10b20*/  SHF.R.U64 R15, R34, 0x10, R35.reuse ;  /* 0x00000010220f7819 */ /* 0x100fe40000001223 */
[----:B------:R-:W-:Y:S02]  /*10b30*/  PRMT R115, R115, 0x5410, R32 ;  /* 0x0000541073737816 */ /* 0x000fe40000000020 */
[----:B------:R-:W-:-:S02]  /*10b40*/  SHF.R.U32.HI R34, RZ, 0x10, R35 ;  /* 0x00000010ff227819 */ /* 0x000fc40000011623 */
[----:B------:R-:W-:Y:S01]  /*10b50*/  SHF.R.U32.HI R42, RZ, 0x10, R43 ;  /* 0x00000010ff2a7819 */ /* 0x000fe2000001162b */
[----:B------:R-:W-:Y:S01]  /*10b60*/  IMAD.U32 R30, R115, 0x10000, RZ ;  /* 0x00010000731e7824 */ /* 0x000fe200078e00ff */
[----:B------:R-:W-:Y:S02]  /*10b70*/  PRMT R135, R135, 0x5410, R40 ;  /* 0x0000541087877816 */ /* 0x000fe40000000028 */
[----:B------:R-:W-:Y:S02]  /*10b80*/  PRMT R136, R136, 0x5410, R27 ;  /* 0x0000541088887816 */ /* 0x000fe4000000001b */
[----:B------:R-:W-:Y:S02]  /*10b90*/  PRMT R133, R133, 0x5410, R34 ;  /* 0x0000541085857816 */ /* 0x000fe40000000022 */
[----:B------:R-:W-:Y:S02]  /*10ba0*/  PRMT R137, R137, 0x5410, R42 ;  /* 0x0000541089897816 */ /* 0x000fe4000000002a */
[----:B------:R-:W-:Y:S01]  /*10bb0*/  PRMT R132, R132, 0x5410, R15 ;  /* 0x0000541084847816 */ /* 0x000fe2000000000f */
[----:B------:R-:W-:Y:S01]  /*10bc0*/  IMAD.U32 R32, R133, 0x10000, RZ ;  /* 0x0001000085207824 */ /* 0x000fe200078e00ff */
[----:B--2---:R-:W-:-:S04]  /*10bd0*/  LEA.HI R4, R13, R4, RZ, 0x1d ;  /* 0x000000040d047211 */ /* 0x004fc800078fe8ff */
[----:B------:R-:W-:Y:S01]  /*10be0*/  SHF.R.S32.HI R7, RZ, 0x1f, R4 ;  /* 0x0000001fff077819 */ /* 0x000fe20000011404 */
[----:B------:R-:W-:-:S03]  /*10bf0*/  IMAD.SHL.U32 R5, R4, 0x8, RZ ;  /* 0x0000000804057824 */ /* 0x000fc600078e00ff */
[----:B------:R-:W-:Y:S02]  /*10c00*/  LEA.HI R7, R7, R4, RZ, 0x3 ;  /* 0x0000000407077211 */ /* 0x000fe400078f18ff */
[----:B-----5:R-:W-:-:S03]  /*10c10*/  LOP3.LUT R4, R46, 0x38, R5, 0xf8, !PT ;  /* 0x000000382e047812 */ /* 0x020fc600078ef805 */
[----:B------:R-:W-:Y:S01]  /*10c20*/  IMAD.SHL.U32 R7, R7, 0x400, RZ ;  /* 0x0000040007077824 */ /* 0x000fe200078e00ff */
[----:B------:R-:W-:-:S04]  /*10c30*/  LOP3.LUT R4, R4, R45, RZ, 0x3c, !PT ;  /* 0x0000002d04047212 */ /* 0x000fc800078e3cff */
[----:B------:R-:W-:-:S04]  /*10c40*/  LOP3.LUT R7, R7, 0x7fffe000, RZ, 0xc0, !PT ;  /* 0x7fffe00007077812 */ /* 0x000fc800078ec0ff */
[----:B0-----:R-:W-:Y:S02]  /*10c50*/  IADD3 R9, R4, R7, R44 ;  /* 0x0000000704097210 */ /* 0x001fe40007ffe02c */
        /* <DEDUP_REMOVED lines=17> */
[----:B------:R-:W-:-:S02]  /*10d70*/  IMAD.U32 R26, R135, 0x10000, RZ ;  /* 0x00010000871a7824 */ /* 0x000fc400078e00ff */
[----:B------:R-:W-:Y:S01]  /*10d80*/  FMUL.FTZ R34, R27, R30 ;  /* 0x0000001e1b227220 */ /* 0x000fe20000410000 */
[----:B------:R-:W-:Y:S02]  /*10d90*/  IMAD.U32 R29, R11, 0x10000, RZ ;  /* 0x000100000b1d7824 */ /* 0x000fe400078e00ff */
[C---:B------:R-:W-:Y:S01]  /*10da0*/  FFMA.FTZ R35, R14.reuse, R31, -R35 ;  /* 0x0000001f0e237223 */ /* 0x040fe20000010823 */
[----:B------:R-:W-:Y:S01]  /*10db0*/  FFMA.FTZ R41, R14, R33, R41 ;  /* 0x000000210e297223 */ /* 0x000fe20000010029 */
[----:B------:R-:W-:Y:S02]  /*10dc0*/  IMAD.U32 R14, R137, 0x10000, RZ ;  /* 0x00010000890e7824 */ /* 0x000fe400078e00ff */
[-C--:B------:R-:W-:Y:S01]  /*10dd0*/  FMUL.FTZ R40, R27, R26.reuse ;  /* 0x0000001a1b287220 */ /* 0x080fe20000410000 */
[----:B------:R-:W-:Y:S01]  /*10de0*/  FFMA.FTZ R34, R15, R26, -R34 ;  /* 0x0000001a0f227223 */ /* 0x000fe20000010822 */
[C---:B------:R-:W-:Y:S01]  /*10df0*/  FMUL.FTZ R26, R29.reuse, R32 ;  /* 0x000000201d1a7220 */ /* 0x040fe20000410000 */
[----:B------:R-:W-:Y:S01]  /*10e00*/  LOP3.LUT R27, R114, 0xffff0000, RZ, 0xc0, !PT ;  /* 0xffff0000721b7812 */ /* 0x000fe200078ec0ff */
[----:B------:R-:W-:Y:S01]  /*10e10*/  FMUL.FTZ R29, R29, R14 ;  /* 0x0000000e1d1d7220 */ /* 0x000fe20000410000 */
[----:B------:R-:W-:Y:S01]  /*10e20*/  FFMA.FTZ R40, R15, R30, R40 ;  /* 0x0000001e0f287223 */ /* 0x000fe20000010028 */
[C---:B------:R-:W-:Y:S01]  /*10e30*/  FFMA.FTZ R42, R25.reuse, R14, -R26 ;  /* 0x0000000e192a7223 */ /* 0x040fe2000001081a */
[----:B------:R-:W-:Y:S01]  /*10e40*/  LOP3.LUT R15, R134, 0xffff0000, RZ, 0xc0, !PT ;  /* 0xffff0000860f7812 */ /* 0x000fe200078ec0ff */
[----:B------:R-:W-:Y:S01]  /*10e50*/  FFMA.FTZ R43, R25, R32, R29 ;  /* 0x00000020192b7223 */ /* 0x000fe2000001001d */
[----:B------:R-:W-:Y:S01]  /*10e60*/  LOP3.LUT R26, R115, 0xffff0000, RZ, 0xc0, !PT ;  /* 0xffff0000731a7812 */ /* 0x000fe200078ec0ff */
[C---:B------:R-:W-:Y:S01]  /*10e70*/  FMUL.FTZ R25, R8.reuse, R27 ;  /* 0x0000001b08197220 */ /* 0x040fe20000410000 */
[----:B------:R-:W-:Y:S01]  /*10e80*/  LOP3.LUT R14, R135, 0xffff0000, RZ, 0xc0, !PT ;  /* 0xffff0000870e7812 */ /* 0x000fe200078ec0ff */
[----:B------:R-:W-:Y:S01]  /*10e90*/  FMUL.FTZ R29, R8, R15 ;  /* 0x0000000f081d7220 */ /* 0x000fe20000410000 */
[----:B------:R-:W-:-:S02]  /*10ea0*/  IMAD.U32 R28, R10, 0x10000, RZ ;  /* 0x000100000a1c7824 */ /* 0x000fc400078e00ff */
[C---:B------:R-:W-:Y:S01]  /*10eb0*/  FMUL.FTZ R8, R9.reuse, R26 ;  /* 0x0000001a09087220 */ /* 0x040fe20000410000 */
[----:B------:R-:W-:Y:S01]  /*10ec0*/  FFMA.FTZ R30, R4, R15, -R25 ;  /* 0x0000000f041e7223 */ /* 0x000fe20000010819 */
[-C--:B------:R-:W-:Y:S01]  /*10ed0*/  FMUL.FTZ R9, R9, R14.reuse ;  /* 0x0000000e09097220 */ /* 0x080fe20000410000 */
[----:B------:R-:W-:Y:S02]  /*10ee0*/  IMAD.U32 R25, R132, 0x10000, RZ ;  /* 0x0001000084197824 */ /* 0x000fe400078e00ff */
[----:B------:R-:W-:Y:S01]  /*10ef0*/  FFMA.FTZ R32, R4, R27, R29 ;  /* 0x0000001b04207223 */ /* 0x000fe2000001001d */
[----:B------:R-:W-:Y:S02]  /*10f00*/  IMAD.U32 R15, R136, 0x10000, RZ ;  /* 0x00010000880f7824 */ /* 0x000fe400078e00ff */
[C---:B------:R-:W-:Y:S01]  /*10f10*/  FFMA.FTZ R27, R5.reuse, R14, -R8 ;  /* 0x0000000e051b7223 */ /* 0x040fe20000010808 */
[----:B------:R-:W-:Y:S01]  /*10f20*/  FFMA.FTZ R29, R5, R26, R9 ;  /* 0x0000001a051d7223 */ /* 0x000fe20000010009 */
[----:B------:R-:W-:Y:S01]  /*10f30*/  LOP3.LUT R10, R10, 0xffff0000, RZ, 0xc0, !PT ;  /* 0xffff00000a0a7812 */ /* 0x000fe200078ec0ff */
[C---:B------:R-:W-:Y:S01]  /*10f40*/  FMUL.FTZ R31, R28.reuse, R25 ;  /* 0x000000191c1f7220 */ /* 0x040fe20000410000 */
        /* <DEDUP_REMOVED lines=9> */
[----:B------:R-:W-:-:S02]  /*10fe0*/  FMUL.FTZ R24, R11, R8 ;  /* 0x000000080b187220 */ /* 0x000fc40000410000 */
[-C--:B------:R-:W-:Y:S01]  /*10ff0*/  FMUL.FTZ R14, R10, R5.reuse ;  /* 0x000000050a0e7220 */ /* 0x080fe20000410000 */
[C---:B------:R-:W-:Y:S01]  /*11000*/  FFMA.FTZ R10, R6.reuse, R5, -R15 ;  /* 0x00000005060a7223 */ /* 0x040fe2000001080f */
[-C--:B------:R-:W-:Y:S01]  /*11010*/  FMUL.FTZ R25, R11, R4.reuse ;  /* 0x000000040b197220 */ /* 0x080fe20000410000 */
[C---:B------:R-:W-:Y:S01]  /*11020*/  FFMA.FTZ R11, R7.reuse, R4, -R24 ;  /* 0x00000004070b7223 */ /* 0x040fe20000010818 */
        /* <DEDUP_REMOVED lines=12> */
.L_x_1541:
[----:B------:R-:W-:Y:S05]  /*110f0*/  BSYNC B2 ;  /* 0x0000000000027941 */ /* 0x000fea0003800000 */
.L_x_1540:
[----:B------:R-:W-:Y:S05]  /*11100*/  @P1 BRA `(.L_x_1539) ;  /* 0x00000004009c1947 */ /* 0x000fea0003800000 */
[----:B------:R-:W3:Y:S01]  /*11110*/  LDL R40, [R1+0x88] ;  /* 0x0000880001287983 */ /* 0x000ee20000100800 */
[----:B------:R-:W-:Y:S02]  /*11120*/  LEA.HI R13, R13, R0, RZ, 0x1d ;  /* 0x000000000d0d7211 */ /* 0x000fe400078fe8ff */
[----:B------:R-:W-:Y:S02]  /*11130*/  SHF.R.U64 R27, R48, 0x10, R49 ;  /* 0x00000010301b7819 */ /* 0x000fe40000001231 */
[----:B-12---:R-:W-:Y:S01]  /*11140*/  SHF.R.S32.HI R6, RZ, 0x1f, R13 ;  /* 0x0000001fff067819 */ /* 0x006fe2000001140d */
[----:B------:R-:W-:Y:S01]  /*11150*/  IMAD.SHL.U32 R4, R13, 0x8, RZ ;  /* 0x000000080d047824 */ /* 0x000fe200078e00ff */
[----:B------:R-:W-:Y:S02]  /*11160*/  SHF.R.U64 R15, R36, 0x10, R37 ;  /* 0x00000010240f7819 */ /* 0x000fe40000001225 */
[----:B------:R-:W-:Y:S02]  /*11170*/  LEA.HI R6, R6, R13, RZ, 0x3 ;  /* 0x0000000d06067211 */ /* 0x000fe400078f18ff */
[----:B-----5:R-:W-:-:S02]  /*11180*/  LOP3.LUT R4, R46, 0x38, R4, 0xf8, !PT ;  /* 0x000000382e047812 */ /* 0x020fc400078ef804 */
[----:B------:R-:W-:Y:S01]  /*11190*/  SHF.R.U64 R25, R50, 0x10, R51 ;  /* 0x0000001032197819 */ /* 0x000fe20000001233 */
[----:B------:R-:W-:Y:S01]  /*111a0*/  IMAD.SHL.U32 R6, R6, 0x400, RZ ;  /* 0x0000040006067824 */ /* 0x000fe200078e00ff */
[----:B------:R-:W-:Y:S02]  /*111b0*/  LOP3.LUT R4, R4, R45, RZ, 0x3c, !PT ;  /* 0x0000002d04047212 */ /* 0x000fe400078e3cff */
[----:B------:R-:W-:Y:S02]  /*111c0*/  PRMT R120, R120, 0x5410, R27 ;  /* 0x0000541078787816 */ /* 0x000fe4000000001b */
[----:B0-----:R-:W-:Y:S02]  /*111d0*/  LOP3.LUT R9, R6, 0x7fffe000, RZ, 0xc0, !PT ;  /* 0x7fffe00006097812 */ /* 0x001fe400078ec0ff */
[----:B------:R-:W-:Y:S01]  /*111e0*/  PRMT R116, R116, 0x5410, R15 ;  /* 0x0000541074747816 */ /* 0x000fe2000000000f */
[----:B------:R-:W-:Y:S01]  /*111f0*/  IMAD.U32 R30, R120, 0x10000, RZ ;  /* 0x00010000781e7824 */ /* 0x000fe200078e00ff */
[----:B------:R-:W-:-:S02]  /*11200*/  IADD3 R9, R4, R9, R44 ;  /* 0x0000000904097210 */ /* 0x000fc40007ffe02c */
[----:B------:R-:W-:Y:S01]  /*11210*/  SHF.R.U64 R13, R38, 0x10, R39 ;  /* 0x00000010260d7819 */ /* 0x000fe20000001227 */
[----:B------:R-:W-:Y:S01]  /*11220*/  IMAD.U32 R32, R116, 0x10000, RZ ;  /* 0x0001000074207824 */ /* 0x000fe200078e00ff */
[----:B------:R-:W-:Y:S01]  /*11230*/  SHF.R.U32.HI R36, RZ, 0x10, R37 ;  /* 0x00000010ff247819 */ /* 0x000fe20000011625 */
[----:B------:R-:W-:Y:S01]  /*11240*/  IMAD R12, R9, 0x2, R16 ;  /* 0x00000002090c7824 */ /* 0x000fe200078e0210 */
[----:B------:R-:W-:Y:S02]  /*11250*/  SHF.R.U32.HI R38, RZ, 0x10, R39 ;  /* 0x00000010ff267819 */ /* 0x000fe40000011627 */
[----:B------:R-:W-:Y:S02]  /*11260*/  PRMT R122, R122, 0x5410, R25 ;  /* 0x000054107a7a7816 */ /* 0x000fe40000000019 */
[----:B------:R-:W0:Y:S01]  /*11270*/  LDS.128 R8, [R12+0x10400] ;  /* 0x010400000c087984 */ /* 0x000e220000000c00 */
[----:B------:R-:W-:Y:S02]  /*11280*/  SHF.R.U32.HI R50, RZ, 0x10, R51 ;  /* 0x00000010ff327819 */ /* 0x000fe40000011633 */
[----:B------:R-:W-:-:S02]  /*11290*/  SHF.R.U32.HI R48, RZ, 0x10, R49 ;  /* 0x00000010ff307819 */ /* 0x000fc40000011631 */
[----:B------:R-:W-:Y:S02]  /*112a0*/  PRMT R117, R117, 0x5410, R36 ;  /* 0x0000541075757816 */ /* 0x000fe40000000024 */
[----:B------:R-:W-:Y:S02]  /*112b0*/  PRMT R119, R119, 0x5410, R38 ;  /* 0x0000541077777816 */ /* 0x000fe40000000026 */
[----:B------:R-:W-:Y:S01]  /*112c0*/  PRMT R118, R118, 0x5410, R13 ;  /* 0x0000541076767816 */ /* 0x000fe2000000000d */
[----:B------:R-:W-:Y:S01]  /*112d0*/  IMAD.U32 R29, R117, 0x10000, RZ ;  /* 0x00010000751d7824 */ /* 0x000fe200078e00ff */
[----:B------:R-:W-:Y:S01]  /*112e0*/  PRMT R123, R123, 0x5410, R50 ;  /* 0x000054107b7b7816 */ /* 0x000fe20000000032 */
[----:B------:R-:W-:Y:S01]  /*112f0*/  IMAD.U32 R31, R119, 0x10000, RZ ;  /* 0x00010000771f7824 */ /* 0x000fe200078e00ff */
[----:B------:R-:W-:Y:S01]  /*11300*/  PRMT R121, R121, 0x5410, R48 ;  /* 0x0000541079797816 */ /* 0x000fe20000000030 */
[C---:B0-----:R-:W-:Y:S01]  /*11310*/  IMAD.U32 R25, R8.reuse, 0x10000, RZ ;  /* 0x0001000008197824 */ /* 0x041fe200078e00ff */
[----:B------:R-:W-:Y:S01]  /*11320*/  LOP3.LUT R8, R8, 0xffff0000, RZ, 0xc0, !PT ;  /* 0xffff000008087812 */ /* 0x000fe200078ec0ff */
[C---:B------:R-:W-:Y:S01]  /*11330*/  IMAD.U32 R26, R9.reuse, 0x10000, RZ ;  /* 0x00010000091a7824 */ /* 0x040fe200078e00ff */
[----:B------:R-:W-:Y:S01]  /*11340*/  LOP3.LUT R9, R9, 0xffff0000, RZ, 0xc0, !PT ;  /* 0xffff000009097812 */ /* 0x000fe200078ec0ff */
[C---:B------:R-:W-:Y:S01]  /*11350*/  FMUL.FTZ R34, R25.reuse, R32 ;  /* 0x0000002019227220 */ /* 0x040fe20000410000 */
[----:B------:R-:W-:Y:S01]  /*11360*/  FMUL.FTZ R36, R25, R30 ;  /* 0x0000001e19247220 */ /* 0x000fe20000410000 */
[----:B------:R-:W-:-:S02]  /*11370*/  IMAD.U32 R28, R11, 0x10000, RZ ;  /* 0x000100000b1c7824 */ /* 0x000fc400078e00ff */
[----:B------:R-:W-:Y:S01]  /*11380*/  FMUL.FTZ R33, R26, R29 ;  /* 0x0000001d1a217220 */ /* 0x000fe20000410000 */
[----:B------:R-:W-:Y:S01]  /*11390*/  IMAD.U32 R25, R121, 0x10000, RZ ;  /* 0x0001000079197824 */ /* 0x000fe200078e00ff */
[----:B------:R-:W-:Y:S01]  /*113a0*/  LOP3.LUT R11, R11, 0xffff0000, RZ, 0xc0, !PT ;  /* 0xffff00000b0b7812 */ /* 0x000fe200078ec0ff */
[----:B------:R-:W-:Y:S01]  /*113b0*/  FMUL.FTZ R37, R28, R31 ;  /* 0x0000001f1c257220 */ /* 0x000fe20000410000 */
[----:B------:R-:W-:Y:S02]  /*113c0*/  IMAD.U32 R27, R10, 0x10000, RZ ;  /* 0x000100000a1b7824 */ /* 0x000fe400078e00ff */
[----:B------:R-:W-:Y:S01]  /*113d0*/  FMUL.FTZ R35, R26, R25 ;  /* 0x000000191a237220 */ /* 0x000fe20000410000 */
[----:B------:R-:W-:Y:S01]  /*113e0*/  IMAD.U32 R26, R118, 0x10000, RZ ;  /* 0x00010000761a7824 */ /* 0x000fe200078e00ff */
[----:B------:R-:W-:Y:S01]  /*113f0*/  LOP3.LUT R10, R10, 0xffff0000, RZ, 0xc0, !PT ;  /* 0xffff00000a0a7812 */ /* 0x000fe200078ec0ff */
[----:B---3--:R-:W0:Y:S02]  /*11400*/  LDS.128 R4, [R40] ;  /* 0x0000000028047984 */ /* 0x008e240000000c00 */
[C---:B0-----:R-:W-:Y:S01]  /*11410*/  IMAD.U32 R13, R4.reuse, 0x10000, RZ ;  /* 0x00010000040d7824 */ /* 0x041fe200078e00ff */
[----:B------:R-:W-:Y:S01]  /*11420*/  LOP3.LUT R4, R4, 0xffff0000, RZ, 0xc0, !PT ;  /* 0xffff000004047812 */ /* 0x000fe200078ec0ff */
[C---:B------:R-:W-:Y:S01]  /*11430*/  IMAD.U32 R14, R5.reuse, 0x10000, RZ ;  /* 0x00010000050e7824 */ /* 0x040fe200078e00ff */
[----:B------:R-:W-:Y:S01]  /*11440*/  LOP3.LUT R5, R5, 0xffff0000, RZ, 0xc0, !PT ;  /* 0xffff000005057812 */ /* 0x000fe200078ec0ff */
[C---:B------:R-:W-:Y:S01]  /*11450*/  FFMA.FTZ R34, R13.reuse, R30, -R34 ;  /* 0x0000001e0d227223 */ /* 0x040fe20000010822 */
[----:B------:R-:W-:Y:S01]  /*11460*/  FFMA.FTZ R36, R13, R32, R36 ;  /* 0x000000200d247223 */ /* 0x000fe20000010024 */
[----:B------:R-:W-:-:S02]  /*11470*/  IMAD.U32 R13, R123, 0x10000, RZ ;  /* 0x000100007b0d7824 */ /* 0x000fc400078e00ff */
[----:B------:R-:W-:Y:S01]  /*11480*/  FFMA.FTZ R33, R14, R25, -R33 ;  /* 0x000000190e217223 */ /* 0x000fe20000010821 */
[----:B------:R-:W-:Y:S01]  /*11490*/  IMAD.U32 R24, R7, 0x10000, RZ ;  /* 0x0001000007187824 */ /* 0x000fe200078e00ff */
[----:B------:R-:W-:Y:S01]  /*114a0*/  LOP3.LUT R25, R116, 0xffff0000, RZ, 0xc0, !PT ;  /* 0xffff000074197812 */ /* 0x000fe200078ec0ff */
[----:B------:R-:W-:Y:S01]  /*114b0*/  FMUL.FTZ R28, R28, R13 ;  /* 0x0000000d1c1c7220 */ /* 0x000fe20000410000 */
[----:B------:R-:W-:Y:S01]  /*114c0*/  FFMA.FTZ R35, R14, R29, R35 ;  /* 0x0000001d0e237223 */ /* 0x000fe20000010023 */
[----:B------:R-:W-:Y:S01]  /*114d0*/  FFMA.FTZ R37, R24, R13, -R37 ;  /* 0x0000000d18257223 */ /* 0x000fe20000010825 */
        /* <DEDUP_REMOVED lines=8> */
[C---:B------:R-:W-:Y:S01]  /*11560*/  FFMA.FTZ R29, R4.reuse, R13, -R29 ;  /* 0x0000000d041d7223 */ /* 0x040fe2000001081d */
[----:B------:R-:W-:Y:S01]  /*11570*/  FMUL.FTZ R9, R9, R14 ;  /* 0x0000000e09097220 */ /* 0x000fe20000410000 */
[----:B------:R-:W-:Y:S01]  /*11580*/  FFMA.FTZ R31, R4, R25, R31 ;  /* 0x00000019041f7223 */ /* 0x000fe2000001001f */
[----:B------:R-:W-:Y:S02]  /*11590*/  IMAD.U32 R8, R122, 0x10000, RZ ;  /* 0x000100007a087824 */ /* 0x000fe400078e00ff */
[----:B------:R-:W-:Y:S01]  /*115a0*/  FMUL.FTZ R4, R27, R26 ;  /* 0x0000001a1b047220 */ /* 0x000fe20000410000 */
[C---:B------:R-:W-:Y:S01]  /*115b0*/  FFMA.FTZ R28, R5.reuse, R14, -R28 ;  /* 0x0000000e051c7223 */ /* 0x040fe2000001081c */
[----:B------:R-:W-:Y:S01]  /*115c0*/  FFMA.FTZ R24, R5, R24, R9 ;  /* 0x0000001805187223 */ /* 0x000fe20000010009 */
[-C--:B------:R-:W-:Y:S01]  /*115d0*/  FMUL.FTZ R14, R27, R8.reuse ;  /* 0x000000081b0e7220 */ /* 0x080fe20000410000 */
[----:B------:R-:W-:Y:S01]  /*115e0*/  FFMA.FTZ R13, R15, R8, -R4 ;  /* 0x000000080f0d7223 */ /* 0x000fe20000010804 */
[----:B------:R-:W-:-:S02]  /*115f0*/  LOP3.LUT R9, R118, 0xffff0000, RZ, 0xc0, !PT ;  /* 0xffff000076097812 */ /* 0x000fc400078ec0ff */
[----:B------:R-:W-:Y:S01]  /*11600*/  LOP3.LUT R5, R122, 0xffff0000, RZ, 0xc0, !PT ;  /* 0xffff00007a057812 */ /* 0x000fe200078ec0ff */
[----:B------:R-:W-:Y:S01]  /*11610*/  FFMA.FTZ R14, R15, R26, R14 ;  /* 0x0000001a0f0e7223 */ /* 0x000fe2000001000e */
[----:B------:R-:W-:Y:S01]  /*11620*/  LOP3.LUT R8, R119, 0xffff0000, RZ, 0xc0, !PT ;  /* 0xffff000077087812 */ /* 0x000fe200078ec0ff */
[C---:B------:R-:W-:Y:S01]  /*11630*/  FMUL.FTZ R15, R10.reuse, R9 ;  /* 0x000000090a0f7220 */ /* 0x040fe20000410000 */
[----:B------:R-:W-:Y:S01]  /*11640*/  LOP3.LUT R4, R123, 0xffff0000, RZ, 0xc0, !PT ;  /* 0xffff00007b047812 */ /* 0x000fe200078ec0ff */
[-C--:B------:R-:W-:Y:S01]  /*11650*/  FMUL.FTZ R26, R10, R5.reuse ;  /* 0x000000050a1a7220 */ /* 0x080fe20000410000 */
[----:B------:R-:W-:Y:S01]  /*11660*/  LOP3.LUT R6, R6, 0xffff0000, RZ, 0xc0, !PT ;  /* 0xffff000006067812 */ /* 0x000fe200078ec0ff */
[----:B------:R-:W-:Y:S01]  /*11670*/  FMUL.FTZ R32, R11, R8 ;  /* 0x000000080b207220 */ /* 0x000fe20000410000 */
[----:B------:R-:W-:Y:S01]  /*11680*/  LOP3.LUT R7, R7, 0xffff0000, RZ, 0xc0, !PT ;  /* 0xffff000007077812 */ /* 0x000fe200078ec0ff */
[-C--:B------:R-:W-:Y:S02]  /*11690*/  FMUL.FTZ R25, R11, R4.reuse ;  /* 0x000000040b197220 */ /* 0x080fe40000410000 */
[C---:B------:R-:W-:Y:S01]  /*116a0*/  FFMA.FTZ R10, R6.reuse, R5, -R15 ;  /* 0x00000005060a7223 */ /* 0x040fe2000001080f */
[----:B------:R-:W-:Y:S01]  /*116b0*/  FFMA.FTZ R11, R6, R9, R26 ;  /* 0x00000009060b7223 */ /* 0x000fe2000001001a */
        /* <DEDUP_REMOVED lines=12> */
.L_x_1539:
[----:B------:R-:W-:Y:S05]  /*11780*/  BSYNC B1 ;  /* 0x0000000000017941 */ /* 0x000fea0003800000 */
.L_x_1538:
[----:B------:R-:W-:Y:S04]  /*11790*/  BSSY B1, `(.L_x_1542) ;  /* 0x00000df000017945 */ /* 0x000fe80003800000 */
[----:B------:R-:W-:Y:S05]  /*117a0*/  @P2 BRA `(.L_x_1543) ;  /* 0x0000000c00742947 */ /* 0x000fea0003800000 */
[----:B------:R-:W4:Y:S01]  /*117b0*/  LDC R37, c[0x0][0x3d4] ;  /* 0x0000f500ff257b82 */ /* 0x000f220000000800 */
[----:B-123--:R-:W-:Y:S01]  /*117c0*/  SHF.R.S32.HI R5, RZ, 0x1f, R20 ;  /* 0x0000001fff057819 */ /* 0x00efe20000011414 */
[----:B------:R-:W-:Y:S01]  /*117d0*/  IMAD.SHL.U32 R4, R20, 0x40, RZ ;  /* 0x0000004014047824 */ /* 0x000fe200078e00ff */
[----:B------:R-:W-:Y:S02]  /*117e0*/  BSSY B2, `(.L_x_1544) ;  /* 0x0000071000027945 */ /* 0x000fe40003800000 */
[----:B------:R-:W-:Y:S02]  /*117f0*/  LEA.HI R5, R5, R20, RZ, 0x3 ;  /* 0x0000001405057211 */ /* 0x000fe400078f18ff */
[----:B------:R-:W-:-:S03]  /*11800*/  LOP3.LUT R38, R4, 0x1c0, RZ, 0xc0, !PT ;  /* 0x000001c004267812 */ /* 0x000fc600078ec0ff */
[----:B------:R-:W-:Y:S01]  /*11810*/  IMAD.SHL.U32 R5, R5, 0x40, RZ ;  /* 0x0000004005057824 */ /* 0x000fe200078e00ff */
[----:B------:R-:W-:-:S04]  /*11820*/  SHF.R.U32.HI R13, RZ, 0x3, R38 ;  /* 0x00000003ff0d7819 */ /* 0x000fc80000011626 */
[----:B------:R-:W-:Y:S02]  /*11830*/  LOP3.LUT R12, R5, 0xfffffe00, RZ, 0xc0, !PT ;  /* 0xfffffe00050c7812 */ /* 0x000fe400078ec0ff */
[-C--:B----4-:R-:W-:Y:S02]  /*11840*/  ISETP.GE.AND P0, PT, R228, R37.reuse, PT ;  /* 0x00000025e400720c */ /* 0x090fe40003f06270 */
[----:B------:R-:W-:-:S11]  /*11850*/  ISETP.GE.AND P1, PT, R225, R37, PT ;  /* 0x00000025e100720c */ /* 0x000fd60003f26270 */
[----:B------:R-:W-:Y:S05]  /*11860*/  @P0 BRA `(.L_x_1545) ;  /* 0x0000000400a00947 */ /* 0x000fea0003800000 */
[----:B------:R-:W2:Y:S04]  /*11870*/  LDL R6, [R1+0x20] ;  /* 0x0000200001067983 */ /* 0x000ea80000100800 */
[----:B------:R-:W3:Y:S01]  /*11880*/  LDL R39, [R1+0x84] ;  /* 0x0000840001277983 */ /* 0x000ee20000100800 */
[----:B------:R-:W-:Y:S02]  /*11890*/  SHF.R.U64 R24, R52, 0x10, R53 ;  /* 0x0000001034187819 */ /* 0x000fe40000001235 */
[----:B------:R-:W-:Y:S02]  /*118a0*/  SHF.R.U64 R28, R60, 0x10, R61 ;  /* 0x000000103c1c7819 */ /* 0x000fe4000000123d */
[----:B------:R-:W-:Y:S02]  /*118b0*/  SHF.R.U64 R26, R62, 0x10, R63 ;  /* 0x000000103e1a7819 */ /* 0x000fe4000000123f */
[----:B------:R-:W-:-:S02]  /*118c0*/  SHF.R.U32.HI R53, RZ, 0x10, R53 ;  /* 0x00000010ff357819 */ /* 0x000fc40000011635 */
[----:B------:R-:W-:Y:S02]  /*118d0*/  PRMT R105, R105, 0x5410, R24 ;  /* 0x0000541069697816 */ /* 0x000fe40000000018 */
[----:B------:R-:W-:Y:S02]  /*118e0*/  PRMT R109, R109, 0x5410, R28 ;  /* 0x000054106d6d7816 */ /* 0x000fe4000000001c */
[----:B------:R-:W-:Y:S01]  /*118f0*/  SHF.R.U32.HI R61, RZ, 0x10, R61 ;  /* 0x00000010ff3d7819 */ /* 0x000fe2000001163d */
[----:B------:R-:W-:Y:S01]  /*11900*/  IMAD.U32 R31, R105, 0x10000, RZ ;  /* 0x00010000691f7824 */ /* 0x000fe200078e00ff */
[----:B------:R-:W-:Y:S01]  /*11910*/  SHF.R.U64 R20, R54, 0x10, R55 ;  /* 0x0000001036147819 */ /* 0x000fe20000001237 */
[----:B------:R-:W-:Y:S01]  /*11920*/  IMAD.U32 R30, R109, 0x10000, RZ ;  /* 0x000100006d1e7824 */ /* 0x000fe200078e00ff */
[----:B------:R-:W-:Y:S02]  /*11930*/  PRMT R111, R111, 0x5410, R26 ;  /* 0x000054106f6f7816 */ /* 0x000fe4000000001a */
[----:B------:R-:W-:-:S02]  /*11940*/  PRMT R106, R106, 0x5410, R53 ;  /* 0x000054106a6a7816 */ /* 0x000fc40000000035 */
[----:B------:R-:W-:Y:S02]  /*11950*/  SHF.R.U32.HI R55, RZ, 0x10, R55 ;  /* 0x00000010ff377819 */ /* 0x000fe40000011637 */
[----:B------:R-:W-:Y:S01]  /*11960*/  SHF.R.U32.HI R63, RZ, 0x10, R63 ;  /* 0x00000010ff3f7819 */ /* 0x000fe2000001163f */
[----:B------:R-:W-:Y:S01]  /*11970*/  IMAD.U32 R32, R106, 0x10000, RZ ;  /* 0x000100006a207824 */ /* 0x000fe200078e00ff */
[----:B------:R-:W-:Y:S02]  /*11980*/  PRMT R110, R110, 0x5410, R61 ;  /* 0x000054106e6e7816 */ /* 0x000fe4000000003d */
[----:B------:R-:W-:Y:S02]  /*11990*/  PRMT R108, R108, 0x5410, R55 ;  /* 0x000054106c6c7816 */ /* 0x000fe40000000037 */
[----:B------:R-:W-:Y:S02]  /*119a0*/  PRMT R112, R112, 0x5410, R63 ;  /* 0x0000541070707816 */ /* 0x000fe4000000003f */
[----:B------:R-:W-:-:S02]  /*119b0*/  PRMT R107, R107, 0x5410, R20 ;  /* 0x000054106b6b7816 */ /* 0x000fc40000000014 */
[----:B------:R-:W-:Y:S02]  /*119c0*/  LOP3.LUT R105, R105, 0xffff0000, RZ, 0xc0, !PT ;  /* 0xffff000069697812 */ /* 0x000fe400078ec0ff */
[----:B------:R-:W-:Y:S02]  /*119d0*/  LOP3.LUT R109, R109, 0xffff0000, RZ, 0xc0, !PT ;  /* 0xffff00006d6d7812 */ /* 0x000fe400078ec0ff */
[----:B------:R-:W-:Y:S02]  /*119e0*/  LOP3.LUT R106, R106, 0xffff0000, RZ, 0xc0, !PT ;  /* 0xffff00006a6a7812 */ /* 0x000fe400078ec0ff */
[----:B--2---:R-:W-:-:S04]  /*119f0*/  LEA.HI R4, R37, R6, RZ, 0x1d ;  /* 0x0000000625047211 */ /* 0x004fc800078fe8ff */
[----:B------:R-:W-:Y:S01]  /*11a00*/  SHF.R.S32.HI R7, RZ, 0x1f, R4 ;  /* 0x0000001fff077819 */ /* 0x000fe20000011404 */
[----:B------:R-:W-:-:S03]  /*11a10*/  IMAD.SHL.U32 R5, R4, 0x8, RZ ;  /* 0x0000000804057824 */ /* 0x000fc600078e00ff */
[----:B------:R-:W-:Y:S02]  /*11a20*/  LEA.HI R7, R7, R4, RZ, 0x3 ;  /* 0x0000000407077211 */ /* 0x000fe400078f18ff */
[----:B------:R-:W-:-:S03]  /*11a30*/  LOP3.LUT R4, R38, 0x38, R5, 0xf8, !PT ;  /* 0x0000003826047812 */ /* 0x000fc600078ef805 */
        /* <DEDUP_REMOVED lines=23> */
[----:B------:R-:W-:Y:S01]  /*11bb0*/  FFMA.FTZ R33, R15, R30, -R34 ;  /* 0x0000001e0f217223 */ /* 0x000fe20000010822 */
[----:B------:R-:W-:Y:S02]  /*11bc0*/  IMAD.U32 R29, R11, 0x10000, RZ ;  /* 0x000100000b1d7824 */ /* 0x000fe400078e00ff */
[-C--:B------:R-:W-:Y:S01]  /*11bd0*/  FMUL.FTZ R27, R27, R26.reuse ;  /* 0x0000001a1b1b7220 */ /* 0x080fe20000410000 */
[----:B------:R-:W-:Y:S02]  /*11be0*/  IMAD.U32 R34, R108, 0x10000, RZ ;  /* 0x000100006c227824 */ /* 0x000fe400078e00ff */
[----:B------:R-:W-:Y:S01]  /*11bf0*/  FFMA.FTZ R35, R20, R26, -R35 ;  /* 0x0000001a14237223 */ /* 0x000fe20000010823 */
[----:B------:R-:W-:Y:S02]  /*11c00*/  IMAD.U32 R30, R112, 0x10000, RZ ;  /* 0x00010000701e7824 */ /* 0x000fe400078e00ff */
[----:B------:R-:W-:Y:S01]  /*11c10*/  FFMA.FTZ R36, R15, R31, R36 ;  /* 0x0000001f0f247223 */ /* 0x000fe20000010024 */
[C---:B------:R-:W-:Y:S01]  /*11c20*/  FMUL.FTZ R26, R29.reuse, R34 ;  /* 0x000000221d1a7220 */ /* 0x040fe20000410000 */
[----:B------:R-:W-:Y:S01]  /*11c30*/  LOP3.LUT R110, R110, 0xffff0000, RZ, 0xc0, !PT ;  /* 0xffff00006e6e7812 */ /* 0x000fe200078ec0ff */
[----:B------:R-:W-:Y:S01]  /*11c40*/  FMUL.FTZ R29, R29, R30 ;  /* 0x0000001e1d1d7220 */ /* 0x000fe20000410000 */
[----:B------:R-:W-:Y:S01]  /*11c50*/  FMUL.FTZ R15, R8, R105 ;  /* 0x00000069080f7220 */ /* 0x000fe20000410000 */
[----:B------:R-:W-:Y:S01]  /*11c60*/  FFMA.FTZ R20, R20, R32, R27 ;  /* 0x0000002014147223 */ /* 0x000fe2000001001b */
[C---:B------:R-:W-:Y:S01]  /*11c70*/  FFMA.FTZ R30, R25.reuse, R30, -R26 ;  /* 0x0000001e191e7223 */ /* 0x040fe2000001081a */
[----:B------:R-:W-:Y:S01]  /*11c80*/  FFMA.FTZ R34, R25, R34, R29 ;  /* 0x0000002219227223 */ /* 0x000fe2000001001d */
[----:B------:R-:W-:Y:S01]  /*11c90*/  FMUL.FTZ R27, R8, R109 ;  /* 0x0000006d081b7220 */ /* 0x000fe20000410000 */
[----:B------:R-:W-:Y:S01]  /*11ca0*/  FMUL.FTZ R26, R9, R106 ;  /* 0x0000006a091a7220 */ /* 0x000fe20000410000 */
[----:B------:R-:W-:-:S02]  /*11cb0*/  IMAD.U32 R28, R10, 0x10000, RZ ;  /* 0x000100000a1c7824 */ /* 0x000fc400078e00ff */
[----:B------:R-:W-:Y:S01]  /*11cc0*/  FFMA.FTZ R8, R4, R109, -R15 ;  /* 0x0000006d04087223 */ /* 0x000fe2000001080f */
[----:B------:R-:W-:Y:S02]  /*11cd0*/  IMAD.U32 R25, R107, 0x10000, RZ ;  /* 0x000100006b197824 */ /* 0x000fe400078e00ff */
[-C--:B------:R-:W-:Y:S01]  /*11ce0*/  FMUL.FTZ R9, R9, R110.reuse ;  /* 0x0000006e09097220 */ /* 0x080fe20000410000 */
[----:B------:R-:W-:Y:S02]  /*11cf0*/  IMAD.U32 R15, R111, 0x10000, RZ ;  /* 0x000100006f0f7824 */ /* 0x000fe400078e00ff */
[C---:B------:R-:W-:Y:S01]  /*11d00*/  FFMA.FTZ R26, R5.reuse, R110, -R26 ;  /* 0x0000006e051a7223 */ /* 0x040fe2000001081a */
[----:B------:R-:W-:Y:S01]  /*11d10*/  FMUL.FTZ R29, R28, R25 ;  /* 0x000000191c1d7220 */ /* 0x000fe20000410000 */
[----:B------:R-:W-:Y:S01]  /*11d20*/  FFMA.FTZ R9, R5, R106, R9 ;  /* 0x0000006a05097223 */ /* 0x000fe20000010009 */
[----:B------:R-:W-:Y:S01]  /*11d30*/  LOP3.LUT R10, R10, 0xffff0000, RZ, 0xc0, !PT ;  /* 0xffff00000a0a7812 */ /* 0x000fe200078ec0ff */
[-C--:B------:R-:W-:Y:S01]  /*11d40*/  FMUL.FTZ R5, R28, R15.reuse ;  /* 0x0000000f1c057220 */ /* 0x080fe20000410000 */
[----:B------:R-:W-:Y:S01]  /*11d50*/  LOP3.LUT R11, R11, 0xffff0000, RZ, 0xc0, !PT ;  /* 0xffff00000b0b7812 */ /* 0x000fe200078ec0ff */
[C---:B------:R-:W-:Y:S01]  /*11d60*/  FFMA.FTZ R29, R24.reuse, R15, -R29 ;  /* 0x0000000f181d7223 */ /* 0x040fe2000001081d */
[----:B------:R-:W-:Y:S01]  /*11d70*/  LOP3.LUT R107, R107, 0xffff0000, RZ, 0xc0, !PT ;  /* 0xffff00006b6b7812 */ /* 0x000fe200078ec0ff */
[----:B------:R-:W-:Y:S01]  /*11d80*/  FFMA.FTZ R24, R24, R25, R5 ;  /* 0x0000001918187223 */ /* 0x000fe20000010005 */
[----:B------:R-:W-:Y:S01]  /*11d90*/  LOP3.LUT R108, R108, 0xffff0000, RZ, 0xc0, !PT ;  /* 0xffff00006c6c7812 */ /* 0x000fe200078ec0ff */
[----:B------:R-:W-:Y:S01]  /*11da0*/  FFMA.FTZ R27, R4, R105, R27 ;  /* 0x00000069041b7223 */ /* 0x000fe2000001001b */
[----:B------:R-:W-:Y:S01]  /*11db0*/  LOP3.LUT R111, R111, 0xffff0000, RZ, 0xc0, !PT ;  /* 0xffff00006f6f7812 */ /* 0x000fe200078ec0ff */
[----:B------:R-:W-:Y:S01]  /*11dc0*/  FMUL.FTZ R5, R10, R107 ;  /* 0x0000006b0a057220 */ /* 0x000fe20000410000 */
[----:B------:R-:W-:Y:S01]  /*11dd0*/  LOP3.LUT R112, R112, 0xffff0000, RZ, 0xc0, !PT ;  /* 0xffff000070707812 */ /* 0x000fe200078ec0ff */
[----:B------:R-:W-:Y:S01]  /*11de0*/  FMUL.FTZ R28, R11, R108 ;  /* 0x0000006c0b1c7220 */ /* 0x000fe20000410000 */
[----:B------:R-:W-:Y:S01]  /*11df0*/  F2FP.BF16.F32.PACK_AB R9, R9, R20 ;  /* 0x000000140909723e */ /* 0x000fe200000010ff */
[-C--:B------:R-:W-:Y:S01]  /*11e00*/  FMUL.FTZ R4, R10, R111.reuse ;  /* 0x0000006f0a047220 */ /* 0x080fe20000410000 */
[C---:B------:R-:W-:Y:S01]  /*11e10*/  FFMA.FTZ R10, R6.reuse, R111, -R5 ;  /* 0x0000006f060a7223 */ /* 0x040fe20000010805 */
[-C--:B------:R-:W-:Y:S01]  /*11e20*/  FMUL.FTZ R15, R11, R112.reuse ;  /* 0x000000700b0f7220 */ /* 0x080fe20000410000 */
[C---:B------:R-:W-:Y:S01]  /*11e30*/  FFMA.FTZ R11, R7.reuse, R112, -R28 ;  /* 0x00000070070b7223 */ /* 0x040fe2000001081c */
[----:B------:R-:W-:Y:S01]  /*11e40*/  FFMA.FTZ R107, R6, R107, R4 ;  /* 0x0000006b066b7223 */ /* 0x000fe20000010004 */
[----:B------:R-:W-:Y:S01]  /*11e50*/  F2FP.BF16.F32.PACK_AB R4, R8, R33 ;  /* 0x000000210804723e */ /* 0x000fe200000010ff */
[----:B------:R-:W-:Y:S01]  /*11e60*/  FFMA.FTZ R15, R7, R108, R15 ;  /* 0x0000006c070f7223 */ /* 0x000fe2000001000f */
[----:B------:R-:W-:-:S02]  /*11e70*/  F2FP.BF16.F32.PACK_AB R5, R26, R35 ;  /* 0x000000231a05723e */ /* 0x000fc400000010ff */
[----:B------:R-:W-:Y:S02]  /*11e80*/  F2FP.BF16.F32.PACK_AB R6, R10, R29 ;  /* 0x0000001d0a06723e */ /* 0x000fe400000010ff */
[----:B------:R-:W-:Y:S02]  /*11e90*/  F2FP.BF16.F32.PACK_AB R7, R11, R30 ;  /* 0x0000001e0b07723e */ /* 0x000fe400000010ff */
[----:B------:R-:W-:Y:S02]  /*11ea0*/  F2FP.BF16.F32.PACK_AB R8, R27, R36 ;  /* 0x000000241b08723e */ /* 0x000fe400000010ff */
[----:B------:R-:W-:Y:S01]  /*11eb0*/  F2FP.BF16.F32.PACK_AB R10, R107, R24 ;  /* 0x000000186b0a723e */ /* 0x000fe200000010ff */
[----:B------:R1:W-:Y:S01]  /*11ec0*/  STS.128 [R39], R4 ;  /* 0x0000000427007388 */ /* 0x0003e20000000c00 */
[----:B------:R-:W-:-:S05]  /*11ed0*/  F2FP.BF16.F32.PACK_AB R11, R15, R34 ;  /* 0x000000220f0b723e */ /* 0x000fca00000010ff */
[----:B------:R1:W-:Y:S02]  /*11ee0*/  STS.128 [R14+0x10400], R8 ;  /* 0x010400080e007388 */ /* 0x0003e40000000c00 */
.L_x_1545:
[----:B------:R-:W-:Y:S05]  /*11ef0*/  BSYNC B2 ;  /* 0x0000000000027941 */ /* 0x000fea0003800000 */
.L_x_1544:
[----:B------:R-:W-:Y:S05]  /*11f00*/  @P1 BRA `(.L_x_1543) ;  /* 0x00000004009c1947 */ /* 0x000fea0003800000 */
[----:B------:R-:W2:Y:S01]  /*11f10*/  LDL R30, [R1+0x80] ;  /* 0x00008000011e7983 */ /* 0x000ea20000100800 */
[----:B------:R-:W-:Y:S02]  /*11f20*/  LEA.HI R37, R37, R0, RZ, 0x1d ;  /* 0x0000000025257211 */ /* 0x000fe400078fe8ff */
[----:B-1----:R-:W-:Y:S02]  /*11f30*/  SHF.R.U64 R14, R56, 0x10, R57 ;  /* 0x00000010380e7819 */ /* 0x002fe40000001239 */
[----:B------:R-:W-:Y:S01]  /*11f40*/  SHF.R.S32.HI R6, RZ, 0x1f, R37 ;  /* 0x0000001fff067819 */ /* 0x000fe20000011425 */
[----:B------:R-:W-:Y:S01]  /*11f50*/  IMAD.SHL.U32 R4, R37, 0x8, RZ ;  /* 0x0000000825047824 */ /* 0x000fe200078e00ff */
[----:B------:R-:W-:Y:S02]  /*11f60*/  SHF.R.U64 R24, R80, 0x10, R81 ;  /* 0x0000001050187819 */ /* 0x000fe40000001251 */
[----:B------:R-:W-:Y:S02]  /*11f70*/  LEA.HI R6, R6, R37, RZ, 0x3 ;  /* 0x0000002506067211 */ /* 0x000fe400078f18ff */
[----:B------:R-:W-:-:S02]  /*11f80*/  LOP3.LUT R4, R38, 0x38, R4, 0xf8, !PT ;  /* 0x0000003826047812 */ /* 0x000fc400078ef804 */
[----:B------:R-:W-:Y:S01]  /*11f90*/  PRMT R89, R89, 0x5410, R14 ;  /* 0x0000541059597816 */ /* 0x000fe2000000000e */
[----:B------:R-:W-:Y:S01]  /*11fa0*/  IMAD.SHL.U32 R6, R6, 0x400, RZ ;  /* 0x0000040006067824 */ /* 0x000fe200078e00ff */
[----:B------:R-:W-:Y:S02]  /*11fb0*/  LOP3.LUT R13, R4, R13, RZ, 0x3c, !PT ;  /* 0x0000000d040d7212 */ /* 0x000fe400078e3cff */
[----:B------:R-:W-:Y:S01]  /*11fc0*/  SHF.R.U32.HI R57, RZ, 0x10, R57 ;  /* 0x00000010ff397819 */ /* 0x000fe20000011639 */
[----:B------:R-:W-:Y:S01]  /*11fd0*/  IMAD.U32 R31, R89, 0x10000, RZ ;  /* 0x00010000591f7824 */ /* 0x000fe200078e00ff */
[----:B------:R-:W-:Y:S02]  /*11fe0*/  LOP3.LUT R6, R6, 0x7fffe000, RZ, 0xc0, !PT ;  /* 0x7fffe00006067812 */ /* 0x000fe400078ec0ff */
[----:B------:R-:W-:Y:S02]  /*11ff0*/  PRMT R103, R103, 0x5410, R24 ;  /* 0x0000541067677816 */ /* 0x000fe40000000018 */
[----:B------:R-:W-:-:S02]  /*12000*/  IADD3 R13, R13, R6, R12 ;  /* 0x000000060d0d7210 */ /* 0x000fc40007ffe00c */
[----:B------:R-:W-:Y:S01]  /*12010*/  SHF.R.U32.HI R81, RZ, 0x10, R81 ;  /* 0x00000010ff517819 */ /* 0x000fe20000011651 */
[----:B------:R-:W-:Y:S01]  /*12020*/  IMAD.U32 R29, R103, 0x10000, RZ ;  /* 0x00010000671d7824 */ /* 0x000fe200078e00ff */
[--C-:B------:R-:W-:Y:S01]  /*12030*/  SHF.R.U64 R12, R58, 0x10, R59.reuse ;  /* 0x000000103a0c7819 */ /* 0x100fe2000000123b */
[----:B------:R-:W-:Y:S01]  /*12040*/  IMAD R13, R13, 0x2, R16 ;  /* 0x000000020d0d7824 */ /* 0x000fe200078e0210 */
[----:B------:R-:W-:Y:S02]  /*12050*/  SHF.R.U32.HI R59, RZ, 0x10, R59 ;  /* 0x00000010ff3b7819 */ /* 0x000fe4000001163b */
[----:B------:R-:W-:Y:S02]  /*12060*/  SHF.R.U64 R20, R82, 0x10, R83 ;  /* 0x0000001052147819 */ /* 0x000fe40000001253 */
[----:B0-----:R-:W0:Y:S01]  /*12070*/  LDS.128 R8, [R13+0x10400] ;  /* 0x010400000d087984 */ /* 0x001e220000000c00 */
[----:B------:R-:W-:Y:S02]  /*12080*/  PRMT R90, R90, 0x5410, R57 ;  /* 0x000054105a5a7816 */ /* 0x000fe40000000039 */
[----:B------:R-:W-:-:S02]  /*12090*/  SHF.R.U32.HI R82, RZ, 0x10, R83 ;  /* 0x00000010ff527819 */ /* 0x000fc40000011653 */
[----:B------:R-:W-:Y:S01]  /*120a0*/  PRMT R102, R102, 0x5410, R81 ;  /* 0x0000541066667816 */ /* 0x000fe20000000051 */
[----:B------:R-:W-:Y:S01]  /*120b0*/  IMAD.U32 R28, R90, 0x10000, RZ ;  /* 0x000100005a1c7824 */ /* 0x000fe200078e00ff */
[----:B------:R-:W-:Y:S02]  /*120c0*/  PRMT R91, R91, 0x5410, R12 ;  /* 0x000054105b5b7816 */ /* 0x000fe4000000000c */
[----:B------:R-:W-:Y:S02]  /*120d0*/  PRMT R92, R92, 0x5410, R59 ;  /* 0x000054105c5c7816 */ /* 0x000fe4000000003b */
[----:B------:R-:W-:Y:S02]  /*120e0*/  PRMT R113, R113, 0x5410, R82 ;  /* 0x0000541071717816 */ /* 0x000fe40000000052 */
[----:B------:R-:W-:Y:S02]  /*120f0*/  PRMT R101, R101, 0x5410, R20 ;  /* 0x0000541065657816 */ /* 0x000fe40000000014 */
[----:B------:R-:W-:-:S02]  /*12100*/  LOP3.LUT R89, R89, 0xffff0000, RZ, 0xc0, !PT ;  /* 0xffff000059597812 */ /* 0x000fc400078ec0ff */
[----:B------:R-:W-:Y:S02]  /*12110*/  LOP3.LUT R103, R103, 0xffff0000, RZ, 0xc0, !PT ;  /* 0xffff000067677812 */ /* 0x000fe400078ec0ff */
[----:B------:R-:W-:Y:S01]  /*12120*/  LOP3.LUT R90, R90, 0xffff0000, RZ, 0xc0, !PT ;  /* 0xffff00005a5a7812 */ /* 0x000fe200078ec0ff */
[C---:B0-----:R-:W-:Y:S01]  /*12130*/  IMAD.U32 R24, R8.reuse, 0x10000, RZ ;  /* 0x0001000008187824 */ /* 0x041fe200078e00ff */
[----:B------:R-:W-:Y:S01]  /*12140*/  LOP3.LUT R8, R8, 0xffff0000, RZ, 0xc0, !PT ;  /* 0xffff000008087812 */ /* 0x000fe200078ec0ff */
[C---:B------:R-:W-:Y:S01]  /*12150*/  IMAD.U32 R25, R9.reuse, 0x10000, RZ ;  /* 0x0001000009197824 */ /* 0x040fe200078e00ff */
[----:B------:R-:W-:Y:S01]  /*12160*/  LOP3.LUT R9, R9, 0xffff0000, RZ, 0xc0, !PT ;  /* 0xffff000009097812 */ /* 0x000fe200078ec0ff */
[C---:B------:R-:W-:Y:S01]  /*12170*/  FMUL.FTZ R33, R24.reuse, R31 ;  /* 0x0000001f18217220 */ /* 0x040fe20000410000 */
[----:B------:R-:W-:Y:S01]  /*12180*/  FMUL.FTZ R35, R24, R29 ;  /* 0x0000001d18237220 */ /* 0x000fe20000410000 */
[C---:B------:R-:W-:Y:S02]  /*12190*/  IMAD.U32 R24, R102.reuse, 0x10000, RZ ;  /* 0x0001000066187824 */ /* 0x040fe400078e00ff */
[----:B------:R-:W-:Y:S01]  /*121a0*/  FMUL.FTZ R37, R25, R28 ;  /* 0x0000001c19257220 */ /* 0x000fe20000410000 */
[----:B------:R-:W-:Y:S01]  /*121b0*/  IMAD.U32 R27, R11, 0x10000, RZ ;  /* 0x000100000b1b7824 */ /* 0x000fe200078e00ff */
[----:B------:R-:W-:Y:S01]  /*121c0*/  LOP3.LUT R102, R102, 0xffff0000, RZ, 0xc0, !PT ;  /* 0xffff000066667812 */ /* 0x000fe200078ec0ff */
[----:B------:R-:W-:Y:S01]  /*121d0*/  FMUL.FTZ R25, R25, R24 ;  /* 0x0000001819197220 */ /* 0x000fe20000410000 */
[C---:B------:R-:W-:Y:S01]  /*121e0*/  IMAD.U32 R26, R10.reuse, 0x10000, RZ ;  /* 0x000100000a1a7824 */ /* 0x040fe200078e00ff */
[----:B------:R-:W-:-:S02]  /*121f0*/  LOP3.LUT R10, R10, 0xffff0000, RZ, 0xc0, !PT ;  /* 0xffff00000a0a7812 */ /* 0x000fc400078ec0ff */
[----:B------:R-:W-:Y:S01]  /*12200*/  LOP3.LUT R11, R11, 0xffff0000, RZ, 0xc0, !PT ;  /* 0xffff00000b0b7812 */ /* 0x000fe200078ec0ff */
[----:B--2---:R-:W0:Y:S02]  /*12210*/  LDS.128 R4, [R30] ;  /* 0x000000001e047984 */ /* 0x004e240000000c00 */
[C---:B0-----:R-:W-:Y:S01]  /*12220*/  IMAD.U32 R12, R4.reuse, 0x10000, RZ ;  /* 0x00010000040c7824 */ /* 0x041fe200078e00ff */
[----:B------:R-:W-:Y:S01]  /*12230*/  LOP3.LUT R4, R4, 0xffff0000, RZ, 0xc0, !PT ;  /* 0xffff000004047812 */ /* 0x000fe200078ec0ff */
[C---:B------:R-:W-:Y:S01]  /*12240*/  IMAD.U32 R14, R5.reuse, 0x10000, RZ ;  /* 0x00010000050e7824 */ /* 0x040fe200078e00ff */
[----:B------:R-:W-:Y:S01]  /*12250*/  LOP3.LUT R5, R5, 0xffff0000, RZ, 0xc0, !PT ;  /* 0xffff000005057812 */ /* 0x000fe200078ec0ff */
[----:B------:R-:W-:Y:S01]  /*12260*/  FFMA.FTZ R33, R12, R29, -R33 ;  /* 0x0000001d0c217223 */ /* 0x000fe20000010821 */
[----:B------:R-:W-:Y:S02]  /*12270*/  IMAD.U32 R29, R92, 0x10000, RZ ;  /* 0x000100005c1d7824 */ /* 0x000fe400078e00ff */
[----:B------:R-:W-:Y:S01]  /*12280*/  FFMA.FTZ R35, R12, R31, R35 ;  /* 0x0000001f0c237223 */ /* 0x000fe20000010023 */
[----:B------:R-:W-:-:S02]  /*12290*/  IMAD.U32 R12, R113, 0x10000, RZ ;  /* 0x00010000710c7824 */ /* 0x000fc400078e00ff */
[C---:B------:R-:W-:Y:S01]  /*122a0*/  FFMA.FTZ R37, R14.reuse, R24, -R37 ;  /* 0x000000180e257223 */ /* 0x040fe20000010825 */
[----:B------:R-:W-:Y:S02]  /*122b0*/  IMAD.U32 R20, R7, 0x10000, RZ ;  /* 0x0001000007147824 */ /* 0x000fe400078e00ff */
[C---:B------:R-:W-:Y:S01]  /*122c0*/  FMUL.FTZ R31, R27.reuse, R29 ;  /* 0x0000001d1b1f7220 */ /* 0x040fe20000410000 */
[----:B------:R-:W-:Y:S01]  /*122d0*/  FMUL.FTZ R24, R27, R12 ;  /* 0x0000000c1b187220 */ /* 0x000fe20000410000 */
[----:B------:R-:W-:Y:S01]  /*122e0*/  FFMA.FTZ R28, R14, R28, R25 ;  /* 0x0000001c0e1c7223 */ /* 0x000fe20000010019 */
[----:B------:R-:W-:Y:S01]  /*122f0*/  FMUL.FTZ R25, R8, R89 ;  /* 0x0000005908197220 */ /* 0x000fe20000410000 */
[----:B------:R-:W-:Y:S01]  /*12300*/  FFMA.FTZ R31, R20, R12, -R31 ;  /* 0x0000000c141f7223 */ /* 0x000fe2000001081f */
[----:B------:R-:W-:Y:S01]  /*12310*/  FMUL.FTZ R27, R8, R103 ;  /* 0x00000067081b7220 */ /* 0x000fe20000410000 */
[----:B------:R-:W-:Y:S02]  /*12320*/  IMAD.U32 R12, R91, 0x10000, RZ ;  /* 0x000100005b0c7824 */ /* 0x000fe400078e00ff */
[----:B------:R-:W-:Y:S01]  /*12330*/  FFMA.FTZ R29, R20, R29, R24 ;  /* 0x0000001d141d7223 */ /* 0x000fe20000010018 */
[C---:B------:R-:W-:Y:S01]  /*12340*/  FFMA.FTZ R14, R4.reuse, R103, -R25 ;  /* 0x00000067040e7223 */ /* 0x040fe20000010819 */
[----:B------:R-:W-:Y:S01]  /*12350*/  FFMA.FTZ R20, R4, R89, R27 ;  /* 0x0000005904147223 */ /* 0x000fe2000001001b */
[----:B------:R-:W-:-:S02]  /*12360*/  IMAD.U32 R15, R6, 0x10000, RZ ;  /* 0x00010000060f7824 */ /* 0x000fc400078e00ff */
[C---:B------:R-:W-:Y:S01]  /*12370*/  FMUL.FTZ R4, R26.reuse, R12 ;  /* 0x0000000c1a047220 */ /* 0x040fe20000410000 */
[----:B------:R-:W-:Y:S02]  /*12380*/  IMAD.U32 R8, R101, 0x10000, RZ ;  /* 0x0001000065087824 */ /* 0x000fe400078e00ff */
[C---:B------:R-:W-:Y:S01]  /*12390*/  FMUL.FTZ R24, R9.reuse, R90 ;  /* 0x0000005a09187220 */ /* 0x040fe20000410000 */
[----:B------:R-:W-:Y:S01]  /*123a0*/  FMUL.FTZ R9, R9, R102 ;  /* 0x0000006609097220 */ /* 0x000fe20000410000 */
[----:B------:R-:W-:Y:S01]  /*123b0*/  LOP3.LUT R91, R91, 0xffff0000, RZ, 0xc0, !PT ;  /* 0xffff00005b5b7812 */ /* 0x000fe200078ec0ff */
[-C--:B------:R-:W-:Y:S01]  /*123c0*/  FMUL.FTZ R26, R26, R8.reuse ;  /* 0x000000081a1a7220 */ /* 0x080fe20000410000 */
[----:B------:R-:W-:Y:S01]  /*123d0*/  FFMA.FTZ R25, R15, R8, -R4 ;  /* 0x000000080f197223 */ /* 0x000fe20000010804 */
[----:B------:R-:W-:Y:S01]  /*123e0*/  LOP3.LUT R92, R92, 0xffff0000, RZ, 0xc0, !PT ;  /* 0xffff00005c5c7812 */ /* 0x000fe200078ec0ff */
[----:B------:R-:W-:Y:S01]  /*123f0*/  FFMA.FTZ R24, R5, R102, -R24 ;  /* 0x0000006605187223 */ /* 0x000fe20000010818 */
[----:B------:R-:W-:Y:S01]  /*12400*/  LOP3.LUT R101, R101, 0xffff0000, RZ, 0xc0, !PT ;  /* 0xffff000065657812 */ /* 0x000fe200078ec0ff */
[----:B------:R-:W-:Y:S01]  /*12410*/  FFMA.FTZ R9, R5, R90, R9 ;  /* 0x0000005a05097223 */ /* 0x000fe20000010009 */
[----:B------:R-:W-:Y:S01]  /*12420*/  LOP3.LUT R4, R113, 0xffff0000, RZ, 0xc0, !PT ;  /* 0xffff000071047812 */ /* 0x000fe200078ec0ff */
[----:B------:R-:W-:Y:S01]  /*12430*/  FFMA.FTZ R26, R15, R12, R26 ;  /* 0x0000000c0f1a7223 */ /* 0x000fe2000001001a */
[----:B------:R-:W-:Y:S01]  /*12440*/  LOP3.LUT R6, R6, 0xffff0000, RZ, 0xc0, !PT ;  /* 0xffff000006067812 */ /* 0x000fe200078ec0ff */
[C---:B------:R-:W-:Y:S01]  /*12450*/  FMUL.FTZ R5, R10.reuse, R91 ;  /* 0x0000005b0a057220 */ /* 0x040fe20000410000 */
[----:B------:R-:W-:Y:S01]  /*12460*/  LOP3.LUT R7, R7, 0xffff0000, RZ, 0xc0, !PT ;  /* 0xffff000007077812 */ /* 0x000fe200078ec0ff */
        /* <DEDUP_REMOVED lines=17> */
.L_x_1543:
[----:B------:R-:W-:Y:S05]  /*12580*/  BSYNC B1 ;  /* 0x0000000000017941 */ /* 0x000fea0003800000 */
.L_x_1542:
[----:B------:R-:W-:Y:S05]  /*12590*/  @P3 BRA `(.L_x_1501) ;  /* 0x0000000c00783947 */ /* 0x000fea0003800000 */
[----:B-1234-:R-:W2:Y:S01]  /*125a0*/  LDL R6, [R1+0x6c] ;  /* 0x00006c0001067983 */ /* 0x01eea20000100800 */
[----:B------:R-:W1:Y:S01]  /*125b0*/  LDC R33, c[0x0][0x3d4] ;  /* 0x0000f500ff217b82 */ /* 0x000e620000000800 */
[----:B------:R-:W-:Y:S01]  /*125c0*/  BSSY B1, `(.L_x_1546) ;  /* 0x0000073000017945 */ /* 0x000fe20003800000 */
[-C--:B-1----:R-:W-:Y:S02]  /*125d0*/  ISETP.GE.AND P0, PT, R228, R33.reuse, PT ;  /* 0x00000021e400720c */ /* 0x082fe40003f06270 */
[----:B------:R-:W-:Y:S02]  /*125e0*/  ISETP.GE.AND P1, PT, R225, R33, PT ;  /* 0x00000021e100720c */ /* 0x000fe40003f26270 */
[----:B--2---:R-:W-:Y:S01]  /*125f0*/  SHF.R.S32.HI R5, RZ, 0x1f, R6 ;  /* 0x0000001fff057819 */ /* 0x004fe20000011406 */
[----:B------:R-:W-:-:S03]  /*12600*/  IMAD.SHL.U32 R4, R6, 0x40, RZ ;  /* 0x0000004006047824 */ /* 0x000fc600078e00ff */
[----:B------:R-:W-:Y:S02]  /*12610*/  LEA.HI R5, R5, R6, RZ, 0x3 ;  /* 0x0000000605057211 */ /* 0x000fe400078f18ff */
[----:B------:R-:W-:-:S03]  /*12620*/  LOP3.LUT R35, R4, 0x1c0, RZ, 0xc0, !PT ;  /* 0x000001c004237812 */ /* 0x000fc600078ec0ff */
[----:B------:R-:W-:Y:S01]  /*12630*/  IMAD.SHL.U32 R5, R5, 0x40, RZ ;  /* 0x0000004005057824 */ /* 0x000fe200078e00ff */
[----:B------:R-:W-:-:S04]  /*12640*/  SHF.R.U32.HI R37, RZ, 0x3, R35 ;  /* 0x00000003ff257819 */ /* 0x000fc80000011623 */
[----:B------:R-:W-:Y:S01]  /*12650*/  LOP3.LUT R36, R5, 0xfffffe00, RZ, 0xc0, !PT ;  /* 0xfffffe0005247812 */ /* 0x000fe200078ec0ff */
[----:B------:R-:W-:Y:S06]  /*12660*/  @P0 BRA `(.L_x_1547) ;  /* 0x0000000400a00947 */ /* 0x000fec0003800000 */
[----:B------:R-:W2:Y:S04]  /*12670*/  LDL R6, [R1+0x20] ;  /* 0x0000200001067983 */ /* 0x000ea80000100800 */
[----:B------:R-:W3:Y:S01]  /*12680*/  LDL R38, [R1+0x7c] ;  /* 0x00007c0001267983 */ /* 0x000ee20000100800 */
[----:B------:R-:W-:Y:S02]  /*12690*/  SHF.R.U64 R20, R64, 0x10, R65 ;  /* 0x0000001040147819 */ /* 0x000fe40000001241 */
[----:B------:R-:W-:Y:S02]  /*126a0*/  SHF.R.U64 R26, R72, 0x10, R73 ;  /* 0x00000010481a7819 */ /* 0x000fe40000001249 */
[----:B------:R-:W-:Y:S02]  /*126b0*/  SHF.R.U64 R24, R74, 0x10, R75 ;  /* 0x000000104a187819 */ /* 0x000fe4000000124b */
[----:B------:R-:W-:-:S02]  /*126c0*/  PRMT R93, R93, 0x5410, R20 ;  /* 0x000054105d5d7816 */ /* 0x000fc40000000014 */
[--C-:B------:R-:W-:Y:S02]  /*126d0*/  SHF.R.U64 R14, R66, 0x10, R67.reuse ;  /* 0x00000010420e7819 */ /* 0x100fe40000001243 */
[----:B------:R-:W-:Y:S01]  /*126e0*/  PRMT R97, R97, 0x5410, R26 ;  /* 0x0000541061617816 */ /* 0x000fe2000000001a */
[----:B------:R-:W-:Y:S01]  /*126f0*/  IMAD.U32 R29, R93, 0x10000, RZ ;  /* 0x000100005d1d7824 */ /* 0x000fe200078e00ff */
[----:B------:R-:W-:Y:S02]  /*12700*/  PRMT R99, R99, 0x5410, R24 ;  /* 0x0000541063637816 */ /* 0x000fe40000000018 */
[----:B------:R-:W-:Y:S01]  /*12710*/  SHF.R.U32.HI R67, RZ, 0x10, R67 ;  /* 0x00000010ff437819 */ /* 0x000fe20000011643 */
[----:B------:R-:W-:Y:S01]  /*12720*/  IMAD.U32 R28, R97, 0x10000, RZ ;  /* 0x00010000611c7824 */ /* 0x000fe200078e00ff */
[----:B------:R-:W-:Y:S02]  /*12730*/  SHF.R.U32.HI R65, RZ, 0x10, R65 ;  /* 0x00000010ff417819 */ /* 0x000fe40000011641 */
[----:B------:R-:W-:-:S02]  /*12740*/  SHF.R.U32.HI R73, RZ, 0x10, R73 ;  /* 0x00000010ff497819 */ /* 0x000fc40000011649 */
[----:B------:R-:W-:Y:S02]  /*12750*/  SHF.R.U32.HI R75, RZ, 0x10, R75 ;  /* 0x00000010ff4b7819 */ /* 0x000fe4000001164b */
[----:B------:R-:W-:Y:S02]  /*12760*/  PRMT R96, R96, 0x5410, R67 ;  /* 0x0000541060607816 */ /* 0x000fe40000000043 */
[----:B------:R-:W-:Y:S02]  /*12770*/  PRMT R94, R94, 0x5410, R65 ;  /* 0x000054105e5e7816 */ /* 0x000fe40000000041 */
[----:B------:R-:W-:Y:S02]  /*12780*/  PRMT R98, R98, 0x5410, R73 ;  /* 0x0000541062627816 */ /* 0x000fe40000000049 */
[----:B------:R-:W-:Y:S01]  /*12790*/  PRMT R100, R100, 0x5410, R75 ;  /* 0x0000541064647816 */ /* 0x000fe2000000004b */
[----:B------:R-:W-:Y:S01]  /*127a0*/  IMAD.U32 R30, R94, 0x10000, RZ ;  /* 0x000100005e1e7824 */ /* 0x000fe200078e00ff */
[----:B------:R-:W-:-:S02]  /*127b0*/  LOP3.LUT R93, R93, 0xffff0000, RZ, 0xc0, !PT ;  /* 0xffff00005d5d7812 */ /* 0x000fc400078ec0ff */
[----:B------:R-:W-:Y:S02]  /*127c0*/  PRMT R95, R95, 0x5410, R14 ;  /* 0x000054105f5f7816 */ /* 0x000fe4000000000e */
        /* <DEDUP_REMOVED lines=27> */
[-C--:B------:R-:W-:Y:S01]  /*12980*/  FMUL.FTZ R34, R24, R28.reuse ;  /* 0x0000001c18227220 */ /* 0x080fe20000410000 */
[C---:B------:R-:W-:Y:S01]  /*12990*/  IMAD.U32 R25, R9.reuse, 0x10000, RZ ;  /* 0x0001000009197824 */ /* 0x040fe200078e00ff */
[----:B------:R-:W-:Y:S01]  /*129a0*/  LOP3.LUT R9, R9, 0xffff0000, RZ, 0xc0, !PT ;  /* 0xffff000009097812 */ /* 0x000fe200078ec0ff */
[----:B------:R-:W-:Y:S01]  /*129b0*/  FFMA.FTZ R32, R13, R28, -R32 ;  /* 0x0000001c0d207223 */ /* 0x000fe20000010820 */
[----:B------:R-:W-:-:S02]  /*129c0*/  IMAD.U32 R28, R96, 0x10000, RZ ;  /* 0x00010000601c7824 */ /* 0x000fc400078e00ff */
[----:B------:R-:W-:Y:S01]  /*129d0*/  FFMA.FTZ R34, R13, R29, R34 ;  /* 0x0000001d0d227223 */ /* 0x000fe20000010022 */
[----:B------:R-:W-:Y:S02]  /*129e0*/  IMAD.U32 R24, R98, 0x10000, RZ ;  /* 0x0001000062187824 */ /* 0x000fe400078e00ff */
[----:B------:R-:W-:Y:S01]  /*129f0*/  FMUL.FTZ R31, R25, R30 ;  /* 0x0000001e191f7220 */ /* 0x000fe20000410000 */
[----:B------:R-:W-:Y:S02]  /*12a00*/  IMAD.U32 R13, R100, 0x10000, RZ ;  /* 0x00010000640d7824 */ /* 0x000fe400078e00ff */
[----:B------:R-:W-:Y:S01]  /*12a10*/  FMUL.FTZ R29, R27, R28 ;  /* 0x0000001c1b1d7220 */ /* 0x000fe20000410000 */
[-C--:B------:R-:W-:Y:S01]  /*12a20*/  FMUL.FTZ R25, R25, R24.reuse ;  /* 0x0000001819197220 */ /* 0x080fe20000410000 */
[----:B------:R-:W-:Y:S01]  /*12a30*/  FFMA.FTZ R31, R14, R24, -R31 ;  /* 0x000000180e1f7223 */ /* 0x000fe2000001081f */
[-C--:B------:R-:W-:Y:S01]  /*12a40*/  FMUL.FTZ R27, R27, R13.reuse ;  /* 0x0000000d1b1b7220 */ /* 0x080fe20000410000 */
[----:B------:R-:W-:Y:S01]  /*12a50*/  FFMA.FTZ R29, R20, R13, -R29 ;  /* 0x0000000d141d7223 */ /* 0x000fe2000001081d */
[----:B------:R-:W-:Y:S01]  /*12a60*/  FMUL.FTZ R13, R8, R93 ;  /* 0x0000005d080d7220 */ /* 0x000fe20000410000 */
[----:B------:R-:W-:Y:S01]  /*12a70*/  FFMA.FTZ R14, R14, R30, R25 ;  /* 0x0000001e0e0e7223 */ /* 0x000fe20000010019 */
[-C--:B------:R-:W-:Y:S01]  /*12a80*/  FMUL.FTZ R25, R8, R97.reuse ;  /* 0x0000006108197220 */ /* 0x080fe20000410000 */
[----:B------:R-:W-:Y:S01]  /*12a90*/  LOP3.LUT R98, R98, 0xffff0000, RZ, 0xc0, !PT ;  /* 0xffff000062627812 */ /* 0x000fe200078ec0ff */
[----:B------:R-:W-:Y:S01]  /*12aa0*/  FFMA.FTZ R97, R4, R97, -R13 ;  /* 0x0000006104617223 */ /* 0x000fe2000001080d */
[----:B------:R-:W-:-:S02]  /*12ab0*/  IMAD.U32 R26, R10, 0x10000, RZ ;  /* 0x000100000a1a7824 */ /* 0x000fc400078e00ff */
[----:B------:R-:W-:Y:S01]  /*12ac0*/  FFMA.FTZ R27, R20, R28, R27 ;  /* 0x0000001c141b7223 */ /* 0x000fe2000001001b */
[----:B------:R-:W-:Y:S02]  /*12ad0*/  IMAD.U32 R13, R95, 0x10000, RZ ;  /* 0x000100005f0d7824 */ /* 0x000fe400078e00ff */
[----:B------:R-:W-:Y:S01]  /*12ae0*/  FMUL.FTZ R20, R9, R94 ;  /* 0x0000005e09147220 */ /* 0x000fe20000410000 */
[----:B------:R-:W-:Y:S01]  /*12af0*/  FFMA.FTZ R25, R4, R93, R25 ;  /* 0x0000005d04197223 */ /* 0x000fe20000010019 */
[----:B------:R-:W-:Y:S01]  /*12b00*/  LOP3.LUT R10, R10, 0xffff0000, RZ, 0xc0, !PT ;  /* 0xffff00000a0a7812 */ /* 0x000fe200078ec0ff */
[----:B------:R-:W-:Y:S02]  /*12b10*/  IMAD.U32 R8, R99, 0x10000, RZ ;  /* 0x0001000063087824 */ /* 0x000fe400078e00ff */
[-C--:B------:R-:W-:Y:S01]  /*12b20*/  FMUL.FTZ R9, R9, R98.reuse ;  /* 0x0000006209097220 */ /* 0x080fe20000410000 */
[----:B------:R-:W-:Y:S01]  /*12b30*/  FMUL.FTZ R4, R26, R13 ;  /* 0x0000000d1a047220 */ /* 0x000fe20000410000 */
[----:B------:R-:W-:Y:S01]  /*12b40*/  LOP3.LUT R95, R95, 0xffff0000, RZ, 0xc0, !PT ;  /* 0xffff00005f5f7812 */ /* 0x000fe200078ec0ff */
[C---:B------:R-:W-:Y:S01]  /*12b50*/  FFMA.FTZ R20, R5.reuse, R98, -R20 ;  /* 0x0000006205147223 */ /* 0x040fe20000010814 */
[----:B------:R-:W-:Y:S01]  /*12b60*/  LOP3.LUT R96, R96, 0xffff0000, RZ, 0xc0, !PT ;  /* 0xffff000060607812 */ /* 0x000fe200078ec0ff */
[----:B------:R-:W-:Y:S01]  /*12b70*/  FFMA.FTZ R9, R5, R94, R9 ;  /* 0x0000005e05097223 */ /* 0x000fe20000010009 */
[----:B------:R-:W-:Y:S01]  /*12b80*/  LOP3.LUT R99, R99, 0xffff0000, RZ, 0xc0, !PT ;  /* 0xffff000063637812 */ /* 0x000fe200078ec0ff */
[----:B------:R-:W-:Y:S01]  /*12b90*/  FFMA.FTZ R24, R15, R8, -R4 ;  /* 0x000000080f187223 */ /* 0x000fe20000010804 */
[----:B------:R-:W-:Y:S01]  /*12ba0*/  LOP3.LUT R100, R100, 0xffff0000, RZ, 0xc0, !PT ;  /* 0xffff000064647812 */ /* 0x000fe200078ec0ff */
[----:B------:R-:W-:Y:S01]  /*12bb0*/  FMUL.FTZ R5, R10, R95 ;  /* 0x0000005f0a057220 */ /* 0x000fe20000410000 */
[C---:B------:R-:W-:Y:S01]  /*12bc0*/  FMUL.FTZ R4, R11.reuse, R96 ;  /* 0x000000600b047220 */ /* 0x040fe20000410000 */
[----:B------:R-:W-:Y:S01]  /*12bd0*/  FMUL.FTZ R26, R26, R8 ;  /* 0x000000081a1a7220 */ /* 0x000fe20000410000 */
[-C--:B------:R-:W-:Y:S01]  /*12be0*/  FMUL.FTZ R10, R10, R99.reuse ;  /* 0x000000630a0a7220 */ /* 0x080fe20000410000 */
[-C--:B------:R-:W-:Y:S01]  /*12bf0*/  FMUL.FTZ R11, R11, R100.reuse ;  /* 0x000000640b0b7220 */ /* 0x080fe20000410000 */
[C---:B------:R-:W-:Y:S01]  /*12c00*/  FFMA.FTZ R99, R6.reuse, R99, -R5 ;  /* 0x0000006306637223 */ /* 0x040fe20000010805 */
[----:B------:R-:W-:Y:S01]  /*12c10*/  FFMA.FTZ R100, R7, R100, -R4 ;  /* 0x0000006407647223 */ /* 0x000fe20000010804 */
[----:B------:R-:W-:Y:S01]  /*12c20*/  FFMA.FTZ R26, R15, R13, R26 ;  /* 0x0000000d0f1a7223 */ /* 0x000fe2000001001a */
        /* <DEDUP_REMOVED lines=12> */
.L_x_1547:
[----:B------:R-:W-:Y:S05]  /*12cf0*/  BSYNC B1 ;  /* 0x0000000000017941 */ /* 0x000fea0003800000 */
.L_x_1546:
        /* <DEDUP_REMOVED lines=9> */
[----:B------:R-:W-:Y:S01]  /*12d90*/  SHF.R.U32.HI R68, RZ, 0x10, R69 ;  /* 0x00000010ff447819 */ /* 0x000fe20000011645 */
[----:B------:R-:W-:Y:S01]  /*12da0*/  IMAD.SHL.U32 R5, R5, 0x400, RZ ;  /* 0x0000040005057824 */ /* 0x000fe200078e00ff */
[----:B------:R-:W-:Y:S02]  /*12db0*/  LOP3.LUT R0, R0, R37, RZ, 0x3c, !PT ;  /* 0x0000002500007212 */ /* 0x000fe400078e3cff */
[----:B------:R-:W-:Y:S02]  /*12dc0*/  PRMT R25, R3, 0x5410, R12 ;  /* 0x0000541003197816 */ /* 0x000fe4000000000c */
[----:B------:R-:W-:Y:S02]  /*12dd0*/  LOP3.LUT R5, R5, 0x7fffe000, RZ, 0xc0, !PT ;  /* 0x7fffe00005057812 */ /* 0x000fe400078ec0ff */
[----:B------:R-:W-:Y:S01]  /*12de0*/  PRMT R85, R85, 0x5410, R20 ;  /* 0x0000541055557816 */ /* 0x000fe20000000014 */
[----:B------:R-:W-:Y:S01]  /*12df0*/  IMAD.U32 R26, R25, 0x10000, RZ ;  /* 0x00010000191a7824 */ /* 0x000fe200078e00ff */
[----:B0-----:R-:W-:-:S02]  /*12e00*/  IADD3 R9, R0, R5, R36 ;  /* 0x0000000500097210 */ /* 0x001fc40007ffe024 */
[----:B------:R-:W-:Y:S01]  /*12e10*/  SHF.R.U32.HI R77, RZ, 0x10, R77 ;  /* 0x00000010ff4d7819 */ /* 0x000fe2000001164d */
[----:B------:R-:W-:Y:S01]  /*12e20*/  IMAD.U32 R24, R85, 0x10000, RZ ;  /* 0x0001000055187824 */ /* 0x000fe200078e00ff */
[----:B------:R-:W-:Y:S01]  /*12e30*/  SHF.R.U64 R28, R70, 0x10, R71 ;  /* 0x00000010461c7819 */ /* 0x000fe20000001247 */
[----:B------:R-:W-:Y:S01]  /*12e40*/  IMAD R0, R9, 0x2, R16 ;  /* 0x0000000209007824 */ /* 0x000fe200078e0210 */
[----:B------:R-:W-:Y:S02]  /*12e50*/  PRMT R27, R21, 0x5410, R68 ;  /* 0x00005410151b7816 */ /* 0x000fe40000000044 */
[----:B------:R-:W-:Y:S02]  /*12e60*/  SHF.R.U64 R14, R78, 0x10, R79 ;  /* 0x000000104e0e7819 */ /* 0x000fe4000000124f */
[----:B------:R-:W0:Y:S01]  /*12e70*/  LDS.128 R8, [R0+0x10400] ;  /* 0x0104000000087984 */ /* 0x000e220000000c00 */
[----:B------:R-:W-:Y:S01]  /*12e80*/  SHF.R.U32.HI R71, RZ, 0x10, R71 ;  /* 0x00000010ff477819 */ /* 0x000fe20000011647 */
[----:B------:R-:W-:Y:S01]  /*12e90*/  IMAD.U32 R29, R27, 0x10000, RZ ;  /* 0x000100001b1d7824 */ /* 0x000fe200078e00ff */
[----:B------:R-:W-:-:S02]  /*12ea0*/  SHF.R.U32.HI R79, RZ, 0x10, R79 ;  /* 0x00000010ff4f7819 */ /* 0x000fc4000001164f */
[----:B------:R-:W-:Y:S02]  /*12eb0*/  PRMT R86, R86, 0x5410, R77 ;  /* 0x0000541056567816 */ /* 0x000fe4000000004d */
[----:B------:R-:W-:Y:S02]  /*12ec0*/  PRMT R84, R84, 0x5410, R71 ;  /* 0x0000541054547816 */ /* 0x000fe40000000047 */
[----:B------:R-:W-:Y:S02]  /*12ed0*/  PRMT R88, R88, 0x5410, R79 ;  /* 0x0000541058587816 */ /* 0x000fe4000000004f */
[----:B------:R-:W-:Y:S02]  /*12ee0*/  PRMT R28, R23, 0x5410, R28 ;  /* 0x00005410171c7816 */ /* 0x000fe4000000001c */
[----:B------:R-:W-:Y:S02]  /*12ef0*/  PRMT R87, R87, 0x5410, R14 ;  /* 0x0000541057577816 */ /* 0x000fe4000000000e */
[----:B------:R-:W-:-:S02]  /*12f00*/  LOP3.LUT R25, R25, 0xffff0000, RZ, 0xc0, !PT ;  /* 0xffff000019197812 */ /* 0x000fc400078ec0ff */
[----:B------:R-:W-:Y:S01]  /*12f10*/  LOP3.LUT R85, R85, 0xffff0000, RZ, 0xc0, !PT ;  /* 0xffff000055557812 */ /* 0x000fe200078ec0ff */
[C---:B0-----:R-:W-:Y:S01]  /*12f20*/  IMAD.U32 R15, R8.reuse, 0x10000, RZ ;  /* 0x00010000080f7824 */ /* 0x041fe200078e00ff */
[----:B------:R-:W-:Y:S01]  /*12f30*/  LOP3.LUT R8, R8, 0xffff0000, RZ, 0xc0, !PT ;  /* 0xffff000008087812 */ /* 0x000fe200078ec0ff */
[C---:B------:R-:W-:Y:S01]  /*12f40*/  IMAD.U32 R20, R9.reuse, 0x10000, RZ ;  /* 0x0001000009147824 */ /* 0x040fe200078e00ff */
[----:B------:R-:W-:Y:S01]  /*12f50*/  LOP3.LUT R9, R9, 0xffff0000, RZ, 0xc0, !PT ;  /* 0xffff000009097812 */ /* 0x000fe200078ec0ff */
[C---:B------:R-:W-:Y:S01]  /*12f60*/  FMUL.FTZ R30, R15.reuse, R26 ;  /* 0x0000001a0f1e7220 */ /* 0x040fe20000410000 */
[----:B------:R-:W-:Y:S01]  /*12f70*/  FMUL.FTZ R32, R15, R24 ;  /* 0x000000180f207220 */ /* 0x000fe20000410000 */
[----:B------:R-:W-:Y:S02]  /*12f80*/  IMAD.U32 R15, R86, 0x10000, RZ ;  /* 0x00010000560f7824 */ /* 0x000fe400078e00ff */
        /* <DEDUP_REMOVED lines=12> */
[C---:B------:R-:W-:Y:S01]  /*13050*/  FFMA.FTZ R30, R3.reuse, R24, -R30 ;  /* 0x00000018031e7223 */ /* 0x040fe2000001081e */
[----:B------:R-:W-:Y:S02]  /*13060*/  IMAD.U32 R24, R84, 0x10000, RZ ;  /* 0x0001000054187824 */ /* 0x000fe400078e00ff */
[----:B------:R-:W-:Y:S01]  /*13070*/  FFMA.FTZ R32, R3, R26, R32 ;  /* 0x0000001a03207223 */ /* 0x000fe20000010020 */
[----:B------:R-:W-:-:S02]  /*13080*/  IMAD.U32 R3, R88, 0x10000, RZ ;  /* 0x0001000058037824 */ /* 0x000fc400078e00ff */
[C---:B------:R-:W-:Y:S01]  /*13090*/  FFMA.FTZ R31, R12.reuse, R15, -R31 ;  /* 0x0000000f0c1f7223 */ /* 0x040fe2000001081f */
[----:B------:R-:W-:Y:S02]  /*130a0*/  IMAD.U32 R14, R7, 0x10000, RZ ;  /* 0x00010000070e7824 */ /* 0x000fe400078e00ff */
[CC--:B------:R-:W-:Y:S01]  /*130b0*/  FMUL.FTZ R15, R23.reuse, R24.reuse ;  /* 0x00000018170f7220 */ /* 0x0c0fe20000410000 */
[----:B------:R-:W-:Y:S01]  /*130c0*/  FMUL.FTZ R35, R23, R3 ;  /* 0x0000000317237220 */ /* 0x000fe20000410000 */
[----:B------:R-:W-:Y:S01]  /*130d0*/  FFMA.FTZ R33, R12, R29, R33 ;  /* 0x0000001d0c217223 */ /* 0x000fe20000010021 */
[----:B------:R-:W-:Y:S01]  /*130e0*/  LOP3.LUT R12, R27, 0xffff0000, RZ, 0xc0, !PT ;  /* 0xffff00001b0c7812 */ /* 0x000fe200078ec0ff */
[C---:B------:R-:W-:Y:S01]  /*130f0*/  FFMA.FTZ R23, R14.reuse, R3, -R15 ;  /* 0x000000030e177223 */ /* 0x040fe2000001080f */
[----:B------:R-:W-:Y:S01]  /*13100*/  FFMA.FTZ R35, R14, R24, R35 ;  /* 0x000000180e237223 */ /* 0x000fe20000010023 */
[C---:B------:R-:W-:Y:S01]  /*13110*/  FMUL.FTZ R3, R8.reuse, R25 ;  /* 0x0000001908037220 */ /* 0x040fe20000410000 */
[----:B------:R-:W-:Y:S01]  /*13120*/  FMUL.FTZ R15, R8, R85 ;  /* 0x00000055080f7220 */ /* 0x000fe20000410000 */
[----:B------:R-:W-:-:S02]  /*13130*/  IMAD.U32 R14, R28, 0x10000, RZ ;  /* 0x000100001c0e7824 */ /* 0x000fc400078e00ff */
[----:B------:R-:W-:Y:S01]  /*13140*/  FMUL.FTZ R20, R9, R12 ;  /* 0x0000000c09147220 */ /* 0x000fe20000410000 */
[C---:B------:R-:W-:Y:S01]  /*13150*/  FFMA.FTZ R85, R4.reuse, R85, -R3 ;  /* 0x0000005504557223 */ /* 0x040fe20000010803 */
[----:B------:R-:W-:Y:S02]  /*13160*/  IMAD.U32 R8, R87, 0x10000, RZ ;  /* 0x0001000057087824 */ /* 0x000fe400078e00ff */
[----:B------:R-:W-:Y:S01]  /*13170*/  FFMA.FTZ R15, R4, R25, R15 ;  /* 0x00000019040f7223 */ /* 0x000fe2000001000f */
[----:B------:R-:W-:Y:S02]  /*13180*/  IMAD.U32 R13, R6, 0x10000, RZ ;  /* 0x00010000060d7824 */ /* 0x000fe400078e00ff */
[----:B------:R-:W-:Y:S01]  /*13190*/  FMUL.FTZ R9, R9, R86 ;  /* 0x0000005609097220 */ /* 0x000fe20000410000 */
[C---:B------:R-:W-:Y:S01]  /*131a0*/  FMUL.FTZ R4, R21.reuse, R14 ;  /* 0x0000000e15047220 */ /* 0x040fe20000410000 */
[----:B------:R-:W-:Y:S01]  /*131b0*/  LOP3.LUT R3, R28, 0xffff0000, RZ, 0xc0, !PT ;  /* 0xffff00001c037812 */ /* 0x000fe200078ec0ff */
[----:B------:R-:W-:Y:S01]  /*131c0*/  FMUL.FTZ R24, R21, R8 ;  /* 0x0000000815187220 */ /* 0x000fe20000410000 */
[----:B------:R-:W-:Y:S01]  /*131d0*/  LOP3.LUT R84, R84, 0xffff0000, RZ, 0xc0, !PT ;  /* 0xffff000054547812 */ /* 0x000fe200078ec0ff */
[----:B------:R-:W-:Y:S01]  /*131e0*/  FFMA.FTZ R20, R5, R86, -R20 ;  /* 0x0000005605147223 */ /* 0x000fe20000010814 */
[----:B------:R-:W-:Y:S01]  /*131f0*/  LOP3.LUT R87, R87, 0xffff0000, RZ, 0xc0, !PT ;  /* 0xffff000057577812 */ /* 0x000fe200078ec0ff */
[----:B------:R-:W-:Y:S01]  /*13200*/  FFMA.FTZ R12, R5, R12, R9 ;  /* 0x0000000c050c7223 */ /* 0x000fe20000010009 */
[----:B------:R-:W-:Y:S01]  /*13210*/  LOP3.LUT R88, R88, 0xffff0000, RZ, 0xc0, !PT ;  /* 0xffff000058587812 */ /* 0x000fe200078ec0ff */
[----:B------:R-:W-:Y:S01]  /*13220*/  FFMA.FTZ R21, R13, R8, -R4 ;  /* 0x000000080d157223 */ /* 0x000fe20000010804 */
[----:B------:R-:W-:Y:S01]  /*13230*/  LOP3.LUT R6, R6, 0xffff0000, RZ, 0xc0, !PT ;  /* 0xffff000006067812 */ /* 0x000fe200078ec0ff */
[C---:B------:R-:W-:Y:S01]  /*13240*/  FMUL.FTZ R5, R10.reuse, R3 ;  /* 0x000000030a057220 */ /* 0x040fe20000410000 */
[----:B------:R-:W-:Y:S01]  /*13250*/  LOP3.LUT R7, R7, 0xffff0000, RZ, 0xc0, !PT ;  /* 0xffff000007077812 */ /* 0x000fe200078ec0ff */
[C---:B------:R-:W-:Y:S01]  /*13260*/  FMUL.FTZ R8, R11.reuse, R84 ;  /* 0x000000540b087220 */ /* 0x040fe20000410000 */
        /* <DEDUP_REMOVED lines=17> */
.L_x_1501:
[----:B------:R-:W-:Y:S05]  /*13380*/  BSYNC B0 ;  /* 0x0000000000007941 */ /* 0x000fea0003800000 */
.L_x_1449:
[----:B------:R-:W-:Y:S01]  /*13390*/  @!PT LDS RZ, [RZ] ;  /* 0x00000000fffff984 */ /* 0x000fe20000000800 */
[----:B------:R-:W-:Y:S01]  /*133a0*/  @!PT LDS RZ, [RZ] ;  /* 0x00000000fffff984 */ /* 0x000fe20000000800 */
[----:B------:R-:W-:Y:S01]  /*133b0*/  @!PT LDS RZ, [RZ] ;  /* 0x00000000fffff984 */ /* 0x000fe20000000800 */
[----:B------:R-:W-:Y:S01]  /*133c0*/  @!PT LDS RZ, [RZ] ;  /* 0x00000000fffff984 */ /* 0x000fe20000000800 */
[----:B------:R1:W-:Y:S06]  /*133d0*/  MEMBAR.ALL.CTA ;  /* 0x0000000000007992 */ /* 0x0003ec0000008000 */
[----:B-1----:R-:W1:Y:S01]  /*133e0*/  FENCE.VIEW.ASYNC.S ;  /* 0x00000000000073c6 */ /* 0x002e620000000000 */
[----:B------:R-:W-:Y:S05]  /*133f0*/  WARPSYNC.ALL ;  /* 0x0000000000007948 */ /* 0x000fea0003800000 */
[----:B-1----:R-:W-:Y:S06]  /*13400*/  BAR.SYNC.DEFER_BLOCKING 0xd, 0x100 ;  /* 0x0344000000007b1d */ /* 0x002fec0000010000 */
.L_x_1446:
[----:B0-----:R-:W2:Y:S02]  /*13410*/  LDL R0, [R1+0x30] ;  /* 0x0000300001007983 */ /* 0x001ea40000100800 */
[----:B--2---:R-:W-:-:S13]  /*13420*/  R2UR UR4, R0 ;  /* 0x00000000000472ca */ /* 0x004fda00000e0000 */
[----:B------:R-:W-:-:S05]  /*13430*/  IMAD.U32 R0, RZ, RZ, UR4 ;  /* 0x00000004ff007e24 */ /* 0x000fca000f8e00ff */
[----:B------:R-:W-:-:S13]  /*13440*/  ISETP.NE.AND P0, PT, R0, 0x3, PT ;  /* 0x000000030000780c */ /* 0x000fda0003f05270 */
[----:B------:R-:W-:Y:S05]  /*13450*/  @!P0 BRA `(.L_x_1548) ;  /* 0x0000000000048947 */ /* 0x000fea0003800000 */
[----:B------:R-:W-:Y:S01]  /*13460*/  BPT.TRAP 0x1 ;  /* 0x000000040000795c */ /* 0x000fe20000300000 */
.L_x_1548:
[----:B------:R-:W-:Y:S01]  /*13470*/  IMAD R23, R22, 0x8, R16 ;  /* 0x0000000816177824 */ /* 0x000fe200078e0210 */
[----:B------:R-:W-:-:S04]  /*13480*/  SHF.L.U32 R0, R218, 0x1f, RZ ;  /* 0x0000001fda007819 */ /* 0x000fc800000006ff */
[----:B------:R0:W2:Y:S01]  /*13490*/  SYNCS.PHASECHK.TRANS64.TRYWAIT P2, [R23+URZ+0x30830], R0 ;  /* 0x03083000170075a7 */ /* 0x0000a2000804017f */
[----:B------:R-:W-:Y:S05]  /*134a0*/  @!P0 BRA `(.L_x_1549) ;  /* 0x0000000000048947 */ /* 0x000fea0003800000 */
[----:B------:R-:W-:Y:S01]  /*134b0*/  BPT.TRAP 0x1 ;  /* 0x000000040000795c */ /* 0x000fe20000300000 */
.L_x_1549:
[----:B-1----:R-:W1:Y:S02]  /*134c0*/  S2R R3, SR_TID.X ;  /* 0x0000000000037919 */ /* 0x002e640000002100 */
[----:B-1----:R-:W-:-:S04]  /*134d0*/  LOP3.LUT R3, R3, 0x7f, RZ, 0xc0, !PT ;  /* 0x0000007f03037812 */ /* 0x002fc800078ec0ff */
[----:B------:R-:W-:Y:S01]  /*134e0*/  ISETP.NE.AND P1, PT, R3, RZ, PT ;  /* 0x000000ff0300720c */ /* 0x000fe20003f25270 */
[----:B--2---:R-:W-:-:S12]  /*134f0*/  @P2 BRA `(.L_x_1550) ;  /* 0x0000000000082947 */ /* 0x004fd80003800000 */
[----:B------:R-:W1:Y:S02]  /*13500*/  SYNCS.PHASECHK.TRANS64.TRYWAIT P2, [R23+URZ+0x30830], R0 ;  /* 0x03083000170075a7 */ /* 0x000e64000804017f */
[----:B-1----:R-:W-:Y:S05]  /*13510*/  @!P2 BRA `(.L_x_1551) ;  /* 0x000001740040a947 */ /* 0x002fea0003800000 */
.L_x_1550:
[----:B------:R-:W-:Y:S05]  /*13520*/  WARPSYNC.ALL ;  /* 0x0000000000007948 */ /* 0x000fea0003800000 */
[----:B01----:R-:W-:Y:S01]  /*13530*/  VIADD R0, R16, 0x20400 ;  /* 0x0002040010007836 */ /* 0x003fe20000000000 */
[----:B---34-:R-:W-:-:S04]  /*13540*/  LOP3.LUT R6, R2, 0x10000, RZ, 0xfc, !PT ;  /* 0x0001000002067812 */ /* 0x018fc800078efcff */
[----:B------:R-:W-:-:S04]  /*13550*/  SHF.R.U32.HI R0, RZ, 0x4, R0 ;  /* 0x00000004ff007819 */ /* 0x000fc80000011600 */
[----:B------:R-:W-:-:S04]  /*13560*/  LOP3.LUT R0, R0, 0x3fff, RZ, 0xc0, !PT ;  /* 0x00003fff00007812 */ /* 0x000fc800078ec0ff */
[----:B------:R-:W-:Y:S01]  /*13570*/  LOP3.LUT R4, R0, 0x10000, RZ, 0xfc, !PT ;  /* 0x0001000000047812 */ /* 0x000fe200078efcff */
[----:B------:R-:W-:Y:S02]  /*13580*/  IMAD.MOV.U32 R7, RZ, RZ, 0x40000040 ;  /* 0x40000040ff077424 */ /* 0x000fe400078e00ff */
[----:B------:R-:W-:Y:S02]  /*13590*/  IMAD.MOV.U32 R3, RZ, RZ, 0x40000040 ;  /* 0x40000040ff037424 */ /* 0x000fe400078e00ff */
[----:B------:R-:W-:Y:S01]  /*135a0*/  IMAD R2, R22, 0x800, R4 ;  /* 0x0000080016027824 */ /* 0x000fe200078e0204 */
[----:B------:R-:W-:Y:S01]  /*135b0*/  R2UR UR4, R6 ;  /* 0x00000000060472ca */ /* 0x000fe200000e0000 */
[----:B-----5:R-:W-:Y:S01]  /*135c0*/  WARPGROUP.ARRIVE ;  /* 0x00000000000079c5 */ /* 0x020fe20000000000 */
[----:B------:R-:W-:Y:S01]  /*135d0*/  R2UR UR5, R7 ;  /* 0x00000000070572ca */ /* 0x000fe200000e0000 */
[----:B------:R0:W-:Y:S01]  /*135e0*/  STL [R1+0xc], R4 ;  /* 0x00000c0401007387 */ /* 0x0001e20000100800 */
[----:B------:R-:W-:-:S02]  /*135f0*/  R2UR UR6, R2 ;  /* 0x00000000020672ca */ /* 0x000fc400000e0000 */
[----:B------:R-:W-:Y:S01]  /*13600*/  R2UR UR7, R3 ;  /* 0x00000000030772ca */ /* 0x000fe200000e0000 */
[----:B------:R-:W-:Y:S01]  /*13610*/  VIADD R222, R6, 0x2 ;  /* 0x0000000206de7836 */ /* 0x000fe20000000000 */
[----:B------:R-:W2:Y:S01]  /*13620*/  LDL R65, [R1+0x54] ;  /* 0x0000540001417983 */ /* 0x000ea20000100800 */
[----:B------:R-:W-:Y:S02]  /*13630*/  IMAD.MOV.U32 R223, RZ, RZ, 0x40000040 ;  /* 0x40000040ffdf7424 */ /* 0x000fe400078e00ff */
[----:B------:R-:W-:Y:S01]  /*13640*/  IMAD.MOV.U32 R5, RZ, RZ, 0x40000040 ;  /* 0x40000040ff057424 */ /* 0x000fe200078e00ff */
[----:B------:R-:W2:Y:S01]  /*13650*/  LDL R70, [R1+0x4] ;  /* 0x0000040001467983 */ /* 0x000ea20000100800 */
[----:B0-----:R-:W-:Y:S02]  /*13660*/  VIADD R4, R2, 0x2 ;  /* 0x0000000202047836 */ /* 0x001fe40000000000 */
[----:B------:R-:W-:Y:S02]  /*13670*/  VIADD R220, R6, 0x4 ;  /* 0x0000000406dc7836 */ /* 0x000fe40000000000 */
[----:B------:R-:W-:-:S02]  /*13680*/  IMAD.MOV.U32 R221, RZ, RZ, 0x40000040 ;  /* 0x40000040ffdd7424 */ /* 0x000fc400078e00ff */
[----:B------:R-:W-:Y:S01]  /*13690*/  HGMMA.64x64x16.F32.BF16 R24, gdesc[UR4], RZ, !UPT, gsb0 ;  /* 0x00e00000041879f0 */ /* 0x000fe2000c0018ff */
[----:B------:R-:W-:Y:S01]  /*136a0*/  R2UR UR4, R222 ;  /* 0x00000000de0472ca */ /* 0x000fe200000e0000 */
[----:B------:R-:W-:Y:S01]  /*136b0*/  VIADD R216, R6, 0x6 ;  /* 0x0000000606d87836 */ /* 0x000fe20000000000 */
[----:B------:R-:W-:Y:S01]  /*136c0*/  R2UR UR5, R223 ;  /* 0x00000000df0572ca */ /* 0x000fe200000e0000 */
[----:B------:R-:W-:Y:S01]  /*136d0*/  IMAD.MOV.U32 R217, RZ, RZ, 0x40000040 ;  /* 0x40000040ffd97424 */ /* 0x000fe200078e00ff */
[----:B------:R-:W-:Y:S01]  /*136e0*/  R2UR UR6, R4 ;  /* 0x00000000040672ca */ /* 0x000fe200000e0000 */
[----:B------:R-:W-:Y:S01]  /*136f0*/  VIADD R4, R2, 0x4 ;  /* 0x0000000402047836 */ /* 0x000fe20000000000 */
[----:B------:R-:W-:Y:S01]  /*13700*/  R2UR UR7, R5 ;  /* 0x00000000050772ca */ /* 0x000fe200000e0000 */
[----:B------:R-:W-:Y:S02]  /*13710*/  IMAD.MOV.U32 R5, RZ, RZ, 0x40000040 ;  /* 0x40000040ff057424 */ /* 0x000fe400078e00ff */
[----:B------:R-:W-:-:S02]  /*13720*/  VIADD R214, R6, 0x400 ;  /* 0x0000040006d67836 */ /* 0x000fc40000000000 */
[----:B------:R-:W-:Y:S02]  /*13730*/  IMAD.MOV.U32 R215, RZ, RZ, 0x40000040 ;  /* 0x40000040ffd77424 */ /* 0x000fe400078e00ff */
[C---:B------:R-:W-:Y:S02]  /*13740*/  VIADD R212, R6.reuse, 0x402 ;  /* 0x0000040206d47836 */ /* 0x040fe40000000000 */
[----:B------:R-:W-:Y:S02]  /*13750*/  IMAD.MOV.U32 R213, RZ, RZ, 0x40000040 ;  /* 0x40000040ffd57424 */ /* 0x000fe400078e00ff */
[C---:B------:R-:W-:Y:S02]  /*13760*/  VIADD R210, R6.reuse, 0x404 ;  /* 0x0000040406d27836 */ /* 0x040fe40000000000 */
        /* <DEDUP_REMOVED lines=17> */
[----:B------:R-:W-:Y:S02]  /*13880*/  VIADD R8, R6, 0xc06 ;  /* 0x00000c0606087836 */ /* 0x000fe40000000000 */
[----:B------:R-:W-:Y:S02]  /*13890*/  IMAD.MOV.U32 R9, RZ, RZ, 0x40000040 ;  /* 0x40000040ff097424 */ /* 0x000fe400078e00ff */
[----:B------:R-:W-:-:S02]  /*138a0*/  IMAD.MOV.U32 R3, RZ, RZ, 0x40000040 ;  /* 0x40000040ff037424 */ /* 0x000fc400078e00ff */
[----:B------:R-:W-:-:S05]  /*138b0*/  @!P1 VIADD R23, R23, 0x30840 ;  /* 0x0003084017179836 */ /* 0x000fca0000000000 */
[----:B------:R-:W-:Y:S01]  /*138c0*/  @!P1 PRMT R23, RZ, 0x654, R23 ;  /* 0x00000654ff179816 */ /* 0x000fe20000000017 */
[----:B------:R-:W-:Y:S02]  /*138d0*/  WARPGROUP.DEPBAR.LE gsb0, 0x0 ;  /* 0x00008000000079c5 */ /* 0x000fe40000010000 */
[----:B------:R-:W-:-:S06]  /*138e0*/  WARPGROUP.ARRIVE ;  /* 0x00000000000079c5 */ /* 0x000fcc0000000000 */
[----:B------:R-:W-:Y:S01]  /*138f0*/  HGMMA.64x64x16.F32.BF16 R24, gdesc[UR4], R24, gsb0 ;  /* 0x00e00000041879f0 */ /* 0x000fe20008001818 */
[----:B------:R-:W-:Y:S02]  /*13900*/  R2UR UR4, R220 ;  /* 0x00000000dc0472ca */ /* 0x000fe400000e0000 */
[----:B------:R-:W-:Y:S02]  /*13910*/  R2UR UR5, R221 ;  /* 0x00000000dd0572ca */ /* 0x000fe400000e0000 */
[----:B------:R-:W-:Y:S01]  /*13920*/  R2UR UR6, R4 ;  /* 0x00000000040672ca */ /* 0x000fe200000e0000 */
[----:B------:R-:W-:Y:S01]  /*13930*/  VIADD R4, R2, 0x6 ;  /* 0x0000000602047836 */ /* 0x000fe20000000000 */
[----:B------:R-:W-:Y:S01]  /*13940*/  R2UR UR7, R5 ;  /* 0x00000000050772ca */ /* 0x000fe200000e0000 */
[----:B------:R-:W-:Y:S01]  /*13950*/  IMAD.MOV.U32 R5, RZ, RZ, 0x40000040 ;  /* 0x40000040ff057424 */ /* 0x000fe200078e00ff */
[----:B------:R-:W-:Y:S02]  /*13960*/  WARPGROUP.DEPBAR.LE gsb0, 0x0 ;  /* 0x00008000000079c5 */ /* 0x000fe40000010000 */
[----:B------:R-:W-:-:S09]  /*13970*/  WARPGROUP.ARRIVE ;  /* 0x00000000000079c5 */ /* 0x000fd20000000000 */
        /* <DEDUP_REMOVED lines=15> */
[----:B------:R-:W-:Y:S02]  /*13a70*/  IMAD.MOV.U32 R5, RZ, RZ, 0x40000040 ;  /* 0x40000040ff057424 */ /* 0x000fe400078e00ff */
[----:B--2---:R-:W-:Y:S01]  /*13a80*/  IMAD R231, R70, 0x80, R65 ;  /* 0x0000008046e77824 */ /* 0x004fe200078e0241 */
[----:B------:R-:W-:-:S02]  /*13a90*/  WARPGROUP.DEPBAR.LE gsb0, 0x0 ;  /* 0x00008000000079c5 */ /* 0x000fc40000010000 */
[----:B------:R-:W-:-:S07]  /*13aa0*/  WARPGROUP.ARRIVE ;  /* 0x00000000000079c5 */ /* 0x000fce0000000000 */
        /* <DEDUP_REMOVED lines=76> */
[C---:B------:R-:W-:Y:S01]  /*13f70*/  VIADD R4, R2.reuse, 0x604 ;  /* 0x0000060402047836 */ /* 0x040fe20000000000 */
[----:B------:R-:W-:Y:S01]  /*13f80*/  R2UR UR7, R5 ;  /* 0x00000000050772ca */ /* 0x000fe200000e0000 */
[----:B------:R-:W-:Y:S02]  /*13f90*/  IMAD.MOV.U32 R5, RZ, RZ, 0x40000040 ;  /* 0x40000040ff057424 */ /* 0x000fe400078e00ff */
[----:B------:R-:W-:Y:S01]  /*13fa0*/  VIADD R2, R2, 0x606 ;  /* 0x0000060602027836 */ /* 0x000fe20000000000 */
[----:B------:R-:W-:-:S02]  /*13fb0*/  WARPGROUP.DEPBAR.LE gsb0, 0x0 ;  /* 0x00008000000079c5 */ /* 0x000fc40000010000 */
[----:B------:R-:W-:-:S07]  /*13fc0*/  WARPGROUP.ARRIVE ;  /* 0x00000000000079c5 */ /* 0x000fce0000000000 */
[----:B------:R-:W-:Y:S01]  /*13fd0*/  HGMMA.64x64x16.F32.BF16 R24, gdesc[UR4], R24, gsb0 ;  /* 0x00e00000041879f0 */ /* 0x000fe20008001818 */
[----:B------:R-:W-:Y:S02]  /*13fe0*/  R2UR UR4, R10 ;  /* 0x000000000a0472ca */ /* 0x000fe400000e0000 */
[----:B------:R-:W-:Y:S02]  /*13ff0*/  R2UR UR5, R11 ;  /* 0x000000000b0572ca */ /* 0x000fe400000e0000 */
[----:B------:R-:W-:Y:S02]  /*14000*/  R2UR UR6, R4 ;  /* 0x00000000040672ca */ /* 0x000fe400000e0000 */
[----:B------:R-:W-:Y:S01]  /*14010*/  R2UR UR7, R5 ;  /* 0x00000000050772ca */ /* 0x000fe200000e0000 */
[----:B------:R-:W-:Y:S02]  /*14020*/  WARPGROUP.DEPBAR.LE gsb0, 0x0 ;  /* 0x00008000000079c5 */ /* 0x000fe40000010000 */
[----:B------:R-:W-:-:S10]  /*14030*/  WARPGROUP.ARRIVE ;  /* 0x00000000000079c5 */ /* 0x000fd40000000000 */
        /* <DEDUP_REMOVED lines=16> */
[----:B------:R-:W-:-:S02]  /*14140*/  IMAD.MOV.U32 R27, RZ, RZ, -0x40 ;  /* 0xffffffc0ff1b7424 */ /* 0x000fc400078e00ff */
        /* <DEDUP_REMOVED lines=14> */
[----:B------:R3:W4:Y:S01]  /*14230*/  MUFU.TANH R61, R38 ;  /* 0x00000026003d7308 */ /* 0x0007220000002400 */
[----:B-1----:R-:W1:Y:S01]  /*14240*/  LDC.64 R24, c[0x0][0x9e0] ;  /* 0x00027800ff187b82 */ /* 0x002e620000000a00 */
[----:B------:R-:W-:Y:S01]  /*14250*/  FMUL.FTZ R44, R44, UR4 ;  /* 0x000000042c2c7c20 */ /* 0x000fe20008410000 */
[----:B------:R-:W-:Y:S01]  /*14260*/  FMUL.FTZ R46, R46, UR4 ;  /* 0x000000042e2e7c20 */ /* 0x000fe20008410000 */
[----:B------:R-:W-:Y:S01]  /*14270*/  FMUL.FTZ R48, R48, UR4 ;  /* 0x0000000430307c20 */ /* 0x000fe20008410000 */
[----:B------:R-:W-:Y:S01]  /*14280*/  FMUL.FTZ R49, R49, UR4 ;  /* 0x0000000431317c20 */ /* 0x000fe20008410000 */
[----:B------:R-:W-:Y:S01]  /*14290*/  FMUL.FTZ R5, R50, UR4 ;  /* 0x0000000432057c20 */ /* 0x000fe20008410000 */
[----:B------:R-:W-:Y:S01]  /*142a0*/  FMUL.FTZ R4, R51, UR4 ;  /* 0x0000000433047c20 */ /* 0x000fe20008410000 */
[----:B------:R0:W1:Y:S01]  /*142b0*/  MUFU.TANH R58, R28 ;  /* 0x0000001c003a7308 */ /* 0x0000620000002400 */
[----:B---3--:R-:W-:-:S02]  /*142c0*/  IMAD R38, R104, R27, 0x40 ;  /* 0x0000004068267424 */ /* 0x008fc400078e021b */
[----:B------:R-:W-:Y:S01]  /*142d0*/  FMUL.FTZ R52, R52, UR4 ;  /* 0x0000000434347c20 */ /* 0x000fe20008410000 */
[----:B------:R-:W-:Y:S01]  /*142e0*/  FMUL.FTZ R53, R53, UR4 ;  /* 0x0000000435357c20 */ /* 0x000fe20008410000 */
[----:B------:R-:W-:Y:S01]  /*142f0*/  FMUL.FTZ R34, R34, UR4 ;  /* 0x0000000422227c20 */ /* 0x000fe20008410000 */
[----:B------:R-:W-:Y:S02]  /*14300*/  IMAD.IADD R27, R219, 0x1, R38 ;  /* 0x00000001db1b7824 */ /* 0x000fe400078e0226 */
[----:B------:R-:W-:Y:S01]  /*14310*/  FMUL.FTZ R43, R43, UR4 ;  /* 0x000000042b2b7c20 */ /* 0x000fe20008410000 */
[----:B------:R-:W-:Y:S01]  /*14320*/  FMUL.FTZ R45, R45, UR4 ;  /* 0x000000042d2d7c20 */ /* 0x000fe20008410000 */
[----:B------:R3:W1:Y:S01]  /*14330*/  MUFU.TANH R31, R32 ;  /* 0x00000020001f7308 */ /* 0x0006620000002400 */
[----:B0-----:R-:W-:Y:S01]  /*14340*/  FMUL.FTZ R28, R54, UR4 ;  /* 0x00000004361c7c20 */ /* 0x001fe20008410000 */
[----:B------:R-:W-:Y:S01]  /*14350*/  FMUL.FTZ R47, R47, UR4 ;  /* 0x000000042f2f7c20 */ /* 0x000fe20008410000 */
[----:B------:R0:W-:Y:S01]  /*14360*/  @!P1 SYNCS.ARRIVE.TRANS64.RED.A1T0 RZ, [R23+URZ], RZ ;  /* 0x000000ff17ff99a7 */ /* 0x0001e2000810043f */
[----:B------:R-:W-:Y:S01]  /*14370*/  FMUL.FTZ R39, R39, UR4 ;  /* 0x0000000427277c20 */ /* 0x000fe20008410000 */
[----:B------:R-:W-:Y:S01]  /*14380*/  IMAD.U32 R26, RZ, RZ, UR8 ;  /* 0x00000008ff1a7e24 */ /* 0x000fe2000f8e00ff */
[----:B------:R-:W-:-:S02]  /*14390*/  LEA R50, R104, 0xffffffc0, 0x6 ;  /* 0xffffffc068327811 */ /* 0x000fc400078e30ff */
[----:B------:R-:W0:Y:S01]  /*143a0*/  MUFU.TANH R60, R35 ;  /* 0x00000023003c7308 */ /* 0x000e220000002400 */
[----:B---3--:R-:W-:Y:S01]  /*143b0*/  FMUL.FTZ R32, R55, UR4 ;  /* 0x0000000437207c20 */ /* 0x008fe20008410000 */
[----:B-1----:R-:W-:Y:S01]  /*143c0*/  ISETP.GE.AND P2, PT, R25, 0x1, PT ;  /* 0x000000011900780c */ /* 0x002fe20003f46270 */
[----:B------:R1:W-:Y:S01]  /*143d0*/  STL [R1+0x24], R26 ;  /* 0x0000241a01007387 */ /* 0x0003e20000100800 */
[----:B0-----:R-:W-:-:S04]  /*143e0*/  IADD3 R23, -R224, 0x1, R27 ;  /* 0x00000001e0177810 */ /* 0x001fc80007ffe11b */
[----:B------:R-:W0:Y:S01]  /*143f0*/  MUFU.TANH R0, R0 ;  /* 0x0000000000007308 */ /* 0x000e220000002400 */
[----:B------:R-:W-:-:S04]  /*14400*/  IMAD R23, R234, -0x2, R23 ;  /* 0xfffffffeea177824 */ /* 0x000fc800078e0217 */
[C---:B------:R-:W-:Y:S02]  /*14410*/  IMAD.IADD R54, R23.reuse, 0x1, R24 ;  /* 0x0000000117367824 */ /* 0x040fe400078e0218 */
[----:B------:R-:W-:Y:S01]  /*14420*/  VIADD R66, R23, UR8 ;  /* 0x0000000817427c36 */ /* 0x000fe20008000000 */
[----:B------:R-:W3:Y:S08]  /*14430*/  MUFU.TANH R2, R2 ;  /* 0x0000000200027308 */ /* 0x000ef00000002400 */
        /* <DEDUP_REMOVED lines=23> */
[----:B------:R2:W0:Y:S02]  /*145b0*/  MUFU.TANH R62, R39 ;  /* 0x00000027003e7308 */ /* 0x0004240000002400 */
[----:B--2---:R-:W-:-:S02]  /*145c0*/  IMAD R39, R234, -0x2, R27 ;  /* 0xfffffffeea277824 */ /* 0x004fc400078e021b */
[----:B------:R-:W-:-:S03]  /*145d0*/  IMAD.IADD R27, R66, 0x1, R231 ;  /* 0x00000001421b7824 */ /* 0x000fc600078e02e7 */
[----:B-1----:R-:W-:Y:S01]  /*145e0*/  VIADDMNMX R26, R231, R54, R39, PT ;  /* 0x00000036e71a7246 */ /* 0x002fe20003800127 */
[----:B---34-:R-:W-:Y:S06]  /*145f0*/  @!P2 BRA `(.L_x_1552) ;  /* 0x000000000050a947 */ /* 0x018fec0003800000 */
[----:B------:R-:W-:Y:S01]  /*14600*/  IADD3 R23, -R224, R219, R231 ;  /* 0x000000dbe0177210 */ /* 0x000fe20007ffe1e7 */
[----:B------:R-:W-:Y:S03]  /*14610*/  BSSY B0, `(.L_x_1553) ;  /* 0x000000e000007945 */ /* 0x000fe60003800000 */
[----:B------:R-:W-:-:S13]  /*14620*/  ISETP.GT.AND P3, PT, R23, -0x1, PT ;  /* 0xffffffff1700780c */ /* 0x000fda0003f64270 */
[----:B------:R-:W-:Y:S05]  /*14630*/  @P3 BRA `(.L_x_1554) ;  /* 0x00000000001c3947 */ /* 0x000fea0003800000 */
[----:B------:R-:W-:Y:S02]  /*14640*/  ISETP.NE.AND P3, PT, R25, 0x1, PT ;  /* 0x000000011900780c */ /* 0x000fe40003f65270 */
[----:B------:R-:W-:-:S11]  /*14650*/  LOP3.LUT R23, RZ, R23, RZ, 0x33, !PT ;  /* 0x00000017ff177212 */ /* 0x000fd600078e33ff */
[----:B------:R-:W1:Y:S02]  /*14660*/  @P3 LDC.64 R68, c[0x0][0x9e8] ;  /* 0x00027a00ff443b82 */ /* 0x000e640000000a00 */
[----:B-1----:R-:W-:-:S05]  /*14670*/  @P3 IMAD.HI.U32 R34, R23, R68, RZ ;  /* 0x0000004417223227 */ /* 0x002fca00078e00ff */
[----:B------:R-:W-:-:S04]  /*14680*/  @P3 SHF.R.U32.HI R23, RZ, R69, R34 ;  /* 0x00000045ff173219 */ /* 0x000fc80000011622 */
[----:B------:R-:W-:Y:S01]  /*14690*/  LOP3.LUT R23, RZ, R23, RZ, 0x33, !PT ;  /* 0x00000017ff177212 */ /* 0x000fe200078e33ff */
[----:B------:R-:W-:Y:S06]  /*146a0*/  BRA `(.L_x_1555) ;  /* 0x0000000000107947 */ /* 0x000fec0003800000 */
.L_x_1554:
[----:B------:R-:W-:-:S13]  /*146b0*/  ISETP.NE.AND P3, PT, R25, 0x1, PT ;  /* 0x000000011900780c */ /* 0x000fda0003f65270 */
[----:B------:R-:W1:Y:S02]  /*146c0*/  @P3 LDC.64 R68, c[0x0][0x9e8] ;  /* 0x00027a00ff443b82 */ /* 0x000e640000000a00 */
[----:B-1----:R-:W-:-:S05]  /*146d0*/  @P3 IMAD.HI.U32 R34, R23, R68, RZ ;  /* 0x0000004417223227 */ /* 0x002fca00078e00ff */
[----:B------:R-:W-:-:S07]  /*146e0*/  @P3 SHF.R.U32.HI R23, RZ, R69, R34 ;  /* 0x00000045ff173219 */ /* 0x000fce0000011622 */
.L_x_1555:
[----:B------:R-:W-:Y:S05]  /*146f0*/  BSYNC B0 ;  /* 0x0000000000007941 */ /* 0x000fea0003800000 */
.L_x_1553:
[----:B------:R-:W-:-:S04]  /*14700*/  IMAD R23, R23, R25, -R50 ;  /* 0x0000001917177224 */ /* 0x000fc800078e0a32 */
[----:B------:R-:W-:-:S05]  /*14710*/  IMAD R34, R234, -0x2, R23 ;  /* 0xfffffffeea227824 */ /* 0x000fca00078e0217 */
[----:B------:R-:W-:Y:S02]  /*14720*/  VIMNMX R27, R27, R34, !PT ;  /* 0x000000221b1b7248 */ /* 0x000fe40007fe0100 */
[----:B------:R-:W-:-:S07]  /*14730*/  VIADDMNMX R26, R34, R25, R26, PT ;  /* 0x00000019221a7246 */ /* 0x000fce000380011a */
.L_x_1552:
[C---:B------:R-:W-:Y:S02]  /*14740*/  ISETP.GE.AND P3, PT, R38.reuse, 0x2, PT ;  /* 0x000000022600780c */ /* 0x040fe40003f66270 */
[----:B------:R-:W-:Y:S02]  /*14750*/  ISETP.GE.AND P4, PT, R38, 0x9, PT ;  /* 0x000000092600780c */ /* 0x000fe40003f86270 */
[C---:B------:R-:W-:Y:S02]  /*14760*/  ISETP.GT.AND P6, PT, R27.reuse, 0x1, !P3 ;  /* 0x000000011b00780c */ /* 0x040fe40005fc4270 */
[----:B------:R-:W-:Y:S02]  /*14770*/  ISETP.GT.AND P5, PT, R27, 0x8, !P4 ;  /* 0x000000081b00780c */ /* 0x000fe400067a4270 */
[C---:B------:R-:W-:Y:S02]  /*14780*/  ISETP.LT.OR P6, PT, R26.reuse, 0x2, P6 ;  /* 0x000000021a00780c */ /* 0x040fe400037c1670 */
[----:B------:R-:W-:-:S02]  /*14790*/  ISETP.LT.OR P5, PT, R26, 0x9, P5 ;  /* 0x000000091a00780c */ /* 0x000fc40002fa1670 */
[----:B------:R-:W-:Y:S02]  /*147a0*/  FSEL R67, R57, -INF , !P6 ;  /* 0xff80000039437808 */ /* 0x000fe40007000000 */
[----:B------:R-:W-:Y:S02]  /*147b0*/  ISETP.GE.AND P6, PT, R38, 0xa, PT ;  /* 0x0000000a2600780c */ /* 0x000fe40003fc6270 */
[----:B------:R-:W-:Y:S02]  /*147c0*/  FSEL R69, R58, -INF , !P5 ;  /* 0xff8000003a457808 */ /* 0x000fe40006800000 */
[----:B------:R-:W-:Y:S02]  /*147d0*/  ISETP.GT.AND P5, PT, R27, 0x9, !P6 ;  /* 0x000000091b00780c */ /* 0x000fe400077a4270 */
[----:B------:R-:W-:Y:S02]  /*147e0*/  P2R R43, PR, RZ, 0x40 ;  /* 0x00000040ff2b7803 */ /* 0x000fe40000000000 */
[----:B------:R-:W-:-:S02]  /*147f0*/  ISETP.LT.OR P5, PT, R26, 0xa, P5 ;  /* 0x0000000a1a00780c */ /* 0x000fc40002fa1670 */
[----:B------:R-:W-:Y:S02]  /*14800*/  ISETP.GE.AND P6, PT, R38, 0x11, PT ;  /* 0x000000112600780c */ /* 0x000fe40003fc6270 */
[----:B0-----:R-:W-:Y:S02]  /*14810*/  FSEL R71, R29, -INF , !P5 ;  /* 0xff8000001d477808 */ /* 0x001fe40006800000 */
        /* <DEDUP_REMOVED lines=10> */
[C---:B------:R-:W-:Y:S02]  /*148c0*/  ISETP.GT.AND P5, PT, R27.reuse, 0x18, !P6 ;  /* 0x000000181b00780c */ /* 0x040fe400077a4270 */
        /* <DEDUP_REMOVED lines=37> */
[----:B------:R-:W-:Y:S02]  /*14b20*/  IADD3 R36, R66, 0x8, R231 ;  /* 0x0000000842247810 */ /* 0x000fe40007ffe0e7 */
        /* <DEDUP_REMOVED lines=12> */
[----:B------:R-:W-:-:S04]  /*14bf0*/  ISETP.GT.AND P6, PT, R27, 0x39, !P6 ;  /* 0x000000391b00780c */ /* 0x000fc800077c4270 */
[----:B------:R-:W-:Y:S01]  /*14c00*/  ISETP.LT.OR P6, PT, R26, 0x3a, P6 ;  /* 0x0000003a1a00780c */ /* 0x000fe200037c1670 */
[----:B------:R-:W-:-:S03]  /*14c10*/  VIADD R26, R231, 0x8 ;  /* 0x00000008e71a7836 */ /* 0x000fc60000000000 */
[----:B------:R-:W-:Y:S02]  /*14c20*/  FSEL R29, R53, -INF , !P6 ;  /* 0xff800000351d7808 */ /* 0x000fe40007000000 */
[----:B------:R-:W-:Y:S01]  /*14c30*/  VIADDMNMX R34, R26, R54, R39, PT ;  /* 0x000000361a227246 */ /* 0x000fe20003800127 */
[----:B------:R-:W-:Y:S06]  /*14c40*/  @!P2 BRA `(.L_x_1556) ;  /* 0x000000000054a947 */ /* 0x000fec0003800000 */
[----:B------:R-:W-:Y:S01]  /*14c50*/  IADD3 R27, R219, 0x8, R231 ;  /* 0x00000008db1b7810 */ /* 0x000fe20007ffe0e7 */
[----:B------:R-:W-:Y:S04]  /*14c60*/  BSSY B0, `(.L_x_1557) ;  /* 0x000000f000007945 */ /* 0x000fe80003800000 */
[----:B------:R-:W-:-:S05]  /*14c70*/  IMAD.IADD R38, R27, 0x1, -R224 ;  /* 0x000000011b267824 */ /* 0x000fca00078e0ae0 */
        /* <DEDUP_REMOVED lines=9> */
.L_x_1558:
[----:B------:R-:W-:-:S13]  /*14d10*/  ISETP.NE.AND P6, PT, R25, 0x1, PT ;  /* 0x000000011900780c */ /* 0x000fda0003fc5270 */
[----:B------:R-:W0:Y:S02]  /*14d20*/  @P6 LDC.64 R26, c[0x0][0x9e8] ;  /* 0x00027a00ff1a6b82 */ /* 0x000e240000000a00 */
[----:B0-----:R-:W-:-:S05]  /*14d30*/  @P6 IMAD.HI.U32 R26, R38, R26, RZ ;  /* 0x0000001a261a6227 */ /* 0x001fca00078e00ff */
[----:B------:R-:W-:-:S07]  /*14d40*/  @P6 SHF.R.U32.HI R38, RZ, R27, R26 ;  /* 0x0000001bff266219 */ /* 0x000fce000001161a */
.L_x_1559:
[----:B------:R-:W-:Y:S05]  /*14d50*/  BSYNC B0 ;  /* 0x0000000000007941 */ /* 0x000fea0003800000 */
.L_x_1557:
[----:B------:R-:W-:-:S04]  /*14d60*/  IMAD R27, R38, R25, -R50 ;  /* 0x00000019261b7224 */ /* 0x000fc800078e0a32 */
[----:B------:R-:W-:-:S05]  /*14d70*/  IMAD R27, R234, -0x2, R27 ;  /* 0xfffffffeea1b7824 */ /* 0x000fca00078e021b */
[----:B------:R-:W-:Y:S02]  /*14d80*/  VIMNMX R36, R36, R27, !PT ;  /* 0x0000001b24247248 */ /* 0x000fe40007fe0100 */
[----:B------:R-:W-:-:S07]  /*14d90*/  VIADDMNMX R34, R27, R25, R34, PT ;  /* 0x000000191b227246 */ /* 0x000fce0003800122 */
.L_x_1556:
[C---:B------:R-:W-:Y:S01]  /*14da0*/  ISETP.GT.AND P3, PT, R36.reuse, 0x1, !P3 ;  /* 0x000000012400780c */ /* 0x040fe20005f64270 */
[----:B------:R-:W-:Y:S01]  /*14db0*/  ULDC UR4, c[0x0][0x988] ;  /* 0x0002620000047ab9 */ /* 0x000fe20000000800 */
[----:B------:R-:W-:Y:S01]  /*14dc0*/  ISETP.GT.AND P4, PT, R36, 0x8, !P4 ;  /* 0x000000082400780c */ /* 0x000fe20006784270 */
[----:B------:R-:W-:Y:S01]  /*14dd0*/  IMAD.IADD R152, R219, 0x1, -R224 ;  /* 0x00000001db987824 */ /* 0x000fe200078e0ae0 */
[C---:B------:R-:W-:Y:S02]  /*14de0*/  ISETP.LT.OR P3, PT, R34.reuse, 0x2, P3 ;  /* 0x000000022200780c */ /* 0x040fe40001f61670 */
[----:B------:R-:W-:Y:S02]  /*14df0*/  ISETP.LT.OR P4, PT, R34, 0x9, P4 ;  /* 0x000000092200780c */ /* 0x000fe40002781670 */
[----:B------:R-:W-:Y:S01]  /*14e00*/  FSEL R26, R2, -INF , !P3 ;  /* 0xff800000021a7808 */ /* 0x000fe20005800000 */
[----:B------:R-:W-:Y:S01]  /*14e10*/  IMAD.U32 R2, RZ, RZ, UR4 ;  /* 0x00000004ff027e24 */ /* 0x000fe2000f8e00ff */
[----:B------:R-:W-:Y:S01]  /*14e20*/  ISETP.NE.AND P3, PT, R43, RZ, PT ;  /* 0x000000ff2b00720c */ /* 0x000fe20003f65270 */
[----:B------:R-:W-:Y:S01]  /*14e30*/  STL [R1+0x8], R152 ;  /* 0x0000089801007387 */ /* 0x000fe20000100800 */
[----:B------:R-:W-:-:S02]  /*14e40*/  FSEL R39, R3, -INF , !P4 ;  /* 0xff80000003277808 */ /* 0x000fc40006000000 */
[----:B------:R-:W-:Y:S02]  /*14e50*/  ISETP.GT.AND P3, PT, R36, 0x9, !P3 ;  /* 0x000000092400780c */ /* 0x000fe40005f64270 */
[----:B------:R-:W-:Y:S02]  /*14e60*/  ISETP.NE.AND P4, PT, R41, RZ, PT ;  /* 0x000000ff2900720c */ /* 0x000fe40003f85270 */
[----:B------:R-:W-:Y:S02]  /*14e70*/  ISETP.LT.OR P3, PT, R34, 0xa, P3 ;  /* 0x0000000a2200780c */ /* 0x000fe40001f61670 */
[----:B------:R-:W-:Y:S02]  /*14e80*/  ISETP.NE.AND P6, PT, R40, RZ, PT ;  /* 0x000000ff2800720c */ /* 0x000fe40003fc5270 */
[----:B------:R-:W-:Y:S02]  /*14e90*/  FSEL R41, R30, -INF , !P3 ;  /* 0xff8000001e297808 */ /* 0x000fe40005800000 */
[----:B------:R-:W-:-:S02]  /*14ea0*/  ISETP.NE.AND P3, PT, R45, RZ, PT ;  /* 0x000000ff2d00720c */ /* 0x000fc40003f65270 */
[C---:B------:R-:W-:Y:S02]  /*14eb0*/  ISETP.GT.AND P5, PT, R36.reuse, 0x38, !P5 ;  /* 0x000000382400780c */ /* 0x040fe40006fa4270 */
[----:B------:R-:W-:Y:S02]  /*14ec0*/  ISETP.GT.AND P3, PT, R36, 0x10, !P3 ;  /* 0x000000102400780c */ /* 0x000fe40005f64270 */
[C---:B------:R-:W-:Y:S02]  /*14ed0*/  ISETP.LT.OR P5, PT, R34.reuse, 0x39, P5 ;  /* 0x000000392200780c */ /* 0x040fe40002fa1670 */
[----:B------:R-:W-:-:S04]  /*14ee0*/  ISETP.LT.OR P3, PT, R34, 0x11, P3 ;  /* 0x000000112200780c */ /* 0x000fc80001f61670 */
[----:B------:R-:W-:Y:S02]  /*14ef0*/  FSEL R43, R59, -INF , !P3 ;  /* 0xff8000003b2b7808 */ /* 0x000fe40005800000 */
[----:B------:R-:W-:-:S04]  /*14f00*/  ISETP.NE.AND P3, PT, R47, RZ, PT ;  /* 0x000000ff2f00720c */ /* 0x000fc80003f65270 */
[----:B------:R-:W-:-:S04]  /*14f10*/  ISETP.GT.AND P3, PT, R36, 0x11, !P3 ;  /* 0x000000112400780c */ /* 0x000fc80005f64270 */
[----:B------:R-:W-:-:S04]  /*14f20*/  ISETP.LT.OR P3, PT, R34, 0x12, P3 ;  /* 0x000000122200780c */ /* 0x000fc80001f61670 */
[----:B------:R-:W-:Y:S02]  /*14f30*/  FSEL R45, R60, -INF , !P3 ;  /* 0xff8000003c2d7808 */ /* 0x000fe40005800000 */
[----:B------:R-:W-:-:S04]  /*14f40*/  ISETP.NE.AND P3, PT, R51, RZ, PT ;  /* 0x000000ff3300720c */ /* 0x000fc80003f65270 */
[----:B------:R-:W-:-:S04]  /*14f50*/  ISETP.GT.AND P3, PT, R36, 0x18, !P3 ;  /* 0x000000182400780c */ /* 0x000fc80005f64270 */
[----:B------:R-:W-:-:S04]  /*14f60*/  ISETP.LT.OR P3, PT, R34, 0x19, P3 ;  /* 0x000000192200780c */ /* 0x000fc80001f61670 */
[----:B------:R-:W-:Y:S02]  /*14f70*/  FSEL R47, R61, -INF , !P3 ;  /* 0xff8000003d2f7808 */ /* 0x000fe40005800000 */
[----:B------:R-:W-:Y:S02]  /*14f80*/  ISETP.NE.AND P3, PT, R55, RZ, PT ;  /* 0x000000ff3700720c */ /* 0x000fe40003f65270 */
[----:B------:R-:W-:Y:S02]  /*14f90*/  FSEL R61, R28, -INF , !P5 ;  /* 0xff8000001c3d7808 */ /* 0x000fe40006800000 */
[----:B------:R-:W-:-:S04]  /*14fa0*/  ISETP.GT.AND P3, PT, R36, 0x19, !P3 ;  /* 0x000000192400780c */ /* 0x000fc80005f64270 */
        /* <DEDUP_REMOVED lines=14> */
[----:B------:R-:W-:Y:S02]  /*15090*/  ISETP.GT.AND P3, PT, R36, 0x29, !P4 ;  /* 0x000000292400780c */ /* 0x000fe40006764270 */
[----:B------:R-:W-:Y:S02]  /*150a0*/  ISETP.NE.AND P4, PT, R48, RZ, PT ;  /* 0x000000ff3000720c */ /* 0x000fe40003f85270 */
[----:B------:R-:W-:Y:S02]  /*150b0*/  ISETP.LT.OR P3, PT, R34, 0x2a, P3 ;  /* 0x0000002a2200780c */ /* 0x000fe40001f61670 */
[----:B------:R-:W-:Y:S02]  /*150c0*/  ISETP.GT.AND P4, PT, R36, 0x31, !P4 ;  /* 0x000000312400780c */ /* 0x000fe40006784270 */
[----:B------:R-:W-:-:S02]  /*150d0*/  FSEL R57, R64, -INF , !P3 ;  /* 0xff80000040397808 */ /* 0x000fc40005800000 */
[----:B------:R-:W-:Y:S02]  /*150e0*/  ISETP.GT.AND P3, PT, R36, RZ, !P6 ;  /* 0x000000ff2400720c */ /* 0x000fe40007764270 */
[----:B------:R-:W-:Y:S02]  /*150f0*/  ISETP.NE.AND P6, PT, R52, RZ, PT ;  /* 0x000000ff3400720c */ /* 0x000fe40003fc5270 */
[C---:B------:R-:W-:Y:S02]  /*15100*/  ISETP.LT.OR P3, PT, R34.reuse, 0x1, P3 ;  /* 0x000000012200780c */ /* 0x040fe40001f61670 */
[----:B------:R-:W-:Y:S02]  /*15110*/  ISETP.LT.OR P4, PT, R34, 0x32, P4 ;  /* 0x000000322200780c */ /* 0x000fe40002781670 */
[----:B------:R-:W-:Y:S02]  /*15120*/  FSEL R27, R0, -INF , !P3 ;  /* 0xff800000001b7808 */ /* 0x000fe40005800000 */
[----:B------:R-:W-:-:S02]  /*15130*/  FMNMX.FTZ R0, R65, R67, !PT ;  /* 0x0000004341007209 */ /* 0x000fc40007810000 */
[----:B------:R-:W-:Y:S02]  /*15140*/  ISETP.GT.AND P6, PT, R36, 0x39, !P6 ;  /* 0x000000392400780c */ /* 0x000fe400077c4270 */
[----:B------:R-:W-:Y:S02]  /*15150*/  FMNMX.FTZ R0, R69, R0, !PT ;  /* 0x0000000045007209 */ /* 0x000fe40007810000 */
[----:B------:R-:W-:Y:S02]  /*15160*/  FSEL R59, R4, -INF , !P4 ;  /* 0xff800000043b7808 */ /* 0x000fe40006000000 */
[----:B------:R-:W-:Y:S02]  /*15170*/  FMNMX.FTZ R0, R71, R0, !PT ;  /* 0x0000000047007209 */ /* 0x000fe40007810000 */
[----:B------:R-:W-:Y:S02]  /*15180*/  ISETP.LT.OR P6, PT, R34, 0x3a, P6 ;  /* 0x0000003a2200780c */ /* 0x000fe400037c1670 */
[----:B------:R-:W-:-:S02]  /*15190*/  FMNMX.FTZ R0, R73, R0, !PT ;  /* 0x0000000049007209 */ /* 0x000fc40007810000 */
[----:B------:R-:W-:Y:S02]  /*151a0*/  FSEL R63, R32, -INF , !P6 ;  /* 0xff800000203f7808 */ /* 0x000fe40007000000 */
        /* <DEDUP_REMOVED lines=10> */
[----:B------:R-:W-:-:S05]  /*15250*/  FMNMX.FTZ R30, R29, R0, !PT ;  /* 0x000000001d1e7209 */ /* 0x000fca0007810000 */
[----:B------:R-:W0:Y:S02]  /*15260*/  SHFL.BFLY PT, R3, R30, 0x2, 0x1f ;  /* 0x0c401f001e037f89 */ /* 0x000e2400000e0000 */
[----:B0-----:R-:W-:-:S05]  /*15270*/  FMNMX.FTZ R38, R30, R3, !PT ;  /* 0x000000031e267209 */ /* 0x001fca0007810000 */
[----:B------:R-:W0:Y:S02]  /*15280*/  SHFL.BFLY PT, R3, R38, 0x1, 0x1f ;  /* 0x0c201f0026037f89 */ /* 0x000e2400000e0000 */
[----:B0-----:R-:W-:-:S04]  /*15290*/  FMNMX.FTZ R3, R38, R3, !PT ;  /* 0x0000000326037209 */ /* 0x001fc80007810000 */
[C---:B------:R-:W-:Y:S01]  /*152a0*/  FSETP.NEU.FTZ.AND P3, PT, R3.reuse, -INF , PT ;  /* 0xff8000000300780b */ /* 0x040fe20003f7d000 */
[----:B------:R-:W-:-:S05]  /*152b0*/  FMUL.FTZ R0, R3, R2 ;  /* 0x0000000203007220 */ /* 0x000fca0000410000 */
[----:B------:R-:W-:Y:S02]  /*152c0*/  FSEL R40, R0, RZ, P3 ;  /* 0x000000ff00287208 */ /* 0x000fe40001800000 */
[----:B------:R-:W-:Y:S02]  /*152d0*/  FMNMX.FTZ R0, R27, R26, !PT ;  /* 0x0000001a1b007209 */ /* 0x000fe40007810000 */
[----:B------:R-:W-:Y:S01]  /*152e0*/  ISETP.NE.AND P3, PT, R44, RZ, PT ;  /* 0x000000ff2c00720c */ /* 0x000fe20003f65270 */
[--C-:B------:R-:W-:Y:S01]  /*152f0*/  FFMA.FTZ R30, R65, R2, -R40.reuse ;  /* 0x00000002411e7223 */ /* 0x100fe20000010828 */
[----:B------:R-:W-:Y:S01]  /*15300*/  FMNMX.FTZ R0, R39, R0, !PT ;  /* 0x0000000027007209 */ /* 0x000fe20007810000 */
[-CC-:B------:R-:W-:Y:S01]  /*15310*/  FFMA.FTZ R4, R67, R2.reuse, -R40.reuse ;  /* 0x0000000243047223 */ /* 0x180fe20000010828 */
[----:B------:R-:W-:Y:S01]  /*15320*/  ISETP.GT.AND P3, PT, R36, 0x30, !P3 ;  /* 0x000000302400780c */ /* 0x000fe20005f64270 */
[--C-:B------:R-:W-:Y:S01]  /*15330*/  FFMA.FTZ R36, R75, R2, -R40.reuse ;  /* 0x000000024b247223 */ /* 0x100fe20000010828 */
[----:B------:R-:W-:Y:S01]  /*15340*/  FMNMX.FTZ R0, R41, R0, !PT ;  /* 0x0000000029007209 */ /* 0x000fe20007810000 */
[----:B------:R-:W-:Y:S01]  /*15350*/  MUFU.EX2 R67, R4 ;  /* 0x0000000400437308 */ /* 0x000fe20000000800 */
[----:B------:R-:W-:Y:S01]  /*15360*/  ISETP.LT.OR P3, PT, R34, 0x31, P3 ;  /* 0x000000312200780c */ /* 0x000fe20001f61670 */
[--C-:B------:R-:W-:Y:S01]  /*15370*/  FFMA.FTZ R28, R69, R2, -R40.reuse ;  /* 0x00000002451c7223 */ /* 0x100fe20000010828 */
[----:B------:R-:W-:Y:S01]  /*15380*/  FMNMX.FTZ R0, R43, R0, !PT ;  /* 0x000000002b007209 */ /* 0x000fe20007810000 */
[-CC-:B------:R-:W-:Y:S01]  /*15390*/  FFMA.FTZ R32, R71, R2.reuse, -R40.reuse ;  /* 0x0000000247207223 */ /* 0x180fe20000010828 */
[----:B------:R-:W-:Y:S01]  /*153a0*/  FSEL R5, R5, -INF , !P3 ;  /* 0xff80000005057808 */ /* 0x000fe20005800000 */
[--C-:B------:R-:W-:Y:S01]  /*153b0*/  FFMA.FTZ R34, R73, R2, -R40.reuse ;  /* 0x0000000249227223 */ /* 0x100fe20000010828 */
[----:B------:R-:W-:Y:S01]  /*153c0*/  FMNMX.FTZ R0, R45, R0, !PT ;  /* 0x000000002d007209 */ /* 0x000fe20007810000 */
[----:B------:R-:W0:Y:S01]  /*153d0*/  MUFU.EX2 R30, R30 ;  /* 0x0000001e001e7308 */ /* 0x000e220000000800 */
        /* <DEDUP_REMOVED lines=12> */
[----:B------:R-:W-:-:S02]  /*154a0*/  FFMA.FTZ R23, R23, R2, -R40 ;  /* 0x0000000217177223 */ /* 0x000fc40000010828 */
[----:B------:R-:W-:Y:S01]  /*154b0*/  FMNMX.FTZ R0, R53, R0, !PT ;  /* 0x0000000035007209 */ /* 0x000fe20007810000 */
[----:B------:R-:W1:Y:S01]  /*154c0*/  MUFU.EX2 R69, R32 ;  /* 0x0000002000457308 */ /* 0x000e620000000800 */
[----:B0-----:R-:W-:Y:S02]  /*154d0*/  F2FP.BF16.F32.PACK_AB R196, R67, R30 ;  /* 0x0000001e43c4723e */ /* 0x001fe400000010ff */
        /* <DEDUP_REMOVED lines=9> */
[----:B------:R1:W-:Y:S04]  /*15570*/  MUFU.EX2 R186, R29 ;  /* 0x0000001d00ba7308 */ /* 0x0003e80000000800 */
[----:B------:R-:W2:Y:S04]  /*15580*/  SHFL.BFLY PT, R65, R0, 0x2, 0x1f ;  /* 0x0c401f0000417f89 */ /* 0x000ea800000e0000 */
[----:B------:R-:W-:Y:S01]  /*15590*/  MUFU.EX2 R38, R38 ;  /* 0x0000002600267308 */ /* 0x000fe20000000800 */
[----:B-1----:R-:W-:Y:S01]  /*155a0*/  FADD.FTZ R29, R30, R67 ;  /* 0x000000431e1d7221 */ /* 0x002fe20000010000 */
[----:B0-----:R-:W-:-:S03]  /*155b0*/  F2FP.BF16.F32.PACK_AB R192, R71, R34 ;  /* 0x0000002247c0723e */ /* 0x001fc600000010ff */
[----:B------:R-:W-:-:S03]  /*155c0*/  FADD.FTZ R46, R28, R29 ;  /* 0x0000001d1c2e7221 */ /* 0x000fc60000010000 */
[----:B------:R-:W0:Y:S01]  /*155d0*/  MUFU.EX2 R73, R42 ;  /* 0x0000002a00497308 */ /* 0x000e220000000800 */
[----:B------:R-:W-:-:S04]  /*155e0*/  FADD.FTZ R29, R69, R46 ;  /* 0x0000002e451d7221 */ /* 0x000fc80000010000 */
[----:B------:R-:W-:-:S03]  /*155f0*/  FADD.FTZ R48, R34, R29 ;  /* 0x0000001d22307221 */ /* 0x000fc60000010000 */
[----:B------:R-:W1:Y:S01]  /*15600*/  MUFU.EX2 R44, R44 ;  /* 0x0000002c002c7308 */ /* 0x000e620000000800 */
[----:B--2---:R-:W-:Y:S01]  /*15610*/  FMNMX.FTZ R65, R0, R65, !PT ;  /* 0x0000004100417209 */ /* 0x004fe20007810000 */
[----:B------:R-:W-:-:S06]  /*15620*/  FFMA.FTZ R0, R83, R2, -R40 ;  /* 0x0000000253007223 */ /* 0x000fcc0000010828 */
[----:B------:R2:W-:Y:S01]  /*15630*/  MUFU.EX2 R184, R31 ;  /* 0x0000001f00b87308 */ /* 0x0005e20000000800 */
[----:B------:R-:W3:Y:S01]  /*15640*/  SHFL.BFLY PT, R4, R65, 0x1, 0x1f ;  /* 0x0c201f0041047f89 */ /* 0x000ee200000e0000 */
[----:B0-----:R-:W-:-:S06]  /*15650*/  F2FP.BF16.F32.PACK_AB R194, R73, R38 ;  /* 0x0000002649c2723e */ /* 0x001fcc00000010ff */
[----:B------:R-:W0:Y:S01]  /*15660*/  MUFU.EX2 R75, R0 ;  /* 0x00000000004b7308 */ /* 0x000e220000000800 */
[----:B--2---:R-:W-:-:S04]  /*15670*/  FADD.FTZ R31, R71, R48 ;  /* 0x00000030471f7221 */ /* 0x004fc80000010000 */
[----:B------:R-:W-:-:S03]  /*15680*/  FADD.FTZ R50, R38, R31 ;  /* 0x0000001f26327221 */ /* 0x000fc60000010000 */
[----:B------:R-:W2:Y:S01]  /*15690*/  MUFU.EX2 R37, R37 ;  /* 0x0000002500257308 */ /* 0x000ea20000000800 */
[----:B------:R-:W-:-:S04]  /*156a0*/  FADD.FTZ R31, R73, R50 ;  /* 0x00000032491f7221 */ /* 0x000fc80000010000 */
[----:B-1----:R-:W-:-:S03]  /*156b0*/  FADD.FTZ R50, R44, R31 ;  /* 0x0000001f2c327221 */ /* 0x002fc60000010000 */
[----:B------:R-:W1:Y:S01]  /*156c0*/  MUFU.EX2 R190, R35 ;  /* 0x0000002300be7308 */ /* 0x000e620000000800 */
[----:B---3--:R-:W-:Y:S01]  /*156d0*/  FMNMX.FTZ R4, R65, R4, !PT ;  /* 0x0000000441047209 */ /* 0x008fe20007810000 */
[C---:B0-----:R-:W-:Y:S01]  /*156e0*/  FADD.FTZ R50, R75.reuse, R50 ;  /* 0x000000324b327221 */ /* 0x041fe20000010000 */
[----:B------:R-:W-:Y:S02]  /*156f0*/  F2FP.BF16.F32.PACK_AB R188, R75, R44 ;  /* 0x0000002c4bbc723e */ /* 0x000fe400000010ff */
[C---:B------:R-:W-:Y:S01]  /*15700*/  FSETP.NEU.FTZ.AND P3, PT, R4.reuse, -INF , PT ;  /* 0xff8000000400780b */ /* 0x040fe20003f7d000 */
[----:B------:R-:W-:Y:S02]  /*15710*/  FMUL.FTZ R0, R4, R2 ;  /* 0x0000000204007220 */ /* 0x000fe40000410000 */
[----:B------:R-:W0:Y:S01]  /*15720*/  MUFU.EX2 R33, R33 ;  /* 0x0000002100217308 */ /* 0x000e220000000800 */
[----:B--2---:R-:W-:Y:S02]  /*15730*/  FADD.FTZ R31, R37, R50 ;  /* 0x00000032251f7221 */ /* 0x004fe40000010000 */
[----:B------:R-:W-:-:S05]  /*15740*/  FSEL R0, R0, RZ, P3 ;  /* 0x000000ff00007208 */ /* 0x000fca0001800000 */
        /* <DEDUP_REMOVED lines=15> */
[C---:B-1----:R-:W-:Y:S01]  /*15840*/  FADD.FTZ R30, R190.reuse, R31 ;  /* 0x0000001fbe1e7221 */ /* 0x042fe20000010000 */
[-CC-:B------:R-:W-:Y:S01]  /*15850*/  FFMA.FTZ R59, R59, R2.reuse, -R0.reuse ;  /* 0x000000023b3b7223 */ /* 0x180fe20000010800 */
[-CC-:B------:R-:W-:Y:S01]  /*15860*/  FFMA.FTZ R61, R61, R2.reuse, -R0.reuse ;  /* 0x000000023d3d7223 */ /* 0x180fe20000010800 */
[----:B------:R-:W-:Y:S01]  /*15870*/  FFMA.FTZ R63, R63, R2, -R0 ;  /* 0x000000023f3f7223 */ /* 0x000fe20000010800 */
[----:B0-----:R-:W-:Y:S01]  /*15880*/  FADD.FTZ R31, R33, R30 ;  /* 0x0000001e211f7221 */ /* 0x001fe20000010000 */
[----:B------:R-:W-:-:S02]  /*15890*/  F2FP.BF16.F32.PACK_AB R190, R190, R37 ;  /* 0x00000025bebe723e */ /* 0x000fc400000010ff */
[----:B------:R-:W0:Y:S01]  /*158a0*/  MUFU.EX2 R39, R39 ;  /* 0x0000002700277308 */ /* 0x000e220000000800 */
[C---:B------:R-:W-:Y:S01]  /*158b0*/  FADD.FTZ R30, R184.reuse, R31 ;  /* 0x0000001fb81e7221 */ /* 0x040fe20000010000 */
[----:B------:R-:W-:-:S06]  /*158c0*/  F2FP.BF16.F32.PACK_AB R184, R184, R33 ;  /* 0x00000021b8b8723e */ /* 0x000fcc00000010ff */
[----:B------:R-:W1:Y:S01]  /*158d0*/  MUFU.EX2 R32, R41 ;  /* 0x0000002900207308 */ /* 0x000e620000000800 */
[----:B--2---:R-:W-:Y:S01]  /*158e0*/  FADD.FTZ R46, R27, R26 ;  /* 0x0000001a1b2e7221 */ /* 0x004fe20000010000 */
[----:B------:R-:W-:Y:S01]  /*158f0*/  F2FP.BF16.F32.PACK_AB R197, R26, R27 ;  /* 0x0000001b1ac5723e */ /* 0x000fe200000010ff */
[----:B------:R-:W-:-:S04]  /*15900*/  IMAD R27, R70, 0x80, R152 ;  /* 0x00000080461b7824 */ /* 0x000fc800078e0298 */
[----:B------:R-:W-:Y:S01]  /*15910*/  IMAD.IADD R24, R27, 0x1, R24 ;  /* 0x000000011b187824 */ /* 0x000fe200078e0218 */
        /* <DEDUP_REMOVED lines=23> */
[----:B0-----:R-:W-:-:S04]  /*15a90*/  FADD.FTZ R227, R23, R30 ;  /* 0x0000001e17e37221 */ /* 0x001fc80000010000 */
[C---:B------:R-:W-:Y:S01]  /*15aa0*/  FADD.FTZ R227, R186.reuse, R227 ;  /* 0x000000e3bae37221 */ /* 0x040fe20000010000 */
[----:B------:R-:W-:Y:S02]  /*15ab0*/  F2FP.BF16.F32.PACK_AB R186, R186, R23 ;  /* 0x00000017baba723e */ /* 0x000fe400000010ff */
[----:B------:R-:W0:Y:S01]  /*15ac0*/  MUFU.EX2 R0, R59 ;  /* 0x0000003b00007308 */ /* 0x000e220000000800 */
[C---:B-1----:R-:W-:Y:S01]  /*15ad0*/  FADD.FTZ R30, R46.reuse, R29 ;  /* 0x0000001d2e1e7221 */ /* 0x042fe20000010000 */
[----:B------:R-:W-:-:S06]  /*15ae0*/  F2FP.BF16.F32.PACK_AB R191, R46, R55 ;  /* 0x000000372ebf723e */ /* 0x000fcc00000010ff */
[----:B------:R-:W1:Y:S01]  /*15af0*/  MUFU.EX2 R61, R61 ;  /* 0x0000003d003d7308 */ /* 0x000e620000000800 */
[----:B--2---:R-:W-:-:S07]  /*15b00*/  FADD.FTZ R23, R5, R30 ;  /* 0x0000001e05177221 */ /* 0x004fce0000010000 */
[----:B------:R-:W2:Y:S01]  /*15b10*/  MUFU.EX2 R28, R63 ;  /* 0x0000003f001c7308 */ /* 0x000ea20000000800 */
[C---:B0-----:R-:W-:Y:S01]  /*15b20*/  FADD.FTZ R26, R0.reuse, R23 ;  /* 0x00000017001a7221 */ /* 0x041fe20000010000 */
[----:B------:R-:W-:Y:S01]  /*15b30*/  F2FP.BF16.F32.PACK_AB R185, R0, R5 ;  /* 0x0000000500b9723e */ /* 0x000fe200000010ff */
[----:B------:R-:W-:Y:S02]  /*15b40*/  VIADD R5, R104, 0xfffffffe ;  /* 0xfffffffe68057836 */ /* 0x000fe40000000000 */
[----:B-1----:R-:W-:-:S04]  /*15b50*/  FADD.FTZ R23, R61, R26 ;  /* 0x0000001a3d177221 */ /* 0x002fc80000010000 */
[C---:B--2---:R-:W-:Y:S01]  /*15b60*/  FADD.FTZ R226, R28.reuse, R23 ;  /* 0x000000171ce27221 */ /* 0x044fe20000010000 */
[----:B------:R-:W-:Y:S01]  /*15b70*/  F2FP.BF16.F32.PACK_AB R187, R28, R61 ;  /* 0x0000003d1cbb723e */ /* 0x000fe200000010ff */
        /* <DEDUP_REMOVED lines=12> */
.L_x_1562:
[----:B------:R-:W-:-:S13]  /*15c40*/  ISETP.NE.AND P3, PT, R25, 0x1, PT ;  /* 0x000000011900780c */ /* 0x000fda0003f65270 */
[----:B------:R-:W0:Y:S02]  /*15c50*/  @P3 LDC.64 R26, c[0x0][0x9e8] ;  /* 0x00027a00ff1a3b82 */ /* 0x000e240000000a00 */
[----:B0-----:R-:W-:-:S05]  /*15c60*/  @P3 IMAD.HI.U32 R26, R0, R26, RZ ;  /* 0x0000001a001a3227 */ /* 0x001fca00078e00ff */
[----:B------:R-:W-:-:S07]  /*15c70*/  @P3 SHF.R.U32.HI R0, RZ, R27, R26 ;  /* 0x0000001bff003219 */ /* 0x000fce000001161a */
.L_x_1563:
[----:B------:R-:W-:Y:S05]  /*15c80*/  BSYNC B0 ;  /* 0x0000000000007941 */ /* 0x000fea0003800000 */
.L_x_1561:
[----:B------:R-:W-:-:S05]  /*15c90*/  IMAD R25, R0, R25, R25 ;  /* 0x0000001900197224 */ /* 0x000fca00078e0219 */
[----:B------:R-:W-:-:S07]  /*15ca0*/  VIMNMX R24, R24, R25, PT ;  /* 0x0000001918187248 */ /* 0x000fce0003fe0100 */
.L_x_1560:
[----:B------:R-:W2:Y:S01]  /*15cb0*/  LDL R25, [R1+0x50] ;  /* 0x0000500001197983 */ /* 0x000ea20000100800 */
[----:B------:R-:W-:Y:S01]  /*15cc0*/  SHF.R.S32.HI R23, RZ, 0x1f, R24 ;  /* 0x0000001fff177819 */ /* 0x000fe20000011418 */
[----:B------:R-:W-:Y:S01]  /*15cd0*/  BSSY B1, `(.L_x_1564) ;  /* 0x000033d000017945 */ /* 0x000fe20003800000 */
[----:B------:R-:W-:Y:S01]  /*15ce0*/  IMAD.MOV.U32 R0, RZ, RZ, 0x3f800000 ;  /* 0x3f800000ff007424 */ /* 0x000fe200078e00ff */
[----:B------:R-:W-:Y:S02]  /*15cf0*/  CS2R R150, SRZ ;  /* 0x0000000000967805 */ /* 0x000fe4000001ff00 */
[----:B------:R-:W-:Y:S01]  /*15d00*/  LEA.HI R24, R23, R24, RZ, 0x6 ;  /* 0x0000001817187211 */ /* 0x000fe200078f30ff */
[----:B------:R-:W-:Y:S01]  /*15d10*/  IMAD.MOV.U32 R23, RZ, RZ, 0x3f800000 ;  /* 0x3f800000ff177424 */ /* 0x000fe200078e00ff */
[----:B------:R-:W-:Y:S02]  /*15d20*/  CS2R R148, SRZ ;  /* 0x0000000000947805 */ /* 0x000fe4000001ff00 */
[----:B------:R-:W-:-:S02]  /*15d30*/  CS2R R146, SRZ ;  /* 0x0000000000927805 */ /* 0x000fc4000001ff00 */
[----:B------:R-:W-:Y:S02]  /*15d40*/  SHF.R.S32.HI R24, RZ, 0x6, R24 ;  /* 0x00000006ff187819 */ /* 0x000fe40000011418 */
        /* <DEDUP_REMOVED lines=60> */
[----:B--2---:R-:W-:-:S04]  /*16110*/  VIMNMX R25, R25, R24, !PT ;  /* 0x0000001819197248 */ /* 0x004fc80007fe0100 */
[----:B------:R-:W-:Y:S01]  /*16120*/  ISETP.GE.AND P3, PT, R5, R25, PT ;  /* 0x000000190500720c */ /* 0x000fe20003f66270 */
[----:B------:R0:W-:Y:S02]  /*16130*/  STL [R1+0x2c], R25 ;  /* 0x00002c1901007387 */ /* 0x0001e40000100800 */
[----:B0-----:R-:W-:-:S10]  /*16140*/  CS2R R24, SRZ ;  /* 0x0000000000187805 */ /* 0x001fd4000001ff00 */
[----:B------:R-:W-:Y:S05]  /*16150*/  @!P3 BRA `(.L_x_1565) ;  /* 0x0000002c00d0b947 */ /* 0x000fea0003800000 */
[----:B------:R-:W-:Y:S01]  /*16160*/  IMAD.IADD R2, R231, 0x1, R152 ;  /* 0x00000001e7027824 */ /* 0x000fe200078e0298 */
[----:B------:R-:W-:Y:S01]  /*16170*/  BSSY B0, `(.L_x_1566) ;  /* 0x00002ee000007945 */ /* 0x000fe20003800000 */
[----:B------:R-:W-:Y:S02]  /*16180*/  IMAD.MOV.U32 R0, RZ, RZ, 0x3f800000 ;  /* 0x3f800000ff007424 */ /* 0x000fe400078e00ff */
[----:B------:R-:W-:Y:S01]  /*16190*/  IMAD.MOV.U32 R151, RZ, RZ, RZ ;  /* 0x000000ffff977224 */ /* 0x000fe200078e00ff */
[----:B------:R0:W-:Y:S01]  /*161a0*/  STL [R1+0x28], R2 ;  /* 0x0000280201007387 */ /* 0x0001e20000100800 */
[----:B------:R-:W-:-:S07]  /*161b0*/  VIADD R230, R2, 0x8 ;  /* 0x0000000802e67836 */ /* 0x000fce0000000000 */
.L_x_1585:
[----:B------:R-:W-:-:S05]  /*161c0*/  VIADD R229, R22, 0x1 ;  /* 0x0000000116e57836 */ /* 0x000fca0000000000 */
[----:B------:R-:W-:-:S04]  /*161d0*/  ISETP.NE.AND P3, PT, R229, 0x2, PT ;  /* 0x00000002e500780c */ /* 0x000fc80003f65270 */
[----:B------:R-:W-:Y:S02]  /*161e0*/  SEL R232, RZ, 0x1, P3 ;  /* 0x00000001ffe87807 */ /* 0x000fe40001800000 */
[----:B------:R-:W-:Y:S02]  /*161f0*/  SEL R229, R229, RZ, P3 ;  /* 0x000000ffe5e57207 */ /* 0x000fe40001800000 */
[----:B------:R-:W-:Y:S01]  /*16200*/  LOP3.LUT R232, R218, R232, RZ, 0x3c, !PT ;  /* 0x000000e8dae87212 */ /* 0x000fe200078e3cff */
[----:B------:R-:W-:Y:S06]  /*16210*/  @!P0 BRA `(.L_x_1567) ;  /* 0x0000000000048947 */ /* 0x000fec0003800000 */
[----:B------:R-:W-:Y:S01]  /*16220*/  BPT.TRAP 0x1 ;  /* 0x000000040000795c */ /* 0x000fe20000300000 */
.L_x_1567:
[----:B0-----:R-:W-:Y:S01]  /*16230*/  IMAD R2, R229, 0x8, R16 ;  /* 0x00000008e5027824 */ /* 0x001fe200078e0210 */
[----:B------:R-:W-:-:S04]  /*16240*/  SHF.L.U32 R152, R232, 0x1f, RZ ;  /* 0x0000001fe8987819 */ /* 0x000fc800000006ff */
[----:B------:R0:W1:Y:S01]  /*16250*/  SYNCS.PHASECHK.TRANS64.TRYWAIT P3, [R2+URZ+0x30830], R152 ;  /* 0x03083098020075a7 */ /* 0x000062000806017f */
[----:B------:R-:W-:Y:S05]  /*16260*/  @!P0 BRA `(.L_x_1568) ;  /* 0x0000000000048947 */ /* 0x000fea0003800000 */
[----:B------:R-:W-:Y:S01]  /*16270*/  BPT.TRAP 0x1 ;  /* 0x000000040000795c */ /* 0x000fe20000300000 */
.L_x_1568:
[----:B------:R-:W2:Y:S01]  /*16280*/  LDL R153, [R1+0xc] ;  /* 0x00000c0001997983 */ /* 0x000ea20000100800 */
[----:B------:R-:W-:Y:S01]  /*16290*/  BSSY B2, `(.L_x_1569) ;  /* 0x0000007000027945 */ /* 0x000fe20003800000 */
[----:B--2---:R-:W-:-:S04]  /*162a0*/  IMAD R158, R229, 0x800, R153 ;  /* 0x00000800e59e7824 */ /* 0x004fc800078e0299 */
[C---:B------:R-:W-:Y:S02]  /*162b0*/  VIADD R156, R158.reuse, 0x2 ;  /* 0x000000029e9c7836 */ /* 0x040fe40000000000 */
[----:B------:R-:W-:Y:S01]  /*162c0*/  VIADD R155, R158, 0x4 ;  /* 0x000000049e9b7836 */ /* 0x000fe20000000000 */
[----:B-1----:R-:W-:Y:S06]  /*162d0*/  @P3 BRA `(.L_x_1570) ;  /* 0x0000000000083947 */ /* 0x002fec0003800000 */
[----:B------:R-:W1:Y:S02]  /*162e0*/  SYNCS.PHASECHK.TRANS64.TRYWAIT P3, [R2+URZ+0x30830], R152 ;  /* 0x03083098020075a7 */ /* 0x000e64000806017f */
[----:B-1----:R-:W-:Y:S05]  /*162f0*/  @!P3 BRA `(.L_x_1571) ;  /* 0x0000014400dcb947 */ /* 0x002fea0003800000 */
.L_x_1570:
[----:B------:R-:W-:Y:S05]  /*16300*/  BSYNC B2 ;  /* 0x0000000000027941 */ /* 0x000fea0003800000 */
.L_x_1569:
[----:B01----:R-:W-:Y:S02]  /*16310*/  IMAD.MOV.U32 R152, RZ, RZ, R158 ;  /* 0x000000ffff987224 */ /* 0x003fe400078e009e */
[-C--:B------:R-:W-:Y:S01]  /*16320*/  FMUL.FTZ R24, R24, R23.reuse ;  /* 0x0000001718187220 */ /* 0x080fe20000410000 */
[----:B------:R-:W-:Y:S02]  /*16330*/  VIADD R154, R158, 0x6 ;  /* 0x000000069e9a7836 */ /* 0x000fe40000000000 */
[-C--:B------:R-:W-:Y:S01]  /*16340*/  FMUL.FTZ R25, R25, R23.reuse ;  /* 0x0000001719197220 */ /* 0x080fe20000410000 */
[----:B------:R-:W-:Y:S01]  /*16350*/  IMAD.MOV.U32 R153, RZ, RZ, 0x40000040 ;  /* 0x40000040ff997424 */ /* 0x000fe200078e00ff */
[----:B------:R-:W-:Y:S01]  /*16360*/  R2UR UR6, R152 ;  /* 0x00000000980672ca */ /* 0x000fe200000e0000 */
[----:B------:R-:W-:Y:S01]  /*16370*/  IMAD.MOV.U32 R152, RZ, RZ, R156 ;  /* 0x000000ffff987224 */ /* 0x000fe200078e009c */
[----:B------:R-:W-:Y:S01]  /*16380*/  R2UR UR10, R154 ;  /* 0x000000009a0a72ca */ /* 0x000fe200000e0000 */
[C---:B------:R-:W-:Y:S01]  /*16390*/  VIADD R156, R158.reuse, 0x204 ;  /* 0x000002049e9c7836 */ /* 0x040fe20000000000 */
[----:B------:R-:W-:Y:S01]  /*163a0*/  R2UR UR5, R153 ;  /* 0x00000000990572ca */ /* 0x000fe200000e0000 */
[----:B------:R-:W-:Y:S01]  /*163b0*/  VIADD R154, R158, 0x202 ;  /* 0x000002029e9a7836 */ /* 0x000fe20000000000 */
[----:B------:R-:W-:Y:S01]  /*163c0*/  R2UR UR4, R152 ;  /* 0x00000000980472ca */ /* 0x000fe200000e0000 */
[----:B------:R-:W-:Y:S01]  /*163d0*/  IMAD.MOV.U32 R152, RZ, RZ, R155 ;  /* 0x000000ffff987224 */ /* 0x000fe200078e009b */
[----:B------:R-:W-:Y:S01]  /*163e0*/  R2UR UR22, R156 ;  /* 0x000000009c1672ca */ /* 0x000fe200000e0000 */
[----:B------:R-:W-:Y:S01]  /*163f0*/  IMAD.MOV.U32 R155, RZ, RZ, 0x40000040 ;  /* 0x40000040ff9b7424 */ /* 0x000fe200078e00ff */
[----:B------:R-:W-:Y:S01]  /*16400*/  R2UR UR18, R154 ;  /* 0x000000009a1272ca */ /* 0x000fe200000e0000 */
[----:B------:R-:W-:Y:S01]  /*16410*/  VIADD R156, R158, 0x400 ;  /* 0x000004009e9c7836 */ /* 0x000fe20000000000 */
[----:B------:R-:W-:Y:S01]  /*16420*/  R2UR UR8, R152 ;  /* 0x00000000980872ca */ /* 0x000fe200000e0000 */
[C---:B------:R-:W-:Y:S01]  /*16430*/  VIADD R152, R158.reuse, 0x200 ;  /* 0x000002009e987836 */ /* 0x040fe20000000000 */
[----:B------:R-:W-:Y:S01]  /*16440*/  R2UR UR11, R155 ;  /* 0x000000009b0b72ca */ /* 0x000fe200000e0000 */
[----:B------:R-:W-:Y:S01]  /*16450*/  VIADD R154, R158, 0x402 ;  /* 0x000004029e9a7836 */ /* 0x000fe20000000000 */
[----:B------:R-:W-:Y:S01]  /*16460*/  R2UR UR30, R156 ;  /* 0x000000009c1e72ca */ /* 0x000fe200000e0000 */
[----:B------:R-:W-:Y:S01]  /*16470*/  VIADD R156, R158, 0x406 ;  /* 0x000004069e9c7836 */ /* 0x000fe20000000000 */
[----:B------:R-:W-:Y:S01]  /*16480*/  R2UR UR14, R152 ;  /* 0x00000000980e72ca */ /* 0x000fe200000e0000 */
[----:B------:R-:W-:Y:S01]  /*16490*/  VIADD R152, R158, 0x206 ;  /* 0x000002069e987836 */ /* 0x000fe20000000000 */
[----:B------:R-:W-:Y:S01]  /*164a0*/  MOV R235, UR10 ;  /* 0x0000000a00eb7c02 */ /* 0x000fe20008000f00 */
[----:B------:R-:W-:Y:S01]  /*164b0*/  UMOV UR10, UR4 ;  /* 0x00000004000a7c82 */ /* 0x000fe20008000000 */
[----:B------:R-:W-:Y:S01]  /*164c0*/  R2UR UR7, R153 ;  /* 0x00000000990772ca */ /* 0x000fe200000e0000 */
[----:B------:R-:W-:Y:S01]  /*164d0*/  IMAD.MOV.U32 R157, RZ, RZ, 0x40000040 ;  /* 0x40000040ff9d7424 */ /* 0x000fe200078e00ff */
[----:B------:R-:W-:Y:S01]  /*164e0*/  R2UR UR26, R152 ;  /* 0x00000000981a72ca */ /* 0x000fe200000e0000 */
[----:B------:R-:W-:Y:S01]  /*164f0*/  VIADD R152, R158, 0x404 ;  /* 0x000004049e987836 */ /* 0x000fe20000000000 */
[----:B------:R-:W-:Y:S01]  /*16500*/  R2UR UR34, R154 ;  /* 0x000000009a2272ca */ /* 0x000fe200000e0000 */
[----:B------:R-:W-:Y:S01]  /*16510*/  VIADD R154, R158, 0x604 ;  /* 0x000006049e9a7836 */ /* 0x000fe20000000000 */
[----:B------:R-:W-:Y:S01]  /*16520*/  MOV R159, UR11 ;  /* 0x0000000b009f7c02 */ /* 0x000fe20008000f00 */
[----:B------:R-:W-:Y:S01]  /*16530*/  UMOV UR11, UR5 ;  /* 0x00000005000b7c82 */ /* 0x000fe20008000000 */
[----:B------:R-:W-:Y:S01]  /*16540*/  R2UR UR38, R152 ;  /* 0x00000000982672ca */ /* 0x000fe200000e0000 */
[----:B------:R-:W-:Y:S01]  /*16550*/  VIADD R152, R158, 0x600 ;  /* 0x000006009e987836 */ /* 0x000fe20000000000 */
[----:B------:R-:W-:Y:S01]  /*16560*/  R2UR UR42, R156 ;  /* 0x000000009c2a72ca */ /* 0x000fe200000e0000 */
[----:B------:R-:W-:Y:S01]  /*16570*/  VIADD R156, R158, 0x602 ;  /* 0x000006029e9c7836 */ /* 0x000fe20000000000 */
[----:B------:R-:W-:Y:S01]  /*16580*/  R2UR UR4, R6 ;  /* 0x00000000060472ca */ /* 0x000fe200000e0000 */
[-C--:B------:R-:W-:Y:S01]  /*16590*/  FMUL.FTZ R28, R28, R23.reuse ;  /* 0x000000171c1c7220 */ /* 0x080fe20000410000 */
[----:B------:R-:W-:Y:S01]  /*165a0*/  R2UR UR46, R152 ;  /* 0x00000000982e72ca */ /* 0x000fe200000e0000 */
[----:B------:R-:W-:Y:S01]  /*165b0*/  VIADD R152, R158, 0x606 ;  /* 0x000006069e987836 */ /* 0x000fe20000000000 */
[----:B------:R-:W-:Y:S01]  /*165c0*/  R2UR UR5, R7 ;  /* 0x00000000070572ca */ /* 0x000fe200000e0000 */
        /* <DEDUP_REMOVED lines=61> */
[C---:B------:R-:W-:Y:S01]  /*169a0*/  R2UR UR9, R153.reuse ;  /* 0x00000000990972ca */ /* 0x040fe200000e0000 */
[----:B------:R-:W-:Y:S01]  /*169b0*/  IMAD.MOV.U32 R23, RZ, RZ, R159 ;  /* 0x000000ffff177224 */ /* 0x000fe200078e009f */
[----:B------:R-:W-:Y:S01]  /*169c0*/  R2UR UR15, R153 ;  /* 0x00000000990f72ca */ /* 0x000fe200000e0000 */
[-C--:B------:R-:W-:Y:S01]  /*169d0*/  FMUL.FTZ R26, R26, R0.reuse ;  /* 0x000000001a1a7220 */ /* 0x080fe20000410000 */
        /* <DEDUP_REMOVED lines=28> */
[----:B------:R-:W-:Y:S01]  /*16ba0*/  WARPGROUP.ARRIVE ;  /* 0x00000000000079c5 */ /* 0x000fe20000000000 */
[----:B------:R-:W-:Y:S01]  /*16bb0*/  R2UR UR12, R214 ;  /* 0x00000000d60c72ca */ /* 0x000fe200000e0000 */
[-C--:B------:R-:W-:Y:S01]  /*16bc0*/  FMUL.FTZ R55, R55, R0.reuse ;  /* 0x0000000037377220 */ /* 0x080fe20000410000 */
[----:B------:R-:W-:Y:S01]  /*16bd0*/  R2UR UR13, R215 ;  /* 0x00000000d70d72ca */ /* 0x000fe200000e0000 */
[-C--:B------:R-:W-:Y:S01]  /*16be0*/  FMUL.FTZ R58, R58, R0.reuse ;  /* 0x000000003a3a7220 */ /* 0x080fe20000410000 */
[----:B------:R-:W-:Y:S01]  /*16bf0*/  R2UR UR16, R212 ;  /* 0x00000000d41072ca */ /* 0x000fe200000e0000 */
[----:B------:R-:W-:Y:S01]  /*16c00*/  HGMMA.64x64x16.F32.BF16 R152, gdesc[UR4], RZ, !UPT, gsb0 ;  /* 0x00e00000049879f0 */ /* 0x000fe2000c0018ff */
[----:B------:R-:W-:Y:S01]  /*16c10*/  UMOV UR6, UR8 ;  /* 0x0000000800067c82 */ /* 0x000fe20008000000 */
[----:B------:R-:W-:Y:S01]  /*16c20*/  UMOV UR7, UR9 ;  /* 0x0000000900077c82 */ /* 0x000fe20008000000 */
        /* <DEDUP_REMOVED lines=75> */
[----:B------:R-:W-:Y:S02]  /*170e0*/  R2UR UR11, R23 ;  /* 0x00000000170b72ca */ /* 0x000fe400000e0000 */
[----:B------:R-:W-:Y:S02]  /*170f0*/  R2UR UR10, R235 ;  /* 0x00000000eb0a72ca */ /* 0x000fe400000e0000 */
[----:B------:R-:W-:Y:S02]  /*17100*/  R2UR UR8, R216 ;  /* 0x00000000d80872ca */ /* 0x000fe400000e0000 */
[----:B------:R-:W-:Y:S01]  /*17110*/  R2UR UR9, R217 ;  /* 0x00000000d90972ca */ /* 0x000fe200000e0000 */
        /* <DEDUP_REMOVED lines=45> */
.L_x_1572:
[----:B------:R-:W-:Y:S01]  /*173f0*/  SHF.L.U32 R23, R218, 0x1f, RZ ;  /* 0x0000001fda177819 */ /* 0x000fe200000006ff */
[----:B------:R-:W-:-:S04]  /*17400*/  IMAD R0, R22, 0x8, R16 ;  /* 0x0000000816007824 */ /* 0x000fc800078e0210 */
[----:B------:R0:W1:Y:S01]  /*17410*/  SYNCS.PHASECHK.TRANS64.TRYWAIT P3, [R0+URZ+0x30850], R23 ;  /* 0x03085017000075a7 */ /* 0x000062000806017f */
[----:B------:R-:W-:Y:S05]  /*17420*/  @!P0 BRA `(.L_x_1573) ;  /* 0x0000000000048947 */ /* 0x000fea0003800000 */
[----:B------:R-:W-:Y:S01]  /*17430*/  BPT.TRAP 0x1 ;  /* 0x000000040000795c */ /* 0x000fe20000300000 */
.L_x_1573:
[----:B------:R-:W-:Y:S04]  /*17440*/  BSSY B2, `(.L_x_1574) ;  /* 0x0000004000027945 */ /* 0x000fe80003800000 */
[----:B-1----:R-:W-:Y:S05]  /*17450*/  @P3 BRA `(.L_x_1575) ;  /* 0x0000000000083947 */ /* 0x002fea0003800000 */
[----:B------:R-:W1:Y:S02]  /*17460*/  SYNCS.PHASECHK.TRANS64.TRYWAIT P3, [R0+URZ+0x30850], R23 ;  /* 0x03085017000075a7 */ /* 0x000e64000806017f */
[----:B-1----:R-:W-:Y:S05]  /*17470*/  @!P3 BRA `(.L_x_1576) ;  /* 0x000001340090b947 */ /* 0x002fea0003800000 */
.L_x_1575:
[----:B------:R-:W-:Y:S05]  /*17480*/  BSYNC B2 ;  /* 0x0000000000027941 */ /* 0x000fea0003800000 */
.L_x_1574:
[----:B01----:R-:W-:Y:S01]  /*17490*/  VIADD R23, R16, 0x400 ;  /* 0x0000040010177836 */ /* 0x003fe20000000000 */
[----:B------:R-:W-:Y:S01]  /*174a0*/  WARPGROUP.ARRIVE ;  /* 0x00000000000079c5 */ /* 0x000fe20000000000 */
[----:B------:R-:W2:Y:S01]  /*174b0*/  LDL R218, [R1+0x24] ;  /* 0x0000240001da7983 */ /* 0x000ea20000100800 */
[----:B------:R-:W-:Y:S01]  /*174c0*/  @!P1 VIADD R2, R2, 0x30840 ;  /* 0x0003084002029836 */ /* 0x000fe20000000000 */
[----:B------:R-:W-:Y:S01]  /*174d0*/  ULDC UR5, c[0x0][0x9d8] ;  /* 0x0002760000057ab9 */ /* 0x000fe20000000800 */
[----:B------:R-:W-:Y:S01]  /*174e0*/  SHF.R.U32.HI R23, RZ, 0x4, R23 ;  /* 0x00000004ff177819 */ /* 0x000fe20000011617 */
[----:B------:R-:W-:Y:S01]  /*174f0*/  FMUL.FTZ R161, R161, UR5 ;  /* 0x00000005a1a17c20 */ /* 0x000fe20008410000 */
[----:B------:R-:W-:Y:S01]  /*17500*/  FMUL.FTZ R169, R169, UR5 ;  /* 0x00000005a9a97c20 */ /* 0x000fe20008410000 */
[----:B------:R-:W-:Y:S01]  /*17510*/  @!P1 PRMT R2, RZ, 0x654, R2 ;  /* 0x00000654ff029816 */ /* 0x000fe20000000002 */
[----:B------:R-:W-:Y:S01]  /*17520*/  FMUL.FTZ R173, R173, UR5 ;  /* 0x00000005adad7c20 */ /* 0x000fe20008410000 */
[----:B------:R-:W-:Y:S01]  /*17530*/  LOP3.LUT R23, R23, 0x3fff, RZ, 0xc0, !PT ;  /* 0x00003fff17177812 */ /* 0x000fe200078ec0ff */
[----:B------:R-:W-:Y:S01]  /*17540*/  FMUL.FTZ R177, R177, UR5 ;  /* 0x00000005b1b17c20 */ /* 0x000fe20008410000 */
[----:B------:R-:W0:Y:S02]  /*17550*/  MUFU.TANH R161, R161 ;  /* 0x000000a100a17308 */ /* 0x000e240000002400 */
[----:B------:R-:W-:-:S05]  /*17560*/  LOP3.LUT R23, R23, 0x2000000, RZ, 0xfc, !PT ;  /* 0x0200000017177812 */ /* 0x000fca00078efcff */
[----:B------:R-:W-:Y:S01]  /*17570*/  IMAD R22, R22, 0x800, R23 ;  /* 0x0000080016167824 */ /* 0x000fe200078e0217 */
[----:B------:R-:W1:Y:S01]  /*17580*/  MUFU.TANH R169, R169 ;  /* 0x000000a900a97308 */ /* 0x000e620000002400 */
[----:B------:R-:W-:-:S03]  /*17590*/  IMAD.MOV.U32 R23, RZ, RZ, 0x40000040 ;  /* 0x40000040ff177424 */ /* 0x000fc600078e00ff */
[----:B------:R-:W-:Y:S02]  /*175a0*/  R2UR UR6, R22 ;  /* 0x00000000160672ca */ /* 0x000fe400000e0000 */
[----:B------:R-:W-:Y:S01]  /*175b0*/  R2UR UR7, R23 ;  /* 0x00000000170772ca */ /* 0x000fe200000e0000 */
[----:B------:R-:W-:Y:S01]  /*175c0*/  IMAD.MOV.U32 R23, RZ, RZ, 0x40000040 ;  /* 0x40000040ff177424 */ /* 0x000fe200078e00ff */
[----:B------:R-:W3:Y:S08]  /*175d0*/  MUFU.TANH R173, R173 ;  /* 0x000000ad00ad7308 */ /* 0x000ef00000002400 */
[----:B------:R-:W4:Y:S03]  /*175e0*/  MUFU.TANH R177, R177 ;  /* 0x000000b100b17308 */ /* 0x000f260000002400 */
[----:B------:R-:W-:Y:S01]  /*175f0*/  HGMMA.64x256x16.F32.BF16 R24, R196, gdesc[UR4].tnspB, R24, gsb0 ;  /* 0x43e00004c4187df0 */ /* 0x000fe20008001818 */
[----:B--2---:R-:W-:-:S02]  /*17600*/  R2UR UR4, R218 ;  /* 0x00000000da0472ca */ /* 0x004fc400000e0000 */
[----:B------:R-:W-:Y:S02]  /*17610*/  WARPGROUP.DEPBAR.LE gsb0, 0x0 ;  /* 0x00008000000079c5 */ /* 0x000fe40000010000 */
[----:B------:R-:W-:Y:S01]  /*17620*/  VIADD R196, R22, 0x80 ;  /* 0x0000008016c47836 */ /* 0x000fe20000000000 */
[----:B------:R-:W-:Y:S01]  /*17630*/  WARPGROUP.ARRIVE ;  /* 0x00000000000079c5 */ /* 0x000fe20000000000 */
[----:B------:R-:W-:-:S03]  /*17640*/  IMAD.MOV.U32 R197, RZ, RZ, 0x40000040 ;  /* 0x40000040ffc57424 */ /* 0x000fc600078e00ff */
[----:B------:R-:W-:Y:S02]  /*17650*/  R2UR UR6, R196 ;  /* 0x00000000c40672ca */ /* 0x000fe400000e0000 */
[----:B------:R-:W-:-:S15]  /*17660*/  R2UR UR7, R197 ;  /* 0x00000000c50772ca */ /* 0x000fde00000e0000 */
[----:B------:R-:W-:-:S01]  /*17670*/  NOP ;  /* 0x0000000000007918 */ /* 0x000fc20000000000 */
[----:B------:R-:W-:Y:S03]  /*17680*/  HGMMA.64x256x16.F32.BF16 R24, R192, gdesc[UR4].tnspB, R24, gsb0 ;  /* 0x43e00004c0187df0 */ /* 0x000fe60008001818 */
[----:B------:R-:W-:Y:S02]  /*17690*/  WARPGROUP.DEPBAR.LE gsb0, 0x0 ;  /* 0x00008000000079c5 */ /* 0x000fe40000010000 */
[C---:B------:R-:W-:Y:S01]  /*176a0*/  VIADD R192, R22.reuse, 0x100 ;  /* 0x0000010016c07836 */ /* 0x040fe20000000000 */
[----:B------:R-:W-:Y:S01]  /*176b0*/  WARPGROUP.ARRIVE ;  /* 0x00000000000079c5 */ /* 0x000fe20000000000 */
[----:B------:R-:W-:Y:S02]  /*176c0*/  IMAD.MOV.U32 R193, RZ, RZ, 0x40000040 ;  /* 0x40000040ffc17424 */ /* 0x000fe400078e00ff */
[----:B------:R-:W-:Y:S01]  /*176d0*/  VIADD R22, R22, 0x180 ;  /* 0x0000018016167836 */ /* 0x000fe20000000000 */
[----:B------:R-:W-:-:S02]  /*176e0*/  R2UR UR6, R192 ;  /* 0x00000000c00672ca */ /* 0x000fc400000e0000 */
[----:B------:R-:W-:-:S15]  /*176f0*/  R2UR UR7, R193 ;  /* 0x00000000c10772ca */ /* 0x000fde00000e0000 */
[----:B------:R-:W-:-:S01]  /*17700*/  NOP ;  /* 0x0000000000007918 */ /* 0x000fc20000000000 */
        /* <DEDUP_REMOVED lines=17> */
[----:B------:R-:W2:Y:S08]  /*17820*/  MUFU.TANH R23, R23 ;  /* 0x0000001700177308 */ /* 0x000eb00000002400 */
        /* <DEDUP_REMOVED lines=14> */
[----:B------:R-:W-:-:S06]  /*17910*/  WARPGROUP.ARRIVE ;  /* 0x00000000000079c5 */ /* 0x000fcc0000000000 */
[----:B------:R-:W-:Y:S03]  /*17920*/  HGMMA.64x256x16.F32.BF16 R24, R184, gdesc[UR4].tnspB, R24, gsb0 ;  /* 0x43e00004b8187df0 */ /* 0x000fe60008001818 */
[----:B------:R-:W-:Y:S02]  /*17930*/  WARPGROUP.DEPBAR.LE gsb0, 0x0 ;  /* 0x00008000000079c5 */ /* 0x000fe40000010000 */
[----:B------:R-:W-:Y:S01]  /*17940*/  FMUL.FTZ R185, R164, UR5 ;  /* 0x00000005a4b97c20 */ /* 0x000fe20008410000 */
[----:B------:R5:W-:Y:S01]  /*17950*/  @!P1 SYNCS.ARRIVE.TRANS64.RED.A1T0 RZ, [R2+URZ], RZ ;  /* 0x000000ff02ff99a7 */ /* 0x000be2000810043f */
[----:B------:R-:W-:Y:S01]  /*17960*/  FMUL.FTZ R164, R167, UR5 ;  /* 0x00000005a7a47c20 */ /* 0x000fe20008410000 */
[----:B------:R-:W-:Y:S01]  /*17970*/  FMUL.FTZ R186, R165, UR5 ;  /* 0x00000005a5ba7c20 */ /* 0x000fe20008410000 */
[----:B------:R-:W-:Y:S01]  /*17980*/  FMUL.FTZ R167, R168, UR5 ;  /* 0x00000005a8a77c20 */ /* 0x000fe20008410000 */
[----:B------:R-:W-:Y:S01]  /*17990*/  FMUL.FTZ R165, R170, UR5 ;  /* 0x00000005aaa57c20 */ /* 0x000fe20008410000 */
[----:B------:R-:W-:Y:S01]  /*179a0*/  FMUL.FTZ R187, R172, UR5 ;  /* 0x00000005acbb7c20 */ /* 0x000fe20008410000 */
[----:B------:R-:W-:Y:S01]  /*179b0*/  FMUL.FTZ R168, R174, UR5 ;  /* 0x00000005aea87c20 */ /* 0x000fe20008410000 */
[----:B------:R-:W-:Y:S01]  /*179c0*/  FMUL.FTZ R170, R175, UR5 ;  /* 0x00000005afaa7c20 */ /* 0x000fe20008410000 */
[----:B-----5:R-:W-:-:S02]  /*179d0*/  IMAD.SHL.U32 R2, R5, 0x40, RZ ;  /* 0x0000004005027824 */ /* 0x020fc400078e00ff */
        /* <DEDUP_REMOVED lines=8> */
[----:B------:R-:W-:-:S03]  /*17a60*/  ULDC UR5, c[0x0][0x9e0] ;  /* 0x0002780000057ab9 */ /* 0x000fc60000000800 */
[----:B------:R-:W-:-:S04]  /*17a70*/  IMAD.IADD R156, R156, 0x1, -R224 ;  /* 0x000000019c9c7824 */ /* 0x000fc800078e0ae0 */
[----:B------:R-:W0:Y:S01]  /*17a80*/  MUFU.TANH R184, R184 ;  /* 0x000000b800b87308 */ /* 0x000e220000002400 */
[----:B------:R-:W-:-:S04]  /*17a90*/  IMAD R156, R234, -0x2, R156 ;  /* 0xfffffffeea9c7824 */ /* 0x000fc800078e029c */
        /* <DEDUP_REMOVED lines=17> */
[----:B------:R-:W2:Y:S01]  /*17bb0*/  LDL R218, [R1+0x8] ;  /* 0x0000080001da7983 */ /* 0x000ea20000100800 */
[----:B------:R-:W-:Y:S01]  /*17bc0*/  BSSY B2, `(.L_x_1578) ;  /* 0x0000013000027945 */ /* 0x000fe20003800000 */
[----:B--2---:R-:W-:-:S05]  /*17bd0*/  IMAD.IADD R188, R231, 0x1, R218 ;  /* 0x00000001e7bc7824 */ /* 0x004fca00078e02da */
[----:B------:R-:W-:-:S13]  /*17be0*/  ISETP.GT.AND P3, PT, R188, -0x1, PT ;  /* 0xffffffffbc00780c */ /* 0x000fda0003f64270 */
[----:B------:R-:W-:Y:S05]  /*17bf0*/  @P3 BRA `(.L_x_1579) ;  /* 0x0000000000243947 */ /* 0x000fea0003800000 */
[----:B------:R-:W-:Y:S01]  /*17c00*/  ULDC UR4, c[0x0][0x9e4] ;  /* 0x0002790000047ab9 */ /* 0x000fe20000000800 */
[----:B------:R-:W-:Y:S01]  /*17c10*/  LOP3.LUT R188, RZ, R188, RZ, 0x33, !PT ;  /* 0x000000bcffbc7212 */ /* 0x000fe200078e33ff */
[----:B------:R-:W-:-:S05]  /*17c20*/  IMAD.U32 R189, RZ, RZ, UR4 ;  /* 0x00000004ffbd7e24 */ /* 0x000fca000f8e00ff */
[----:B------:R-:W-:-:S13]  /*17c30*/  ISETP.NE.AND P3, PT, R189, 0x1, PT ;  /* 0x00000001bd00780c */ /* 0x000fda0003f65270 */
[----:B------:R-:W1:Y:S02]  /*17c40*/  @P3 LDC.64 R156, c[0x0][0x9e8] ;  /* 0x00027a00ff9c3b82 */ /* 0x000e640000000a00 */
[----:B-1----:R-:W-:-:S05]  /*17c50*/  @P3 IMAD.HI.U32 R156, R188, R156, RZ ;  /* 0x0000009cbc9c3227 */ /* 0x002fca00078e00ff */
[----:B------:R-:W-:-:S04]  /*17c60*/  @P3 SHF.R.U32.HI R188, RZ, R157, R156 ;  /* 0x0000009dffbc3219 */ /* 0x000fc8000001169c */
[----:B------:R-:W-:Y:S01]  /*17c70*/  LOP3.LUT R188, RZ, R188, RZ, 0x33, !PT ;  /* 0x000000bcffbc7212 */ /* 0x000fe200078e33ff */
[----:B------:R-:W-:Y:S06]  /*17c80*/  BRA `(.L_x_1580) ;  /* 0x0000000000187947 */ /* 0x000fec0003800000 */
.L_x_1579:
[----:B------:R-:W-:Y:S02]  /*17c90*/  ULDC UR4, c[0x0][0x9e4] ;  /* 0x0002790000047ab9 */ /* 0x000fe40000000800 */
[----:B------:R-:W-:-:S05]  /*17ca0*/  IMAD.U32 R189, RZ, RZ, UR4 ;  /* 0x00000004ffbd7e24 */ /* 0x000fca000f8e00ff */
[----:B------:R-:W-:-:S13]  /*17cb0*/  ISETP.NE.AND P3, PT, R189, 0x1, PT ;  /* 0x00000001bd00780c */ /* 0x000fda0003f65270 */
[----:B------:R-:W1:Y:S02]  /*17cc0*/  @P3 LDC.64 R156, c[0x0][0x9e8] ;  /* 0x00027a00ff9c3b82 */ /* 0x000e640000000a00 */
[----:B-1----:R-:W-:-:S05]  /*17cd0*/  @P3 IMAD.HI.U32 R156, R188, R156, RZ ;  /* 0x0000009cbc9c3227 */ /* 0x002fca00078e00ff */
[----:B------:R-:W-:-:S07]  /*17ce0*/  @P3 SHF.R.U32.HI R188, RZ, R157, R156 ;  /* 0x0000009dffbc3219 */ /* 0x000fce000001169c */
.L_x_1580:
[----:B------:R-:W-:Y:S05]  /*17cf0*/  BSYNC B2 ;  /* 0x0000000000027941 */ /* 0x000fea0003800000 */
.L_x_1578:
[----:B------:R-:W-:-:S04]  /*17d00*/  IMAD R188, R188, R189, -R2 ;  /* 0x000000bdbcbc7224 */ /* 0x000fc800078e0a02 */
[----:B------:R-:W-:-:S05]  /*17d10*/  IMAD R188, R234, -0x2, R188 ;  /* 0xfffffffeeabc7824 */ /* 0x000fca00078e02bc */
[----:B------:R-:W-:Y:S02]  /*17d20*/  VIMNMX R180, R180, R188, !PT ;  /* 0x000000bcb4b47248 */ /* 0x000fe40007fe0100 */
[----:B------:R-:W-:-:S07]  /*17d30*/  VIADDMNMX R181, R188, R189, R181, PT ;  /* 0x000000bdbcb57246 */ /* 0x000fce00038001b5 */
.L_x_1577:
[----:B------:R-:W-:Y:S02]  /*17d40*/  ISETP.GT.AND P3, PT, R5, -0x1, PT ;  /* 0xffffffff0500780c */ /* 0x000fe40003f64270 */
[----:B------:R-:W-:Y:S02]  /*17d50*/  IADD3 R183, R183, 0x8, R231 ;  /* 0x00000008b7b77810 */ /* 0x000fe40007ffe0e7 */
[C---:B------:R-:W-:Y:S02]  /*17d60*/  ISETP.GT.AND P4, PT, R180.reuse, RZ, P3 ;  /* 0x000000ffb400720c */ /* 0x040fe40001f84270 */
[C---:B------:R-:W-:Y:S02]  /*17d70*/  ISETP.GT.AND P6, PT, R180.reuse, 0x1, P3 ;  /* 0x00000001b400780c */ /* 0x040fe40001fc4270 */
[----:B------:R-:W-:Y:S02]  /*17d80*/  ISETP.LT.OR P5, PT, R181, 0x1, P4 ;  /* 0x00000001b500780c */ /* 0x000fe400027a1670 */
[----:B------:R-:W-:-:S02]  /*17d90*/  ISETP.GT.AND P4, PT, R180, 0x8, P3 ;  /* 0x00000008b400780c */ /* 0x000fc40001f84270 */
[----:B------:R-:W-:Y:S02]  /*17da0*/  FSEL R23, R23, -INF , !P5 ;  /* 0xff80000017177808 */ /* 0x000fe40006800000 */
[----:B------:R-:W-:Y:S02]  /*17db0*/  ISETP.GT.AND P5, PT, R180, 0x9, P3 ;  /* 0x00000009b400780c */ /* 0x000fe40001fa4270 */
[C---:B------:R-:W-:Y:S02]  /*17dc0*/  ISETP.LT.OR P6, PT, R181.reuse, 0x2, P6 ;  /* 0x00000002b500780c */ /* 0x040fe400037c1670 */
[C---:B------:R-:W-:Y:S02]  /*17dd0*/  ISETP.LT.OR P4, PT, R181.reuse, 0x9, P4 ;  /* 0x00000009b500780c */ /* 0x040fe40002781670 */
[----:B------:R-:W-:Y:S02]  /*17de0*/  ISETP.LT.OR P5, PT, R181, 0xa, P5 ;  /* 0x0000000ab500780c */ /* 0x000fe40002fa1670 */
[----:B0-----:R-:W-:-:S02]  /*17df0*/  FSEL R152, R152, -INF , !P6 ;  /* 0xff80000098987808 */ /* 0x001fc40007000000 */
[----:B------:R-:W-:Y:S02]  /*17e00*/  FSEL R154, R154, -INF , !P4 ;  /* 0xff8000009a9a7808 */ /* 0x000fe40006000000 */
[----:B------:R-:W-:Y:S02]  /*17e10*/  FSEL R184, R184, -INF , !P5 ;  /* 0xff800000b8b87808 */ /* 0x000fe40006800000 */
[C---:B------:R-:W-:Y:S02]  /*17e20*/  ISETP.GT.AND P6, PT, R180.reuse, 0x10, P3 ;  /* 0x00000010b400780c */ /* 0x040fe40001fc4270 */
[C---:B------:R-:W-:Y:S02]  /*17e30*/  ISETP.GT.AND P4, PT, R180.reuse, 0x11, P3 ;  /* 0x00000011b400780c */ /* 0x040fe40001f84270 */
        /* <DEDUP_REMOVED lines=10> */
[C---:B------:R-:W-:Y:S02]  /*17ee0*/  ISETP.LT.OR P6, PT, R181.reuse, 0x1a, P6 ;  /* 0x0000001ab500780c */ /* 0x040fe400037c1670 */
[C---:B------:R-:W-:Y:S02]  /*17ef0*/  ISETP.LT.OR P4, PT, R181.reuse, 0x21, P4 ;  /* 0x00000021b500780c */ /* 0x040fe40002781670 */
[----:B------:R-:W-:Y:S02]  /*17f00*/  ISETP.LT.OR P5, PT, R181, 0x22, P5 ;  /* 0x00000022b500780c */ /* 0x000fe40002fa1670 */
[----:B------:R-:W-:-:S02]  /*17f10*/  FSEL R186, R186, -INF , !P6 ;  /* 0xff800000baba7808 */ /* 0x000fc40007000000 */
        /* <DEDUP_REMOVED lines=17> */
[----:B------:R-:W-:-:S02]  /*18030*/  IADD3 R182, R182, 0x8, R231 ;  /* 0x00000008b6b67810 */ /* 0x000fc40007ffe0e7 */
[----:B------:R-:W-:Y:S02]  /*18040*/  FSEL R177, R177, -INF , !P6 ;  /* 0xff800000b1b17808 */ /* 0x000fe40007000000 */
[----:B------:R-:W-:Y:S02]  /*18050*/  FSEL R178, R178, -INF , !P4 ;  /* 0xff800000b2b27808 */ /* 0x000fe40006000000 */
[----:B------:R-:W-:Y:S01]  /*18060*/  FSEL R179, R179, -INF , !P5 ;  /* 0xff800000b3b37808 */ /* 0x000fe20006800000 */
[----:B------:R-:W-:Y:S06]  /*18070*/  @!P2 BRA `(.L_x_1581) ;  /* 0x000000000068a947 */ /* 0x000fec0003800000 */
[----:B------:R-:W-:Y:S01]  /*18080*/  ISETP.GT.AND P4, PT, R230, -0x1, PT ;  /* 0xffffffffe600780c */ /* 0x000fe20003f84270 */
[----:B------:R-:W-:-:S12]  /*18090*/  BSSY B2, `(.L_x_1582) ;  /* 0x0000014000027945 */ /* 0x000fd80003800000 */
[----:B------:R-:W-:Y:S05]  /*180a0*/  @P4 BRA `(.L_x_1583) ;  /* 0x00000000002c4947 */ /* 0x000fea0003800000 */
[----:B------:R-:W2:Y:S01]  /*180b0*/  LDL R188, [R1+0x28] ;  /* 0x0000280001bc7983 */ /* 0x000ea20000100800 */
[----:B------:R-:W-:Y:S02]  /*180c0*/  ULDC UR4, c[0x0][0x9e4] ;  /* 0x0002790000047ab9 */ /* 0x000fe40000000800 */
[----:B------:R-:W-:-:S05]  /*180d0*/  IMAD.U32 R180, RZ, RZ, UR4 ;  /* 0x00000004ffb47e24 */ /* 0x000fca000f8e00ff */
[----:B------:R-:W-:-:S13]  /*180e0*/  ISETP.NE.AND P4, PT, R180, 0x1, PT ;  /* 0x00000001b400780c */ /* 0x000fda0003f85270 */
[----:B------:R-:W0:Y:S01]  /*180f0*/  @P4 LDC.64 R156, c[0x0][0x9e8] ;  /* 0x00027a00ff9c4b82 */ /* 0x000e220000000a00 */
[----:B--2---:R-:W-:-:S05]  /*18100*/  VIADD R181, R188, 0x8 ;  /* 0x00000008bcb57836 */ /* 0x004fca0000000000 */
[----:B------:R-:W-:-:S05]  /*18110*/  LOP3.LUT R181, RZ, R181, RZ, 0x33, !PT ;  /* 0x000000b5ffb57212 */ /* 0x000fca00078e33ff */
[----:B0-----:R-:W-:-:S05]  /*18120*/  @P4 IMAD.HI.U32 R156, R181, R156, RZ ;  /* 0x0000009cb59c4227 */ /* 0x001fca00078e00ff */
[----:B------:R-:W-:-:S04]  /*18130*/  @P4 SHF.R.U32.HI R181, RZ, R157, R156 ;  /* 0x0000009dffb54219 */ /* 0x000fc8000001169c */
[----:B------:R-:W-:Y:S01]  /*18140*/  LOP3.LUT R181, RZ, R181, RZ, 0x33, !PT ;  /* 0x000000b5ffb57212 */ /* 0x000fe200078e33ff */
[----:B------:R-:W-:Y:S06]  /*18150*/  BRA `(.L_x_1584) ;  /* 0x00000000001c7947 */ /* 0x000fec0003800000 */
.L_x_1583:
[----:B------:R-:W-:Y:S01]  /*18160*/  ULDC UR4, c[0x0][0x9e4] ;  /* 0x0002790000047ab9 */ /* 0x000fe20000000800 */
[----:B------:R-:W-:Y:S02]  /*18170*/  IMAD.MOV.U32 R181, RZ, RZ, R230 ;  /* 0x000000ffffb57224 */ /* 0x000fe400078e00e6 */
[----:B------:R-:W-:-:S05]  /*18180*/  IMAD.U32 R180, RZ, RZ, UR4 ;  /* 0x00000004ffb47e24 */ /* 0x000fca000f8e00ff */
[----:B------:R-:W-:-:S13]  /*18190*/  ISETP.NE.AND P4, PT, R180, 0x1, PT ;  /* 0x00000001b400780c */ /* 0x000fda0003f85270 */
[----:B------:R-:W0:Y:S02]  /*181a0*/  @P4 LDC.64 R156, c[0x0][0x9e8] ;  /* 0x00027a00ff9c4b82 */ /* 0x000e240000000a00 */
[----:B0-----:R-:W-:-:S05]  /*181b0*/  @P4 IMAD.HI.U32 R156, R230, R156, RZ ;  /* 0x0000009ce69c4227 */ /* 0x001fca00078e00ff */
[----:B------:R-:W-:-:S07]  /*181c0*/  @P4 SHF.R.U32.HI R181, RZ, R157, R156 ;  /* 0x0000009dffb54219 */ /* 0x000fce000001169c */
.L_x_1584:
[----:B------:R-:W-:Y:S05]  /*181d0*/  BSYNC B2 ;  /* 0x0000000000027941 */ /* 0x000fea0003800000 */
.L_x_1582:
[----:B------:R-:W-:-:S04]  /*181e0*/  IMAD R2, R181, R180, -R2 ;  /* 0x000000b4b5027224 */ /* 0x000fc800078e0a02 */
[----:B------:R-:W-:-:S05]  /*181f0*/  IMAD R2, R234, -0x2, R2 ;  /* 0xfffffffeea027824 */ /* 0x000fca00078e0202 */
[----:B------:R-:W-:Y:S02]  /*18200*/  VIMNMX R182, R182, R2, !PT ;  /* 0x00000002b6b67248 */ /* 0x000fe40007fe0100 */
[----:B------:R-:W-:-:S07]  /*18210*/  VIADDMNMX R183, R2, R180, R183, PT ;  /* 0x000000b402b77246 */ /* 0x000fce00038001b7 */
.L_x_1581:
[----:B------:R-:W-:Y:S01]  /*18220*/  @!P1 VIADD R0, R0, 0x30860 ;  /* 0x0003086000009836 */ /* 0x000fe20000000000 */
[----:B------:R-:W2:Y:S01]  /*18230*/  LDL R180, [R1+0x2c] ;  /* 0x00002c0001b47983 */ /* 0x000ea20000100800 */
[----:B------:R-:W-:Y:S01]  /*18240*/  ULDC UR4, c[0x0][0x988] ;  /* 0x0002620000047ab9 */ /* 0x000fe20000000800 */
[C---:B------:R-:W-:Y:S01]  /*18250*/  ISETP.GT.AND P6, PT, R182.reuse, 0x9, P3 ;  /* 0x00000009b600780c */ /* 0x040fe20001fc4270 */
[----:B------:R-:W-:Y:S01]  /*18260*/  IMAD.MOV.U32 R218, RZ, RZ, R232 ;  /* 0x000000ffffda7224 */ /* 0x000fe200078e00e8 */
[----:B------:R-:W-:Y:S02]  /*18270*/  @!P1 PRMT R0, RZ, 0x654, R0 ;  /* 0x00000654ff009816 */ /* 0x000fe40000000000 */
[----:B------:R-:W-:Y:S02]  /*18280*/  ISETP.LT.OR P6, PT, R183, 0xa, P6 ;  /* 0x0000000ab700780c */ /* 0x000fe400037c1670 */
[----:B------:R0:W-:Y:S01]  /*18290*/  @!P1 SYNCS.ARRIVE.TRANS64.RED.A1T0 RZ, [R0+URZ], RZ ;  /* 0x000000ff00ff99a7 */ /* 0x0001e2000810043f */
[----:B------:R-:W-:-:S02]  /*182a0*/  ISETP.GT.AND P5, PT, R182, 0x1, P3 ;  /* 0x00000001b600780c */ /* 0x000fc40001fa4270 */
[----:B------:R-:W-:Y:S02]  /*182b0*/  FSEL R158, R158, -INF , !P6 ;  /* 0xff8000009e9e7808 */ /* 0x000fe40007000000 */
[----:B------:R-:W-:Y:S02]  /*182c0*/  ISETP.GT.AND P6, PT, R182, 0x18, P3 ;  /* 0x00000018b600780c */ /* 0x000fe40001fc4270 */
[----:B------:R-:W-:Y:S02]  /*182d0*/  ISETP.LT.OR P5, PT, R183, 0x2, P5 ;  /* 0x00000002b700780c */ /* 0x000fe40002fa1670 */
[----:B0-----:R-:W-:Y:S02]  /*182e0*/  FMNMX.FTZ R0, R23, R3, !PT ;  /* 0x0000000317007209 */ /* 0x001fe40007810000 */
[----:B------:R-:W-:Y:S02]  /*182f0*/  ISETP.LT.OR P6, PT, R183, 0x19, P6 ;  /* 0x00000019b700780c */ /* 0x000fe400037c1670 */
[----:B------:R-:W-:-:S02]  /*18300*/  FMNMX.FTZ R0, R152, R0, !PT ;  /* 0x0000000098007209 */ /* 0x000fc40007810000 */
[----:B------:R-:W-:Y:S02]  /*18310*/  FSEL R163, R163, -INF , !P6 ;  /* 0xff800000a3a37808 */ /* 0x000fe40007000000 */
[----:B------:R-:W-:Y:S02]  /*18320*/  FMNMX.FTZ R0, R154, R0, !PT ;  /* 0x000000009a007209 */ /* 0x000fe40007810000 */
[----:B------:R-:W-:Y:S02]  /*18330*/  ISETP.GT.AND P6, PT, R182, 0x21, P3 ;  /* 0x00000021b600780c */ /* 0x000fe40001fc4270 */
[----:B------:R-:W-:Y:S02]  /*18340*/  FMNMX.FTZ R0, R184, R0, !PT ;  /* 0x00000000b8007209 */ /* 0x000fe40007810000 */
[----:B------:R-:W-:Y:S02]  /*18350*/  ISETP.LT.OR P6, PT, R183, 0x22, P6 ;  /* 0x00000022b700780c */ /* 0x000fe400037c1670 */
[----:B------:R-:W-:-:S02]  /*18360*/  FMNMX.FTZ R0, R159, R0, !PT ;  /* 0x000000009f007209 */ /* 0x000fc40007810000 */
[----:B------:R-:W-:Y:S02]  /*18370*/  FSEL R166, R166, -INF , !P6 ;  /* 0xff800000a6a67808 */ /* 0x000fe40007000000 */
[----:B------:R-:W-:Y:S02]  /*18380*/  FMNMX.FTZ R0, R161, R0, !PT ;  /* 0x00000000a1007209 */ /* 0x000fe40007810000 */
[----:B------:R-:W-:Y:S02]  /*18390*/  ISETP.GT.AND P6, PT, R182, RZ, P3 ;  /* 0x000000ffb600720c */ /* 0x000fe40001fc4270 */
[----:B------:R-:W-:Y:S02]  /*183a0*/  FMNMX.FTZ R0, R185, R0, !PT ;  /* 0x00000000b9007209 */ /* 0x000fe40007810000 */
[----:B------:R-:W-:Y:S02]  /*183b0*/  ISETP.LT.OR P6, PT, R183, 0x1, P6 ;  /* 0x00000001b700780c */ /* 0x000fe400037c1670 */
[----:B------:R-:W-:-:S02]  /*183c0*/  FMNMX.FTZ R0, R186, R0, !PT ;  /* 0x00000000ba007209 */ /* 0x000fc40007810000 */
[----:B------:R-:W-:Y:S02]  /*183d0*/  FSEL R22, R22, -INF , !P6 ;  /* 0xff80000016167808 */ /* 0x000fe40007000000 */
[----:B------:R-:W-:Y:S02]  /*183e0*/  FMNMX.FTZ R0, R167, R0, !PT ;  /* 0x00000000a7007209 */ /* 0x000fe40007810000 */
[----:B------:R-:W-:Y:S02]  /*183f0*/  FSEL R153, R153, -INF , !P5 ;  /* 0xff80000099997808 */ /* 0x000fe40006800000 */
[----:B------:R-:W-:Y:S02]  /*18400*/  FMNMX.FTZ R0, R169, R0, !PT ;  /* 0x00000000a9007209 */ /* 0x000fe40007810000 */
[----:B------:R-:W-:Y:S02]  /*18410*/  ISETP.GT.AND P5, PT, R182, 0x10, P3 ;  /* 0x00000010b600780c */ /* 0x000fe40001fa4270 */
[----:B------:R-:W-:-:S02]  /*18420*/  FMNMX.FTZ R0, R187, R0, !PT ;  /* 0x00000000bb007209 */ /* 0x000fc40007810000 */
[----:B------:R-:W-:Y:S02]  /*18430*/  ISETP.LT.OR P5, PT, R183, 0x11, P5 ;  /* 0x00000011b700780c */ /* 0x000fe40002fa1670 */
        /* <DEDUP_REMOVED lines=9> */
[C---:B------:R-:W-:Y:S02]  /*184d0*/  ISETP.GT.AND P5, PT, R182.reuse, 0x28, P3 ;  /* 0x00000028b600780c */ /* 0x040fe40001fa4270 */
[----:B------:R-:W-:Y:S01]  /*184e0*/  ISETP.GT.AND P6, PT, R182, 0x38, P3 ;  /* 0x00000038b600780c */ /* 0x000fe20001fc4270 */
[----:B------:R-:W0:Y:S01]  /*184f0*/  SHFL.BFLY PT, R2, R0, 0x2, 0x1f ;  /* 0x0c401f0000027f89 */ /* 0x000e2200000e0000 */
[----:B------:R-:W-:-:S02]  /*18500*/  ISETP.LT.OR P5, PT, R183, 0x29, P5 ;  /* 0x00000029b700780c */ /* 0x000fc40002fa1670 */
[----:B------:R-:W-:Y:S02]  /*18510*/  ISETP.LT.OR P6, PT, R183, 0x39, P6 ;  /* 0x00000039b700780c */ /* 0x000fe400037c1670 */
[----:B------:R-:W-:Y:S02]  /*18520*/  FSEL R168, R168, -INF , !P5 ;  /* 0xff800000a8a87808 */ /* 0x000fe40006800000 */
[----:B------:R-:W-:Y:S02]  /*18530*/  ISETP.GT.AND P5, PT, R182, 0x30, P3 ;  /* 0x00000030b600780c */ /* 0x000fe40001fa4270 */
[----:B------:R-:W-:Y:S02]  /*18540*/  FSEL R175, R175, -INF , !P6 ;  /* 0xff800000afaf7808 */ /* 0x000fe40007000000 */
[----:B------:R-:W-:-:S04]  /*18550*/  ISETP.LT.OR P5, PT, R183, 0x31, P5 ;  /* 0x00000031b700780c */ /* 0x000fc80002fa1670 */
[----:B------:R-:W-:Y:S02]  /*18560*/  FSEL R171, R171, -INF , !P5 ;  /* 0xff800000abab7808 */ /* 0x000fe40006800000 */
[----:B0-----:R-:W-:-:S05]  /*18570*/  FMNMX.FTZ R2, R0, R2, !PT ;  /* 0x0000000200027209 */ /* 0x001fca0007810000 */
[----:B------:R-:W0:Y:S02]  /*18580*/  SHFL.BFLY PT, R156, R2, 0x1, 0x1f ;  /* 0x0c201f00029c7f89 */ /* 0x000e2400000e0000 */
[----:B0-----:R-:W-:Y:S01]  /*18590*/  FMNMX.FTZ R156, R2, R156, !PT ;  /* 0x0000009c029c7209 */ /* 0x001fe20007810000 */
[----:B------:R-:W-:-:S03]  /*185a0*/  IMAD.U32 R2, RZ, RZ, UR4 ;  /* 0x00000004ff027e24 */ /* 0x000fc6000f8e00ff */
[----:B------:R-:W-:-:S04]  /*185b0*/  FSETP.NEU.FTZ.AND P4, PT, R156, -INF , PT ;  /* 0xff8000009c00780b */ /* 0x000fc80003f9d000 */
[----:B------:R-:W-:-:S05]  /*185c0*/  FSEL R0, R156, RZ, P4 ;  /* 0x000000ff9c007208 */ /* 0x000fca0002000000 */
[----:B------:R-:W-:Y:S01]  /*185d0*/  FADD.FTZ R3, -R0, R3 ;  /* 0x0000000300037221 */ /* 0x000fe20000010100 */
[----:B------:R-:W-:-:S03]  /*185e0*/  FMUL.FTZ R0, R156, R2 ;  /* 0x000000029c007220 */ /* 0x000fc60000410000 */
[----:B------:R-:W-:Y:S02]  /*185f0*/  FMUL.FTZ R3, R3, R2 ;  /* 0x0000000203037220 */ /* 0x000fe40000410000 */
[----:B------:R-:W-:Y:S02]  /*18600*/  FSEL R0, R0, RZ, P4 ;  /* 0x000000ff00007208 */ /* 0x000fe40002000000 */
[----:B------:R-:W-:-:S03]  /*18610*/  ISETP.GT.AND P4, PT, R182, 0x8, P3 ;  /* 0x00000008b600780c */ /* 0x000fc60001f84270 */
[-CC-:B------:R-:W-:Y:S01]  /*18620*/  FFMA.FTZ R23, R23, R2.reuse, -R0.reuse ;  /* 0x0000000217177223 */ /* 0x180fe20000010800 */
[-CC-:B------:R-:W-:Y:S01]  /*18630*/  FFMA.FTZ R152, R152, R2.reuse, -R0.reuse ;  /* 0x0000000298987223 */ /* 0x180fe20000010800 */
[----:B------:R-:W-:Y:S01]  /*18640*/  ISETP.LT.OR P4, PT, R183, 0x9, P4 ;  /* 0x00000009b700780c */ /* 0x000fe20002781670 */
[-CC-:B------:R-:W-:Y:S01]  /*18650*/  FFMA.FTZ R154, R154, R2.reuse, -R0.reuse ;  /* 0x000000029a9a7223 */ /* 0x180fe20000010800 */
[----:B------:R-:W-:Y:S01]  /*18660*/  MUFU.EX2 R196, R23 ;  /* 0x0000001700c47308 */ /* 0x000fe20000000800 */
[-CC-:B------:R-:W-:Y:S01]  /*18670*/  FFMA.FTZ R184, R184, R2.reuse, -R0.reuse ;  /* 0x00000002b8b87223 */ /* 0x180fe20000010800 */
[----:B------:R-:W-:Y:S01]  /*18680*/  FSEL R155, R155, -INF , !P4 ;  /* 0xff8000009b9b7808 */ /* 0x000fe20006000000 */
[-CC-:B------:R-:W-:Y:S01]  /*18690*/  FFMA.FTZ R159, R159, R2.reuse, -R0.reuse ;  /* 0x000000029f9f7223 */ /* 0x180fe20000010800 */
[----:B------:R-:W-:Y:S01]  /*186a0*/  ISETP.GT.AND P4, PT, R182, 0x11, P3 ;  /* 0x00000011b600780c */ /* 0x000fe20001f84270 */
[-CC-:B------:R-:W-:Y:S01]  /*186b0*/  FFMA.FTZ R161, R161, R2.reuse, -R0.reuse ;  /* 0x00000002a1a17223 */ /* 0x180fe20000010800 */
[-CC-:B------:R-:W-:Y:S01]  /*186c0*/  FFMA.FTZ R185, R185, R2.reuse, -R0.reuse ;  /* 0x00000002b9b97223 */ /* 0x180fe20000010800 */
[-CC-:B------:R-:W-:Y:S01]  /*186d0*/  FFMA.FTZ R186, R186, R2.reuse, -R0.reuse ;  /* 0x00000002baba7223 */ /* 0x180fe20000010800 */
[----:B------:R-:W0:Y:S01]  /*186e0*/  MUFU.EX2 R23, R3 ;  /* 0x0000000300177308 */ /* 0x000e220000000800 */
[----:B------:R-:W-:Y:S01]  /*186f0*/  ISETP.LT.OR P4, PT, R183, 0x12, P4 ;  /* 0x00000012b700780c */ /* 0x000fe20002781670 */
[-CC-:B------:R-:W-:Y:S01]  /*18700*/  FFMA.FTZ R167, R167, R2.reuse, -R0.reuse ;  /* 0x00000002a7a77223 */ /* 0x180fe20000010800 */
[-CC-:B------:R-:W-:Y:S01]  /*18710*/  FFMA.FTZ R169, R169, R2.reuse, -R0.reuse ;  /* 0x00000002a9a97223 */ /* 0x180fe20000010800 */
[-CC-:B------:R-:W-:Y:S01]  /*18720*/  FFMA.FTZ R187, R187, R2.reuse, -R0.reuse ;  /* 0x00000002bbbb7223 */ /* 0x180fe20000010800 */
[----:B------:R-:W-:Y:S01]  /*18730*/  FSEL R162, R162, -INF , !P4 ;  /* 0xff800000a2a27808 */ /* 0x000fe20006000000 */
[-CC-:B------:R-:W-:Y:S01]  /*18740*/  FFMA.FTZ R173, R173, R2.reuse, -R0.reuse ;  /* 0x00000002adad7223 */ /* 0x180fe20000010800 */
[----:B------:R-:W-:Y:S01]  /*18750*/  ISETP.GT.AND P4, PT, R182, 0x20, P3 ;  /* 0x00000020b600780c */ /* 0x000fe20001f84270 */
[----:B------:R-:W1:Y:S01]  /*18760*/  MUFU.EX2 R152, R152 ;  /* 0x0000009800987308 */ /* 0x000e620000000800 */
[-CC-:B------:R-:W-:Y:S01]  /*18770*/  FFMA.FTZ R174, R174, R2.reuse, -R0.reuse ;  /* 0x00000002aeae7223 */ /* 0x180fe20000010800 */
[-CC-:B------:R-:W-:Y:S01]  /*18780*/  FFMA.FTZ R177, R177, R2.reuse, -R0.reuse ;  /* 0x00000002b1b17223 */ /* 0x180fe20000010800 */
[----:B------:R-:W-:Y:S01]  /*18790*/  ISETP.LT.OR P4, PT, R183, 0x21, P4 ;  /* 0x00000021b700780c */ /* 0x000fe20002781670 */
[-CC-:B------:R-:W-:Y:S01]  /*187a0*/  FFMA.FTZ R178, R178, R2.reuse, -R0.reuse ;  /* 0x00000002b2b27223 */ /* 0x180fe20000010800 */
[----:B------:R-:W-:-:S02]  /*187b0*/  FFMA.FTZ R0, R179, R2, -R0 ;  /* 0x00000002b3007223 */ /* 0x000fc40000010800 */
[----:B------:R-:W-:Y:S01]  /*187c0*/  FSEL R165, R165, -INF , !P4 ;  /* 0xff800000a5a57808 */ /* 0x000fe20006000000 */
[----:B------:R-:W-:Y:S01]  /*187d0*/  MUFU.EX2 R154, R154 ;  /* 0x0000009a009a7308 */ /* 0x000fe20000000800 */
[----:B0-----:R-:W-:Y:S01]  /*187e0*/  FFMA.FTZ R3, R23, R227, R196 ;  /* 0x000000e317037223 */ /* 0x001fe200000100c4 */
[----:B------:R-:W-:-:S04]  /*187f0*/  ISETP.GT.AND P4, PT, R182, 0x29, P3 ;  /* 0x00000029b600780c */ /* 0x000fc80001f84270 */
[----:B------:R-:W-:Y:S02]  /*18800*/  ISETP.LT.OR P4, PT, R183, 0x2a, P4 ;  /* 0x0000002ab700780c */ /* 0x000fe40002781670 */
[----:B------:R-:W0:Y:S01]  /*18810*/  MUFU.EX2 R184, R184 ;  /* 0x000000b800b87308 */ /* 0x000e220000000800 */
[C---:B-1----:R-:W-:Y:S01]  /*18820*/  FADD.FTZ R3, R152.reuse, R3 ;  /* 0x0000000398037221 */ /* 0x042fe20000010000 */
[----:B------:R-:W-:Y:S02]  /*18830*/  F2FP.BF16.F32.PACK_AB R196, R152, R196 ;  /* 0x000000c498c4723e */ /* 0x000fe400000010ff */
[----:B------:R-:W-:Y:S02]  /*18840*/  FMNMX.FTZ R152, R22, R4, !PT ;  /* 0x0000000416987209 */ /* 0x000fe40007810000 */
[----:B------:R-:W-:Y:S02]  /*18850*/  FSEL R170, R170, -INF , !P4 ;  /* 0xff800000aaaa7808 */ /* 0x000fe40006000000 */
[----:B------:R-:W-:Y:S01]  /*18860*/  FMNMX.FTZ R152, R153, R152, !PT ;  /* 0x0000009899987209 */ /* 0x000fe20007810000 */
[----:B------:R-:W-:Y:S01]  /*18870*/  MUFU.EX2 R159, R159 ;  /* 0x0000009f009f7308 */ /* 0x000fe20000000800 */
[----:B------:R-:W-:-:S02]  /*18880*/  ISETP.GT.AND P4, PT, R182, 0x31, P3 ;  /* 0x00000031b600780c */ /* 0x000fc40001f84270 */
[----:B------:R-:W-:Y:S02]  /*18890*/  FMNMX.FTZ R152, R155, R152, !PT ;  /* 0x000000989b987209 */ /* 0x000fe40007810000 */
[----:B------:R-:W-:Y:S02]  /*188a0*/  ISETP.LT.OR P4, PT, R183, 0x32, P4 ;  /* 0x00000032b700780c */ /* 0x000fe40002781670 */
[----:B------:R-:W-:Y:S01]  /*188b0*/  FMNMX.FTZ R152, R158, R152, !PT ;  /* 0x000000989e987209 */ /* 0x000fe20007810000 */
[----:B------:R-:W1:Y:S01]  /*188c0*/  MUFU.EX2 R161, R161 ;  /* 0x000000a100a17308 */ /* 0x000e620000000800 */
[----:B------:R-:W-:Y:S02]  /*188d0*/  ISETP.GT.AND P3, PT, R182, 0x39, P3 ;  /* 0x00000039b600780c */ /* 0x000fe40001f64270 */
[----:B------:R-:W-:Y:S02]  /*188e0*/  FMNMX.FTZ R152, R160, R152, !PT ;  /* 0x00000098a0987209 */ /* 0x000fe40007810000 */
[----:B------:R-:W-:-:S02]  /*188f0*/  FSEL R172, R172, -INF , !P4 ;  /* 0xff800000acac7808 */ /* 0x000fc40006000000 */
[----:B------:R-:W-:Y:S01]  /*18900*/  FMNMX.FTZ R152, R162, R152, !PT ;  /* 0x00000098a2987209 */ /* 0x000fe20007810000 */
[----:B------:R-:W-:Y:S01]  /*18910*/  MUFU.EX2 R185, R185 ;  /* 0x000000b900b97308 */ /* 0x000fe20000000800 */
[----:B------:R-:W-:Y:S02]  /*18920*/  ISETP.LT.OR P3, PT, R183, 0x3a, P3 ;  /* 0x0000003ab700780c */ /* 0x000fe40001f61670 */
[----:B------:R-:W-:Y:S02]  /*18930*/  FMNMX.FTZ R152, R163, R152, !PT ;  /* 0x00000098a3987209 */ /* 0x000fe40007810000 */
[----:B------:R-:W-:Y:S02]  /*18940*/  FSEL R176, R176, -INF , !P3 ;  /* 0xff800000b0b07808 */ /* 0x000fe40005800000 */
[----:B------:R-:W-:Y:S01]  /*18950*/  FMNMX.FTZ R152, R164, R152, !PT ;  /* 0x00000098a4987209 */ /* 0x000fe20007810000 */
[----:B------:R-:W3:Y:S01]  /*18960*/  MUFU.EX2 R186, R186 ;  /* 0x000000ba00ba7308 */ /* 0x000ee20000000800 */
[----:B0-----:R-:W-:-:S02]  /*18970*/  F2FP.BF16.F32.PACK_AB R198, R184, R154 ;  /* 0x0000009ab8c6723e */ /* 0x001fc400000010ff */
[----:B------:R-:W-:Y:S02]  /*18980*/  FMNMX.FTZ R152, R165, R152, !PT ;  /* 0x00000098a5987209 */ /* 0x000fe40007810000 */
[----:B-1----:R-:W-:Y:S02]  /*18990*/  F2FP.BF16.F32.PACK_AB R192, R161, R159 ;  /* 0x0000009fa1c0723e */ /* 0x002fe400000010ff */
[----:B------:R-:W-:Y:S01]  /*189a0*/  FMNMX.FTZ R152, R166, R152, !PT ;  /* 0x00000098a6987209 */ /* 0x000fe20007810000 */
[----:B------:R-:W-:Y:S03]  /*189b0*/  MUFU.EX2 R167, R167 ;  /* 0x000000a700a77308 */ /* 0x000fe60000000800 */
[----:B------:R-:W-:-:S04]  /*189c0*/  FMNMX.FTZ R152, R168, R152, !PT ;  /* 0x00000098a8987209 */ /* 0x000fc80007810000 */
[----:B------:R-:W-:Y:S01]  /*189d0*/  FMNMX.FTZ R152, R170, R152, !PT ;  /* 0x00000098aa987209 */ /* 0x000fe20007810000 */
[----:B------:R-:W0:Y:S01]  /*189e0*/  MUFU.EX2 R169, R169 ;  /* 0x000000a900a97308 */ /* 0x000e220000000800 */
[----:B---3--:R-:W-:Y:S02]  /*189f0*/  F2FP.BF16.F32.PACK_AB R194, R186, R185 ;  /* 0x000000b9bac2723e */ /* 0x008fe400000010ff */
[----:B------:R-:W-:-:S04]  /*18a00*/  FMNMX.FTZ R152, R171, R152, !PT ;  /* 0x00000098ab987209 */ /* 0x000fc80007810000 */
[----:B------:R-:W-:Y:S01]  /*18a10*/  FMNMX.FTZ R152, R172, R152, !PT ;  /* 0x00000098ac987209 */ /* 0x000fe20007810000 */
[----:B------:R-:W-:Y:S03]  /*18a20*/  MUFU.EX2 R187, R187 ;  /* 0x000000bb00bb7308 */ /* 0x000fe60000000800 */
[----:B------:R-:W-:-:S04]  /*18a30*/  FMNMX.FTZ R152, R175, R152, !PT ;  /* 0x00000098af987209 */ /* 0x000fc80007810000 */
[----:B------:R-:W-:Y:S01]  /*18a40*/  FMNMX.FTZ R157, R176, R152, !PT ;  /* 0x00000098b09d7209 */ /* 0x000fe20007810000 */
[----:B------:R-:W1:Y:S01]  /*18a50*/  MUFU.EX2 R173, R173 ;  /* 0x000000ad00ad7308 */ /* 0x000e620000000800 */
[----:B0-----:R-:W-:-:S03]  /*18a60*/  F2FP.BF16.F32.PACK_AB R188, R169, R167 ;  /* 0x000000a7a9bc723e */ /* 0x001fc600000010ff */
[----:B------:R-:W0:Y:S04]  /*18a70*/  SHFL.BFLY PT, R152, R157, 0x2, 0x1f ;  /* 0x0c401f009d987f89 */ /* 0x000e2800000e0000 */
[----:B------:R-:W-:Y:S08]  /*18a80*/  MUFU.EX2 R174, R174 ;  /* 0x000000ae00ae7308 */ /* 0x000ff00000000800 */
[----:B------:R-:W3:Y:S01]  /*18a90*/  MUFU.EX2 R177, R177 ;  /* 0x000000b100b17308 */ /* 0x000ee20000000800 */
[----:B-1----:R-:W-:-:S07]  /*18aa0*/  F2FP.BF16.F32.PACK_AB R190, R173, R187 ;  /* 0x000000bbadbe723e */ /* 0x002fce00000010ff */
[----:B------:R-:W-:Y:S01]  /*18ab0*/  MUFU.EX2 R178, R178 ;  /* 0x000000b200b27308 */ /* 0x000fe20000000800 */
[----:B0-----:R-:W-:-:S05]  /*18ac0*/  FMNMX.FTZ R157, R157, R152, !PT ;  /* 0x000000989d9d7209 */ /* 0x001fca0007810000 */
[----:B------:R-:W0:Y:S02]  /*18ad0*/  SHFL.BFLY PT, R152, R157, 0x1, 0x1f ;  /* 0x0c201f009d987f89 */ /* 0x000e2400000e0000 */
[----:B0-----:R-:W-:Y:S02]  /*18ae0*/  FMNMX.FTZ R152, R157, R152, !PT ;  /* 0x000000989d987209 */ /* 0x001fe40007810000 */
[----:B------:R0:W1:Y:S02]  /*18af0*/  MUFU.EX2 R157, R0 ;  /* 0x00000000009d7308 */ /* 0x0000640000000800 */
[C---:B------:R-:W-:Y:S01]  /*18b00*/  FSETP.NEU.FTZ.AND P3, PT, R152.reuse, -INF , PT ;  /* 0xff8000009800780b */ /* 0x040fe20003f7d000 */
[----:B------:R-:W-:-:S05]  /*18b10*/  FMUL.FTZ R179, R152, R2 ;  /* 0x0000000298b37220 */ /* 0x000fca0000410000 */
[----:B------:R-:W-:Y:S01]  /*18b20*/  FSEL R179, R179, RZ, P3 ;  /* 0x000000ffb3b37208 */ /* 0x000fe20001800000 */
[----:B0-----:R-:W-:Y:S01]  /*18b30*/  FADD.FTZ R0, R154, R3 ;  /* 0x000000039a007221 */ /* 0x001fe20000010000 */
[----:B------:R-:W-:Y:S02]  /*18b40*/  FSEL R3, R152, RZ, P3 ;  /* 0x000000ff98037208 */ /* 0x000fe40001800000 */
[----:B--2---:R-:W-:Y:S01]  /*18b50*/  ISETP.GT.AND P3, PT, R5, R180, PT ;  /* 0x000000b40500720c */ /* 0x004fe20003f64270 */
[----:B------:R-:W-:Y:S01]  /*18b60*/  FADD.FTZ R0, R184, R0 ;  /* 0x00000000b8007221 */ /* 0x000fe20000010000 */
[-CC-:B------:R-:W-:Y:S01]  /*18b70*/  FFMA.FTZ R22, R22, R2.reuse, -R179.reuse ;  /* 0x0000000216167223 */ /* 0x180fe200000108b3 */
[----:B------:R-:W-:Y:S01]  /*18b80*/  FADD.FTZ R3, -R3, R4 ;  /* 0x0000000403037221 */ /* 0x000fe20000010100 */
[-CC-:B------:R-:W-:Y:S01]  /*18b90*/  FFMA.FTZ R153, R153, R2.reuse, -R179.reuse ;  /* 0x0000000299997223 */ /* 0x180fe200000108b3 */
[----:B------:R-:W-:Y:S01]  /*18ba0*/  FADD.FTZ R0, R159, R0 ;  /* 0x000000009f007221 */ /* 0x000fe20000010000 */
[-CC-:B------:R-:W-:Y:S01]  /*18bb0*/  FFMA.FTZ R155, R155, R2.reuse, -R179.reuse ;  /* 0x000000029b9b7223 */ /* 0x180fe200000108b3 */
[-C--:B------:R-:W-:Y:S01]  /*18bc0*/  FMUL.FTZ R3, R3, R2.reuse ;  /* 0x0000000203037220 */ /* 0x080fe20000410000 */
[----:B------:R-:W-:Y:S01]  /*18bd0*/  MUFU.EX2 R22, R22 ;  /* 0x0000001600167308 */ /* 0x000fe20000000800 */
[----:B------:R-:W-:Y:S01]  /*18be0*/  FADD.FTZ R0, R161, R0 ;  /* 0x00000000a1007221 */ /* 0x000fe20000010000 */
[-CC-:B------:R-:W-:Y:S01]  /*18bf0*/  FFMA.FTZ R158, R158, R2.reuse, -R179.reuse ;  /* 0x000000029e9e7223 */ /* 0x180fe200000108b3 */
[-CC-:B------:R-:W-:Y:S01]  /*18c00*/  FFMA.FTZ R160, R160, R2.reuse, -R179.reuse ;  /* 0x00000002a0a07223 */ /* 0x180fe200000108b3 */
[-CC-:B------:R-:W-:Y:S01]  /*18c10*/  FFMA.FTZ R162, R162, R2.reuse, -R179.reuse ;  /* 0x00000002a2a27223 */ /* 0x180fe200000108b3 */
[----:B------:R-:W-:Y:S01]  /*18c20*/  FADD.FTZ R4, R185, R0 ;  /* 0x00000000b9047221 */ /* 0x000fe20000010000 */
        /* <DEDUP_REMOVED lines=8> */
[----:B------:R-:W-:Y:S01]  /*18cb0*/  FADD.FTZ R4, R186, R4 ;  /* 0x00000004ba047221 */ /* 0x000fe20000010000 */
[-CC-:B------:R-:W-:Y:S01]  /*18cc0*/  FFMA.FTZ R172, R172, R2.reuse, -R179.reuse ;  /* 0x00000002acac7223 */ /* 0x180fe200000108b3 */
[----:B------:R-:W2:Y:S01]  /*18cd0*/  MUFU.EX2 R153, R153 ;  /* 0x0000009900997308 */ /* 0x000ea20000000800 */
[-CC-:B------:R-:W-:Y:S01]  /*18ce0*/  FFMA.FTZ R175, R175, R2.reuse, -R179.reuse ;  /* 0x00000002afaf7223 */ /* 0x180fe200000108b3 */
[----:B------:R-:W-:Y:S01]  /*18cf0*/  FADD.FTZ R4, R167, R4 ;  /* 0x00000004a7047221 */ /* 0x000fe20000010000 */
[----:B------:R-:W-:Y:S01]  /*18d00*/  FFMA.FTZ R176, R176, R2, -R179 ;  /* 0x00000002b0b07223 */ /* 0x000fe200000108b3 */
[----:B---3--:R-:W-:Y:S01]  /*18d10*/  F2FP.BF16.F32.PACK_AB R184, R177, R174 ;  /* 0x000000aeb1b8723e */ /* 0x008fe200000010ff */
[----:B------:R-:W-:-:S02]  /*18d20*/  VIADD R5, R5, 0xffffffff ;  /* 0xffffffff05057836 */ /* 0x000fc40000000000 */
[----:B------:R-:W-:Y:S01]  /*18d30*/  FADD.FTZ R4, R169, R4 ;  /* 0x00000004a9047221 */ /* 0x000fe20000010000 */
[----:B-1----:R-:W-:Y:S01]  /*18d40*/  F2FP.BF16.F32.PACK_AB R186, R157, R178 ;  /* 0x000000b29dba723e */ /* 0x002fe200000010ff */
[----:B------:R-:W1:Y:S01]  /*18d50*/  MUFU.EX2 R155, R155 ;  /* 0x0000009b009b7308 */ /* 0x000e620000000800 */
[----:B0-----:R-:W-:Y:S01]  /*18d60*/  FFMA.FTZ R226, R0, R226, R22 ;  /* 0x000000e200e27223 */ /* 0x001fe20000010016 */
[----:B------:R-:W-:Y:S01]  /*18d70*/  FADD.FTZ R4, R187, R4 ;  /* 0x00000004bb047221 */ /* 0x000fe20000010000 */
[----:B------:R-:W-:-:S03]  /*18d80*/  IMAD.MOV.U32 R3, RZ, RZ, R156 ;  /* 0x000000ffff037224 */ /* 0x000fc600078e009c */
[----:B------:R-:W-:Y:S02]  /*18d90*/  FADD.FTZ R4, R173, R4 ;  /* 0x00000004ad047221 */ /* 0x000fe40000010000 */
[----:B------:R-:W0:Y:S01]  /*18da0*/  MUFU.EX2 R158, R158 ;  /* 0x0000009e009e7308 */ /* 0x000e220000000800 */
[C---:B--2---:R-:W-:Y:S01]  /*18db0*/  FADD.FTZ R226, R153.reuse, R226 ;  /* 0x000000e299e27221 */ /* 0x044fe20000010000 */
[----:B------:R-:W-:Y:S01]  /*18dc0*/  FADD.FTZ R4, R174, R4 ;  /* 0x00000004ae047221 */ /* 0x000fe20000010000 */
[----:B------:R-:W-:Y:S01]  /*18dd0*/  F2FP.BF16.F32.PACK_AB R197, R153, R22 ;  /* 0x0000001699c5723e */ /* 0x000fe200000010ff */
[----:B------:R-:W-:Y:S02]  /*18de0*/  IMAD.MOV.U32 R22, RZ, RZ, R229 ;  /* 0x000000ffff167224 */ /* 0x000fe400078e00e5 */
[----:B------:R-:W-:Y:S02]  /*18df0*/  FADD.FTZ R4, R177, R4 ;  /* 0x00000004b1047221 */ /* 0x000fe40000010000 */
[----:B------:R-:W2:Y:S01]  /*18e00*/  MUFU.EX2 R160, R160 ;  /* 0x000000a000a07308 */ /* 0x000ea20000000800 */
[----:B-1----:R-:W-:Y:S01]  /*18e10*/  FADD.FTZ R226, R155, R226 ;  /* 0x000000e29be27221 */ /* 0x002fe20000010000 */
[----:B------:R-:W-:-:S04]  /*18e20*/  FADD.FTZ R4, R178, R4 ;  /* 0x00000004b2047221 */ /* 0x000fc80000010000 */
[----:B------:R-:W-:Y:S01]  /*18e30*/  FADD.FTZ R227, R157, R4 ;  /* 0x000000049de37221 */ /* 0x000fe20000010000 */
[----:B------:R-:W-:Y:S01]  /*18e40*/  IMAD.MOV.U32 R4, RZ, RZ, R152 ;  /* 0x000000ffff047224 */ /* 0x000fe200078e0098 */
[----:B------:R-:W1:Y:S01]  /*18e50*/  MUFU.EX2 R162, R162 ;  /* 0x000000a200a27308 */ /* 0x000e620000000800 */
[C---:B0-----:R-:W-:Y:S01]  /*18e60*/  FADD.FTZ R226, R158.reuse, R226 ;  /* 0x000000e29ee27221 */ /* 0x041fe20000010000 */
[----:B------:R-:W-:-:S06]  /*18e70*/  F2FP.BF16.F32.PACK_AB R199, R158, R155 ;  /* 0x0000009b9ec7723e */ /* 0x000fcc00000010ff */
[----:B------:R-:W0:Y:S01]  /*18e80*/  MUFU.EX2 R163, R163 ;  /* 0x000000a300a37308 */ /* 0x000e220000000800 */
[----:B--2---:R-:W-:-:S07]  /*18e90*/  FADD.FTZ R226, R160, R226 ;  /* 0x000000e2a0e27221 */ /* 0x004fce0000010000 */
[----:B------:R-:W2:Y:S01]  /*18ea0*/  MUFU.EX2 R164, R164 ;  /* 0x000000a400a47308 */ /* 0x000ea20000000800 */
[C---:B-1----:R-:W-:Y:S01]  /*18eb0*/  FADD.FTZ R226, R162.reuse, R226 ;  /* 0x000000e2a2e27221 */ /* 0x042fe20000010000 */
[----:B------:R-:W-:-:S06]  /*18ec0*/  F2FP.BF16.F32.PACK_AB R193, R162, R160 ;  /* 0x000000a0a2c1723e */ /* 0x000fcc00000010ff */
[----:B------:R-:W1:Y:S01]  /*18ed0*/  MUFU.EX2 R165, R165 ;  /* 0x000000a500a57308 */ /* 0x000e620000000800 */
[----:B0-----:R-:W-:-:S07]  /*18ee0*/  FADD.FTZ R226, R163, R226 ;  /* 0x000000e2a3e27221 */ /* 0x001fce0000010000 */
[----:B------:R-:W0:Y:S01]  /*18ef0*/  MUFU.EX2 R166, R166 ;  /* 0x000000a600a67308 */ /* 0x000e220000000800 */
[C---:B--2---:R-:W-:Y:S01]  /*18f00*/  FADD.FTZ R226, R164.reuse, R226 ;  /* 0x000000e2a4e27221 */ /* 0x044fe20000010000 */
[----:B------:R-:W-:-:S06]  /*18f10*/  F2FP.BF16.F32.PACK_AB R195, R164, R163 ;  /* 0x000000a3a4c3723e */ /* 0x000fcc00000010ff */
[----:B------:R-:W2:Y:S01]  /*18f20*/  MUFU.EX2 R168, R168 ;  /* 0x000000a800a87308 */ /* 0x000ea20000000800 */
[----:B-1----:R-:W-:-:S07]  /*18f30*/  FADD.FTZ R226, R165, R226 ;  /* 0x000000e2a5e27221 */ /* 0x002fce0000010000 */
        /* <DEDUP_REMOVED lines=12> */
[----:B------:R-:W-:-:S03]  /*19000*/  F2FP.BF16.F32.PACK_AB R185, R172, R171 ;  /* 0x000000abacb9723e */ /* 0x000fc600000010ff */
[----:B-1----:R-:W-:-:S04]  /*19010*/  FADD.FTZ R226, R175, R226 ;  /* 0x000000e2afe27221 */ /* 0x002fc80000010000 */
[C---:B0-----:R-:W-:Y:S01]  /*19020*/  FADD.FTZ R226, R176.reuse, R226 ;  /* 0x000000e2b0e27221 */ /* 0x041fe20000010000 */
[----:B------:R-:W-:Y:S01]  /*19030*/  F2FP.BF16.F32.PACK_AB R187, R176, R175 ;  /* 0x000000afb0bb723e */ /* 0x000fe200000010ff */
[----:B------:R-:W-:Y:S06]  /*19040*/  @P3 BRA `(.L_x_1585) ;  /* 0xffffffd0005c3947 */ /* 0x000fec000383ffff */
[----:B------:R-:W-:Y:S05]  /*19050*/  BSYNC B0 ;  /* 0x0000000000007941 */ /* 0x000fea0003800000 */
.L_x_1566:
[----:B------:R-:W-:Y:S02]  /*19060*/  IMAD.MOV.U32 R4, RZ, RZ, R152 ;  /* 0x000000ffff047224 */ /* 0x000fe400078e0098 */
[----:B------:R-:W-:Y:S02]  /*19070*/  IMAD.MOV.U32 R3, RZ, RZ, R156 ;  /* 0x000000ffff037224 */ /* 0x000fe400078e009c */
[----:B------:R-:W-:Y:S02]  /*19080*/  IMAD.MOV.U32 R22, RZ, RZ, R229 ;  /* 0x000000ffff167224 */ /* 0x000fe400078e00e5 */
[----:B------:R-:W-:-:S07]  /*19090*/  IMAD.MOV.U32 R218, RZ, RZ, R232 ;  /* 0x000000ffffda7224 */ /* 0x000fce00078e00e8 */
.L_x_1565:
[----:B------:R-:W-:Y:S05]  /*190a0*/  BSYNC B1 ;  /* 0x0000000000017941 */ /* 0x000fea0003800000 */
.L_x_1564:
[----:B------:R-:W2:Y:S01]  /*190b0*/  LDL R152, [R1+0x4] ;  /* 0x0000040001987983 */ /* 0x000ea20000100800 */
[----:B------:R-:W0:Y:S01]  /*190c0*/  LDC R156, c[0x0][0x9e4] ;  /* 0x00027900ff9c7b82 */ /* 0x000e220000000800 */
[----:B------:R-:W-:Y:S01]  /*190d0*/  IADD3 R155, R219, 0x80, -R224 ;  /* 0x00000080db9b7810 */ /* 0x000fe20007ffe8e0 */
[----:B------:R-:W-:Y:S01]  /*190e0*/  ULDC UR4, c[0x0][0x9dc] ;  /* 0x0002770000047ab9 */ /* 0x000fe20000000800 */
[----:B0-----:R-:W-:-:S03]  /*190f0*/  ISETP.GE.AND P5, PT, R156, 0x1, PT ;  /* 0x000000019c00780c */ /* 0x001fc60003fa6270 */
[----:B--2---:R-:W-:-:S04]  /*19100*/  IMAD R155, R152, 0x80, R155 ;  /* 0x00000080989b7824 */ /* 0x004fc800078e029b */
[----:B------:R-:W-:-:S06]  /*19110*/  VIADD R154, R155, -UR4 ;  /* 0x800000049b9a7c36 */ /* 0x000fcc0008000000 */
[----:B------:R-:W-:Y:S05]  /*19120*/  @!P5 BRA `(.L_x_1586) ;  /* 0x000000000044d947 */ /* 0x000fea0003800000 */
        /* <DEDUP_REMOVED lines=10> */
.L_x_1588:
[----:B------:R-:W-:-:S13]  /*191d0*/  ISETP.NE.AND P2, PT, R156, 0x1, PT ;  /* 0x000000019c00780c */ /* 0x000fda0003f45270 */
[----:B------:R-:W0:Y:S02]  /*191e0*/  @P2 LDC.64 R152, c[0x0][0x9e8] ;  /* 0x00027a00ff982b82 */ /* 0x000e240000000a00 */
[----:B0-----:R-:W-:-:S05]  /*191f0*/  @P2 IMAD.HI.U32 R152, R155, R152, RZ ;  /* 0x000000989b982227 */ /* 0x001fca00078e00ff */
[----:B------:R-:W-:-:S07]  /*19200*/  @P2 SHF.R.U32.HI R155, RZ, R153, R152 ;  /* 0x00000099ff9b2219 */ /* 0x000fce0000011698 */
.L_x_1589:
[----:B------:R-:W-:Y:S05]  /*19210*/  BSYNC B0 ;  /* 0x0000000000007941 */ /* 0x000fea0003800000 */
.L_x_1587:
[----:B------:R-:W-:-:S05]  /*19220*/  IMAD R155, R155, R156, RZ ;  /* 0x0000009c9b9b7224 */ /* 0x000fca00078e02ff */
[----:B------:R-:W-:-:S07]  /*19230*/  VIMNMX R154, R154, R155, !PT ;  /* 0x0000009b9a9a7248 */ /* 0x000fce0007fe0100 */
.L_x_1586:
[----:B------:R-:W2:Y:S01]  /*19240*/  LDL R153, [R1+0x50] ;  /* 0x0000500001997983 */ /* 0x000ea20000100800 */
[----:B------:R-:W-:Y:S01]  /*19250*/  VIADD R154, R154, 0x3f ;  /* 0x0000003f9a9a7836 */ /* 0x000fe20000000000 */
[----:B------:R-:W-:Y:S04]  /*19260*/  BSSY B0, `(.L_x_1590) ;  /* 0x000024e000007945 */ /* 0x000fe80003800000 */
[----:B------:R-:W-:-:S04]  /*19270*/  SHF.R.S32.HI R152, RZ, 0x1f, R154 ;  /* 0x0000001fff987819 */ /* 0x000fc8000001149a */
[----:B------:R-:W-:-:S04]  /*19280*/  LEA.HI R152, R152, R154, RZ, 0x6 ;  /* 0x0000009a98987211 */ /* 0x000fc800078f30ff */
[----:B------:R-:W-:-:S04]  /*19290*/  SHF.R.S32.HI R152, RZ, 0x6, R152 ;  /* 0x00000006ff987819 */ /* 0x000fc80000011498 */
[----:B--2---:R-:W-:-:S04]  /*192a0*/  VIMNMX R153, R153, R152, !PT ;  /* 0x0000009899997248 */ /* 0x004fc80007fe0100 */
[----:B------:R-:W-:Y:S01]  /*192b0*/  ISETP.GE.AND P2, PT, R5, R153, PT ;  /* 0x000000990500720c */ /* 0x000fe20003f46270 */
[----:B------:R0:W-:-:S12]  /*192c0*/  STL [R1], R153 ;  /* 0x0000009901007387 */ /* 0x0001d80000100800 */
[----:B0-----:R-:W-:Y:S05]  /*192d0*/  @!P2 BRA `(.L_x_1591) ;  /* 0x000000240018a947 */ /* 0x001fea0003800000 */
[----:B------:R-:W-:Y:S01]  /*192e0*/  BSSY B1, `(.L_x_1592) ;  /* 0x0000244000017945 */ /* 0x000fe20003800000 */
[----:B------:R-:W-:Y:S02]  /*192f0*/  IMAD.MOV.U32 R231, RZ, RZ, R5 ;  /* 0x000000ffffe77224 */ /* 0x000fe400078e0005 */
[----:B------:R-:W-:Y:S02]  /*19300*/  IMAD.MOV.U32 R230, RZ, RZ, R4 ;  /* 0x000000ffffe67224 */ /* 0x000fe400078e0004 */
[----:B------:R-:W-:Y:S02]  /*19310*/  IMAD.MOV.U32 R229, RZ, RZ, R3 ;  /* 0x000000ffffe57224 */ /* 0x000fe400078e0003 */
[----:B------:R-:W-:Y:S02]  /*19320*/  IMAD.MOV.U32 R232, RZ, RZ, R218 ;  /* 0x000000ffffe87224 */ /* 0x000fe400078e00da */
[----:B------:R-:W-:-:S07]  /*19330*/  IMAD.MOV.U32 R5, RZ, RZ, R22 ;  /* 0x000000ffff057224 */ /* 0x000fce00078e0016 */
.L_x_1603:
[----:B------:R-:W-:-:S05]  /*19340*/  VIADD R22, R5, 0x1 ;  /* 0x0000000105167836 */ /* 0x000fca0000000000 */
[----:B------:R-:W-:-:S04]  /*19350*/  ISETP.NE.AND P2, PT, R22, 0x2, PT ;  /* 0x000000021600780c */ /* 0x000fc80003f45270 */
[----:B------:R-:W-:Y:S02]  /*19360*/  SEL R218, RZ, 0x1, P2 ;  /* 0x00000001ffda7807 */ /* 0x000fe40001000000 */
[----:B------:R-:W-:Y:S02]  /*19370*/  SEL R22, R22, RZ, P2 ;  /* 0x000000ff16167207 */ /* 0x000fe40001000000 */
[----:B------:R-:W-:Y:S01]  /*19380*/  LOP3.LUT R218, R232, R218, RZ, 0x3c, !PT ;  /* 0x000000dae8da7212 */ /* 0x000fe200078e3cff */
[----:B------:R-:W-:Y:S06]  /*19390*/  @!P0 BRA `(.L_x_1593) ;  /* 0x0000000000048947 */ /* 0x000fec0003800000 */
[----:B------:R-:W-:Y:S01]  /*193a0*/  BPT.TRAP 0x1 ;  /* 0x000000040000795c */ /* 0x000fe20000300000 */
.L_x_1593:
[----:B------:R-:W-:Y:S01]  /*193b0*/  IMAD R2, R22, 0x8, R16 ;  /* 0x0000000816027824 */ /* 0x000fe200078e0210 */
[----:B------:R-:W-:-:S04]  /*193c0*/  SHF.L.U32 R3, R218, 0x1f, RZ ;  /* 0x0000001fda037819 */ /* 0x000fc800000006ff */
[----:B------:R0:W1:Y:S01]  /*193d0*/  SYNCS.PHASECHK.TRANS64.TRYWAIT P2, [R2+URZ+0x30830], R3 ;  /* 0x03083003020075a7 */ /* 0x000062000804017f */
[----:B------:R-:W-:Y:S05]  /*193e0*/  @!P0 BRA `(.L_x_1594) ;  /* 0x0000000000048947 */ /* 0x000fea0003800000 */
[----:B------:R-:W-:Y:S01]  /*193f0*/  BPT.TRAP 0x1 ;  /* 0x000000040000795c */ /* 0x000fe20000300000 */
.L_x_1594:
        /* <DEDUP_REMOVED lines=8> */
.L_x_1596:
[----:B------:R-:W-:Y:S05]  /*19480*/  BSYNC B2 ;  /* 0x0000000000027941 */ /* 0x000fea0003800000 */
.L_x_1595:
[----:B01----:R-:W-:Y:S01]  /*19490*/  IMAD.MOV.U32 R2, RZ, RZ, R156 ;  /* 0x000000ffff027224 */ /* 0x003fe200078e009c */
[----:B------:R-:W-:Y:S01]  /*194a0*/  R2UR UR12, R214 ;  /* 0x00000000d60c72ca */ /* 0x000fe200000e0000 */
[----:B------:R-:W-:Y:S01]  /*194b0*/  VIADD R152, R156, 0x6 ;  /* 0x000000069c987836 */ /* 0x000fe20000000000 */
[----:B------:R-:W-:Y:S01]  /*194c0*/  R2UR UR13, R215 ;  /* 0x00000000d70d72ca */ /* 0x000fe200000e0000 */
[----:B------:R-:W-:Y:S01]  /*194d0*/  IMAD.MOV.U32 R3, RZ, RZ, 0x40000040 ;  /* 0x40000040ff037424 */ /* 0x000fe200078e00ff */
[----:B------:R-:W-:Y:S01]  /*194e0*/  R2UR UR6, R2 ;  /* 0x00000000020672ca */ /* 0x000fe200000e0000 */
[----:B------:R-:W-:Y:S01]  /*194f0*/  IMAD.MOV.U32 R2, RZ, RZ, R153 ;  /* 0x000000ffff027224 */ /* 0x000fe200078e0099 */
[----:B------:R-:W-:Y:S01]  /*19500*/  R2UR UR10, R152 ;  /* 0x00000000980a72ca */ /* 0x000fe200000e0000 */
[----:B------:R-:W-:Y:S01]  /*19510*/  IMAD.MOV.U32 R153, RZ, RZ, 0x40000040 ;  /* 0x40000040ff997424 */ /* 0x000fe200078e00ff */
[----:B------:R-:W-:Y:S01]  /*19520*/  R2UR UR5, R3 ;  /* 0x00000000030572ca */ /* 0x000fe200000e0000 */
[----:B------:R-:W-:Y:S01]  /*19530*/  VIADD R154, R156, 0x204 ;  /* 0x000002049c9a7836 */ /* 0x000fe20000000000 */
[----:B------:R-:W-:Y:S01]  /*19540*/  R2UR UR4, R2 ;  /* 0x00000000020472ca */ /* 0x000fe200000e0000 */
[----:B------:R-:W-:Y:S01]  /*19550*/  IMAD.MOV.U32 R2, RZ, RZ, R4 ;  /* 0x000000ffff027224 */ /* 0x000fe200078e0004 */
[----:B------:R-:W-:Y:S01]  /*19560*/  R2UR UR11, R153 ;  /* 0x00000000990b72ca */ /* 0x000fe200000e0000 */
[----:B------:R-:W-:Y:S01]  /*19570*/  VIADD R152, R156, 0x202 ;  /* 0x000002029c987836 */ /* 0x000fe20000000000 */
        /* <DEDUP_REMOVED lines=12> */
[----:B------:R-:W-:Y:S01]  /*19640*/  MOV R235, UR11 ;  /* 0x0000000b00eb7c02 */ /* 0x000fe20008000f00 */
[----:B------:R-:W-:Y:S01]  /*19650*/  UMOV UR11, UR5 ;  /* 0x00000005000b7c82 */ /* 0x000fe20008000000 */
[----:B------:R-:W-:Y:S01]  /*19660*/  R2UR UR26, R2 ;  /* 0x00000000021a72ca */ /* 0x000fe200000e0000 */
[----:B------:R-:W-:Y:S01]  /*19670*/  VIADD R2, R156, 0x404 ;  /* 0x000004049c027836 */ /* 0x000fe20000000000 */
[----:B------:R-:W-:Y:S01]  /*19680*/  R2UR UR7, R3 ;  /* 0x00000000030772ca */ /* 0x000fe200000e0000 */
[----:B------:R-:W-:Y:S01]  /*19690*/  IMAD.MOV.U32 R155, RZ, RZ, 0x40000040 ;  /* 0x40000040ff9b7424 */ /* 0x000fe200078e00ff */
[----:B------:R-:W-:Y:S01]  /*196a0*/  R2UR UR34, R152 ;  /* 0x00000000982272ca */ /* 0x000fe200000e0000 */
[----:B------:R-:W-:Y:S01]  /*196b0*/  VIADD R152, R156, 0x604 ;  /* 0x000006049c987836 */ /* 0x000fe20000000000 */
[----:B------:R-:W-:Y:S01]  /*196c0*/  R2UR UR38, R2 ;  /* 0x00000000022672ca */ /* 0x000fe200000e0000 */
[----:B------:R-:W-:Y:S01]  /*196d0*/  VIADD R2, R156, 0x600 ;  /* 0x000006009c027836 */ /* 0x000fe20000000000 */
[----:B------:R-:W-:Y:S01]  /*196e0*/  R2UR UR42, R154 ;  /* 0x000000009a2a72ca */ /* 0x000fe200000e0000 */
[----:B------:R-:W-:Y:S01]  /*196f0*/  VIADD R154, R156, 0x602 ;  /* 0x000006029c9a7836 */ /* 0x000fe20000000000 */
[----:B------:R-:W-:Y:S01]  /*19700*/  R2UR UR4, R6 ;  /* 0x00000000060472ca */ /* 0x000fe200000e0000 */
[-C--:B------:R-:W-:Y:S01]  /*19710*/  FMUL.FTZ R24, R24, R23.reuse ;  /* 0x0000001718187220 */ /* 0x080fe20000410000 */
[----:B------:R-:W-:Y:S01]  /*19720*/  R2UR UR5, R7 ;  /* 0x00000000070572ca */ /* 0x000fe200000e0000 */
[-C--:B------:R-:W-:Y:S01]  /*19730*/  FMUL.FTZ R25, R25, R23.reuse ;  /* 0x0000001719197220 */ /* 0x080fe20000410000 */
[----:B------:R-:W-:Y:S01]  /*19740*/  R2UR UR46, R2 ;  /* 0x00000000022e72ca */ /* 0x000fe200000e0000 */
[----:B------:R-:W-:Y:S01]  /*19750*/  VIADD R2, R156, 0x606 ;  /* 0x000006069c027836 */ /* 0x000fe20000000000 */
        /* <DEDUP_REMOVED lines=26> */
[----:B------:R-:W-:Y:S01]  /*19900*/  R2UR UR8, R222 ;  /* 0x00000000de0872ca */ /* 0x000fe200000e0000 */
[-C--:B------:R-:W-:Y:S01]  /*19910*/  FMUL.FTZ R49, R49, R23.reuse ;  /* 0x0000001731317220 */ /* 0x080fe20000410000 */
[----:B------:R-:W-:Y:S01]  /*19920*/  R2UR UR4, R220 ;  /* 0x00000000dc0472ca */ /* 0x000fe200000e0000 */
[-C--:B------:R-:W-:Y:S01]  /*19930*/  FMUL.FTZ R52, R52, R23.reuse ;  /* 0x0000001734347220 */ /* 0x080fe20000410000 */
[----:B------:R-:W-:Y:S01]  /*19940*/  R2UR UR5, R221 ;  /* 0x00000000dd0572ca */ /* 0x000fe200000e0000 */
[-C--:B------:R-:W-:Y:S01]  /*19950*/  FMUL.FTZ R53, R53, R23.reuse ;  /* 0x0000001735357220 */ /* 0x080fe20000410000 */
        /* <DEDUP_REMOVED lines=77> */
[-C--:B------:R-:W-:Y:S01]  /*19e30*/  FMUL.FTZ R145, R145, R23.reuse ;  /* 0x0000001791917220 */ /* 0x080fe20000410000 */
[----:B------:R-:W-:Y:S01]  /*19e40*/  R2UR UR10, R4 ;  /* 0x00000000040a72ca */ /* 0x000fe200000e0000 */
[-C--:B------:R-:W-:Y:S01]  /*19e50*/  FMUL.FTZ R148, R148, R23.reuse ;  /* 0x0000001794947220 */ /* 0x080fe20000410000 */
[----:B------:R-:W-:Y:S01]  /*19e60*/  R2UR UR8, R216 ;  /* 0x00000000d80872ca */ /* 0x000fe200000e0000 */
[----:B------:R-:W-:Y:S01]  /*19e70*/  FMUL.FTZ R149, R149, R23 ;  /* 0x0000001795957220 */ /* 0x000fe20000410000 */
        /* <DEDUP_REMOVED lines=110> */
.L_x_1598:
[----:B------:R-:W-:Y:S01]  /*1a560*/  SHF.L.U32 R0, R232, 0x1f, RZ ;  /* 0x0000001fe8007819 */ /* 0x000fe200000006ff */
[----:B------:R-:W-:-:S04]  /*1a570*/  IMAD R232, R5, 0x8, R16 ;  /* 0x0000000805e87824 */ /* 0x000fc800078e0210 */
[----:B------:R0:W1:Y:S01]  /*1a580*/  SYNCS.PHASECHK.TRANS64.TRYWAIT P2, [R232+URZ+0x30850], R0 ;  /* 0x03085000e80075a7 */ /* 0x000062000804017f */
[----:B------:R-:W-:Y:S05]  /*1a590*/  @!P0 BRA `(.L_x_1599) ;  /* 0x0000000000048947 */ /* 0x000fea0003800000 */
[----:B------:R-:W-:Y:S01]  /*1a5a0*/  BPT.TRAP 0x1 ;  /* 0x000000040000795c */ /* 0x000fe20000300000 */
.L_x_1599:
[----:B------:R-:W-:Y:S04]  /*1a5b0*/  BSSY B2, `(.L_x_1600) ;  /* 0x0000004000027945 */ /* 0x000fe80003800000 */
[----:B-1----:R-:W-:Y:S05]  /*1a5c0*/  @P2 BRA `(.L_x_1601) ;  /* 0x0000000000082947 */ /* 0x002fea0003800000 */
[----:B------:R-:W1:Y:S02]  /*1a5d0*/  SYNCS.PHASECHK.TRANS64.TRYWAIT P2, [R232+URZ+0x30850], R0 ;  /* 0x03085000e80075a7 */ /* 0x000e64000804017f */
[----:B-1----:R-:W-:Y:S05]  /*1a5e0*/  @!P2 BRA `(.L_x_1602) ;  /* 0x00000104005ca947 */ /* 0x002fea0003800000 */
.L_x_1601:
[----:B------:R-:W-:Y:S05]  /*1a5f0*/  BSYNC B2 ;  /* 0x0000000000027941 */ /* 0x000fea0003800000 */
.L_x_1600:
[----:B01----:R-:W-:Y:S01]  /*1a600*/  VIADD R0, R16, 0x400 ;  /* 0x0000040010007836 */ /* 0x003fe20000000000 */
[----:B------:R-:W2:Y:S01]  /*1a610*/  LDL R235, [R1] ;  /* 0x0000000001eb7983 */ /* 0x000ea20000100800 */
[----:B------:R-:W-:Y:S01]  /*1a620*/  IMAD.MOV.U32 R3, RZ, RZ, 0x40000040 ;  /* 0x40000040ff037424 */ /* 0x000fe200078e00ff */
[----:B------:R-:W-:Y:S01]  /*1a630*/  WARPGROUP.ARRIVE ;  /* 0x00000000000079c5 */ /* 0x000fe20000000000 */
[----:B------:R-:W-:Y:S01]  /*1a640*/  ULDC UR4, c[0x0][0x9d8] ;  /* 0x0002760000047ab9 */ /* 0x000fe20000000800 */
[----:B------:R-:W-:Y:S01]  /*1a650*/  SHF.R.U32.HI R0, RZ, 0x4, R0 ;  /* 0x00000004ff007819 */ /* 0x000fe20000011600 */
[----:B------:R-:W-:Y:S01]  /*1a660*/  FMUL.FTZ R162, R162, UR4 ;  /* 0x00000004a2a27c20 */ /* 0x000fe20008410000 */
[----:B------:R-:W-:Y:S01]  /*1a670*/  R2UR UR7, R3 ;  /* 0x00000000030772ca */ /* 0x000fe200000e0000 */
[----:B------:R-:W-:Y:S01]  /*1a680*/  IMAD.MOV.U32 R3, RZ, RZ, 0x40000040 ;  /* 0x40000040ff037424 */ /* 0x000fe200078e00ff */
[----:B------:R-:W-:Y:S01]  /*1a690*/  LOP3.LUT R0, R0, 0x3fff, RZ, 0xc0, !PT ;  /* 0x00003fff00007812 */ /* 0x000fe200078ec0ff */
[----:B------:R-:W-:Y:S01]  /*1a6a0*/  FMUL.FTZ R163, R163, UR4 ;  /* 0x00000004a3a37c20 */ /* 0x000fe20008410000 */
[----:B------:R-:W-:Y:S01]  /*1a6b0*/  FMUL.FTZ R166, R166, UR4 ;  /* 0x00000004a6a67c20 */ /* 0x000fe20008410000 */
[----:B------:R-:W-:Y:S01]  /*1a6c0*/  MUFU.TANH R162, R162 ;  /* 0x000000a200a27308 */ /* 0x000fe20000002400 */
[----:B------:R-:W-:Y:S01]  /*1a6d0*/  LOP3.LUT R0, R0, 0x2000000, RZ, 0xfc, !PT ;  /* 0x0200000000007812 */ /* 0x000fe200078efcff */
[----:B------:R-:W-:Y:S01]  /*1a6e0*/  FMUL.FTZ R167, R167, UR4 ;  /* 0x00000004a7a77c20 */ /* 0x000fe20008410000 */
[----:B------:R-:W-:Y:S01]  /*1a6f0*/  FMUL.FTZ R170, R170, UR4 ;  /* 0x00000004aaaa7c20 */ /* 0x000fe20008410000 */
[----:B------:R-:W-:Y:S01]  /*1a700*/  FMUL.FTZ R171, R171, UR4 ;  /* 0x00000004abab7c20 */ /* 0x000fe20008410000 */
[----:B------:R-:W-:Y:S01]  /*1a710*/  FMUL.FTZ R174, R174, UR4 ;  /* 0x00000004aeae7c20 */ /* 0x000fe20008410000 */
[----:B------:R-:W-:-:S02]  /*1a720*/  IMAD R2, R5, 0x800, R0 ;  /* 0x0000080005027824 */ /* 0x000fc400078e0200 */
[----:B------:R-:W-:Y:S01]  /*1a730*/  FMUL.FTZ R0, R152, UR4 ;  /* 0x0000000498007c20 */ /* 0x000fe20008410000 */
[----:B------:R-:W-:Y:S02]  /*1a740*/  IMAD.MOV.U32 R5, RZ, RZ, 0x40000040 ;  /* 0x40000040ff057424 */ /* 0x000fe400078e00ff */
[----:B------:R-:W-:Y:S01]  /*1a750*/  FMUL.FTZ R152, R155, UR4 ;  /* 0x000000049b987c20 */ /* 0x000fe20008410000 */
[C---:B------:R-:W-:Y:S01]  /*1a760*/  VIADD R4, R2.reuse, 0x80 ;  /* 0x0000008002047836 */ /* 0x040fe20000000000 */
[----:B------:R-:W-:Y:S01]  /*1a770*/  R2UR UR6, R2 ;  /* 0x00000000020672ca */ /* 0x000fe200000e0000 */
[----:B------:R-:W-:Y:S01]  /*1a780*/  FMUL.FTZ R155, R157, UR4 ;  /* 0x000000049d9b7c20 */ /* 0x000fe20008410000 */
[----:B------:R-:W-:Y:S01]  /*1a790*/  MUFU.TANH R0, R0 ;  /* 0x0000000000007308 */ /* 0x000fe20000002400 */
[----:B------:R-:W-:Y:S01]  /*1a7a0*/  FMUL.FTZ R157, R160, UR4 ;  /* 0x00000004a09d7c20 */ /* 0x000fe20008410000 */
[----:B------:R-:W-:Y:S01]  /*1a7b0*/  FMUL.FTZ R160, R165, UR4 ;  /* 0x00000004a5a07c20 */ /* 0x000fe20008410000 */
[----:B------:R-:W-:Y:S01]  /*1a7c0*/  FMUL.FTZ R165, R172, UR4 ;  /* 0x00000004aca57c20 */ /* 0x000fe20008410000 */
[----:B------:R-:W-:Y:S01]  /*1a7d0*/  FMUL.FTZ R172, R180, UR4 ;  /* 0x00000004b4ac7c20 */ /* 0x000fe20008410000 */
[----:B------:R-:W-:Y:S01]  /*1a7e0*/  FMUL.FTZ R175, R175, UR4 ;  /* 0x00000004afaf7c20 */ /* 0x000fe20008410000 */
[----:B------:R-:W-:Y:S01]  /*1a7f0*/  FMUL.FTZ R180, R183, UR4 ;  /* 0x00000004b7b47c20 */ /* 0x000fe20008410000 */
[----:B------:R-:W-:Y:S01]  /*1a800*/  @!P1 VIADD R232, R232, 0x30860 ;  /* 0x00030860e8e89836 */ /* 0x000fe20000000000 */
[----:B------:R-:W-:Y:S03]  /*1a810*/  MUFU.TANH R155, R155 ;  /* 0x0000009b009b7308 */ /* 0x000fe60000002400 */
[----:B------:R-:W-:Y:S01]  /*1a820*/  HGMMA.64x256x16.F32.BF16 R24, R196, gdesc[UR4].tnspB, R24, gsb0 ;  /* 0x43e00004c4187df0 */ /* 0x000fe20008001818 */
[----:B------:R-:W-:Y:S01]  /*1a830*/  R2UR UR6, R4 ;  /* 0x00000000040672ca */ /* 0x000fe200000e0000 */
[C---:B------:R-:W-:Y:S01]  /*1a840*/  VIADD R4, R2.reuse, 0x100 ;  /* 0x0000010002047836 */ /* 0x040fe20000000000 */
[----:B------:R-:W-:Y:S01]  /*1a850*/  R2UR UR7, R5 ;  /* 0x00000000050772ca */ /* 0x000fe200000e0000 */
[----:B------:R-:W-:Y:S01]  /*1a860*/  IMAD.MOV.U32 R5, RZ, RZ, 0x40000040 ;  /* 0x40000040ff057424 */ /* 0x000fe200078e00ff */
[----:B------:R-:W-:Y:S01]  /*1a870*/  MUFU.TANH R157, R157 ;  /* 0x0000009d009d7308 */ /* 0x000fe20000002400 */
[----:B------:R-:W-:Y:S01]  /*1a880*/  VIADD R2, R2, 0x180 ;  /* 0x0000018002027836 */ /* 0x000fe20000000000 */
        /* <DEDUP_REMOVED lines=13> */
[C---:B--2---:R-:W-:Y:S01]  /*1a960*/  ISETP.GT.AND P2, PT, R231.reuse, R235, PT ;  /* 0x000000ebe700720c */ /* 0x044fe20003f44270 */
[----:B------:R-:W-:Y:S01]  /*1a970*/  VIADD R231, R231, 0xffffffff ;  /* 0xffffffffe7e77836 */ /* 0x000fe20000000000 */
[----:B------:R-:W-:-:S02]  /*1a980*/  WARPGROUP.DEPBAR.LE gsb0, 0x0 ;  /* 0x00008000000079c5 */ /* 0x000fc40000010000 */
[----:B------:R-:W-:-:S06]  /*1a990*/  WARPGROUP.ARRIVE ;  /* 0x00000000000079c5 */ /* 0x000fcc0000000000 */
        /* <DEDUP_REMOVED lines=21> */
[----:B------:R-:W-:-:S03]  /*1aaf0*/  ULDC UR4, c[0x0][0x988] ;  /* 0x0002620000047ab9 */ /* 0x000fc60000000800 */
        /* <DEDUP_REMOVED lines=8> */
[----:B------:R-:W0:Y:S08]  /*1ab80*/  MUFU.TANH R5, R5 ;  /* 0x0000000500057308 */ /* 0x000e300000002400 */
[----:B------:R-:W1:Y:S08]  /*1ab90*/  MUFU.TANH R153, R153 ;  /* 0x0000009900997308 */ /* 0x000e700000002400 */
[----:B------:R-:W2:Y:S01]  /*1aba0*/  MUFU.TANH R156, R156 ;  /* 0x0000009c009c7308 */ /* 0x000ea20000002400 */
[----:B0-----:R-:W-:-:S04]  /*1abb0*/  FMNMX.FTZ R23, R5, R230, !PT ;  /* 0x000000e605177209 */ /* 0x001fc80007810000 */
[----:B------:R-:W-:-:S03]  /*1abc0*/  FMNMX.FTZ R23, R152, R23, !PT ;  /* 0x0000001798177209 */ /* 0x000fc60007810000 */
[----:B------:R-:W0:Y:S01]  /*1abd0*/  MUFU.TANH R177, R177 ;  /* 0x000000b100b17308 */ /* 0x000e220000002400 */
[----:B-1----:R-:W-:-:S07]  /*1abe0*/  FMNMX.FTZ R23, R153, R23, !PT ;  /* 0x0000001799177209 */ /* 0x002fce0007810000 */
[----:B------:R-:W1:Y:S01]  /*1abf0*/  MUFU.TANH R178, R178 ;  /* 0x000000b200b27308 */ /* 0x000e620000002400 */
[----:B--2---:R-:W-:-:S04]  /*1ac00*/  FMNMX.FTZ R23, R156, R23, !PT ;  /* 0x000000179c177209 */ /* 0x004fc80007810000 */
[----:B------:R-:W-:-:S03]  /*1ac10*/  FMNMX.FTZ R23, R162, R23, !PT ;  /* 0x00000017a2177209 */ /* 0x000fc60007810000 */
[----:B------:R-:W2:Y:S01]  /*1ac20*/  MUFU.TANH R179, R179 ;  /* 0x000000b300b37308 */ /* 0x000ea20000002400 */
[----:B------:R-:W-:-:S04]  /*1ac30*/  FMNMX.FTZ R23, R163, R23, !PT ;  /* 0x00000017a3177209 */ /* 0x000fc80007810000 */
[----:B------:R-:W-:-:S04]  /*1ac40*/  FMNMX.FTZ R23, R166, R23, !PT ;  /* 0x00000017a6177209 */ /* 0x000fc80007810000 */
[----:B------:R-:W-:-:S04]  /*1ac50*/  FMNMX.FTZ R182, R167, R23, !PT ;  /* 0x00000017a7b67209 */ /* 0x000fc80007810000 */
[----:B------:R-:W-:-:S04]  /*1ac60*/  FMNMX.FTZ R182, R170, R182, !PT ;  /* 0x000000b6aab67209 */ /* 0x000fc80007810000 */
[----:B------:R-:W-:-:S04]  /*1ac70*/  FMNMX.FTZ R182, R171, R182, !PT ;  /* 0x000000b6abb67209 */ /* 0x000fc80007810000 */
[----:B------:R-:W-:-:S04]  /*1ac80*/  FMNMX.FTZ R182, R174, R182, !PT ;  /* 0x000000b6aeb67209 */ /* 0x000fc80007810000 */
[----:B------:R-:W-:-:S04]  /*1ac90*/  FMNMX.FTZ R182, R175, R182, !PT ;  /* 0x000000b6afb67209 */ /* 0x000fc80007810000 */
[----:B0-----:R-:W-:-:S04]  /*1aca0*/  FMNMX.FTZ R182, R177, R182, !PT ;  /* 0x000000b6b1b67209 */ /* 0x001fc80007810000 */
[----:B-1----:R-:W-:Y:S01]  /*1acb0*/  FMNMX.FTZ R182, R178, R182, !PT ;  /* 0x000000b6b2b67209 */ /* 0x002fe20007810000 */
[----:B------:R-:W-:Y:S02]  /*1acc0*/  WARPGROUP.DEPBAR.LE gsb0, 0x0 ;  /* 0x00008000000079c5 */ /* 0x000fe40000010000 */
[----:B------:R-:W-:-:S06]  /*1acd0*/  WARPGROUP.ARRIVE ;  /* 0x00000000000079c5 */ /* 0x000fcc0000000000 */
[----:B------:R-:W-:Y:S01]  /*1ace0*/  HGMMA.64x256x16.F32.BF16 R24, R188, gdesc[UR4].tnspB, R24, gsb0 ;  /* 0x43e00004bc187df0 */ /* 0x000fe20008001818 */
[----:B------:R-:W-:Y:S02]  /*1acf0*/  R2UR UR6, R2 ;  /* 0x00000000020672ca */ /* 0x000fe400000e0000 */
[----:B------:R-:W-:Y:S02]  /*1ad00*/  FMNMX.FTZ R2, R0, R229, !PT ;  /* 0x000000e500027209 */ /* 0x000fe40007810000 */
[----:B------:R-:W-:Y:S02]  /*1ad10*/  R2UR UR7, R3 ;  /* 0x00000000030772ca */ /* 0x000fe400000e0000 */
        /* <DEDUP_REMOVED lines=18> */
[----:B0-----:R-:W-:Y:S01]  /*1ae40*/  FMNMX.FTZ R3, R3, R2, !PT ;  /* 0x0000000203037209 */ /* 0x001fe20007810000 */
[----:B------:R-:W-:-:S04]  /*1ae50*/  IMAD.U32 R2, RZ, RZ, UR4 ;  /* 0x00000004ff027e24 */ /* 0x000fc8000f8e00ff */
[----:B------:R-:W-:Y:S01]  /*1ae60*/  FADD.FTZ R181, -R3, R229 ;  /* 0x000000e503b57221 */ /* 0x000fe20000010100 */
[----:B------:R-:W-:-:S03]  /*1ae70*/  IMAD.MOV.U32 R229, RZ, RZ, R3 ;  /* 0x000000ffffe57224 */ /* 0x000fc600078e0003 */
[----:B------:R-:W-:-:S04]  /*1ae80*/  FMUL.FTZ R181, R181, R2 ;  /* 0x00000002b5b57220 */ /* 0x000fc80000410000 */
[----:B------:R0:W-:Y:S02]  /*1ae90*/  MUFU.EX2 R23, R181 ;  /* 0x000000b500177308 */ /* 0x0001e40000000800 */
[----:B0-----:R-:W-:-:S04]  /*1aea0*/  FMUL.FTZ R181, R3, R2 ;  /* 0x0000000203b57220 */ /* 0x001fc80000410000 */
[--C-:B------:R-:W-:Y:S01]  /*1aeb0*/  FFMA.FTZ R183, R0, R2, -R181.reuse ;  /* 0x0000000200b77223 */ /* 0x100fe200000108b5 */
[----:B--2---:R-:W-:Y:S01]  /*1aec0*/  FMNMX.FTZ R0, R179, R182, !PT ;  /* 0x000000b6b3007209 */ /* 0x004fe20007810000 */
[-CC-:B------:R-:W-:Y:S01]  /*1aed0*/  FFMA.FTZ R196, R4, R2.reuse, -R181.reuse ;  /* 0x0000000204c47223 */ /* 0x180fe200000108b5 */
[-CC-:B------:R-:W-:Y:S01]  /*1aee0*/  FFMA.FTZ R198, R154, R2.reuse, -R181.reuse ;  /* 0x000000029ac67223 */ /* 0x180fe200000108b5 */
[--C-:B------:R-:W-:Y:S01]  /*1aef0*/  FFMA.FTZ R155, R155, R2, -R181.reuse ;  /* 0x000000029b9b7223 */ /* 0x100fe200000108b5 */
[----:B------:R-:W-:Y:S01]  /*1af00*/  FMNMX.FTZ R0, R180, R0, !PT ;  /* 0x00000000b4007209 */ /* 0x000fe20007810000 */
[----:B------:R-:W0:Y:S01]  /*1af10*/  MUFU.EX2 R183, R183 ;  /* 0x000000b700b77308 */ /* 0x000e220000000800 */
[-CC-:B------:R-:W-:Y:S01]  /*1af20*/  FFMA.FTZ R192, R157, R2.reuse, -R181.reuse ;  /* 0x000000029dc07223 */ /* 0x180fe200000108b5 */
[-CC-:B------:R-:W-:Y:S01]  /*1af30*/  FFMA.FTZ R154, R158, R2.reuse, -R181.reuse ;  /* 0x000000029e9a7223 */ /* 0x180fe200000108b5 */
[-CC-:B------:R-:W-:Y:S01]  /*1af40*/  FFMA.FTZ R157, R164, R2.reuse, -R181.reuse ;  /* 0x00000002a49d7223 */ /* 0x180fe200000108b5 */
[----:B------:R-:W1:Y:S01]  /*1af50*/  SHFL.BFLY PT, R4, R0, 0x2, 0x1f ;  /* 0x0c401f0000047f89 */ /* 0x000e6200000e0000 */
[-CC-:B------:R-:W-:Y:S01]  /*1af60*/  FFMA.FTZ R194, R159, R2.reuse, -R181.reuse ;  /* 0x000000029fc27223 */ /* 0x180fe200000108b5 */
[-CC-:B------:R-:W-:Y:S01]  /*1af70*/  FFMA.FTZ R158, R168, R2.reuse, -R181.reuse ;  /* 0x00000002a89e7223 */ /* 0x180fe200000108b5 */
[----:B------:R-:W-:Y:S01]  /*1af80*/  FFMA.FTZ R159, R173, R2, -R181 ;  /* 0x00000002ad9f7223 */ /* 0x000fe200000108b5 */
[----:B------:R-:W2:Y:S08]  /*1af90*/  MUFU.EX2 R196, R196 ;  /* 0x000000c400c47308 */ /* 0x000eb00000000800 */
[----:B------:R-:W3:Y:S01]  /*1afa0*/  MUFU.EX2 R198, R198 ;  /* 0x000000c600c67308 */ /* 0x000ee20000000800 */
[----:B0-----:R-:W-:-:S07]  /*1afb0*/  FFMA.FTZ R164, R23, R227, R183 ;  /* 0x000000e317a47223 */ /* 0x001fce00000100b7 */
[----:B------:R0:W4:Y:S01]  /*1afc0*/  MUFU.EX2 R182, R155 ;  /* 0x0000009b00b67308 */ /* 0x0001220000000800 */
[C---:B--2---:R-:W-:Y:S01]  /*1afd0*/  FADD.FTZ R164, R196.reuse, R164 ;  /* 0x000000a4c4a47221 */ /* 0x044fe20000010000 */
[----:B------:R-:W-:Y:S02]  /*1afe0*/  F2FP.BF16.F32.PACK_AB R196, R196, R183 ;  /* 0x000000b7c4c4723e */ /* 0x000fe400000010ff */
[----:B-1----:R-:W-:-:S04]  /*1aff0*/  FMNMX.FTZ R0, R0, R4, !PT ;  /* 0x0000000400007209 */ /* 0x002fc80007810000 */
[----:B------:R-:W1:Y:S01]  /*1b000*/  MUFU.EX2 R192, R192 ;  /* 0x000000c000c07308 */ /* 0x000e620000000800 */
[----:B------:R-:W2:Y:S01]  /*1b010*/  SHFL.BFLY PT, R4, R0, 0x1, 0x1f ;  /* 0x0c201f0000047f89 */ /* 0x000ea200000e0000 */
[-CC-:B0-----:R-:W-:Y:S01]  /*1b020*/  FFMA.FTZ R155, R160, R2.reuse, -R181.reuse ;  /* 0x00000002a09b7223 */ /* 0x181fe200000108b5 */
[----:B------:R-:W-:-:S05]  /*1b030*/  FFMA.FTZ R160, R176, R2, -R181 ;  /* 0x00000002b0a07223 */ /* 0x000fca00000108b5 */
[----:B------:R-:W0:Y:S08]  /*1b040*/  MUFU.EX2 R154, R154 ;  /* 0x0000009a009a7308 */ /* 0x000e300000000800 */
[----:B------:R-:W-:Y:S08]  /*1b050*/  MUFU.EX2 R194, R194 ;  /* 0x000000c200c27308 */ /* 0x000ff00000000800 */
[----:B------:R-:W-:Y:S01]  /*1b060*/  MUFU.EX2 R155, R155 ;  /* 0x0000009b009b7308 */ /* 0x000fe20000000800 */
[----:B--2---:R-:W-:-:S05]  /*1b070*/  FMNMX.FTZ R4, R0, R4, !PT ;  /* 0x0000000400047209 */ /* 0x004fca0007810000 */
[----:B------:R-:W-:Y:S01]  /*1b080*/  FADD.FTZ R0, -R4, R230 ;  /* 0x000000e604007221 */ /* 0x000fe20000010100 */
[----:B------:R-:W-:Y:S01]  /*1b090*/  IMAD.MOV.U32 R230, RZ, RZ, R4 ;  /* 0x000000ffffe67224 */ /* 0x000fe200078e0004 */
[----:B------:R-:W-:Y:S02]  /*1b0a0*/  MUFU.EX2 R157, R157 ;  /* 0x0000009d009d7308 */ /* 0x000fe40000000800 */
[----:B------:R-:W-:-:S06]  /*1b0b0*/  FMUL.FTZ R0, R0, R2 ;  /* 0x0000000200007220 */ /* 0x000fcc0000410000 */
[----:B------:R-:W-:Y:S08]  /*1b0c0*/  MUFU.EX2 R0, R0 ;  /* 0x0000000000007308 */ /* 0x000ff00000000800 */
[----:B------:R-:W-:Y:S08]  /*1b0d0*/  MUFU.EX2 R158, R158 ;  /* 0x0000009e009e7308 */ /* 0x000ff00000000800 */
[----:B------:R-:W-:Y:S08]  /*1b0e0*/  MUFU.EX2 R159, R159 ;  /* 0x0000009f009f7308 */ /* 0x000ff00000000800 */
[----:B------:R-:W-:Y:S01]  /*1b0f0*/  MUFU.EX2 R160, R160 ;  /* 0x000000a000a07308 */ /* 0x000fe20000000800 */
[----:B------:R-:W-:-:S02]  /*1b100*/  WARPGROUP.DEPBAR.LE gsb0, 0x0 ;  /* 0x00008000000079c5 */ /* 0x000fc40000010000 */
[----:B------:R-:W-:Y:S01]  /*1b110*/  WARPGROUP.ARRIVE ;  /* 0x00000000000079c5 */ /* 0x000fe20000000000 */
[-CC-:B------:R-:W-:Y:S01]  /*1b120*/  FFMA.FTZ R188, R161, R2.reuse, -R181.reuse ;  /* 0x00000002a1bc7223 */ /* 0x180fe200000108b5 */
[-C--:B------:R-:W-:Y:S01]  /*1b130*/  FMUL.FTZ R161, R4, R2.reuse ;  /* 0x0000000204a17220 */ /* 0x080fe20000410000 */
[----:B------:R-:W-:Y:S01]  /*1b140*/  FFMA.FTZ R190, R165, R2, -R181 ;  /* 0x00000002a5be7223 */ /* 0x000fe200000108b5 */
[----:B---3--:R-:W-:Y:S01]  /*1b150*/  FADD.FTZ R165, R198, R164 ;  /* 0x000000a4c6a57221 */ /* 0x008fe20000010000 */
[----:B----4-:R-:W-:Y:S01]  /*1b160*/  F2FP.BF16.F32.PACK_AB R198, R182, R198 ;  /* 0x000000c6b6c6723e */ /* 0x010fe200000010ff */
[----:B------:R-:W-:Y:S01]  /*1b170*/  HGMMA.64x256x16.F32.BF16 R24, R184, gdesc[UR4].tnspB, R24, gsb0 ;  /* 0x43e00004b8187df0 */ /* 0x000fe20008001818 */
[-CC-:B------:R-:W-:Y:S01]  /*1b180*/  FFMA.FTZ R197, R5, R2.reuse, -R161.reuse ;  /* 0x0000000205c57223 */ /* 0x180fe200000108a1 */
[-CC-:B------:R-:W-:Y:S01]  /*1b190*/  FFMA.FTZ R5, R152, R2.reuse, -R161.reuse ;  /* 0x0000000298057223 */ /* 0x180fe200000108a1 */
[-CC-:B------:R-:W-:Y:S01]  /*1b1a0*/  FFMA.FTZ R199, R153, R2.reuse, -R161.reuse ;  /* 0x0000000299c77223 */ /* 0x180fe200000108a1 */
[----:B------:R-:W-:Y:S01]  /*1b1b0*/  FFMA.FTZ R152, R156, R2, -R161 ;  /* 0x000000029c987223 */ /* 0x000fe200000108a1 */
[----:B------:R-:W-:-:S02]  /*1b1c0*/  @!P1 IMAD R153, R22, 0x8, R16 ;  /* 0x0000000816999824 */ /* 0x000fc400078e0210 */
[-CC-:B------:R-:W-:Y:S01]  /*1b1d0*/  FFMA.FTZ R193, R162, R2.reuse, -R161.reuse ;  /* 0x00000002a2c17223 */ /* 0x180fe200000108a1 */
[----:B------:R-:W2:Y:S01]  /*1b1e0*/  MUFU.EX2 R197, R197 ;  /* 0x000000c500c57308 */ /* 0x000ea20000000800 */
[-CC-:B------:R-:W-:Y:S01]  /*1b1f0*/  FFMA.FTZ R163, R163, R2.reuse, -R161.reuse ;  /* 0x00000002a3a37223 */ /* 0x180fe200000108a1 */
[----:B------:R-:W-:Y:S02]  /*1b200*/  @!P1 VIADD R156, R153, 0x30840 ;  /* 0x00030840999c9836 */ /* 0x000fe40000000000 */
[-CC-:B------:R-:W-:Y:S01]  /*1b210*/  FFMA.FTZ R195, R166, R2.reuse, -R161.reuse ;  /* 0x00000002a6c37223 */ /* 0x180fe200000108a1 */
[-C--:B------:R-:W-:Y:S01]  /*1b220*/  FFMA.FTZ R189, R170, R2.reuse, -R161 ;  /* 0x00000002aabd7223 */ /* 0x080fe200000108a1 */
[----:B------:R-:W-:Y:S01]  /*1b230*/  FADD.FTZ R165, R182, R165 ;  /* 0x000000a5b6a57221 */ /* 0x000fe20000010000 */
[-C--:B------:R-:W-:Y:S01]  /*1b240*/  FFMA.FTZ R162, R171, R2.reuse, -R161 ;  /* 0x00000002aba27223 */ /* 0x080fe200000108a1 */
[----:B------:R-:W-:Y:S01]  /*1b250*/  @!P1 PRMT R156, RZ, 0x654, R156 ;  /* 0x00000654ff9c9816 */ /* 0x000fe2000000009c */
[----:B------:R-:W3:Y:S01]  /*1b260*/  MUFU.EX2 R5, R5 ;  /* 0x0000000500057308 */ /* 0x000ee20000000800 */
[----:B-1----:R-:W-:Y:S01]  /*1b270*/  FADD.FTZ R166, R192, R165 ;  /* 0x000000a5c0a67221 */ /* 0x002fe20000010000 */
[-CC-:B------:R-:W-:Y:S01]  /*1b280*/  FFMA.FTZ R191, R174, R2.reuse, -R161.reuse ;  /* 0x00000002aebf7223 */ /* 0x180fe200000108a1 */
[-CC-:B------:R-:W-:Y:S01]  /*1b290*/  FFMA.FTZ R178, R178, R2.reuse, -R161.reuse ;  /* 0x00000002b2b27223 */ /* 0x180fe200000108a1 */
[----:B------:R-:W-:Y:S01]  /*1b2a0*/  FFMA.FTZ R179, R179, R2, -R161 ;  /* 0x00000002b3b37223 */ /* 0x000fe200000108a1 */
[----:B0-----:R-:W-:-:S03]  /*1b2b0*/  F2FP.BF16.F32.PACK_AB R192, R154, R192 ;  /* 0x000000c09ac0723e */ /* 0x001fc600000010ff */
[----:B------:R-:W0:Y:S01]  /*1b2c0*/  MUFU.EX2 R199, R199 ;  /* 0x000000c700c77308 */ /* 0x000e220000000800 */
[----:B--2---:R-:W-:-:S07]  /*1b2d0*/  FFMA.FTZ R226, R0, R226, R197 ;  /* 0x000000e200e27223 */ /* 0x004fce00000100c5 */
[----:B------:R-:W1:Y:S01]  /*1b2e0*/  MUFU.EX2 R152, R152 ;  /* 0x0000009800987308 */ /* 0x000e620000000800 */
[C---:B---3--:R-:W-:Y:S01]  /*1b2f0*/  FADD.FTZ R226, R5.reuse, R226 ;  /* 0x000000e205e27221 */ /* 0x048fe20000010000 */
[----:B------:R-:W-:Y:S01]  /*1b300*/  F2FP.BF16.F32.PACK_AB R197, R5, R197 ;  /* 0x000000c505c5723e */ /* 0x000fe200000010ff */
[----:B------:R-:W-:-:S05]  /*1b310*/  IMAD.MOV.U32 R5, RZ, RZ, R22 ;  /* 0x000000ffff057224 */ /* 0x000fca00078e0016 */
[----:B------:R-:W2:Y:S01]  /*1b320*/  MUFU.EX2 R193, R193 ;  /* 0x000000c100c17308 */ /* 0x000ea20000000800 */
[----:B0-----:R-:W-:-:S07]  /*1b330*/  FADD.FTZ R164, R199, R226 ;  /* 0x000000e2c7a47221 */ /* 0x001fce0000010000 */
[----:B------:R0:W3:Y:S01]  /*1b340*/  MUFU.EX2 R153, R163 ;  /* 0x000000a300997308 */ /* 0x0000e20000000800 */
[C---:B-1----:R-:W-:Y:S01]  /*1b350*/  FADD.FTZ R164, R152.reuse, R164 ;  /* 0x000000a498a47221 */ /* 0x042fe20000010000 */
[----:B------:R-:W-:-:S06]  /*1b360*/  F2FP.BF16.F32.PACK_AB R199, R152, R199 ;  /* 0x000000c798c7723e */ /* 0x000fcc00000010ff */
[----:B------:R-:W1:Y:S01]  /*1b370*/  MUFU.EX2 R195, R195 ;  /* 0x000000c300c37308 */ /* 0x000e620000000800 */
[----:B--2---:R-:W-:Y:S01]  /*1b380*/  FADD.FTZ R165, R193, R164 ;  /* 0x000000a4c1a57221 */ /* 0x004fe20000010000 */
[----:B------:R-:W-:Y:S01]  /*1b390*/  FADD.FTZ R164, R154, R166 ;  /* 0x000000a69aa47221 */ /* 0x000fe20000010000 */
[----:B0-----:R-:W-:-:S03]  /*1b3a0*/  FFMA.FTZ R163, R175, R2, -R161 ;  /* 0x00000002afa37223 */ /* 0x001fc600000108a1 */
[----:B------:R-:W-:Y:S01]  /*1b3b0*/  FADD.FTZ R164, R194, R164 ;  /* 0x000000a4c2a47221 */ /* 0x000fe20000010000 */
[----:B------:R-:W-:Y:S01]  /*1b3c0*/  F2FP.BF16.F32.PACK_AB R194, R155, R194 ;  /* 0x000000c29bc2723e */ /* 0x000fe200000010ff */
[----:B------:R-:W0:Y:S01]  /*1b3d0*/  MUFU.EX2 R188, R188 ;  /* 0x000000bc00bc7308 */ /* 0x000e220000000800 */
[----:B---3--:R-:W-:Y:S01]  /*1b3e0*/  FADD.FTZ R165, R153, R165 ;  /* 0x000000a599a57221 */ /* 0x008fe20000010000 */
[----:B------:R-:W-:Y:S01]  /*1b3f0*/  FADD.FTZ R166, R155, R164 ;  /* 0x000000a49ba67221 */ /* 0x000fe20000010000 */
[----:B------:R-:W-:-:S05]  /*1b400*/  F2FP.BF16.F32.PACK_AB R193, R153, R193 ;  /* 0x000000c199c1723e */ /* 0x000fca00000010ff */
[----:B------:R-:W-:Y:S01]  /*1b410*/  MUFU.EX2 R189, R189 ;  /* 0x000000bd00bd7308 */ /* 0x000fe20000000800 */
[----:B-1----:R-:W-:-:S07]  /*1b420*/  FADD.FTZ R165, R195, R165 ;  /* 0x000000a5c3a57221 */ /* 0x002fce0000010000 */
[----:B------:R-:W-:Y:S01]  /*1b430*/  MUFU.EX2 R162, R162 ;  /* 0x000000a200a27308 */ /* 0x000fe20000000800 */
[----:B0-----:R-:W-:Y:S01]  /*1b440*/  FADD.FTZ R166, R188, R166 ;  /* 0x000000a6bca67221 */ /* 0x001fe20000010000 */
[----:B------:R-:W-:-:S03]  /*1b450*/  F2FP.BF16.F32.PACK_AB R188, R157, R188 ;  /* 0x000000bc9dbc723e */ /* 0x000fc600000010ff */
[----:B------:R-:W-:-:S03]  /*1b460*/  FADD.FTZ R166, R157, R166 ;  /* 0x000000a69da67221 */ /* 0x000fc60000010000 */
[----:B------:R-:W0:Y:S08]  /*1b470*/  MUFU.EX2 R190, R190 ;  /* 0x000000be00be7308 */ /* 0x000e300000000800 */
[----:B------:R-:W-:Y:S08]  /*1b480*/  MUFU.EX2 R191, R191 ;  /* 0x000000bf00bf7308 */ /* 0x000ff00000000800 */
[----:B------:R-:W-:Y:S01]  /*1b490*/  MUFU.EX2 R163, R163 ;  /* 0x000000a300a37308 */ /* 0x000fe20000000800 */
[----:B0-----:R-:W-:Y:S01]  /*1b4a0*/  FADD.FTZ R166, R190, R166 ;  /* 0x000000a6bea67221 */ /* 0x001fe20000010000 */
[----:B------:R-:W-:-:S03]  /*1b4b0*/  F2FP.BF16.F32.PACK_AB R190, R158, R190 ;  /* 0x000000be9ebe723e */ /* 0x000fc600000010ff */
[----:B------:R-:W-:-:S03]  /*1b4c0*/  FADD.FTZ R166, R158, R166 ;  /* 0x000000a69ea67221 */ /* 0x000fc60000010000 */
[----:B------:R-:W-:Y:S08]  /*1b4d0*/  MUFU.EX2 R178, R178 ;  /* 0x000000b200b27308 */ /* 0x000ff00000000800 */
[----:B------:R-:W-:Y:S01]  /*1b4e0*/  MUFU.EX2 R179, R179 ;  /* 0x000000b300b37308 */ /* 0x000fe20000000800 */
[----:B------:R-:W-:Y:S02]  /*1b4f0*/  WARPGROUP.DEPBAR.LE gsb0, 0x0 ;  /* 0x00008000000079c5 */ /* 0x000fe40000010000 */
[----:B------:R0:W-:Y:S01]  /*1b500*/  @!P1 SYNCS.ARRIVE.TRANS64.RED.A1T0 RZ, [R156+URZ], RZ ;  /* 0x000000ff9cff99a7 */ /* 0x0001e2000810043f */
[-C--:B------:R-:W-:Y:S01]  /*1b510*/  FFMA.FTZ R184, R169, R2.reuse, -R181 ;  /* 0x00000002a9b87223 */ /* 0x080fe200000108b5 */
[-C--:B------:R-:W-:Y:S01]  /*1b520*/  FFMA.FTZ R185, R177, R2.reuse, -R161 ;  /* 0x00000002b1b97223 */ /* 0x080fe200000108a1 */
[----:B------:R-:W-:-:S04]  /*1b530*/  FFMA.FTZ R186, R172, R2, -R181 ;  /* 0x00000002acba7223 */ /* 0x000fc800000108b5 */
[----:B------:R-:W1:Y:S01]  /*1b540*/  MUFU.EX2 R184, R184 ;  /* 0x000000b800b87308 */ /* 0x000e620000000800 */
[-CC-:B0-----:R-:W-:Y:S01]  /*1b550*/  FFMA.FTZ R156, R167, R2.reuse, -R161.reuse ;  /* 0x00000002a79c7223 */ /* 0x181fe200000108a1 */
[----:B------:R-:W-:Y:S01]  /*1b560*/  FFMA.FTZ R161, R180, R2, -R161 ;  /* 0x00000002b4a17223 */ /* 0x000fe200000108a1 */
[----:B------:R0:W-:Y:S05]  /*1b570*/  @!P1 SYNCS.ARRIVE.TRANS64.RED.A1T0 RZ, [R232+URZ], RZ ;  /* 0x000000ffe8ff99a7 */ /* 0x0001ea000810043f */
[----:B------:R-:W2:Y:S01]  /*1b580*/  MUFU.EX2 R156, R156 ;  /* 0x0000009c009c7308 */ /* 0x000ea20000000800 */
[----:B0-----:R-:W-:-:S07]  /*1b590*/  IMAD.MOV.U32 R232, RZ, RZ, R218 ;  /* 0x000000ffffe87224 */ /* 0x001fce00078e00da */
[----:B------:R-:W-:Y:S01]  /*1b5a0*/  MUFU.EX2 R185, R185 ;  /* 0x000000b900b97308 */ /* 0x000fe20000000800 */
[----:B-1----:R-:W-:Y:S01]  /*1b5b0*/  FADD.FTZ R166, R184, R166 ;  /* 0x000000a6b8a67221 */ /* 0x002fe20000010000 */
[----:B------:R-:W-:-:S03]  /*1b5c0*/  F2FP.BF16.F32.PACK_AB R184, R159, R184 ;  /* 0x000000b89fb8723e */ /* 0x000fc600000010ff */
[----:B------:R-:W-:-:S03]  /*1b5d0*/  FADD.FTZ R166, R159, R166 ;  /* 0x000000a69fa67221 */ /* 0x000fc60000010000 */
[----:B------:R-:W0:Y:S01]  /*1b5e0*/  MUFU.EX2 R186, R186 ;  /* 0x000000ba00ba7308 */ /* 0x000e220000000800 */
[C---:B--2---:R-:W-:Y:S01]  /*1b5f0*/  FADD.FTZ R164, R156.reuse, R165 ;  /* 0x000000a59ca47221 */ /* 0x044fe20000010000 */
[----:B------:R-:W-:-:S03]  /*1b600*/  F2FP.BF16.F32.PACK_AB R195, R156, R195 ;  /* 0x000000c39cc3723e */ /* 0x000fc600000010ff */
[----:B------:R-:W-:Y:S01]  /*1b610*/  FADD.FTZ R164, R189, R164 ;  /* 0x000000a4bda47221 */ /* 0x000fe20000010000 */
[C---:B------:R-:W-:Y:S02]  /*1b620*/  F2FP.BF16.F32.PACK_AB R189, R162.reuse, R189 ;  /* 0x000000bda2bd723e */ /* 0x040fe400000010ff */
[----:B------:R-:W1:Y:S01]  /*1b630*/  MUFU.EX2 R161, R161 ;  /* 0x000000a100a17308 */ /* 0x000e620000000800 */
[----:B------:R-:W-:-:S04]  /*1b640*/  FADD.FTZ R164, R162, R164 ;  /* 0x000000a4a2a47221 */ /* 0x000fc80000010000 */
[----:B------:R-:W-:Y:S01]  /*1b650*/  FADD.FTZ R164, R191, R164 ;  /* 0x000000a4bfa47221 */ /* 0x000fe20000010000 */
[----:B------:R-:W-:-:S03]  /*1b660*/  F2FP.BF16.F32.PACK_AB R191, R163, R191 ;  /* 0x000000bfa3bf723e */ /* 0x000fc600000010ff */
[----:B------:R-:W-:Y:S01]  /*1b670*/  FADD.FTZ R164, R163, R164 ;  /* 0x000000a4a3a47221 */ /* 0x000fe20000010000 */
[----:B0-----:R-:W-:Y:S01]  /*1b680*/  FADD.FTZ R166, R186, R166 ;  /* 0x000000a6baa67221 */ /* 0x001fe20000010000 */
[----:B------:R-:W-:Y:S02]  /*1b690*/  F2FP.BF16.F32.PACK_AB R186, R160, R186 ;  /* 0x000000baa0ba723e */ /* 0x000fe400000010ff */
[----:B------:R-:W-:Y:S01]  /*1b6a0*/  FADD.FTZ R164, R185, R164 ;  /* 0x000000a4b9a47221 */ /* 0x000fe20000010000 */
[----:B------:R-:W-:Y:S01]  /*1b6b0*/  F2FP.BF16.F32.PACK_AB R185, R178, R185 ;  /* 0x000000b9b2b9723e */ /* 0x000fe200000010ff */
[----:B------:R-:W-:Y:S02]  /*1b6c0*/  FADD.FTZ R227, R160, R166 ;  /* 0x000000a6a0e37221 */ /* 0x000fe40000010000 */
[----:B------:R-:W-:Y:S01]  /*1b6d0*/  FADD.FTZ R164, R178, R164 ;  /* 0x000000a4b2a47221 */ /* 0x000fe20000010000 */
[----:B-1----:R-:W-:-:S03]  /*1b6e0*/  F2FP.BF16.F32.PACK_AB R187, R161, R179 ;  /* 0x000000b3a1bb723e */ /* 0x002fc600000010ff */
[----:B------:R-:W-:-:S04]  /*1b6f0*/  FADD.FTZ R164, R179, R164 ;  /* 0x000000a4b3a47221 */ /* 0x000fc80000010000 */
[----:B------:R-:W-:Y:S01]  /*1b700*/  FADD.FTZ R226, R161, R164 ;  /* 0x000000a4a1e27221 */ /* 0x000fe20000010000 */
[----:B------:R-:W-:Y:S06]  /*1b710*/  @P2 BRA `(.L_x_1603) ;  /* 0xffffffdc00082947 */ /* 0x000fec000383ffff */
[----:B------:R-:W-:Y:S05]  /*1b720*/  BSYNC B1 ;  /* 0x0000000000017941 */ /* 0x000fea0003800000 */
.L_x_1592:
[----:B------:R-:W-:-:S07]  /*1b730*/  IMAD.MOV.U32 R5, RZ, RZ, R231 ;  /* 0x000000ffff057224 */ /* 0x000fce00078e00e7 */
.L_x_1591:
[----:B------:R-:W-:Y:S05]  /*1b740*/  BSYNC B0 ;  /* 0x0000000000007941 */ /* 0x000fea0003800000 */
.L_x_1590:
[----:B------:R-:W2:Y:S01]  /*1b750*/  LDL R152, [R1+0x50] ;  /* 0x0000500001987983 */ /* 0x000ea20000100800 */
[----:B------:R-:W-:Y:S01]  /*1b760*/  BSSY B0, `(.L_x_1604) ;  /* 0x00002f8000007945 */ /* 0x000fe20003800000 */
[----:B--2---:R-:W-:-:S13]  /*1b770*/  ISETP.GE.AND P2, PT, R5, R152, PT ;  /* 0x000000980500720c */ /* 0x004fda0003f46270 */
[----:B------:R-:W-:Y:S05]  /*1b780*/  @!P2 BRA `(.L_x_1605) ;  /* 0x0000002c00d4a947 */ /* 0x000fea0003800000 */
[----:B------:R-:W2:Y:S04]  /*1b790*/  LDL R153, [R1+0x54] ;  /* 0x0000540001997983 */ /* 0x000ea80000100800 */
[----:B------:R-:W2:Y:S01]  /*1b7a0*/  LDL R152, [R1+0x4] ;  /* 0x0000040001987983 */ /* 0x000ea20000100800 */
[----:B------:R-:W-:Y:S02]  /*1b7b0*/  IMAD.MOV.U32 R229, RZ, RZ, R4 ;  /* 0x000000ffffe57224 */ /* 0x000fe400078e0004 */
[----:B------:R-:W-:Y:S02]  /*1b7c0*/  IMAD.MOV.U32 R230, RZ, RZ, R3 ;  /* 0x000000ffffe67224 */ /* 0x000fe400078e0003 */
[----:B------:R-:W-:Y:S02]  /*1b7d0*/  IMAD.MOV.U32 R235, RZ, RZ, R218 ;  /* 0x000000ffffeb7224 */ /* 0x000fe400078e00da */
[----:B------:R-:W-:-:S02]  /*1b7e0*/  IMAD.MOV.U32 R232, RZ, RZ, R22 ;  /* 0x000000ffffe87224 */ /* 0x000fc400078e0016 */
[----:B--2---:R-:W-:-:S04]  /*1b7f0*/  IMAD R231, R152, 0x80, R153 ;  /* 0x0000008098e77824 */ /* 0x004fc800078e0299 */
[----:B------:R-:W-:-:S05]  /*1b800*/  VIADD R231, R231, 0x8 ;  /* 0x00000008e7e77836 */ /* 0x000fca0000000000 */
[----:B------:R-:W-:-:S07]  /*1b810*/  IADD3 R231, R231, R219, -R224 ;  /* 0x000000dbe7e77210 */ /* 0x000fce0007ffe8e0 */
.L_x_1624:
[----:B------:R-:W-:-:S05]  /*1b820*/  VIADD R2, R232, 0x1 ;  /* 0x00000001e8027836 */ /* 0x000fca0000000000 */
[----:B------:R-:W-:-:S04]  /*1b830*/  ISETP.NE.AND P2, PT, R2, 0x2, PT ;  /* 0x000000020200780c */ /* 0x000fc80003f45270 */
[----:B------:R-:W-:Y:S02]  /*1b840*/  SEL R2, R2, RZ, P2 ;  /* 0x000000ff02027207 */ /* 0x000fe40001000000 */
[----:B------:R-:W-:-:S03]  /*1b850*/  SEL R218, RZ, 0x1, P2 ;  /* 0x00000001ffda7807 */ /* 0x000fc60001000000 */
[----:B------:R-:W-:Y:S01]  /*1b860*/  IMAD.MOV.U32 R22, RZ, RZ, R2 ;  /* 0x000000ffff167224 */ /* 0x000fe200078e0002 */
[----:B------:R-:W-:Y:S01]  /*1b870*/  LOP3.LUT R218, R235, R218, RZ, 0x3c, !PT ;  /* 0x000000daebda7212 */ /* 0x000fe200078e3cff */
[----:B------:R-:W-:Y:S06]  /*1b880*/  @!P0 BRA `(.L_x_1606) ;  /* 0x0000000000048947 */ /* 0x000fec0003800000 */
[----:B------:R-:W-:Y:S01]  /*1b890*/  BPT.TRAP 0x1 ;  /* 0x000000040000795c */ /* 0x000fe20000300000 */
.L_x_1606:
[----:B------:R-:W-:Y:S01]  /*1b8a0*/  IMAD R4, R2, 0x8, R16 ;  /* 0x0000000802047824 */ /* 0x000fe200078e0210 */
[----:B------:R-:W-:-:S04]  /*1b8b0*/  SHF.L.U32 R2, R218, 0x1f, RZ ;  /* 0x0000001fda027819 */ /* 0x000fc800000006ff */
[----:B------:R0:W1:Y:S01]  /*1b8c0*/  SYNCS.PHASECHK.TRANS64.TRYWAIT P2, [R4+URZ+0x30830], R2 ;  /* 0x03083002040075a7 */ /* 0x000062000804017f */
[----:B------:R-:W-:Y:S05]  /*1b8d0*/  @!P0 BRA `(.L_x_1607) ;  /* 0x0000000000048947 */ /* 0x000fea0003800000 */
[----:B------:R-:W-:Y:S01]  /*1b8e0*/  BPT.TRAP 0x1 ;  /* 0x000000040000795c */ /* 0x000fe20000300000 */
.L_x_1607:
        /* <DEDUP_REMOVED lines=8> */
.L_x_1609:
[----:B------:R-:W-:Y:S05]  /*1b970*/  BSYNC B1 ;  /* 0x0000000000017941 */ /* 0x000fea0003800000 */
.L_x_1608:
        /* <DEDUP_REMOVED lines=45> */
[C---:B------:R-:W-:Y:S01]  /*1bc50*/  R2UR UR9, R3.reuse ;  /* 0x00000000030972ca */ /* 0x040fe200000e0000 */
[-C--:B------:R-:W-:Y:S01]  /*1bc60*/  FMUL.FTZ R28, R28, R23.reuse ;  /* 0x000000171c1c7220 */ /* 0x080fe20000410000 */
        /* <DEDUP_REMOVED lines=9> */
[----:B------:R-:W-:Y:S01]  /*1bd00*/  IMAD.MOV.U32 R2, RZ, RZ, R157 ;  /* 0x000000ffff027224 */ /* 0x000fe200078e009d */
[----:B------:R-:W-:Y:S01]  /*1bd10*/  R2UR UR59, R3 ;  /* 0x00000000033b72ca */ /* 0x000fe200000e0000 */
[----:B------:R-:W-:Y:S01]  /*1bd20*/  IMAD.MOV.U32 R3, RZ, RZ, R158 ;  /* 0x000000ffff037224 */ /* 0x000fe200078e009e */
[----:B------:R-:W-:Y:S01]  /*1bd30*/  R2UR UR19, R153 ;  /* 0x00000000991372ca */ /* 0x000fe200000e0000 */
[-C--:B------:R-:W-:Y:S01]  /*1bd40*/  FMUL.FTZ R37, R37, R23.reuse ;  /* 0x0000001725257220 */ /* 0x080fe20000410000 */
[C---:B------:R-:W-:Y:S01]  /*1bd50*/  R2UR UR23, R155.reuse ;  /* 0x000000009b1772ca */ /* 0x040fe200000e0000 */
        /* <DEDUP_REMOVED lines=209> */
.L_x_1611:
[----:B------:R-:W-:Y:S01]  /*1ca70*/  SHF.L.U32 R2, R235, 0x1f, RZ ;  /* 0x0000001feb027819 */ /* 0x000fe200000006ff */
[----:B------:R-:W-:-:S04]  /*1ca80*/  IMAD R0, R232, 0x8, R16 ;  /* 0x00000008e8007824 */ /* 0x000fc800078e0210 */
[----:B------:R0:W1:Y:S01]  /*1ca90*/  SYNCS.PHASECHK.TRANS64.TRYWAIT P2, [R0+URZ+0x30850], R2 ;  /* 0x03085002000075a7 */ /* 0x000062000804017f */
[----:B------:R-:W-:Y:S05]  /*1caa0*/  @!P0 BRA `(.L_x_1612) ;  /* 0x0000000000048947 */ /* 0x000fea0003800000 */
[----:B------:R-:W-:Y:S01]  /*1cab0*/  BPT.TRAP 0x1 ;  /* 0x000000040000795c */ /* 0x000fe20000300000 */
.L_x_1612:
[----:B------:R-:W-:Y:S04]  /*1cac0*/  BSSY B1, `(.L_x_1613) ;  /* 0x0000004000017945 */ /* 0x000fe80003800000 */
[----:B-1----:R-:W-:Y:S05]  /*1cad0*/  @P2 BRA `(.L_x_1614) ;  /* 0x0000000000082947 */ /* 0x002fea0003800000 */
[----:B------:R-:W1:Y:S02]  /*1cae0*/  SYNCS.PHASECHK.TRANS64.TRYWAIT P2, [R0+URZ+0x30850], R2 ;  /* 0x03085002000075a7 */ /* 0x000e64000804017f */
[----:B-1----:R-:W-:Y:S05]  /*1caf0*/  @!P2 BRA `(.L_x_1615) ;  /* 0x000000e00040a947 */ /* 0x002fea0003800000 */
.L_x_1614:
[----:B------:R-:W-:Y:S05]  /*1cb00*/  BSYNC B1 ;  /* 0x0000000000017941 */ /* 0x000fea0003800000 */
.L_x_1613:
[----:B01----:R-:W-:Y:S01]  /*1cb10*/  VIADD R2, R16, 0x400 ;  /* 0x0000040010027836 */ /* 0x003fe20000000000 */
[----:B------:R-:W2:Y:S01]  /*1cb20*/  LDL R23, [R1+0x24] ;  /* 0x0000240001177983 */ /* 0x000ea20000100800 */
[----:B------:R-:W-:Y:S01]  /*1cb30*/  IMAD.MOV.U32 R3, RZ, RZ, 0x40000040 ;  /* 0x40000040ff037424 */ /* 0x000fe200078e00ff */
[----:B------:R-:W-:Y:S01]  /*1cb40*/  WARPGROUP.ARRIVE ;  /* 0x00000000000079c5 */ /* 0x000fe20000000000 */
[----:B------:R-:W-:Y:S01]  /*1cb50*/  ULDC UR8, c[0x0][0x9d8] ;  /* 0x0002760000087ab9 */ /* 0x000fe20000000800 */
[----:B------:R-:W-:Y:S01]  /*1cb60*/  SHF.R.U32.HI R2, RZ, 0x4, R2 ;  /* 0x00000004ff027819 */ /* 0x000fe20000011602 */
[----:B------:R-:W3:Y:S01]  /*1cb70*/  LDL R235, [R1+0x4] ;  /* 0x0000040001eb7983 */ /* 0x000ee20000100800 */
[----:B------:R-:W-:Y:S01]  /*1cb80*/  @!P1 VIADD R4, R4, 0x30840 ;  /* 0x0003084004049836 */ /* 0x000fe20000000000 */
[----:B------:R-:W-:Y:S01]  /*1cb90*/  ULDC UR5, c[0x0][0x9e0] ;  /* 0x0002780000057ab9 */ /* 0x000fe20000000800 */
[----:B------:R-:W-:-:S04]  /*1cba0*/  LOP3.LUT R2, R2, 0x3fff, RZ, 0xc0, !PT ;  /* 0x00003fff02027812 */ /* 0x000fc800078ec0ff */
[----:B------:R-:W-:-:S05]  /*1cbb0*/  LOP3.LUT R2, R2, 0x2000000, RZ, 0xfc, !PT ;  /* 0x0200000002027812 */ /* 0x000fca00078efcff */
[----:B------:R-:W-:Y:S01]  /*1cbc0*/  IMAD R2, R232, 0x800, R2 ;  /* 0x00000800e8027824 */ /* 0x000fe200078e0202 */
[----:B------:R-:W-:Y:S01]  /*1cbd0*/  R2UR UR7, R3 ;  /* 0x00000000030772ca */ /* 0x000fe200000e0000 */
[----:B------:R-:W3:Y:S03]  /*1cbe0*/  LDL R232, [R1+0x54] ;  /* 0x0000540001e87983 */ /* 0x000ee60000100800 */
[----:B------:R-:W-:-:S13]  /*1cbf0*/  R2UR UR6, R2 ;  /* 0x00000000020672ca */ /* 0x000fda00000e0000 */
[----:B------:R-:W-:Y:S01]  /*1cc00*/  HGMMA.64x256x16.F32.BF16 R24, R196, gdesc[UR4].tnspB, R24, gsb0 ;  /* 0x43e00004c4187df0 */ /* 0x000fe20008001818 */
[----:B--2---:R-:W-:Y:S02]  /*1cc10*/  R2UR UR4, R23 ;  /* 0x00000000170472ca */ /* 0x004fe400000e0000 */
[----:B------:R-:W-:Y:S02]  /*1cc20*/  WARPGROUP.DEPBAR.LE gsb0, 0x0 ;  /* 0x00008000000079c5 */ /* 0x000fe40000010000 */
[----:B------:R-:W-:Y:S02]  /*1cc30*/  VIADD R196, R2, 0x80 ;  /* 0x0000008002c47836 */ /* 0x000fe40000000000 */
[----:B------:R-:W-:-:S03]  /*1cc40*/  IMAD.MOV.U32 R197, RZ, RZ, 0x40000040 ;  /* 0x40000040ffc57424 */ /* 0x000fc600078e00ff */
[----:B------:R-:W-:Y:S02]  /*1cc50*/  R2UR UR6, R196 ;  /* 0x00000000c40672ca */ /* 0x000fe400000e0000 */
[----:B------:R-:W-:Y:S01]  /*1cc60*/  R2UR UR7, R197 ;  /* 0x00000000c50772ca */ /* 0x000fe200000e0000 */
[----:B------:R-:W-:-:S15]  /*1cc70*/  WARPGROUP.ARRIVE ;  /* 0x00000000000079c5 */ /* 0x000fde0000000000 */
[----:B------:R-:W-:Y:S01]  /*1cc80*/  HGMMA.64x256x16.F32.BF16 R24, R192, gdesc[UR4].tnspB, R24, gsb0 ;  /* 0x43e00004c0187df0 */ /* 0x000fe20008001818 */
[----:B------:R-:W-:Y:S02]  /*1cc90*/  IMAD.MOV.U32 R3, RZ, RZ, 0x40000040 ;  /* 0x40000040ff037424 */ /* 0x000fe400078e00ff */
[----:B------:R-:W-:Y:S02]  /*1cca0*/  WARPGROUP.DEPBAR.LE gsb0, 0x0 ;  /* 0x00008000000079c5 */ /* 0x000fe40000010000 */
[----:B------:R-:W-:Y:S02]  /*1ccb0*/  VIADD R192, R2, 0x100 ;  /* 0x0000010002c07836 */ /* 0x000fe40000000000 */
[----:B------:R-:W-:-:S03]  /*1ccc0*/  IMAD.MOV.U32 R193, RZ, RZ, 0x40000040 ;  /* 0x40000040ffc17424 */ /* 0x000fc600078e00ff */
[----:B------:R-:W-:Y:S02]  /*1ccd0*/  R2UR UR6, R192 ;  /* 0x00000000c00672ca */ /* 0x000fe400000e0000 */
[----:B------:R-:W-:Y:S01]  /*1cce0*/  R2UR UR7, R193 ;  /* 0x00000000c10772ca */ /* 0x000fe200000e0000 */
[----:B------:R-:W-:-:S15]  /*1ccf0*/  WARPGROUP.ARRIVE ;  /* 0x00000000000079c5 */ /* 0x000fde0000000000 */
[----:B------:R-:W-:Y:S01]  /*1cd00*/  HGMMA.64x256x16.F32.BF16 R24, R188, gdesc[UR4].tnspB, R24, gsb0 ;  /* 0x43e00004bc187df0 */ /* 0x000fe20008001818 */
[----:B------:R-:W-:Y:S01]  /*1cd10*/  VIADD R2, R2, 0x180 ;  /* 0x0000018002027836 */ /* 0x000fe20000000000 */
[----:B------:R-:W-:-:S04]  /*1cd20*/  R2UR UR7, R3 ;  /* 0x00000000030772ca */ /* 0x000fc800000e0000 */
[----:B------:R-:W-:Y:S01]  /*1cd30*/  R2UR UR6, R2 ;  /* 0x00000000020672ca */ /* 0x000fe200000e0000 */
[----:B------:R-:W-:Y:S01]  /*1cd40*/  FMUL.FTZ R3, R153, UR8 ;  /* 0x0000000899037c20 */ /* 0x000fe20008410000 */
[----:B------:R-:W-:Y:S01]  /*1cd50*/  FMUL.FTZ R23, R155, UR8 ;  /* 0x000000089b177c20 */ /* 0x000fe20008410000 */
[----:B------:R-:W-:Y:S01]  /*1cd60*/  FMUL.FTZ R153, R158, UR8 ;  /* 0x000000089e997c20 */ /* 0x000fe20008410000 */
[----:B------:R-:W-:Y:S01]  /*1cd70*/  FMUL.FTZ R155, R159, UR8 ;  /* 0x000000089f9b7c20 */ /* 0x000fe20008410000 */
[----:B------:R-:W-:Y:S01]  /*1cd80*/  @!P1 PRMT R4, RZ, 0x654, R4 ;  /* 0x00000654ff049816 */ /* 0x000fe20000000004 */
        /* <DEDUP_REMOVED lines=18> */
[----:B------:R-:W1:Y:S08]  /*1ceb0*/  MUFU.TANH R3, R3 ;  /* 0x0000000300037308 */ /* 0x000e700000002400 */
[----:B------:R-:W2:Y:S08]  /*1cec0*/  MUFU.TANH R152, R152 ;  /* 0x0000009800987308 */ /* 0x000eb00000002400 */
[----:B------:R-:W4:Y:S08]  /*1ced0*/  MUFU.TANH R23, R23 ;  /* 0x0000001700177308 */ /* 0x000f300000002400 */
[----:B------:R-:W0:Y:S08]  /*1cee0*/  MUFU.TANH R154, R154 ;  /* 0x0000009a009a7308 */ /* 0x000e300000002400 */
[----:B------:R-:W0:Y:S08]  /*1cef0*/  MUFU.TANH R153, R153 ;  /* 0x0000009900997308 */ /* 0x000e300000002400 */
[----:B------:R-:W0:Y:S01]  /*1cf00*/  MUFU.TANH R155, R155 ;  /* 0x0000009b009b7308 */ /* 0x000e220000002400 */
[----:B------:R-:W-:-:S02]  /*1cf10*/  WARPGROUP.DEPBAR.LE gsb0, 0x0 ;  /* 0x00008000000079c5 */ /* 0x000fc40000010000 */
[----:B------:R-:W-:-:S06]  /*1cf20*/  WARPGROUP.ARRIVE ;  /* 0x00000000000079c5 */ /* 0x000fcc0000000000 */
[----:B------:R-:W-:Y:S01]  /*1cf30*/  HGMMA.64x256x16.F32.BF16 R24, R184, gdesc[UR4].tnspB, R24, gsb0 ;  /* 0x43e00004b8187df0 */ /* 0x000fe20008001818 */
        /* <DEDUP_REMOVED lines=14> */
[----:B---3--:R-:W-:Y:S01]  /*1d020*/  IMAD R180, R235, 0x80, R232 ;  /* 0x00000080ebb47824 */ /* 0x008fe200078e02e8 */
[----:B------:R-:W-:-:S02]  /*1d030*/  WARPGROUP.DEPBAR.LE gsb0, 0x0 ;  /* 0x00008000000079c5 */ /* 0x000fc40000010000 */
[----:B------:R-:W-:Y:S01]  /*1d040*/  FMUL.FTZ R185, R161, UR8 ;  /* 0x00000008a1b97c20 */ /* 0x000fe20008410000 */
        /* <DEDUP_REMOVED lines=8> */
[----:B------:R3:W-:Y:S01]  /*1d0d0*/  @!P1 SYNCS.ARRIVE.TRANS64.RED.A1T0 RZ, [R4+URZ], RZ ;  /* 0x000000ff04ff99a7 */ /* 0x0007e2000810043f */
[----:B------:R-:W-:Y:S01]  /*1d0e0*/  FMUL.FTZ R184, R157, UR8 ;  /* 0x000000089db87c20 */ /* 0x000fe20008410000 */
[----:B------:R-:W-:Y:S01]  /*1d0f0*/  FMUL.FTZ R179, R181, UR8 ;  /* 0x00000008b5b37c20 */ /* 0x000fe20008410000 */
[----:B------:R-:W-:Y:S01]  /*1d100*/  IADD3 R156, R219, 0x1, -R177 ;  /* 0x00000001db9c7810 */ /* 0x000fe20007ffe8b1 */
[----:B---3--:R-:W-:-:S04]  /*1d110*/  FMUL.FTZ R4, R182, UR8 ;  /* 0x00000008b6047c20 */ /* 0x008fc80008410000 */
[----:B------:R-:W-:Y:S01]  /*1d120*/  IMAD.IADD R156, R156, 0x1, -R224 ;  /* 0x000000019c9c7824 */ /* 0x000fe200078e0ae0 */
[----:B------:R-:W3:Y:S03]  /*1d130*/  MUFU.TANH R184, R184 ;  /* 0x000000b800b87308 */ /* 0x000ee60000002400 */
[----:B------:R-:W-:-:S05]  /*1d140*/  IMAD R183, R234, -0x2, R156 ;  /* 0xfffffffeeab77824 */ /* 0x000fca00078e029c */
[----:B------:R-:W0:Y:S01]  /*1d150*/  MUFU.TANH R185, R185 ;  /* 0x000000b900b97308 */ /* 0x000e220000002400 */
[----:B------:R-:W-:-:S07]  /*1d160*/  VIADD R187, R183, UR5 ;  /* 0x00000005b7bb7c36 */ /* 0x000fce0008000000 */
        /* <DEDUP_REMOVED lines=9> */
[----:B------:R-:W-:-:S02]  /*1d200*/  VIADD R183, R183, UR4 ;  /* 0x00000004b7b77c36 */ /* 0x000fc40008000000 */
[C---:B------:R-:W-:Y:S02]  /*1d210*/  IMAD.IADD R182, R180.reuse, 0x1, R187 ;  /* 0x00000001b4b67824 */ /* 0x040fe400078e02bb */
[----:B------:R-:W-:Y:S01]  /*1d220*/  IMAD.IADD R181, R180, 0x1, R183 ;  /* 0x00000001b4b57824 */ /* 0x000fe200078e02b7 */
[----:B-1234-:R-:W-:Y:S06]  /*1d230*/  @!P5 BRA `(.L_x_1616) ;  /* 0x000000000064d947 */ /* 0x01efec0003800000 */
[----:B------:R-:W-:Y:S01]  /*1d240*/  IADD3 R189, R180, R219, -R224 ;  /* 0x000000dbb4bd7210 */ /* 0x000fe20007ffe8e0 */
[----:B------:R-:W-:Y:S03]  /*1d250*/  BSSY B1, `(.L_x_1617) ;  /* 0x0000013000017945 */ /* 0x000fe60003800000 */
        /* <DEDUP_REMOVED lines=11> */
.L_x_1618:
[----:B------:R-:W-:Y:S01]  /*1d310*/  ULDC UR4, c[0x0][0x9e4] ;  /* 0x0002790000047ab9 */ /* 0x000fe20000000800 */
[----:B------:R-:W-:Y:S01]  /*1d320*/  IADD3 R189, R180, R219, -R224 ;  /* 0x000000dbb4bd7210 */ /* 0x000fe20007ffe8e0 */
[----:B------:R-:W-:-:S05]  /*1d330*/  IMAD.U32 R188, RZ, RZ, UR4 ;  /* 0x00000004ffbc7e24 */ /* 0x000fca000f8e00ff */
[----:B------:R-:W-:-:S13]  /*1d340*/  ISETP.NE.AND P2, PT, R188, 0x1, PT ;  /* 0x00000001bc00780c */ /* 0x000fda0003f45270 */
[----:B------:R-:W1:Y:S02]  /*1d350*/  @P2 LDC.64 R156, c[0x0][0x9e8] ;  /* 0x00027a00ff9c2b82 */ /* 0x000e640000000a00 */
[----:B-1----:R-:W-:-:S05]  /*1d360*/  @P2 IMAD.HI.U32 R156, R189, R156, RZ ;  /* 0x0000009cbd9c2227 */ /* 0x002fca00078e00ff */
[----:B------:R-:W-:-:S07]  /*1d370*/  @P2 SHF.R.U32.HI R189, RZ, R157, R156 ;  /* 0x0000009dffbd2219 */ /* 0x000fce000001169c */
.L_x_1619:
[----:B------:R-:W-:Y:S05]  /*1d380*/  BSYNC B1 ;  /* 0x0000000000017941 */ /* 0x000fea0003800000 */
.L_x_1617:
[----:B------:R-:W-:-:S04]  /*1d390*/  IMAD R189, R189, R188, -R177 ;  /* 0x000000bcbdbd7224 */ /* 0x000fc800078e0ab1 */
[----:B------:R-:W-:-:S05]  /*1d3a0*/  IMAD R189, R234, -0x2, R189 ;  /* 0xfffffffeeabd7824 */ /* 0x000fca00078e02bd */
[----:B------:R-:W-:Y:S02]  /*1d3b0*/  VIMNMX R181, R181, R189, !PT ;  /* 0x000000bdb5b57248 */ /* 0x000fe40007fe0100 */
[----:B------:R-:W-:-:S07]  /*1d3c0*/  VIADDMNMX R182, R189, R188, R182, PT ;  /* 0x000000bcbdb67246 */ /* 0x000fce00038001b6 */
.L_x_1616:
[----:B------:R-:W-:Y:S02]  /*1d3d0*/  ISETP.GT.AND P2, PT, R5, -0x1, PT ;  /* 0xffffffff0500780c */ /* 0x000fe40003f44270 */
[----:B------:R-:W-:Y:S02]  /*1d3e0*/  IADD3 R187, R187, 0x8, R180 ;  /* 0x00000008bbbb7810 */ /* 0x000fe40007ffe0b4 */
[C---:B------:R-:W-:Y:S02]  /*1d3f0*/  ISETP.GT.AND P3, PT, R181.reuse, RZ, P2 ;  /* 0x000000ffb500720c */ /* 0x040fe40001764270 */
[C---:B------:R-:W-:Y:S02]  /*1d400*/  ISETP.GT.AND P6, PT, R181.reuse, 0x1, P2 ;  /* 0x00000001b500780c */ /* 0x040fe400017c4270 */
[----:B------:R-:W-:Y:S02]  /*1d410*/  ISETP.LT.OR P4, PT, R182, 0x1, P3 ;  /* 0x00000001b600780c */ /* 0x000fe40001f81670 */
[----:B------:R-:W-:-:S02]  /*1d420*/  ISETP.GT.AND P3, PT, R181, 0x8, P2 ;  /* 0x00000008b500780c */ /* 0x000fc40001764270 */
[----:B0-----:R-:W-:Y:S02]  /*1d430*/  FSEL R156, R2, -INF , !P4 ;  /* 0xff800000029c7808 */ /* 0x001fe40006000000 */
        /* <DEDUP_REMOVED lines=48> */
[----:B------:R-:W-:Y:S01]  /*1d740*/  ULDC UR4, c[0x0][0x9e4] ;  /* 0x0002790000047ab9 */ /* 0x000fe20000000800 */
[----:B------:R-:W-:Y:S02]  /*1d750*/  VIADD R180, R180, 0x8 ;  /* 0x00000008b4b47836 */ /* 0x000fe40000000000 */
[----:B------:R-:W-:-:S03]  /*1d760*/  IMAD.U32 R181, RZ, RZ, UR4 ;  /* 0x00000004ffb57e24 */ /* 0x000fc6000f8e00ff */
[----:B------:R-:W-:Y:S02]  /*1d770*/  IADD3 R180, R180, R219, -R224 ;  /* 0x000000dbb4b47210 */ /* 0x000fe40007ffe8e0 */
[----:B------:R-:W-:Y:S02]  /*1d780*/  ISETP.NE.AND P3, PT, R181, 0x1, PT ;  /* 0x00000001b500780c */ /* 0x000fe40003f65270 */
[----:B------:R-:W-:-:S11]  /*1d790*/  LOP3.LUT R180, RZ, R180, RZ, 0x33, !PT ;  /* 0x000000b4ffb47212 */ /* 0x000fd600078e33ff */
[----:B------:R-:W0:Y:S02]  /*1d7a0*/  @P3 LDC.64 R2, c[0x0][0x9e8] ;  /* 0x00027a00ff023b82 */ /* 0x000e240000000a00 */
[----:B0-----:R-:W-:-:S05]  /*1d7b0*/  @P3 IMAD.HI.U32 R2, R180, R2, RZ ;  /* 0x00000002b4023227 */ /* 0x001fca00078e00ff */
[----:B------:R-:W-:-:S04]  /*1d7c0*/  @P3 SHF.R.U32.HI R180, RZ, R3, R2 ;  /* 0x00000003ffb43219 */ /* 0x000fc80000011602 */
[----:B------:R-:W-:Y:S01]  /*1d7d0*/  LOP3.LUT R180, RZ, R180, RZ, 0x33, !PT ;  /* 0x000000b4ffb47212 */ /* 0x000fe200078e33ff */
[----:B------:R-:W-:Y:S06]  /*1d7e0*/  BRA `(.L_x_1623) ;  /* 0x00000000001c7947 */ /* 0x000fec0003800000 */
.L_x_1622:
[----:B------:R-:W-:Y:S01]  /*1d7f0*/  ULDC UR4, c[0x0][0x9e4] ;  /* 0x0002790000047ab9 */ /* 0x000fe20000000800 */
[----:B------:R-:W-:Y:S02]  /*1d800*/  IMAD.MOV.U32 R180, RZ, RZ, R231 ;  /* 0x000000ffffb47224 */ /* 0x000fe400078e00e7 */
[----:B------:R-:W-:-:S05]  /*1d810*/  IMAD.U32 R181, RZ, RZ, UR4 ;  /* 0x00000004ffb57e24 */ /* 0x000fca000f8e00ff */
[----:B------:R-:W-:-:S13]  /*1d820*/  ISETP.NE.AND P3, PT, R181, 0x1, PT ;  /* 0x00000001b500780c */ /* 0x000fda0003f65270 */
[----:B------:R-:W0:Y:S02]  /*1d830*/  @P3 LDC.64 R2, c[0x0][0x9e8] ;  /* 0x00027a00ff023b82 */ /* 0x000e240000000a00 */
[----:B0-----:R-:W-:-:S05]  /*1d840*/  @P3 IMAD.HI.U32 R2, R231, R2, RZ ;  /* 0x00000002e7023227 */ /* 0x001fca00078e00ff */
[----:B------:R-:W-:-:S07]  /*1d850*/  @P3 SHF.R.U32.HI R180, RZ, R3, R2 ;  /* 0x00000003ffb43219 */ /* 0x000fce0000011602 */
.L_x_1623:
[----:B------:R-:W-:Y:S05]  /*1d860*/  BSYNC B1 ;  /* 0x0000000000017941 */ /* 0x000fea0003800000 */
.L_x_1621:
[----:B------:R-:W-:-:S04]  /*1d870*/  IMAD R177, R180, R181, -R177 ;  /* 0x000000b5b4b17224 */ /* 0x000fc800078e0ab1 */
[----:B------:R-:W-:-:S05]  /*1d880*/  IMAD R177, R234, -0x2, R177 ;  /* 0xfffffffeeab17824 */ /* 0x000fca00078e02b1 */
[----:B------:R-:W-:Y:S02]  /*1d890*/  VIMNMX R183, R183, R177, !PT ;  /* 0x000000b1b7b77248 */ /* 0x000fe40007fe0100 */
[----:B------:R-:W-:-:S07]  /*1d8a0*/  VIADDMNMX R187, R177, R181, R187, PT ;  /* 0x000000b5b1bb7246 */ /* 0x000fce00038001bb */
.L_x_1620:
[----:B------:R-:W-:Y:S01]  /*1d8b0*/  @!P1 VIADD R0, R0, 0x30860 ;  /* 0x0003086000009836 */ /* 0x000fe20000000000 */
[----:B------:R-:W2:Y:S01]  /*1d8c0*/  LDL R181, [R1+0x50] ;  /* 0x0000500001b57983 */ /* 0x000ea20000100800 */
[----:B------:R-:W-:Y:S01]  /*1d8d0*/  ULDC UR4, c[0x0][0x988] ;  /* 0x0002620000047ab9 */ /* 0x000fe20000000800 */
[----:B------:R-:W-:Y:S01]  /*1d8e0*/  ISETP.GT.AND P6, PT, R183, 0x9, P2 ;  /* 0x00000009b700780c */ /* 0x000fe200017c4270 */
[----:B------:R-:W-:Y:S01]  /*1d8f0*/  IMAD.MOV.U32 R235, RZ, RZ, R218 ;  /* 0x000000ffffeb7224 */ /* 0x000fe200078e00da */
[----:B------:R-:W-:Y:S01]  /*1d900*/  @!P1 PRMT R0, RZ, 0x654, R0 ;  /* 0x00000654ff009816 */ /* 0x000fe20000000000 */
[----:B------:R-:W-:Y:S01]  /*1d910*/  IMAD.MOV.U32 R232, RZ, RZ, R22 ;  /* 0x000000ffffe87224 */ /* 0x000fe200078e0016 */
[----:B------:R-:W-:Y:S02]  /*1d920*/  ISETP.LT.OR P6, PT, R187, 0xa, P6 ;  /* 0x0000000abb00780c */ /* 0x000fe400037c1670 */
[----:B------:R0:W-:Y:S01]  /*1d930*/  @!P1 SYNCS.ARRIVE.TRANS64.RED.A1T0 RZ, [R0+URZ], RZ ;  /* 0x000000ff00ff99a7 */ /* 0x0001e2000810043f */
[----:B------:R-:W-:-:S02]  /*1d940*/  ISETP.GT.AND P4, PT, R183, 0x1, P2 ;  /* 0x00000001b700780c */ /* 0x000fc40001784270 */
[----:B------:R-:W-:Y:S02]  /*1d950*/  FSEL R155, R155, -INF , !P6 ;  /* 0xff8000009b9b7808 */ /* 0x000fe40007000000 */
[----:B------:R-:W-:Y:S02]  /*1d960*/  ISETP.GT.AND P6, PT, R183, 0x18, P2 ;  /* 0x00000018b700780c */ /* 0x000fe400017c4270 */
[C---:B------:R-:W-:Y:S02]  /*1d970*/  ISETP.LT.OR P4, PT, R187.reuse, 0x2, P4 ;  /* 0x00000002bb00780c */ /* 0x040fe40002781670 */
        /* <DEDUP_REMOVED lines=17> */
[----:B------:R-:W-:Y:S02]  /*1da90*/  ISETP.GT.AND P6, PT, R183, 0x38, P2 ;  /* 0x00000038b700780c */ /* 0x000fe400017c4270 */
[----:B------:R-:W-:Y:S02]  /*1daa0*/  FMNMX.FTZ R0, R169, R0, !PT ;  /* 0x00000000a9007209 */ /* 0x000fe40007810000 */
[----:B------:R-:W-:Y:S02]  /*1dab0*/  ISETP.LT.OR P6, PT, R187, 0x39, P6 ;  /* 0x00000039bb00780c */ /* 0x000fe400037c1670 */
        /* <DEDUP_REMOVED lines=10> */
[----:B------:R-:W-:-:S03]  /*1db60*/  IMAD.U32 R2, RZ, RZ, UR4 ;  /* 0x00000004ff027e24 */ /* 0x000fc6000f8e00ff */
[C---:B------:R-:W-:Y:S01]  /*1db70*/  FSETP.NEU.FTZ.AND P3, PT, R3.reuse, -INF , PT ;  /* 0xff8000000300780b */ /* 0x040fe20003f7d000 */
[----:B------:R-:W-:-:S03]  /*1db80*/  FMUL.FTZ R0, R3, R2 ;  /* 0x0000000203007220 */ /* 0x000fc60000410000 */
[----:B------:R-:W-:Y:S02]  /*1db90*/  FSEL R177, R3, RZ, P3 ;  /* 0x000000ff03b17208 */ /* 0x000fe40001800000 */
[----:B------:R-:W-:Y:S02]  /*1dba0*/  FSEL R0, R0, RZ, P3 ;  /* 0x000000ff00007208 */ /* 0x000fe40001800000 */
[----:B------:R-:W-:Y:S01]  /*1dbb0*/  ISETP.GT.AND P3, PT, R183, 0x8, P2 ;  /* 0x00000008b700780c */ /* 0x000fe20001764270 */
[----:B------:R-:W-:Y:S01]  /*1dbc0*/  FADD.FTZ R177, -R177, R230 ;  /* 0x000000e6b1b17221 */ /* 0x000fe20000010100 */
[----:B------:R-:W-:Y:S02]  /*1dbd0*/  IMAD.MOV.U32 R230, RZ, RZ, R3 ;  /* 0x000000ffffe67224 */ /* 0x000fe400078e0003 */
[-CC-:B------:R-:W-:Y:S01]  /*1dbe0*/  FFMA.FTZ R156, R156, R2.reuse, -R0.reuse ;  /* 0x000000029c9c7223 */ /* 0x180fe20000010800 */
[-CC-:B------:R-:W-:Y:S01]  /*1dbf0*/  FFMA.FTZ R157, R157, R2.reuse, -R0.reuse ;  /* 0x000000029d9d7223 */ /* 0x180fe20000010800 */
[-C--:B------:R-:W-:Y:S01]  /*1dc00*/  FMUL.FTZ R177, R177, R2.reuse ;  /* 0x00000002b1b17220 */ /* 0x080fe20000410000 */
[-CC-:B------:R-:W-:Y:S01]  /*1dc10*/  FFMA.FTZ R154, R154, R2.reuse, -R0.reuse ;  /* 0x000000029a9a7223 */ /* 0x180fe20000010800 */
        /* <DEDUP_REMOVED lines=12> */
[----:B------:R-:W-:Y:S01]  /*1dce0*/  FFMA.FTZ R0, R179, R2, -R0 ;  /* 0x00000002b3007223 */ /* 0x000fe20000010800 */
[----:B------:R-:W-:Y:S01]  /*1dcf0*/  FSEL R179, R23, -INF , !P4 ;  /* 0xff80000017b37808 */ /* 0x000fe20006000000 */
[----:B------:R-:W-:Y:S01]  /*1dd00*/  MUFU.EX2 R156, R156 ;  /* 0x0000009c009c7308 */ /* 0x000fe20000000800 */
[----:B------:R-:W-:-:S02]  /*1dd10*/  ISETP.LT.OR P3, PT, R187, 0x9, P3 ;  /* 0x00000009bb00780c */ /* 0x000fc40001f61670 */
[----:B------:R-:W-:Y:S02]  /*1dd20*/  ISETP.GT.AND P4, PT, R183, 0x10, P2 ;  /* 0x00000010b700780c */ /* 0x000fe40001784270 */
[----:B------:R-:W-:Y:S02]  /*1dd30*/  FSEL R153, R153, -INF , !P3 ;  /* 0xff80000099997808 */ /* 0x000fe40005800000 */
[----:B------:R-:W-:Y:S01]  /*1dd40*/  ISETP.GT.AND P3, PT, R183, 0x11, P2 ;  /* 0x00000011b700780c */ /* 0x000fe20001764270 */
[----:B------:R-:W0:Y:S01]  /*1dd50*/  MUFU.EX2 R23, R177 ;  /* 0x000000b100177308 */ /* 0x000e220000000800 */
[C---:B------:R-:W-:Y:S02]  /*1dd60*/  ISETP.LT.OR P4, PT, R187.reuse, 0x11, P4 ;  /* 0x00000011bb00780c */ /* 0x040fe40002781670 */
[----:B------:R-:W-:Y:S02]  /*1dd70*/  ISETP.LT.OR P3, PT, R187, 0x12, P3 ;  /* 0x00000012bb00780c */ /* 0x000fe40001f61670 */
[----:B------:R-:W-:-:S02]  /*1dd80*/  FSEL R158, R158, -INF , !P4 ;  /* 0xff8000009e9e7808 */ /* 0x000fc40006000000 */
[C---:B------:R-:W-:Y:S01]  /*1dd90*/  ISETP.GT.AND P4, PT, R183.reuse, 0x19, P2 ;  /* 0x00000019b700780c */ /* 0x040fe20001784270 */
[----:B------:R0:W1:Y:S01]  /*1dda0*/  MUFU.EX2 R196, R157 ;  /* 0x0000009d00c47308 */ /* 0x0000620000000800 */
[----:B------:R-:W-:Y:S02]  /*1ddb0*/  FSEL R160, R160, -INF , !P3 ;  /* 0xff800000a0a07808 */ /* 0x000fe40005800000 */
[----:B------:R-:W-:Y:S02]  /*1ddc0*/  ISETP.GT.AND P3, PT, R183, 0x20, P2 ;  /* 0x00000020b700780c */ /* 0x000fe40001764270 */
[C---:B------:R-:W-:Y:S02]  /*1ddd0*/  ISETP.LT.OR P4, PT, R187.reuse, 0x1a, P4 ;  /* 0x0000001abb00780c */ /* 0x040fe40002781670 */
[----:B------:R-:W-:Y:S01]  /*1dde0*/  ISETP.LT.OR P3, PT, R187, 0x21, P3 ;  /* 0x00000021bb00780c */ /* 0x000fe20001f61670 */
[----:B------:R-:W-:Y:S01]  /*1ddf0*/  MUFU.EX2 R154, R154 ;  /* 0x0000009a009a7308 */ /* 0x000fe20000000800 */
[----:B0-----:R-:W-:Y:S01]  /*1de00*/  FFMA.FTZ R157, R23, R227, R156 ;  /* 0x000000e3179d7223 */ /* 0x001fe2000001009c */
[----:B------:R-:W-:-:S02]  /*1de10*/  FSEL R162, R162, -INF , !P4 ;  /* 0xff800000a2a27808 */ /* 0x000fc40006000000 */
[----:B------:R-:W-:Y:S02]  /*1de20*/  ISETP.GT.AND P4, PT, R183, 0x28, P2 ;  /* 0x00000028b700780c */ /* 0x000fe40001784270 */
[----:B------:R-:W-:Y:S02]  /*1de30*/  FSEL R163, R163, -INF , !P3 ;  /* 0xff800000a3a37808 */ /* 0x000fe40005800000 */
[----:B------:R-:W-:Y:S01]  /*1de40*/  ISETP.GT.AND P3, PT, R183, 0x29, P2 ;  /* 0x00000029b700780c */ /* 0x000fe20001764270 */
[C---:B-1----:R-:W-:Y:S01]  /*1de50*/  FADD.FTZ R157, R196.reuse, R157 ;  /* 0x0000009dc49d7221 */ /* 0x042fe20000010000 */
[----:B------:R-:W-:Y:S01]  /*1de60*/  F2FP.BF16.F32.PACK_AB R196, R196, R156 ;  /* 0x0000009cc4c4723e */ /* 0x000fe200000010ff */
[----:B------:R-:W0:Y:S01]  /*1de70*/  MUFU.EX2 R184, R184 ;  /* 0x000000b800b87308 */ /* 0x000e220000000800 */
[----:B------:R-:W-:Y:S02]  /*1de80*/  FMNMX.FTZ R156, R152, R229, !PT ;  /* 0x000000e5989c7209 */ /* 0x000fe40007810000 */
[----:B------:R-:W-:-:S02]  /*1de90*/  ISETP.LT.OR P4, PT, R187, 0x29, P4 ;  /* 0x00000029bb00780c */ /* 0x000fc40002781670 */
[----:B------:R-:W-:Y:S02]  /*1dea0*/  FMNMX.FTZ R156, R179, R156, !PT ;  /* 0x0000009cb39c7209 */ /* 0x000fe40007810000 */
[----:B------:R-:W-:Y:S01]  /*1deb0*/  ISETP.LT.OR P3, PT, R187, 0x2a, P3 ;  /* 0x0000002abb00780c */ /* 0x000fe20001f61670 */
[----:B------:R-:W-:Y:S01]  /*1dec0*/  MUFU.EX2 R159, R159 ;  /* 0x0000009f009f7308 */ /* 0x000fe20000000800 */
[----:B------:R-:W-:Y:S02]  /*1ded0*/  FMNMX.FTZ R156, R153, R156, !PT ;  /* 0x0000009c999c7209 */ /* 0x000fe40007810000 */
[----:B------:R-:W-:Y:S02]  /*1dee0*/  FSEL R166, R166, -INF , !P4 ;  /* 0xff800000a6a67808 */ /* 0x000fe40006000000 */
[----:B------:R-:W-:Y:S02]  /*1def0*/  FMNMX.FTZ R156, R155, R156, !PT ;  /* 0x0000009c9b9c7209 */ /* 0x000fe40007810000 */
[----:B------:R-:W-:Y:S01]  /*1df00*/  ISETP.GT.AND P4, PT, R183, 0x30, P2 ;  /* 0x00000030b700780c */ /* 0x000fe20001784270 */
[----:B------:R-:W1:Y:S01]  /*1df10*/  MUFU.EX2 R185, R185 ;  /* 0x000000b900b97308 */ /* 0x000e620000000800 */
[----:B------:R-:W-:-:S02]  /*1df20*/  FMNMX.FTZ R156, R158, R156, !PT ;  /* 0x0000009c9e9c7209 */ /* 0x000fc40007810000 */
[----:B------:R-:W-:Y:S02]  /*1df30*/  FSEL R168, R168, -INF , !P3 ;  /* 0xff800000a8a87808 */ /* 0x000fe40005800000 */
[----:B------:R-:W-:Y:S02]  /*1df40*/  FMNMX.FTZ R156, R160, R156, !PT ;  /* 0x0000009ca09c7209 */ /* 0x000fe40007810000 */
[----:B------:R-:W-:Y:S01]  /*1df50*/  ISETP.GT.AND P3, PT, R183, 0x31, P2 ;  /* 0x00000031b700780c */ /* 0x000fe20001764270 */
[----:B------:R-:W-:Y:S01]  /*1df60*/  MUFU.EX2 R186, R186 ;  /* 0x000000ba00ba7308 */ /* 0x000fe20000000800 */
[----:B------:R-:W-:Y:S02]  /*1df70*/  FMNMX.FTZ R156, R161, R156, !PT ;  /* 0x0000009ca19c7209 */ /* 0x000fe40007810000 */
[----:B------:R-:W-:Y:S02]  /*1df80*/  ISETP.LT.OR P4, PT, R187, 0x31, P4 ;  /* 0x00000031bb00780c */ /* 0x000fe40002781670 */
[----:B------:R-:W-:-:S02]  /*1df90*/  FMNMX.FTZ R156, R162, R156, !PT ;  /* 0x0000009ca29c7209 */ /* 0x000fc40007810000 */
[----:B------:R-:W-:Y:S01]  /*1dfa0*/  ISETP.LT.OR P3, PT, R187, 0x32, P3 ;  /* 0x00000032bb00780c */ /* 0x000fe20001f61670 */
[----:B------:R-:W3:Y:S01]  /*1dfb0*/  MUFU.EX2 R165, R165 ;  /* 0x000000a500a57308 */ /* 0x000ee20000000800 */
[----:B------:R-:W-:Y:S02]  /*1dfc0*/  FMNMX.FTZ R156, R163, R156, !PT ;  /* 0x0000009ca39c7209 */ /* 0x000fe40007810000 */
[----:B------:R-:W-:Y:S02]  /*1dfd0*/  FSEL R170, R170, -INF , !P4 ;  /* 0xff800000aaaa7808 */ /* 0x000fe40006000000 */
[----:B------:R-:W-:Y:S02]  /*1dfe0*/  FMNMX.FTZ R156, R164, R156, !PT ;  /* 0x0000009ca49c7209 */ /* 0x000fe40007810000 */
[----:B------:R-:W-:Y:S01]  /*1dff0*/  ISETP.GT.AND P2, PT, R183, 0x39, P2 ;  /* 0x00000039b700780c */ /* 0x000fe20001744270 */
[----:B------:R-:W-:Y:S01]  /*1e000*/  MUFU.EX2 R167, R167 ;  /* 0x000000a700a77308 */ /* 0x000fe20000000800 */
[----:B------:R-:W-:-:S02]  /*1e010*/  FMNMX.FTZ R156, R166, R156, !PT ;  /* 0x0000009ca69c7209 */ /* 0x000fc40007810000 */
[----:B------:R-:W-:Y:S02]  /*1e020*/  FSEL R171, R171, -INF , !P3 ;  /* 0xff800000abab7808 */ /* 0x000fe40005800000 */
[----:B------:R-:W-:Y:S02]  /*1e030*/  FMNMX.FTZ R156, R168, R156, !PT ;  /* 0x0000009ca89c7209 */ /* 0x000fe40007810000 */
[----:B------:R-:W-:Y:S01]  /*1e040*/  ISETP.LT.OR P2, PT, R187, 0x3a, P2 ;  /* 0x0000003abb00780c */ /* 0x000fe20001741670 */
[----:B------:R-:W4:Y:S01]  /*1e050*/  MUFU.EX2 R169, R169 ;  /* 0x000000a900a97308 */ /* 0x000f220000000800 */
[----:B------:R-:W-:Y:S02]  /*1e060*/  FMNMX.FTZ R177, R170, R156, !PT ;  /* 0x0000009caab17209 */ /* 0x000fe40007810000 */
[----:B------:R-:W-:Y:S02]  /*1e070*/  FSEL R156, R4, -INF , !P6 ;  /* 0xff800000049c7808 */ /* 0x000fe40007000000 */
[----:B------:R-:W-:-:S02]  /*1e080*/  FMNMX.FTZ R177, R171, R177, !PT ;  /* 0x000000b1abb17209 */ /* 0x000fc40007810000 */
[----:B------:R-:W-:Y:S01]  /*1e090*/  FSEL R175, R175, -INF , !P2 ;  /* 0xff800000afaf7808 */ /* 0x000fe20005000000 */
[----:B------:R-:W-:Y:S01]  /*1e0a0*/  MUFU.EX2 R172, R172 ;  /* 0x000000ac00ac7308 */ /* 0x000fe20000000800 */
[----:B------:R-:W-:Y:S02]  /*1e0b0*/  FMNMX.FTZ R177, R156, R177, !PT ;  /* 0x000000b19cb17209 */ /* 0x000fe40007810000 */
[----:B0-----:R-:W-:Y:S02]  /*1e0c0*/  F2FP.BF16.F32.PACK_AB R198, R184, R154 ;  /* 0x0000009ab8c6723e */ /* 0x001fe400000010ff */
[----:B------:R-:W-:Y:S02]  /*1e0d0*/  FMNMX.FTZ R177, R175, R177, !PT ;  /* 0x000000b1afb17209 */ /* 0x000fe40007810000 */
[----:B-1----:R-:W-:Y:S01]  /*1e0e0*/  F2FP.BF16.F32.PACK_AB R192, R185, R159 ;  /* 0x0000009fb9c0723e */ /* 0x002fe200000010ff */
[----:B------:R-:W0:Y:S01]  /*1e0f0*/  MUFU.EX2 R173, R173 ;  /* 0x000000ad00ad7308 */ /* 0x000e220000000800 */
[----:B---3--:R-:W-:Y:S01]  /*1e100*/  F2FP.BF16.F32.PACK_AB R194, R165, R186 ;  /* 0x000000baa5c2723e */ /* 0x008fe200000010ff */
[----:B------:R-:W1:Y:S01]  /*1e110*/  SHFL.BFLY PT, R4, R177, 0x2, 0x1f ;  /* 0x0c401f00b1047f89 */ /* 0x000e6200000e0000 */
[----:B----4-:R-:W-:-:S05]  /*1e120*/  F2FP.BF16.F32.PACK_AB R188, R169, R167 ;  /* 0x000000a7a9bc723e */ /* 0x010fca00000010ff */
[----:B------:R-:W-:Y:S08]  /*1e130*/  MUFU.EX2 R174, R174 ;  /* 0x000000ae00ae7308 */ /* 0x000ff00000000800 */
[----:B------:R-:W3:Y:S01]  /*1e140*/  MUFU.EX2 R176, R176 ;  /* 0x000000b000b07308 */ /* 0x000ee20000000800 */
[----:B0-----:R-:W-:-:S07]  /*1e150*/  F2FP.BF16.F32.PACK_AB R190, R173, R172 ;  /* 0x000000acadbe723e */ /* 0x001fce00000010ff */
[----:B------:R-:W-:Y:S01]  /*1e160*/  MUFU.EX2 R178, R178 ;  /* 0x000000b200b27308 */ /* 0x000fe20000000800 */
[----:B-1----:R-:W-:-:S05]  /*1e170*/  FMNMX.FTZ R177, R177, R4, !PT ;  /* 0x00000004b1b17209 */ /* 0x002fca0007810000 */
        /* <DEDUP_REMOVED lines=12> */
[-C--:B------:R-:W-:Y:S01]  /*1e240*/  FFMA.FTZ R179, R179, R2.reuse, -R180 ;  /* 0x00000002b3b37223 */ /* 0x080fe200000108b4 */
[----:B------:R-:W-:Y:S01]  /*1e250*/  FADD.FTZ R0, R159, R0 ;  /* 0x000000009f007221 */ /* 0x000fe20000010000 */
[-C--:B------:R-:W-:Y:S01]  /*1e260*/  FFMA.FTZ R153, R153, R2.reuse, -R180 ;  /* 0x0000000299997223 */ /* 0x080fe200000108b4 */
[-C--:B------:R-:W-:Y:S01]  /*1e270*/  FMUL.FTZ R154, R154, R2.reuse ;  /* 0x000000029a9a7220 */ /* 0x080fe20000410000 */
[----:B------:R-:W-:Y:S01]  /*1e280*/  MUFU.EX2 R152, R152 ;  /* 0x0000009800987308 */ /* 0x000fe20000000800 */
[----:B------:R-:W-:Y:S01]  /*1e290*/  FADD.FTZ R0, R185, R0 ;  /* 0x00000000b9007221 */ /* 0x000fe20000010000 */
[-CC-:B------:R-:W-:Y:S01]  /*1e2a0*/  FFMA.FTZ R155, R155, R2.reuse, -R180.reuse ;  /* 0x000000029b9b7223 */ /* 0x180fe200000108b4 */
[-CC-:B------:R-:W-:Y:S01]  /*1e2b0*/  FFMA.FTZ R158, R158, R2.reuse, -R180.reuse ;  /* 0x000000029e9e7223 */ /* 0x180fe200000108b4 */
[-C--:B------:R-:W-:Y:S01]  /*1e2c0*/  FFMA.FTZ R160, R160, R2.reuse, -R180 ;  /* 0x00000002a0a07223 */ /* 0x080fe200000108b4 */
[----:B------:R-:W-:Y:S01]  /*1e2d0*/  FADD.FTZ R0, R186, R0 ;  /* 0x00000000ba007221 */ /* 0x000fe20000010000 */
[-CC-:B------:R-:W-:Y:S01]  /*1e2e0*/  FFMA.FTZ R161, R161, R2.reuse, -R180.reuse ;  /* 0x00000002a1a17223 */ /* 0x180fe200000108b4 */
[-C--:B------:R-:W-:Y:S01]  /*1e2f0*/  FFMA.FTZ R162, R162, R2.reuse, -R180 ;  /* 0x00000002a2a27223 */ /* 0x080fe200000108b4 */
[----:B------:R-:W0:Y:S01]  /*1e300*/  MUFU.EX2 R179, R179 ;  /* 0x000000b300b37308 */ /* 0x000e220000000800 */
[----:B------:R-:W-:Y:S01]  /*1e310*/  FADD.FTZ R0, R165, R0 ;  /* 0x00000000a5007221 */ /* 0x000fe20000010000 */
[-CC-:B------:R-:W-:Y:S01]  /*1e320*/  FFMA.FTZ R163, R163, R2.reuse, -R180.reuse ;  /* 0x00000002a3a37223 */ /* 0x180fe200000108b4 */
[-CC-:B------:R-:W-:Y:S01]  /*1e330*/  FFMA.FTZ R164, R164, R2.reuse, -R180.reuse ;  /* 0x00000002a4a47223 */ /* 0x180fe200000108b4 */
[-C--:B------:R-:W-:Y:S01]  /*1e340*/  FFMA.FTZ R166, R166, R2.reuse, -R180 ;  /* 0x00000002a6a67223 */ /* 0x080fe200000108b4 */
[----:B------:R-:W-:Y:S01]  /*1e350*/  FADD.FTZ R157, R167, R0 ;  /* 0x00000000a79d7221 */ /* 0x000fe20000010000 */
[-CC-:B------:R-:W-:Y:S01]  /*1e360*/  FFMA.FTZ R168, R168, R2.reuse, -R180.reuse ;  /* 0x00000002a8a87223 */ /* 0x180fe200000108b4 */
[-CC-:B------:R-:W-:Y:S01]  /*1e370*/  FFMA.FTZ R170, R170, R2.reuse, -R180.reuse ;  /* 0x00000002aaaa7223 */ /* 0x180fe200000108b4 */
[----:B------:R2:W4:Y:S01]  /*1e380*/  MUFU.EX2 R0, R154 ;  /* 0x0000009a00007308 */ /* 0x0005220000000800 */
[-CC-:B------:R-:W-:Y:S01]  /*1e390*/  FFMA.FTZ R171, R171, R2.reuse, -R180.reuse ;  /* 0x00000002abab7223 */ /* 0x180fe200000108b4 */
[-CC-:B------:R-:W-:Y:S01]  /*1e3a0*/  FFMA.FTZ R156, R156, R2.reuse, -R180.reuse ;  /* 0x000000029c9c7223 */ /* 0x180fe200000108b4 */
[----:B------:R-:W-:Y:S01]  /*1e3b0*/  FADD.FTZ R157, R169, R157 ;  /* 0x0000009da99d7221 */ /* 0x000fe20000010000 */
[----:B------:R-:W-:Y:S01]  /*1e3c0*/  FFMA.FTZ R175, R175, R2, -R180 ;  /* 0x00000002afaf7223 */ /* 0x000fe200000108b4 */
[----:B---3--:R-:W-:Y:S01]  /*1e3d0*/  F2FP.BF16.F32.PACK_AB R184, R176, R174 ;  /* 0x000000aeb0b8723e */ /* 0x008fe200000010ff */
[----:B------:R-:W-:-:S02]  /*1e3e0*/  VIADD R5, R5, 0xffffffff ;  /* 0xffffffff05057836 */ /* 0x000fc40000000000 */
[----:B------:R-:W-:Y:S01]  /*1e3f0*/  FADD.FTZ R157, R172, R157 ;  /* 0x0000009dac9d7221 */ /* 0x000fe20000010000 */
[----:B------:R-:W3:Y:S01]  /*1e400*/  MUFU.EX2 R153, R153 ;  /* 0x0000009900997308 */ /* 0x000ee20000000800 */
[----:B-1----:R-:W-:Y:S01]  /*1e410*/  F2FP.BF16.F32.PACK_AB R186, R177, R178 ;  /* 0x000000b2b1ba723e */ /* 0x002fe200000010ff */
[----:B------:R-:W-:Y:S02]  /*1e420*/  IMAD.MOV.U32 R229, RZ, RZ, R4 ;  /* 0x000000ffffe57224 */ /* 0x000fe400078e0004 */
[----:B------:R-:W-:Y:S01]  /*1e430*/  FADD.FTZ R157, R173, R157 ;  /* 0x0000009dad9d7221 */ /* 0x000fe20000010000 */
[----:B0-----:R-:W-:-:S03]  /*1e440*/  F2FP.BF16.F32.PACK_AB R197, R179, R152 ;  /* 0x00000098b3c5723e */ /* 0x001fc600000010ff */
[----:B--2---:R-:W-:Y:S01]  /*1e450*/  FADD.FTZ R154, R174, R157 ;  /* 0x0000009dae9a7221 */ /* 0x004fe20000010000 */
[----:B------:R-:W0:Y:S01]  /*1e460*/  MUFU.EX2 R155, R155 ;  /* 0x0000009b009b7308 */ /* 0x000e220000000800 */
[----:B----4-:R-:W-:Y:S02]  /*1e470*/  FFMA.FTZ R226, R0, R226, R152 ;  /* 0x000000e200e27223 */ /* 0x010fe40000010098 */
[----:B------:R-:W-:Y:S02]  /*1e480*/  FADD.FTZ R154, R176, R154 ;  /* 0x0000009ab09a7221 */ /* 0x000fe40000010000 */
[----:B------:R-:W-:Y:S02]  /*1e490*/  FADD.FTZ R226, R179, R226 ;  /* 0x000000e2b3e27221 */ /* 0x000fe40000010000 */
[----:B------:R-:W-:Y:S01]  /*1e4a0*/  FADD.FTZ R154, R178, R154 ;  /* 0x0000009ab29a7221 */ /* 0x000fe20000010000 */
[----:B------:R-:W1:Y:S01]  /*1e4b0*/  MUFU.EX2 R158, R158 ;  /* 0x0000009e009e7308 */ /* 0x000e620000000800 */
[----:B---3--:R-:W-:-:S02]  /*1e4c0*/  FADD.FTZ R226, R153, R226 ;  /* 0x000000e299e27221 */ /* 0x008fc40000010000 */
[----:B------:R-:W-:-:S05]  /*1e4d0*/  FADD.FTZ R227, R177, R154 ;  /* 0x0000009ab1e37221 */ /* 0x000fca0000010000 */
        /* <DEDUP_REMOVED lines=27> */
[----:B------:R-:W-:-:S03]  /*1e690*/  F2FP.BF16.F32.PACK_AB R185, R171, R170 ;  /* 0x000000aaabb9723e */ /* 0x000fc600000010ff */
[----:B--2---:R-:W-:-:S04]  /*1e6a0*/  FADD.FTZ R226, R156, R226 ;  /* 0x000000e29ce27221 */ /* 0x004fc80000010000 */
[C---:B0-----:R-:W-:Y:S01]  /*1e6b0*/  FADD.FTZ R226, R175.reuse, R226 ;  /* 0x000000e2afe27221 */ /* 0x041fe20000010000 */
[----:B------:R-:W-:Y:S01]  /*1e6c0*/  F2FP.BF16.F32.PACK_AB R187, R175, R156 ;  /* 0x0000009cafbb723e */ /* 0x000fe200000010ff */
[----:B------:R-:W-:Y:S06]  /*1e6d0*/  @P2 BRA `(.L_x_1624) ;  /* 0xffffffd000502947 */ /* 0x000fec000383ffff */
.L_x_1605:
[----:B------:R-:W-:Y:S05]  /*1e6e0*/  BSYNC B0 ;  /* 0x0000000000007941 */ /* 0x000fea0003800000 */
.L_x_1604:
        /* <DEDUP_REMOVED lines=131> */
.L_x_1625:
[----:B------:R-:W-:Y:S01]  /*1ef20*/  IMAD R12, R22, 0x8, R16 ;  /* 0x00000008160c7824 */ /* 0x000fe200078e0210 */
[----:B------:R-:W-:-:S04]  /*1ef30*/  SHF.L.U32 R5, R218, 0x1f, RZ ;  /* 0x0000001fda057819 */ /* 0x000fc800000006ff */
[----:B------:R0:W1:Y:S01]  /*1ef40*/  SYNCS.PHASECHK.TRANS64.TRYWAIT P2, [R12+URZ+0x30850], R5 ;  /* 0x030850050c0075a7 */ /* 0x000062000804017f */
[----:B------:R-:W-:Y:S05]  /*1ef50*/  @!P0 BRA `(.L_x_1626) ;  /* 0x0000000000048947 */ /* 0x000fea0003800000 */
[----:B------:R-:W-:Y:S01]  /*1ef60*/  BPT.TRAP 0x1 ;  /* 0x000000040000795c */ /* 0x000fe20000300000 */
.L_x_1626:
        /* <DEDUP_REMOVED lines=9> */
.L_x_1628:
[----:B------:R-:W-:Y:S05]  /*1f000*/  BSYNC B0 ;  /* 0x0000000000007941 */ /* 0x000fea0003800000 */
.L_x_1627:
[----:B------:R-:W-:Y:S01]  /*1f010*/  IMAD.MOV.U32 R6, RZ, RZ, R0 ;  /* 0x000000ffff067224 */ /* 0x000fe200078e0000 */
[----:B------:R-:W2:Y:S01]  /*1f020*/  LDL.LU R16, [R1+0x68] ;  /* 0x0000680001107983 */ /* 0x000ea20000300800 */
[----:B------:R-:W-:Y:S01]  /*1f030*/  IMAD.MOV.U32 R7, RZ, RZ, 0x40000040 ;  /* 0x40000040ff077424 */ /* 0x000fe200078e00ff */
[----:B------:R-:W-:Y:S01]  /*1f040*/  WARPGROUP.ARRIVE ;  /* 0x00000000000079c5 */ /* 0x000fe20000000000 */
[----:B------:R-:W-:Y:S01]  /*1f050*/  VIADD R22, R22, 0x1 ;  /* 0x0000000116167836 */ /* 0x000fe20000000000 */
[----:B------:R-:W-:Y:S01]  /*1f060*/  R2UR UR6, R6 ;  /* 0x00000000060672ca */ /* 0x000fe200000e0000 */
[----:B------:R-:W-:Y:S01]  /*1f070*/  VIADD R6, R0, 0x80 ;  /* 0x0000008000067836 */ /* 0x000fe20000000000 */
[----:B------:R-:W-:Y:S01]  /*1f080*/  R2UR UR7, R7 ;  /* 0x00000000070772ca */ /* 0x000fe200000e0000 */
[----:B------:R-:W-:Y:S01]  /*1f090*/  IMAD.MOV.U32 R7, RZ, RZ, 0x40000040 ;  /* 0x40000040ff077424 */ /* 0x000fe200078e00ff */
[----:B01----:R-:W-:Y:S01]  /*1f0a0*/  SHFL.BFLY PT, R5, R226, 0x2, 0x1f ;  /* 0x0c401f00e2057f89 */ /* 0x003fe200000e0000 */
[----:B------:R-:W-:Y:S01]  /*1f0b0*/  ISETP.NE.AND P2, PT, R22, 0x2, PT ;  /* 0x000000021600780c */ /* 0x000fe20003f45270 */
[----:B------:R-:W-:-:S03]  /*1f0c0*/  @!P1 VIADD R12, R12, 0x30860 ;  /* 0x000308600c0c9836 */ /* 0x000fc60000000000 */
[----:B------:R-:W-:Y:S02]  /*1f0d0*/  SEL R22, R22, RZ, P2 ;  /* 0x000000ff16167207 */ /* 0x000fe40001000000 */
[----:B------:R-:W-:-:S04]  /*1f0e0*/  @!P1 PRMT R12, RZ, 0x654, R12 ;  /* 0x00000654ff0c9816 */ /* 0x000fc8000000000c */
        /* <DEDUP_REMOVED lines=12> */
[----:B------:R-:W-:Y:S01]  /*1f1b0*/  IMAD.MOV.U32 R7, RZ, RZ, 0x40000040 ;  /* 0x40000040ff077424 */ /* 0x000fe200078e00ff */
[----:B------:R-:W0:Y:S01]  /*1f1c0*/  SHFL.BFLY PT, R0, R227, 0x2, 0x1f ;  /* 0x0c401f00e3007f89 */ /* 0x000e2200000e0000 */
[----:B--2---:R-:W-:-:S05]  /*1f1d0*/  VIADD R16, R16, 0x1 ;  /* 0x0000000110107836 */ /* 0x004fca0000000000 */
[----:B------:R-:W-:Y:S01]  /*1f1e0*/  STL [R1+0x68], R16 ;  /* 0x0000681001007387 */ /* 0x000fe20000100800 */
[----:B0-----:R-:W-:Y:S01]  /*1f1f0*/  FADD.FTZ R0, R0, R227 ;  /* 0x000000e300007221 */ /* 0x001fe20000010000 */
[----:B------:R-:W-:Y:S02]  /*1f200*/  WARPGROUP.DEPBAR.LE gsb0, 0x0 ;  /* 0x00008000000079c5 */ /* 0x000fe40000010000 */
[----:B------:R-:W-:-:S13]  /*1f210*/  WARPGROUP.ARRIVE ;  /* 0x00000000000079c5 */ /* 0x000fda0000000000 */
[----:B------:R-:W-:Y:S01]  /*1f220*/  HGMMA.64x256x16.F32.BF16 R24, R188, gdesc[UR4].tnspB, R24, gsb0 ;  /* 0x43e00004bc187df0 */ /* 0x000fe20008001818 */
[----:B------:R-:W-:Y:S01]  /*1f230*/  R2UR UR6, R6 ;  /* 0x00000000060672ca */ /* 0x000fe200000e0000 */
[----:B------:R-:W-:Y:S01]  /*1f240*/  FADD.FTZ R6, R5, R226 ;  /* 0x000000e205067221 */ /* 0x000fe20000010000 */
[----:B------:R-:W-:Y:S01]  /*1f250*/  R2UR UR7, R7 ;  /* 0x00000000070772ca */ /* 0x000fe200000e0000 */
[----:B------:R-:W0:Y:S04]  /*1f260*/  SHFL.BFLY PT, R5, R0, 0x1, 0x1f ;  /* 0x0c201f0000057f89 */ /* 0x000e2800000e0000 */
[----:B------:R-:W1:Y:S01]  /*1f270*/  SHFL.BFLY PT, R7, R6, 0x1, 0x1f ;  /* 0x0c201f0006077f89 */ /* 0x000e6200000e0000 */
[----:B0-----:R-:W-:Y:S01]  /*1f280*/  FADD.FTZ R13, R0, R5 ;  /* 0x00000005000d7221 */ /* 0x001fe20000010000 */
[----:B------:R-:W-:Y:S01]  /*1f290*/  SEL R5, RZ, 0x1, P2 ;  /* 0x00000001ff057807 */ /* 0x000fe20001000000 */
[----:B------:R-:W-:-:S02]  /*1f2a0*/  IMAD.MOV.U32 R0, RZ, RZ, -0x800000 ;  /* 0xff800000ff007424 */ /* 0x000fc400078e00ff */
[----:B-1----:R-:W-:Y:S01]  /*1f2b0*/  FADD.FTZ R14, R6, R7 ;  /* 0x00000007060e7221 */ /* 0x002fe20000010000 */
[----:B------:R-:W-:Y:S02]  /*1f2c0*/  FSETP.NE.FTZ.AND P0, PT, R13, RZ, PT ;  /* 0x000000ff0d00720b */ /* 0x000fe40003f15000 */
[----:B------:R-:W-:Y:S02]  /*1f2d0*/  CS2R R6, SRZ ;  /* 0x0000000000067805 */ /* 0x000fe4000001ff00 */
[----:B------:R-:W-:Y:S01]  /*1f2e0*/  LOP3.LUT R218, R218, R5, RZ, 0x3c, !PT ;  /* 0x00000005dada7212 */ /* 0x000fe200078e3cff */
[----:B------:R-:W-:Y:S01]  /*1f2f0*/  IMAD.MOV.U32 R5, RZ, RZ, -0x800000 ;  /* 0xff800000ff057424 */ /* 0x000fe200078e00ff */
[----:B------:R-:W-:-:S07]  /*1f300*/  FSETP.NE.FTZ.AND P3, PT, R14, RZ, PT ;  /* 0x000000ff0e00720b */ /* 0x000fce0003f75000 */
[----:B------:R-:W0:Y:S01]  /*1f310*/  @P0 MUFU.LG2 R9, R13 ;  /* 0x0000000d00090308 */ /* 0x000e220000000c00 */
[----:B------:R-:W-:-:S05]  /*1f320*/  @P0 FMUL.FTZ R8, R2, 0.69314718246459960938 ;  /* 0x3f31721802080820 */ /* 0x000fca0000410000 */
[----:B------:R-:W-:Y:S02]  /*1f330*/  @P3 FMUL.FTZ R2, R2, 0.69314718246459960938 ;  /* 0x3f31721802023820 */ /* 0x000fe40000410000 */
[----:B------:R-:W1:Y:S08]  /*1f340*/  @P3 MUFU.LG2 R10, R14 ;  /* 0x0000000e000a3308 */ /* 0x000e700000000c00 */
[----:B------:R-:W2:Y:S01]  /*1f350*/  @P0 MUFU.RCP R7, R13 ;  /* 0x0000000d00070308 */ /* 0x000ea20000001000 */
[----:B0-----:R-:W-:-:S04]  /*1f360*/  @P0 FMUL.FTZ R9, R9, 0.69314718246459960938 ;  /* 0x3f31721809090820 */ /* 0x001fc80000410000 */
[----:B------:R-:W-:Y:S01]  /*1f370*/  @P0 FFMA.FTZ R5, R8, R3, R9 ;  /* 0x0000000308050223 */ /* 0x000fe20000010009 */
[----:B------:R-:W-:Y:S02]  /*1f380*/  PLOP3.LUT P0, PT, PT, PT, PT, 0x8, 0x0 ;  /* 0x000000000000781c */ /* 0x000fe40003f0e170 */
[----:B------:R-:W0:Y:S01]  /*1f390*/  @P3 MUFU.RCP R6, R14 ;  /* 0x0000000e00063308 */ /* 0x000e220000001000 */
[----:B-1----:R-:W-:-:S04]  /*1f3a0*/  @P3 FMUL.FTZ R11, R10, 0.69314718246459960938 ;  /* 0x3f3172180a0b3820 */ /* 0x002fc80000410000 */
[----:B------:R-:W-:Y:S01]  /*1f3b0*/  @P3 FFMA.FTZ R0, R2, R4, R11 ;  /* 0x0000000402003223 */ /* 0x000fe2000001000b */
[----:B------:R-:W-:Y:S02]  /*1f3c0*/  WARPGROUP.DEPBAR.LE gsb0, 0x0 ;  /* 0x00008000000079c5 */ /* 0x000fe40000010000 */
[----:B------:R-:W-:-:S06]  /*1f3d0*/  WARPGROUP.ARRIVE ;  /* 0x00000000000079c5 */ /* 0x000fcc0000000000 */
[----:B------:R-:W-:Y:S03]  /*1f3e0*/  HGMMA.64x256x16.F32.BF16 R24, R184, gdesc[UR4].tnspB, R24, gsb0 ;  /* 0x43e00004b8187df0 */ /* 0x000fe60008001818 */
[----:B------:R-:W-:Y:S02]  /*1f3f0*/  WARPGROUP.DEPBAR.LE gsb0, 0x0 ;  /* 0x00008000000079c5 */ /* 0x000fe40000010000 */
[-C--:B--2---:R-:W-:Y:S01]  /*1f400*/  FMUL.FTZ R153, R48, R7.reuse ;  /* 0x0000000730997220 */ /* 0x084fe20000410000 */
[-C--:B------:R-:W-:Y:S01]  /*1f410*/  FMUL.FTZ R154, R52, R7.reuse ;  /* 0x00000007349a7220 */ /* 0x080fe20000410000 */
[-C--:B------:R-:W-:Y:S01]  /*1f420*/  FMUL.FTZ R152, R44, R7.reuse ;  /* 0x000000072c987220 */ /* 0x080fe20000410000 */
[-C--:B0-----:R-:W-:Y:S01]  /*1f430*/  FMUL.FTZ R52, R27, R6.reuse ;  /* 0x000000061b347220 */ /* 0x081fe20000410000 */
[-C--:B------:R-:W-:Y:S01]  /*1f440*/  FMUL.FTZ R48, R31, R6.reuse ;  /* 0x000000061f307220 */ /* 0x080fe20000410000 */
        /* <DEDUP_REMOVED lines=124> */
.L_x_1439:
[----:B------:R-:W0:Y:S08]  /*1fc10*/  S2UR UR5, SR_CgaCtaId ;  /* 0x00000000000579c3 */ /* 0x000e300000008800 */
[----:B------:R-:W-:Y:S06]  /*1fc20*/  BAR.SYNC.DEFER_BLOCKING 0x5, 0x120 ;  /* 0x0144800000007b1d */ /* 0x000fec0000010000 */
[----:B------:R-:W-:Y:S01]  /*1fc30*/  UMOV UR4, 0x400 ;  /* 0x0000040000047882 */ /* 0x000fe20000000000 */
[----:B------:R-:W-:Y:S01]  /*1fc40*/  BSSY B0, `(.L_x_1630) ;  /* 0x0000293000007945 */ /* 0x000fe20003800000 */
[----:B0-----:R-:W-:-:S06]  /*1fc50*/  ULEA UR4, UR5, UR4, 0x18 ;  /* 0x0000000405047291 */ /* 0x001fcc000f8ec03f */
[----:B------:R-:W-:-:S05]  /*1fc60*/  IMAD.U32 R16, RZ, RZ, UR4 ;  /* 0x00000004ff107e24 */ /* 0x000fca000f8e00ff */
[----:B------:R-:W0:Y:S04]  /*1fc70*/  LDS.128 R172, [R16+0x308d0] ;  /* 0x0308d00010ac7984 */ /* 0x000e280000000c00 */
[----:B0-----:R0:W-:Y:S04]  /*1fc80*/  STL.64 [R1], R172 ;  /* 0x000000ac01007387 */ /* 0x0011e80000100a00 */
[----:B------:R0:W-:Y:S01]  /*1fc90*/  STL.64 [R1+0x8], R174 ;  /* 0x000008ae01007387 */ /* 0x0001e20000100a00 */
[----:B------:R-:W-:Y:S06]  /*1fca0*/  BAR.ARV 0x4, 0x120 ;  /* 0x0104800000007b1d */ /* 0x000fec0000002000 */
[----:B------:R-:W-:Y:S05]  /*1fcb0*/  @P0 BRA `(.L_x_1631) ;  /* 0x0000001c00540947 */ /* 0x000fea0003800000 */
[----:B------:R-:W2:Y:S04]  /*1fcc0*/  LDL R6, [R1+0x94] ;  /* 0x0000940001067983 */ /* 0x000ea80000100800 */
[----:B0-----:R-:W3:Y:S04]  /*1fcd0*/  LDL R172, [R1+0x64] ;  /* 0x0000640001ac7983 */ /* 0x001ee80000100800 */
[----:B------:R-:W4:Y:S04]  /*1fce0*/  LDL R176, [R1+0x38] ;  /* 0x0000380001b07983 */ /* 0x000f280000100800 */
[----:B------:R-:W4:Y:S01]  /*1fcf0*/  LDL R174, [R1+0x20] ;  /* 0x0000200001ae7983 */ /* 0x000f220000100800 */
[----:B------:R-:W0:Y:S01]  /*1fd00*/  S2R R7, SR_SWINHI ;  /* 0x0000000000077919 */ /* 0x000e220000002f00 */
[----:B------:R-:W-:Y:S01]  /*1fd10*/  F2FP.BF16.F32.PACK_AB R24, R25, R24 ;  /* 0x000000181918723e */ /* 0x000fe200000010ff */
[----:B------:R-:W-:Y:S01]  /*1fd20*/  ULDC.64 UR4, c[0x0][0xbd8] ;  /* 0x0002f60000047ab9 */ /* 0x000fe20000000a00 */
[----:B------:R-:W-:-:S02]  /*1fd30*/  MOV R2, R16 ;  /* 0x0000001000027202 */ /* 0x000fc40000000f00 */
[----:B0-----:R-:W-:Y:S02]  /*1fd40*/  MOV R3, R7 ;  /* 0x0000000700037202 */ /* 0x001fe40000000f00 */
        /* <DEDUP_REMOVED lines=33> */
[----:B------:R-:W-:Y:S01]  /*1ff60*/  F2FP.BF16.F32.PACK_AB R147, R151, R150 ;  /* 0x000000969793723e */ /* 0x000fe200000010ff */
[----:B------:R-:W-:Y:S01]  /*1ff70*/  ULDC.64 UR6, c[0x0][0x208] ;  /* 0x0000820000067ab9 */ /* 0x000fe20000000a00 */
[----:B--2---:R-:W-:-:S03]  /*1ff80*/  IMAD.WIDE R130, R6, 0x2, R2 ;  /* 0x0000000206827825 */ /* 0x004fc600078e0202 */
[----:B------:R-:W-:-:S04]  /*1ff90*/  IADD3 R20, P1, R130, 0x20, RZ ;  /* 0x0000002082147810 */ /* 0x000fc80007f3e0ff */
[----:B------:R-:W-:Y:S02]  /*1ffa0*/  LOP3.LUT R173, R20, 0x380, RZ, 0xc0, !PT ;  /* 0x0000038014ad7812 */ /* 0x000fe400078ec0ff */
[C---:B------:R-:W-:Y:S02]  /*1ffb0*/  IADD3 R54, P6, R130.reuse, 0x4020, RZ ;  /* 0x0000402082367810 */ /* 0x040fe40007fde0ff */
[----:B------:R-:W-:Y:S02]  /*1ffc0*/  SHF.R.U64 R173, R173, 0x3, RZ ;  /* 0x00000003adad7819 */ /* 0x000fe400000012ff */
[----:B------:R-:W-:Y:S02]  /*1ffd0*/  IADD3 R38, P0, R130, 0x40, RZ ;  /* 0x0000004082267810 */ /* 0x000fe40007f1e0ff */
[----:B------:R-:W-:Y:S02]  /*1ffe0*/  LOP3.LUT R20, R173, R20, RZ, 0x3c, !PT ;  /* 0x00000014ad147212 */ /* 0x000fe400078e3cff */
[----:B------:R-:W-:Y:S01]  /*1fff0*/  LOP3.LUT R173, R54, 0x380, RZ, 0xc0, !PT ;  /* 0x0000038036ad7812 */ /* 0x000fe200078ec0ff */
[----:B------:R-:W-:Y:S01]  /*20000*/  IMAD.X R39, RZ, RZ, R131, P0 ;  /* 0x000000ffff277224 */ /* 0x000fe200000e0683 */
[----:B------:R-:W-:-:S02]  /*20010*/  IADD3 R106, P0, R130, 0x8020, RZ ;  /* 0x00008020826a7810 */ /* 0x000fc40007f1e0ff */
[----:B------:R-:W-:Y:S01]  /*20020*/  SHF.R.U64 R173, R173, 0x3, RZ ;  /* 0x00000003adad7819 */ /* 0x000fe200000012ff */
[----:B------:R-:W-:Y:S01]  /*20030*/  IMAD.X R21, RZ, RZ, R131, P1 ;  /* 0x000000ffff157224 */ /* 0x000fe200008e0683 */
[C---:B------:R-:W-:Y:S02]  /*20040*/  IADD3 R46, P4, R130.reuse, 0x60, RZ ;  /* 0x00000060822e7810 */ /* 0x040fe40007f9e0ff */
[C---:B------:R-:W-:Y:S02]  /*20050*/  IADD3 R58, P5, R130.reuse, 0x4040, RZ ;  /* 0x00004040823a7810 */ /* 0x040fe40007fbe0ff */
[C---:B------:R-:W-:Y:S02]  /*20060*/  IADD3 R50, P3, R130.reuse, 0x4000, RZ ;  /* 0x0000400082327810 */ /* 0x040fe40007f7e0ff */
[----:B------:R-:W-:Y:S02]  /*20070*/  IADD3 R102, P1, R130, 0x8000, RZ ;  /* 0x0000800082667810 */ /* 0x000fe40007f3e0ff */
[----:B------:R-:W-:-:S02]  /*20080*/  LOP3.LUT R54, R173, R54, RZ, 0x3c, !PT ;  /* 0x00000036ad367212 */ /* 0x000fc400078e3cff */
[----:B------:R-:W-:Y:S02]  /*20090*/  LOP3.LUT R175, R38, 0x380, RZ, 0xc0, !PT ;  /* 0x0000038026af7812 */ /* 0x000fe400078ec0ff */
[----:B------:R-:W-:Y:S02]  /*200a0*/  LOP3.LUT R173, R106, 0x380, RZ, 0xc0, !PT ;  /* 0x000003806aad7812 */ /* 0x000fe400078ec0ff */
[----:B------:R-:W-:Y:S01]  /*200b0*/  LOP3.LUT R122, R46, 0x380, RZ, 0xc0, !PT ;  /* 0x000003802e7a7812 */ /* 0x000fe200078ec0ff */
[--C-:B------:R-:W-:Y:S01]  /*200c0*/  IMAD.X R59, RZ, RZ, R131.reuse, P5 ;  /* 0x000000ffff3b7224 */ /* 0x100fe200028e0683 */
[----:B------:R-:W-:Y:S01]  /*200d0*/  LOP3.LUT R126, R50, 0x380, RZ, 0xc0, !PT ;  /* 0x00000380327e7812 */ /* 0x000fe200078ec0ff */
[----:B------:R-:W-:Y:S01]  /*200e0*/  IMAD.X R103, RZ, RZ, R131, P1 ;  /* 0x000000ffff677224 */ /* 0x000fe200008e0683 */
[C---:B------:R-:W-:Y:S02]  /*200f0*/  LOP3.LUT R7, R130.reuse, 0x380, RZ, 0xc0, !PT ;  /* 0x0000038082077812 */ /* 0x040fe400078ec0ff */
[----:B------:R-:W-:-:S02]  /*20100*/  IADD3 R6, P5, R130, 0xc020, RZ ;  /* 0x0000c02082067810 */ /* 0x000fc40007fbe0ff */
[----:B------:R-:W-:Y:S02]  /*20110*/  SHF.R.U64 R175, R175, 0x3, RZ ;  /* 0x00000003afaf7819 */ /* 0x000fe400000012ff */
[----:B------:R-:W-:Y:S01]  /*20120*/  SHF.R.U64 R173, R173, 0x3, RZ ;  /* 0x00000003adad7819 */ /* 0x000fe200000012ff */
[----:B------:R-:W-:Y:S01]  /*20130*/  IMAD.X R51, RZ, RZ, R131, P3 ;  /* 0x000000ffff337224 */ /* 0x000fe200018e0683 */
[C---:B------:R-:W-:Y:S02]  /*20140*/  IADD3 R62, P2, R130.reuse, 0x4060, RZ ;  /* 0x00004060823e7810 */ /* 0x040fe40007f5e0ff */
[----:B------:R-:W-:Y:S02]  /*20150*/  IADD3 R104, P1, R130, 0xc060, RZ ;  /* 0x0000c06082687810 */ /* 0x000fe40007f3e0ff */
[----:B------:R-:W-:Y:S02]  /*20160*/  SHF.R.U64 R177, R122, 0x3, RZ ;  /* 0x000000037ab17819 */ /* 0x000fe400000012ff */
[----:B------:R-:W-:-:S02]  /*20170*/  IADD3 R114, P3, R130, 0x8060, RZ ;  /* 0x0000806082727810 */ /* 0x000fc40007f7e0ff */
[----:B------:R-:W-:Y:S02]  /*20180*/  SHF.R.U64 R179, R126, 0x3, RZ ;  /* 0x000000037eb37819 */ /* 0x000fe400000012ff */
[----:B------:R-:W-:Y:S02]  /*20190*/  SHF.R.U64 R7, R7, 0x3, RZ ;  /* 0x0000000307077819 */ /* 0x000fe400000012ff */
[----:B------:R-:W-:Y:S02]  /*201a0*/  LOP3.LUT R38, R175, R38, RZ, 0x3c, !PT ;  /* 0x00000026af267212 */ /* 0x000fe400078e3cff */
[----:B------:R-:W-:Y:S02]  /*201b0*/  LOP3.LUT R106, R173, R106, RZ, 0x3c, !PT ;  /* 0x0000006aad6a7212 */ /* 0x000fe400078e3cff */
[----:B------:R-:W-:Y:S01]  /*201c0*/  LOP3.LUT R52, R6, 0x380, RZ, 0xc0, !PT ;  /* 0x0000038006347812 */ /* 0x000fe200078ec0ff */
[--C-:B------:R-:W-:Y:S01]  /*201d0*/  IMAD.X R47, RZ, RZ, R131.reuse, P4 ;  /* 0x000000ffff2f7224 */ /* 0x100fe200020e0683 */
[----:B------:R-:W-:Y:S01]  /*201e0*/  LOP3.LUT R46, R177, R46, RZ, 0x3c, !PT ;  /* 0x0000002eb12e7212 */ /* 0x000fe200078e3cff */
[--C-:B------:R-:W-:Y:S01]  /*201f0*/  IMAD.X R55, RZ, RZ, R131.reuse, P6 ;  /* 0x000000ffff377224 */ /* 0x100fe200030e0683 */
[----:B------:R-:W-:Y:S01]  /*20200*/  LOP3.LUT R175, R58, 0x380, RZ, 0xc0, !PT ;  /* 0x000003803aaf7812 */ /* 0x000fe200078ec0ff */
[----:B------:R-:W-:Y:S01]  /*20210*/  IMAD.X R63, RZ, RZ, R131, P2 ;  /* 0x000000ffff3f7224 */ /* 0x000fe200010e0683 */
[----:B------:R-:W-:-:S02]  /*20220*/  LOP3.LUT R173, R104, 0x380, RZ, 0xc0, !PT ;  /* 0x0000038068ad7812 */ /* 0x000fc400078ec0ff */
[----:B------:R-:W-:Y:S01]  /*20230*/  LOP3.LUT R177, R62, 0x380, RZ, 0xc0, !PT ;  /* 0x000003803eb17812 */ /* 0x000fe200078ec0ff */
[----:B------:R-:W-:Y:S01]  /*20240*/  IMAD.X R115, RZ, RZ, R131, P3 ;  /* 0x000000ffff737224 */ /* 0x000fe200018e0683 */
[C---:B------:R-:W-:Y:S02]  /*20250*/  IADD3 R110, P4, R130.reuse, 0x8040, RZ ;  /* 0x00008040826e7810 */ /* 0x040fe40007f9e0ff */
[C---:B------:R-:W-:Y:S02]  /*20260*/  IADD3 R118, P6, R130.reuse, 0xc000, RZ ;  /* 0x0000c00082767810 */ /* 0x040fe40007fde0ff */
[----:B-----5:R-:W-:Y:S02]  /*20270*/  IADD3 R100, P2, R130, 0xc040, RZ ;  /* 0x0000c04082647810 */ /* 0x020fe40007f5e0ff */
[----:B------:R-:W-:Y:S02]  /*20280*/  LOP3.LUT R50, R179, R50, RZ, 0x3c, !PT ;  /* 0x00000032b3327212 */ /* 0x000fe400078e3cff */
[----:B------:R-:W-:-:S02]  /*20290*/  LOP3.LUT R130, R7, R130, RZ, 0x3c, !PT ;  /* 0x0000008207827212 */ /* 0x000fc400078e3cff */
[----:B------:R-:W-:Y:S02]  /*202a0*/  LOP3.LUT R179, R102, 0x380, RZ, 0xc0, !PT ;  /* 0x0000038066b37812 */ /* 0x000fe400078ec0ff */
[----:B------:R-:W-:Y:S02]  /*202b0*/  SHF.R.U64 R29, R52, 0x3, RZ ;  /* 0x00000003341d7819 */ /* 0x000fe400000012ff */
[----:B------:R-:W-:Y:S02]  /*202c0*/  SHF.R.U64 R175, R175, 0x3, RZ ;  /* 0x00000003afaf7819 */ /* 0x000fe400000012ff */
[----:B------:R-:W-:Y:S02]  /*202d0*/  SHF.R.U64 R173, R173, 0x3, RZ ;  /* 0x00000003adad7819 */ /* 0x000fe400000012ff */
[----:B------:R-:W-:Y:S02]  /*202e0*/  ISETP.NE.U32.AND P3, PT, RZ, UR4, PT ;  /* 0x00000004ff007c0c */ /* 0x000fe4000bf65070 */
[----:B------:R-:W-:Y:S01]  /*202f0*/  SHF.R.U64 R177, R177, 0x3, RZ ;  /* 0x00000003b1b17819 */ /* 0x000fe200000012ff */
[----:B------:R-:W-:Y:S01]  /*20300*/  IMAD.X R7, RZ, RZ, R131, P1 ;  /* 0x000000ffff077224 */ /* 0x000fe200008e0683 */
[----:B------:R-:W-:-:S02]  /*20310*/  SHF.R.U64 R179, R179, 0x3, RZ ;  /* 0x00000003b3b37819 */ /* 0x000fc400000012ff */
[----:B------:R-:W-:Y:S01]  /*20320*/  MOV R130, R130 ;  /* 0x0000008200827202 */ /* 0x000fe20000000f00 */
[----:B------:R-:W-:Y:S01]  /*20330*/  BAR.SYNC.DEFER_BLOCKING 0x1, 0x100 ;  /* 0x0044000000007b1d */ /* 0x000fe20000010000 */
[----:B------:R-:W-:Y:S02]  /*20340*/  LOP3.LUT R122, R29, R6, RZ, 0x3c, !PT ;  /* 0x000000061d7a7212 */ /* 0x000fe400078e3cff */
[----:B------:R-:W-:Y:S02]  /*20350*/  LOP3.LUT R58, R175, R58, RZ, 0x3c, !PT ;  /* 0x0000003aaf3a7212 */ /* 0x000fe400078e3cff */
[----:B------:R-:W-:Y:S02]  /*20360*/  LOP3.LUT R6, R173, R104, RZ, 0x3c, !PT ;  /* 0x00000068ad067212 */ /* 0x000fe400078e3cff */
[----:B------:R-:W-:Y:S02]  /*20370*/  MOV R21, R20 ;  /* 0x0000001400157202 */ /* 0x000fe40000000f00 */
[----:B------:R-:W-:Y:S01]  /*20380*/  ISETP.NE.AND.EX P3, PT, RZ, UR5, PT, P3 ;  /* 0x00000005ff007c0c */ /* 0x000fe2000bf65330 */
[----:B------:R-:W-:Y:S01]  /*20390*/  ULDC.64 UR4, c[0x0][0xbe0] ;  /* 0x0002f80000047ab9 */ /* 0x000fe20000000a00 */
[----:B------:R-:W-:Y:S01]  /*203a0*/  LOP3.LUT R62, R177, R62, RZ, 0x3c, !PT ;  /* 0x0000003eb13e7212 */ /* 0x000fe200078e3cff */
[----:B------:R-:W-:Y:S01]  /*203b0*/  IMAD.X R127, RZ, RZ, R131, P2 ;  /* 0x000000ffff7f7224 */ /* 0x000fe200010e0683 */
[----:B------:R-:W-:-:S02]  /*203c0*/  LOP3.LUT R175, R110, 0x380, RZ, 0xc0, !PT ;  /* 0x000003806eaf7812 */ /* 0x000fc400078ec0ff */
[----:B------:R-:W-:Y:S02]  /*203d0*/  MOV R38, R38 ;  /* 0x0000002600267202 */ /* 0x000fe40000000f00 */
[----:B------:R-:W-:Y:S02]  /*203e0*/  LOP3.LUT R177, R114, 0x380, RZ, 0xc0, !PT ;  /* 0x0000038072b17812 */ /* 0x000fe400078ec0ff */
[----:B------:R-:W-:Y:S02]  /*203f0*/  MOV R46, R46 ;  /* 0x0000002e002e7202 */ /* 0x000fe40000000f00 */
[----:B------:R-:W-:Y:S02]  /*20400*/  LOP3.LUT R102, R179, R102, RZ, 0x3c, !PT ;  /* 0x00000066b3667212 */ /* 0x000fe400078e3cff */
[----:B------:R-:W-:Y:S01]  /*20410*/  ISETP.NE.U32.AND P2, PT, RZ, UR4, PT ;  /* 0x00000004ff007c0c */ /* 0x000fe2000bf45070 */
[----:B------:R0:W-:Y:S01]  /*20420*/  STSM.16.M88.4 [R130], R24 ;  /* 0x0000001882007844 */ /* 0x0001e20000000200 */
[----:B------:R-:W-:Y:S01]  /*20430*/  LOP3.LUT R179, R118, 0x380, RZ, 0xc0, !PT ;  /* 0x0000038076b37812 */ /* 0x000fe200078ec0ff */
[--C-:B------:R-:W-:Y:S01]  /*20440*/  IMAD.X R107, RZ, RZ, R131.reuse, P0 ;  /* 0x000000ffff6b7224 */ /* 0x100fe200000e0683 */
[----:B------:R-:W-:Y:S01]  /*20450*/  SHF.R.U64 R175, R175, 0x3, RZ ;  /* 0x00000003afaf7819 */ /* 0x000fe200000012ff */
[--C-:B------:R-:W-:Y:S01]  /*20460*/  IMAD.X R111, RZ, RZ, R131.reuse, P4 ;  /* 0x000000ffff6f7224 */ /* 0x100fe200020e0683 */
[----:B------:R-:W-:Y:S01]  /*20470*/  MOV R20, R6 ;  /* 0x0000000600147202 */ /* 0x000fe20000000f00 */
[--C-:B------:R-:W-:Y:S01]  /*20480*/  IMAD.X R119, RZ, RZ, R131.reuse, P6 ;  /* 0x000000ffff777224 */ /* 0x100fe200030e0683 */
[----:B------:R-:W-:Y:S01]  /*20490*/  STSM.16.M88.4 [R21], R32 ;  /* 0x0000002015007844 */ /* 0x000fe20000000200 */
[----:B------:R-:W-:Y:S01]  /*204a0*/  IMAD.X R123, RZ, RZ, R131, P5 ;  /* 0x000000ffff7b7224 */ /* 0x000fe200028e0683 */
[----:B------:R-:W-:Y:S01]  /*204b0*/  SHF.R.U64 R177, R177, 0x3, RZ ;  /* 0x00000003b1b17819 */ /* 0x000fe200000012ff */
[----:B------:R-:W3:Y:S01]  /*204c0*/  LDC.64 R6, c[0x0][0xbd8] ;  /* 0x0002f600ff067b82 */ /* 0x000ee20000000a00 */
[----:B------:R-:W-:Y:S01]  /*204d0*/  LOP3.LUT R131, R100, 0x380, RZ, 0xc0, !PT ;  /* 0x0000038064837812 */ /* 0x000fe200078ec0ff */
[----:B------:R-:W-:Y:S01]  /*204e0*/  STSM.16.M88.4 [R38], R40 ;  /* 0x0000002826007844 */ /* 0x000fe20000000200 */
[----:B------:R-:W-:-:S02]  /*204f0*/  MOV R50, R50 ;  /* 0x0000003200327202 */ /* 0x000fc40000000f00 */
[----:B------:R-:W-:Y:S01]  /*20500*/  MOV R54, R54 ;  /* 0x0000003600367202 */ /* 0x000fe20000000f00 */
[----:B------:R1:W-:Y:S01]  /*20510*/  STSM.16.M88.4 [R46], R8 ;  /* 0x000000082e007844 */ /* 0x0003e20000000200 */
[----:B0-----:R-:W-:Y:S02]  /*20520*/  F2FP.BF16.F32.PACK_AB R24, R65, R157 ;  /* 0x0000009d4118723e */ /* 0x001fe400000010ff */
[----:B------:R-:W-:Y:S02]  /*20530*/  F2FP.BF16.F32.PACK_AB R25, R67, R66 ;  /* 0x000000424319723e */ /* 0x000fe400000010ff */
[----:B------:R-:W-:Y:S02]  /*20540*/  F2FP.BF16.F32.PACK_AB R26, R69, R158 ;  /* 0x0000009e451a723e */ /* 0x000fe400000010ff */
[----:B------:R-:W-:Y:S02]  /*20550*/  F2FP.BF16.F32.PACK_AB R27, R71, R70 ;  /* 0x00000046471b723e */ /* 0x000fe400000010ff */
[----:B------:R-:W-:-:S02]  /*20560*/  ISETP.NE.AND.EX P2, PT, RZ, UR5, PT, P2 ;  /* 0x00000005ff007c0c */ /* 0x000fc4000bf45320 */
[----:B------:R-:W-:Y:S02]  /*20570*/  SHF.R.U64 R179, R179, 0x3, RZ ;  /* 0x00000003b3b37819 */ /* 0x000fe400000012ff */
[----:B------:R-:W-:Y:S02]  /*20580*/  MOV R58, R58 ;  /* 0x0000003a003a7202 */ /* 0x000fe40000000f00 */
[----:B------:R-:W-:Y:S02]  /*20590*/  LOP3.LUT R110, R175, R110, RZ, 0x3c, !PT ;  /* 0x0000006eaf6e7212 */ /* 0x000fe400078e3cff */
[----:B-1----:R-:W-:Y:S02]  /*205a0*/  F2FP.BF16.F32.PACK_AB R8, R73, R159 ;  /* 0x0000009f4908723e */ /* 0x002fe400000010ff */
[----:B------:R-:W-:Y:S02]  /*205b0*/  F2FP.BF16.F32.PACK_AB R9, R75, R74 ;  /* 0x0000004a4b09723e */ /* 0x000fe400000010ff */
[----:B------:R-:W-:-:S02]  /*205c0*/  F2FP.BF16.F32.PACK_AB R10, R77, R160 ;  /* 0x000000a04d0a723e */ /* 0x000fc400000010ff */
[----:B------:R-:W-:Y:S01]  /*205d0*/  F2FP.BF16.F32.PACK_AB R11, R79, R78 ;  /* 0x0000004e4f0b723e */ /* 0x000fe200000010ff */
[----:B------:R-:W-:Y:S01]  /*205e0*/  STSM.16.M88.4 [R50], R12 ;  /* 0x0000000c32007844 */ /* 0x000fe20000000200 */
[----:B------:R-:W-:Y:S02]  /*205f0*/  LOP3.LUT R114, R177, R114, RZ, 0x3c, !PT ;  /* 0x00000072b1727212 */ /* 0x000fe400078e3cff */
[----:B------:R-:W-:Y:S02]  /*20600*/  SHF.R.U64 R131, R131, 0x3, RZ ;  /* 0x0000000383837819 */ /* 0x000fe400000012ff */
[----:B------:R-:W-:Y:S02]  /*20610*/  MOV R62, R62 ;  /* 0x0000003e003e7202 */ /* 0x000fe40000000f00 */
[----:B------:R-:W-:Y:S01]  /*20620*/  F2FP.BF16.F32.PACK_AB R29, R83, R82 ;  /* 0x00000052531d723e */ /* 0x000fe200000010ff */
[----:B------:R-:W-:Y:S01]  /*20630*/  STSM.16.M88.4 [R54], R24 ;  /* 0x0000001836007844 */ /* 0x000fe20000000200 */
[----:B------:R-:W-:-:S02]  /*20640*/  MOV R102, R102 ;  /* 0x0000006600667202 */ /* 0x000fc40000000f00 */
[----:B------:R-:W-:Y:S02]  /*20650*/  F2FP.BF16.F32.PACK_AB R32, R89, R163 ;  /* 0x000000a35920723e */ /* 0x000fe400000010ff */
[----:B------:R-:W-:Y:S02]  /*20660*/  F2FP.BF16.F32.PACK_AB R33, R91, R90 ;  /* 0x0000005a5b21723e */ /* 0x000fe400000010ff */
[----:B------:R-:W-:Y:S02]  /*20670*/  F2FP.BF16.F32.PACK_AB R34, R93, R164 ;  /* 0x000000a45d22723e */ /* 0x000fe400000010ff */
[----:B------:R-:W-:Y:S01]  /*20680*/  F2FP.BF16.F32.PACK_AB R35, R95, R94 ;  /* 0x0000005e5f23723e */ /* 0x000fe200000010ff */
[----:B------:R0:W-:Y:S01]  /*20690*/  STSM.16.M88.4 [R58], R8 ;  /* 0x000000083a007844 */ /* 0x0001e20000000200 */
[----:B------:R-:W-:Y:S02]  /*206a0*/  LOP3.LUT R118, R179, R118, RZ, 0x3c, !PT ;  /* 0x00000076b3767212 */ /* 0x000fe400078e3cff */
[----:B------:R-:W-:-:S02]  /*206b0*/  MOV R106, R106 ;  /* 0x0000006a006a7202 */ /* 0x000fc40000000f00 */
[----:B------:R-:W-:Y:S02]  /*206c0*/  F2FP.BF16.F32.PACK_AB R38, R101, R166 ;  /* 0x000000a66526723e */ /* 0x000fe400000010ff */
[----:B------:R-:W-:Y:S02]  /*206d0*/  F2FP.BF16.F32.PACK_AB R39, R60, R56 ;  /* 0x000000383c27723e */ /* 0x000fe400000010ff */
[----:B------:R-:W-:Y:S02]  /*206e0*/  MOV R110, R110 ;  /* 0x0000006e006e7202 */ /* 0x000fe40000000f00 */
[----:B------:R-:W-:Y:S02]  /*206f0*/  F2FP.BF16.F32.PACK_AB R40, R105, R167 ;  /* 0x000000a76928723e */ /* 0x000fe400000010ff */
[----:B------:R-:W-:Y:S02]  /*20700*/  F2FP.BF16.F32.PACK_AB R41, R68, R64 ;  /* 0x000000404429723e */ /* 0x000fe400000010ff */
[----:B------:R-:W-:-:S02]  /*20710*/  F2FP.BF16.F32.PACK_AB R42, R109, R168 ;  /* 0x000000a86d2a723e */ /* 0x000fc400000010ff */
[----:B------:R-:W-:Y:S01]  /*20720*/  F2FP.BF16.F32.PACK_AB R43, R76, R72 ;  /* 0x000000484c2b723e */ /* 0x000fe200000010ff */
[----:B------:R-:W-:Y:S01]  /*20730*/  STSM.16.M88.4 [R62], R28 ;  /* 0x0000001c3e007844 */ /* 0x000fe20000000200 */
[----:B------:R-:W-:Y:S02]  /*20740*/  LOP3.LUT R126, R131, R100, RZ, 0x3c, !PT ;  /* 0x00000064837e7212 */ /* 0x000fe400078e3cff */
[----:B------:R-:W-:Y:S02]  /*20750*/  MOV R114, R114 ;  /* 0x0000007200727202 */ /* 0x000fe40000000f00 */
[----:B0-----:R-:W-:Y:S02]  /*20760*/  F2FP.BF16.F32.PACK_AB R8, R113, R169 ;  /* 0x000000a97108723e */ /* 0x001fe400000010ff */
[----:B------:R-:W-:Y:S02]  /*20770*/  F2FP.BF16.F32.PACK_AB R9, R84, R80 ;  /* 0x000000505409723e */ /* 0x000fe400000010ff */
[----:B------:R-:W-:-:S02]  /*20780*/  F2FP.BF16.F32.PACK_AB R10, R117, R170 ;  /* 0x000000aa750a723e */ /* 0x000fc400000010ff */
[----:B------:R-:W-:Y:S01]  /*20790*/  F2FP.BF16.F32.PACK_AB R11, R88, R87 ;  /* 0x00000057580b723e */ /* 0x000fe200000010ff */
[----:B------:R-:W-:Y:S01]  /*207a0*/  STSM.16.M88.4 [R102], R32 ;  /* 0x0000002066007844 */ /* 0x000fe20000000200 */
[----:B------:R-:W-:Y:S02]  /*207b0*/  MOV R118, R118 ;  /* 0x0000007600767202 */ /* 0x000fe40000000f00 */
[----:B------:R-:W-:Y:S01]  /*207c0*/  F2FP.BF16.F32.PACK_AB R12, R121, R171 ;  /* 0x000000ab790c723e */ /* 0x000fe200000010ff */
[----:B------:R-:W-:Y:S01]  /*207d0*/  STSM.16.M88.4 [R106], R36 ;  /* 0x000000246a007844 */ /* 0x000fe20000000200 */
[----:B------:R-:W-:Y:S02]  /*207e0*/  F2FP.BF16.F32.PACK_AB R13, R96, R92 ;  /* 0x0000005c600d723e */ /* 0x000fe400000010ff */
[----:B------:R-:W-:Y:S02]  /*207f0*/  F2FP.BF16.F32.PACK_AB R14, R125, R124 ;  /* 0x0000007c7d0e723e */ /* 0x000fe400000010ff */
[----:B------:R-:W-:Y:S01]  /*20800*/  F2FP.BF16.F32.PACK_AB R15, R112, R108 ;  /* 0x0000006c700f723e */ /* 0x000fe200000010ff */
[----:B------:R-:W-:Y:S01]  /*20810*/  STSM.16.M88.4 [R110], R40 ;  /* 0x000000286e007844 */ /* 0x000fe20000000200 */
[----:B------:R-:W-:-:S02]  /*20820*/  MOV R122, R122 ;  /* 0x0000007a007a7202 */ /* 0x000fc40000000f00 */
[----:B------:R-:W-:Y:S02]  /*20830*/  F2FP.BF16.F32.PACK_AB R130, R133, R132 ;  /* 0x000000848582723e */ /* 0x000fe400000010ff */
[----:B------:R-:W-:Y:S01]  /*20840*/  F2FP.BF16.F32.PACK_AB R131, R135, R134 ;  /* 0x000000868783723e */ /* 0x000fe200000010ff */
[----:B------:R0:W-:Y:S01]  /*20850*/  STSM.16.M88.4 [R114], R8 ;  /* 0x0000000872007844 */ /* 0x0001e20000000200 */
[----:B------:R-:W-:-:S03]  /*20860*/  MOV R126, R126 ;  /* 0x0000007e007e7202 */ /* 0x000fc60000000f00 */
[----:B------:R1:W-:Y:S04]  /*20870*/  STSM.16.M88.4 [R118], R12 ;  /* 0x0000000c76007844 */ /* 0x0003e80000000200 */
[----:B------:R-:W-:Y:S04]  /*20880*/  STSM.16.M88.4 [R122], R128 ;  /* 0x000000807a007844 */ /* 0x000fe80000000200 */
[----:B------:R-:W-:Y:S01]  /*20890*/  STSM.16.M88.4 [R126], R136 ;  /* 0x000000887e007844 */ /* 0x000fe20000000200 */
[----:B0-----:R-:W0:Y:S03]  /*208a0*/  @P2 LDC.64 R8, c[0x0][0xbe0] ;  /* 0x0002f800ff082b82 */ /* 0x001e260000000a00 */
[----:B------:R2:W-:Y:S01]  /*208b0*/  STSM.16.M88.4 [R20], R144 ;  /* 0x0000009014007844 */ /* 0x0005e20000000200 */
[----:B---3--:R-:W-:-:S04]  /*208c0*/  IMAD.WIDE R10, R172, 0x4, R6 ;  /* 0x00000004ac0a7825 */ /* 0x008fc800078e0206 */
[----:B----4-:R-:W-:-:S04]  /*208d0*/  IMAD R7, R174, 0x8, R176 ;  /* 0x00000008ae077824 */ /* 0x010fc800078e02b0 */
[----:B------:R-:W-:Y:S01]  /*208e0*/  IMAD.WIDE R6, R7, 0x2, R2 ;  /* 0x0000000207067825 */ /* 0x000fe200078e0202 */
[----:B------:R-:W-:Y:S01]  /*208f0*/  ULDC UR4, c[0x0][0xa88] ;  /* 0x0002a20000047ab9 */ /* 0x000fe20000000800 */
[----:B------:R-:W-:Y:S01]  /*20900*/  BAR.SYNC.DEFER_BLOCKING 0x1, 0x100 ;  /* 0x0044000000007b1d */ /* 0x000fe20000010000 */
[----:B-1----:R-:W-:Y:S01]  /*20910*/  IADD3 R15, P0, R6, 0x1000, RZ ;  /* 0x00001000060f7810 */ /* 0x002fe20007f1e0ff */
[----:B------:R-:W-:Y:S02]  /*20920*/  IMAD.MOV.U32 R21, RZ, RZ, RZ ;  /* 0x000000ffff157224 */ /* 0x000fe400078e00ff */
[----:B--2---:R-:W-:Y:S01]  /*20930*/  IMAD.U32 R20, RZ, RZ, UR4 ;  /* 0x00000004ff147e24 */ /* 0x004fe2000f8e00ff */
[----:B------:R-:W-:Y:S01]  /*20940*/  LOP3.LUT R4, R15, 0x380, RZ, 0xc0, !PT ;  /* 0x000003800f047812 */ /* 0x000fe200078ec0ff */
[----:B0-----:R-:W-:-:S03]  /*20950*/  @P2 IMAD.WIDE R2, R172, 0x4, R8 ;  /* 0x00000004ac022825 */ /* 0x001fc600078e0208 */
[----:B------:R-:W-:Y:S02]  /*20960*/  SHF.R.U64 R8, R4, 0x3, RZ ;  /* 0x0000000304087819 */ /* 0x000fe400000012ff */
[----:B------:R-:W-:Y:S02]  /*20970*/  IADD3 R13, P1, R6, 0x2000, RZ ;  /* 0x00002000060d7810 */ /* 0x000fe40007f3e0ff */
[----:B------:R-:W-:Y:S01]  /*20980*/  LOP3.LUT R8, R8, R15, RZ, 0x3c, !PT ;  /* 0x0000000f08087212 */ /* 0x000fe200078e3cff */
[----:B------:R0:W5:Y:S04]  /*20990*/  @P3 LDG.E R21, desc[UR6][R10.64] ;  /* 0x000000060a153981 */ /* 0x000168000c1e1900 */
[----:B------:R0:W5:Y:S01]  /*209a0*/  @P2 LDG.E R20, desc[UR6][R2.64] ;  /* 0x0000000602142981 */ /* 0x000162000c1e1900 */
[----:B------:R-:W-:Y:S05]  /*209b0*/  @P2 BRA `(.L_x_1632) ;  /* 0x0000000000142947 */ /* 0x000fea0003800000 */
[----:B------:R-:W-:Y:S05]  /*209c0*/  @!P3 BRA `(.L_x_1632) ;  /* 0x000000000010b947 */ /* 0x000fea0003800000 */
[----:B------:R-:W-:Y:S02]  /*209d0*/  ULDC.64 UR4, c[0x0][0x208] ;  /* 0x0000820000047ab9 */ /* 0x000fe40000000a00 */
[----:B0-----:R-:W2:Y:S04]  /*209e0*/  LDG.E R3, desc[UR4][R10.64] ;  /* 0x000000040a037981 */ /* 0x001ea8000c1e1900 */
[----:B-----5:R-:W2:Y:S02]  /*209f0*/  LDG.E R20, desc[UR4][R10.64+0x4] ;  /* 0x000004040a147981 */ /* 0x020ea4000c1e1900 */
[----:B--2---:R-:W-:-:S07]  /*20a00*/  IMAD.IADD R20, R20, 0x1, -R3 ;  /* 0x0000000114147824 */ /* 0x004fce00078e0a03 */
.L_x_1632:
[----:B------:R-:W2:Y:S01]  /*20a10*/  LDL R14, [R1+0x54] ;  /* 0x00005400010e7983 */ /* 0x000ea20000100800 */
[----:B------:R-:W-:-:S03]  /*20a20*/  ULDC.64 UR4, c[0x0][0xb70] ;  /* 0x0002dc0000047ab9 */ /* 0x000fc60000000a00 */
[----:B------:R-:W3:Y:S04]  /*20a30*/  LDL.LU R81, [R1+0x60] ;  /* 0x0000600001517983 */ /* 0x000ee80000300800 */
[----:B------:R-:W2:Y:S01]  /*20a40*/  LDL.LU R79, [R1+0x70] ;  /* 0x00007000014f7983 */ /* 0x000ea20000300800 */
[--C-:B0----5:R-:W-:Y:S01]  /*20a50*/  SHF.R.S32.HI R3, RZ, 0x1f, R21.reuse ;  /* 0x0000001fff037819 */ /* 0x121fe20000011415 */
[----:B------:R-:W-:Y:S01]  /*20a60*/  IMAD.MOV.U32 R2, RZ, RZ, R21 ;  /* 0x000000ffff027224 */ /* 0x000fe200078e0015 */
[----:B------:R-:W-:Y:S01]  /*20a70*/  SHF.R.S32.HI R4, RZ, 0x1f, R172 ;  /* 0x0000001fff047819 */ /* 0x000fe200000114ac */
[----:B------:R-:W4:Y:S01]  /*20a80*/  LDL R80, [R1+0x6c] ;  /* 0x00006c0001507983 */ /* 0x000f220000100800 */
[----:B------:R-:W-:Y:S02]  /*20a90*/  SEL R77, R172, RZ, !P3 ;  /* 0x000000ffac4d7207 */ /* 0x000fe40005800000 */
[----:B------:R-:W-:-:S02]  /*20aa0*/  SEL R76, R4, RZ, !P3 ;  /* 0x000000ff044c7207 */ /* 0x000fc40005800000 */
[----:B------:R-:W-:Y:S02]  /*20ab0*/  IADD3 R25, P2, R6, 0x3000, RZ ;  /* 0x0000300006197810 */ /* 0x000fe40007f5e0ff */
[----:B------:R-:W-:Y:S02]  /*20ac0*/  LOP3.LUT R12, R13, 0x380, RZ, 0xc0, !PT ;  /* 0x000003800d0c7812 */ /* 0x000fe400078ec0ff */
[----:B------:R-:W-:Y:S02]  /*20ad0*/  LOP3.LUT R24, R25, 0x380, RZ, 0xc0, !PT ;  /* 0x0000038019187812 */ /* 0x000fe400078ec0ff */
[----:B------:R-:W-:Y:S02]  /*20ae0*/  SHF.R.U64 R12, R12, 0x3, RZ ;  /* 0x000000030c0c7819 */ /* 0x000fe400000012ff */
[----:B------:R-:W-:Y:S02]  /*20af0*/  SHF.R.U64 R24, R24, 0x3, RZ ;  /* 0x0000000318187819 */ /* 0x000fe400000012ff */
[----:B------:R-:W-:-:S02]  /*20b00*/  LOP3.LUT R12, R12, R13, RZ, 0x3c, !PT ;  /* 0x0000000d0c0c7212 */ /* 0x000fc400078e3cff */
[C---:B------:R-:W-:Y:S02]  /*20b10*/  IADD3 R29, P6, R6.reuse, 0x4000, RZ ;  /* 0x00004000061d7810 */ /* 0x040fe40007fde0ff */
[C---:B------:R-:W-:Y:S02]  /*20b20*/  IADD3 R33, P5, R6.reuse, 0x5000, RZ ;  /* 0x0000500006217810 */ /* 0x040fe40007fbe0ff */
[----:B------:R-:W-:Y:S01]  /*20b30*/  IADD3 R37, P4, R6, 0x6000, RZ ;  /* 0x0000600006257810 */ /* 0x000fe20007f9e0ff */
[----:B------:R-:W-:Y:S01]  /*20b40*/  ULDC.64 UR6, c[0x0][0x208] ;  /* 0x0000820000067ab9 */ /* 0x000fe20000000a00 */
[----:B------:R-:W-:Y:S02]  /*20b50*/  LOP3.LUT R24, R24, R25, RZ, 0x3c, !PT ;  /* 0x0000001918187212 */ /* 0x000fe400078e3cff */
[----:B------:R-:W-:Y:S01]  /*20b60*/  SHF.R.S32.HI R229, RZ, 0x1f, R228 ;  /* 0x0000001fffe57819 */ /* 0x000fe200000114e4 */
[----:B------:R-:W-:Y:S01]  /*20b70*/  VIADD R78, R18, 0x40 ;  /* 0x00000040124e7836 */ /* 0x000fe20000000000 */
[----:B------:R-:W-:Y:S01]  /*20b80*/  BSSY B1, `(.L_x_1633) ;  /* 0x000009c000017945 */ /* 0x000fe20003800000 */
[----:B------:R-:W-:Y:S01]  /*20b90*/  VIADD R82, R228, 0x80 ;  /* 0x00000080e4527836 */ /* 0x000fe20000000000 */
[----:B---3--:R-:W-:Y:S01]  /*20ba0*/  SHF.R.S32.HI R23, RZ, 0x1f, R81 ;  /* 0x0000001fff177819 */ /* 0x008fe20000011451 */
[----:B------:R-:W-:-:S04]  /*20bb0*/  IMAD.WIDE.U32 R10, R81, UR4, R2 ;  /* 0x00000004510a7c25 */ /* 0x000fc8000f8e0002 */
[----:B--2---:R-:W-:Y:S02]  /*20bc0*/  IMAD R15, R79, 0x80, R14 ;  /* 0x000000804f0f7824 */ /* 0x004fe400078e020e */
[----:B------:R-:W2:Y:S01]  /*20bd0*/  LDL R14, [R1+0x74] ;  /* 0x00007400010e7983 */ /* 0x000ea20000100800 */
[----:B------:R-:W-:-:S04]  /*20be0*/  IMAD R9, R23, UR4, RZ ;  /* 0x0000000417097c24 */ /* 0x000fc8000f8e02ff */
[----:B------:R-:W-:Y:S01]  /*20bf0*/  IMAD R9, R81, UR5, R9 ;  /* 0x0000000551097c24 */ /* 0x000fe2000f8e0209 */
[----:B------:R-:W-:Y:S02]  /*20c00*/  ULDC.64 UR4, c[0x0][0xb78] ;  /* 0x0002de0000047ab9 */ /* 0x000fe40000000a00 */
[----:B------:R-:W-:Y:S02]  /*20c10*/  IMAD R2, R76, UR4, RZ ;  /* 0x000000044c027c24 */ /* 0x000fe4000f8e02ff */
[----:B------:R-:W-:Y:S02]  /*20c20*/  IMAD.IADD R11, R11, 0x1, R9 ;  /* 0x000000010b0b7824 */ /* 0x000fe400078e0209 */
[----:B------:R-:W-:Y:S01]  /*20c30*/  IMAD.WIDE.U32 R10, R77, UR4, R10 ;  /* 0x000000044d0a7c25 */ /* 0x000fe2000f8e000a */
[----:B------:R-:W-:-:S03]  /*20c40*/  SHF.R.S32.HI R9, RZ, 0x1f, R15 ;  /* 0x0000001fff097819 */ /* 0x000fc6000001140f */
[----:B------:R-:W-:Y:S01]  /*20c50*/  IMAD R4, R77, UR5, R2 ;  /* 0x000000054d047c24 */ /* 0x000fe2000f8e0202 */
[----:B------:R-:W-:Y:S01]  /*20c60*/  IADD3 R2, P3, R15, R10, RZ ;  /* 0x0000000a0f027210 */ /* 0x000fe20007f7e0ff */
[----:B------:R-:W-:-:S03]  /*20c70*/  ULDC.64 UR4, c[0x0][0xb40] ;  /* 0x0002d00000047ab9 */ /* 0x000fc60000000a00 */
[----:B------:R-:W-:Y:S02]  /*20c80*/  IADD3.X R9, R9, R11, R4, P3, !PT ;  /* 0x0000000b09097210 */ /* 0x000fe40001ffe404 */
[----:B------:R-:W-:-:S04]  /*20c90*/  LEA R54, P3, R2, UR4, 0x2 ;  /* 0x0000000402367c11 */ /* 0x000fc8000f8610ff */
[----:B------:R-:W-:Y:S01]  /*20ca0*/  LEA.HI.X R55, R2, UR5, R9, 0x2, P3 ;  /* 0x0000000502377c11 */ /* 0x000fe200098f1409 */
[--C-:B------:R-:W-:Y:S01]  /*20cb0*/  IMAD.X R9, RZ, RZ, R7.reuse, P0 ;  /* 0x000000ffff097224 */ /* 0x100fe200000e0607 */
[C---:B------:R-:W-:Y:S01]  /*20cc0*/  IADD3 R45, P0, R6.reuse, 0x8000, RZ ;  /* 0x00008000062d7810 */ /* 0x040fe20007f1e0ff */
[--C-:B------:R-:W-:Y:S01]  /*20cd0*/  IMAD.X R13, RZ, RZ, R7.reuse, P1 ;  /* 0x000000ffff0d7224 */ /* 0x100fe200008e0607 */
[C---:B------:R-:W-:Y:S01]  /*20ce0*/  IADD3 R41, P3, R6.reuse, 0x7000, RZ ;  /* 0x0000700006297810 */ /* 0x040fe20007f7e0ff */
[----:B------:R-:W-:Y:S01]  /*20cf0*/  IMAD.X R25, RZ, RZ, R7, P2 ;  /* 0x000000ffff197224 */ /* 0x000fe200010e0607 */
[----:B------:R-:W-:Y:S02]  /*20d00*/  IADD3 R49, P1, R6, 0x9000, RZ ;  /* 0x0000900006317810 */ /* 0x000fe40007f3e0ff */
[----:B------:R-:W-:Y:S02]  /*20d10*/  LOP3.LUT R28, R29, 0x380, RZ, 0xc0, !PT ;  /* 0x000003801d1c7812 */ /* 0x000fe400078ec0ff */
[----:B------:R-:W-:-:S02]  /*20d20*/  LOP3.LUT R32, R33, 0x380, RZ, 0xc0, !PT ;  /* 0x0000038021207812 */ /* 0x000fc400078ec0ff */
[----:B------:R-:W-:Y:S01]  /*20d30*/  LOP3.LUT R36, R37, 0x380, RZ, 0xc0, !PT ;  /* 0x0000038025247812 */ /* 0x000fe200078ec0ff */
[----:B------:R-:W-:Y:S01]  /*20d40*/  VIADD R11, R15, 0x8 ;  /* 0x000000080f0b7836 */ /* 0x000fe20000000000 */
[----:B------:R-:W-:Y:S01]  /*20d50*/  LOP3.LUT R44, R45, 0x380, RZ, 0xc0, !PT ;  /* 0x000003802d2c7812 */ /* 0x000fe200078ec0ff */
[----:B------:R-:W-:Y:S01]  /*20d60*/  ULDC.64 UR4, c[0x0][0xaa0] ;  /* 0x0002a80000047ab9 */ /* 0x000fe20000000a00 */
[----:B------:R-:W-:Y:S02]  /*20d70*/  IADD3 R53, P2, R6, 0xa000, RZ ;  /* 0x0000a00006357810 */ /* 0x000fe40007f5e0ff */
[----:B------:R-:W-:Y:S02]  /*20d80*/  LOP3.LUT R40, R41, 0x380, RZ, 0xc0, !PT ;  /* 0x0000038029287812 */ /* 0x000fe400078ec0ff */
[----:B------:R-:W-:Y:S02]  /*20d90*/  LOP3.LUT R48, R49, 0x380, RZ, 0xc0, !PT ;  /* 0x0000038031307812 */ /* 0x000fe400078ec0ff */
[----:B------:R-:W-:-:S02]  /*20da0*/  SHF.R.U64 R44, R44, 0x3, RZ ;  /* 0x000000032c2c7819 */ /* 0x000fc400000012ff */
[----:B------:R-:W-:Y:S02]  /*20db0*/  LOP3.LUT R52, R53, 0x380, RZ, 0xc0, !PT ;  /* 0x0000038035347812 */ /* 0x000fe400078ec0ff */
[----:B------:R-:W-:Y:S02]  /*20dc0*/  SHF.R.U64 R28, R28, 0x3, RZ ;  /* 0x000000031c1c7819 */ /* 0x000fe400000012ff */
[----:B------:R-:W-:Y:S02]  /*20dd0*/  SHF.R.U64 R32, R32, 0x3, RZ ;  /* 0x0000000320207819 */ /* 0x000fe400000012ff */
[----:B------:R-:W-:Y:S02]  /*20de0*/  SHF.R.U64 R36, R36, 0x3, RZ ;  /* 0x0000000324247819 */ /* 0x000fe400000012ff */
[----:B------:R-:W-:Y:S02]  /*20df0*/  SHF.R.U64 R40, R40, 0x3, RZ ;  /* 0x0000000328287819 */ /* 0x000fe400000012ff */
[----:B------:R-:W-:-:S02]  /*20e00*/  SHF.R.U64 R48, R48, 0x3, RZ ;  /* 0x0000000330307819 */ /* 0x000fc400000012ff */
[----:B------:R-:W-:Y:S01]  /*20e10*/  LOP3.LUT R44, R44, R45, RZ, 0x3c, !PT ;  /* 0x0000002d2c2c7212 */ /* 0x000fe200078e3cff */
[--C-:B------:R-:W-:Y:S01]  /*20e20*/  IMAD.X R45, RZ, RZ, R7.reuse, P0 ;  /* 0x000000ffff2d7224 */ /* 0x100fe200000e0607 */
        /* <DEDUP_REMOVED lines=16> */
[C---:B------:R-:W-:Y:S02]  /*20f30*/  IADD3 R69, P3, R6.reuse, 0xe000, RZ ;  /* 0x0000e00006457810 */ /* 0x040fe40007f7e0ff */
[----:B------:R-:W-:Y:S02]  /*20f40*/  LOP3.LUT R2, R6, 0x380, RZ, 0xc0, !PT ;  /* 0x0000038006027812 */ /* 0x000fe400078ec0ff */
[----:B------:R-:W-:Y:S02]  /*20f50*/  LOP3.LUT R56, R57, 0x380, RZ, 0xc0, !PT ;  /* 0x0000038039387812 */ /* 0x000fe400078ec0ff */
[----:B------:R-:W-:-:S02]  /*20f60*/  LOP3.LUT R60, R61, 0x380, RZ, 0xc0, !PT ;  /* 0x000003803d3c7812 */ /* 0x000fc400078ec0ff */
[----:B------:R-:W-:Y:S02]  /*20f70*/  LOP3.LUT R64, R65, 0x380, RZ, 0xc0, !PT ;  /* 0x0000038041407812 */ /* 0x000fe400078ec0ff */
[----:B------:R-:W-:Y:S02]  /*20f80*/  LOP3.LUT R68, R69, 0x380, RZ, 0xc0, !PT ;  /* 0x0000038045447812 */ /* 0x000fe400078ec0ff */
[----:B------:R-:W-:Y:S02]  /*20f90*/  SHF.R.U64 R56, R56, 0x3, RZ ;  /* 0x0000000338387819 */ /* 0x000fe400000012ff */
[----:B------:R-:W-:Y:S02]  /*20fa0*/  SHF.R.U64 R60, R60, 0x3, RZ ;  /* 0x000000033c3c7819 */ /* 0x000fe400000012ff */
[----:B------:R-:W-:Y:S02]  /*20fb0*/  SHF.R.U64 R64, R64, 0x3, RZ ;  /* 0x0000000340407819 */ /* 0x000fe400000012ff */
[----:B------:R-:W-:-:S02]  /*20fc0*/  SHF.R.U64 R68, R68, 0x3, RZ ;  /* 0x0000000344447819 */ /* 0x000fc400000012ff */
        /* <DEDUP_REMOVED lines=8> */
[----:B--2---:R-:W-:-:S04]  /*21050*/  LOP3.LUT P0, RZ, R14, 0x3, RZ, 0xc0, !PT ;  /* 0x000000030eff7812 */ /* 0x004fc8000780c0ff */
[-C--:B------:R-:W-:Y:S02]  /*21060*/  ISETP.GE.OR P1, PT, R15, R20.reuse, P0 ;  /* 0x000000140f00720c */ /* 0x080fe40000726670 */
[----:B------:R-:W-:Y:S02]  /*21070*/  IADD3 R15, P2, R6, 0xf000, RZ ;  /* 0x0000f000060f7810 */ /* 0x000fe40007f5e0ff */
[----:B------:R-:W-:Y:S02]  /*21080*/  ISETP.GE.OR P0, PT, R11, R20, P0 ;  /* 0x000000140b00720c */ /* 0x000fe40000706670 */
[----:B------:R-:W-:Y:S02]  /*21090*/  SHF.R.U64 R11, R2, 0x3, RZ ;  /* 0x00000003020b7819 */ /* 0x000fe400000012ff */
[----:B------:R-:W-:-:S04]  /*210a0*/  LOP3.LUT R2, R15, 0x380, RZ, 0xc0, !PT ;  /* 0x000003800f027812 */ /* 0x000fc800078ec0ff */
[----:B------:R-:W-:Y:S01]  /*210b0*/  SHF.R.U64 R2, R2, 0x3, RZ ;  /* 0x0000000302027819 */ /* 0x000fe200000012ff */
[----:B------:R-:W-:Y:S01]  /*210c0*/  IMAD.X R73, RZ, RZ, R7, P2 ;  /* 0x000000ffff497224 */ /* 0x000fe200010e0607 */
[----:B------:R-:W-:Y:S02]  /*210d0*/  LOP3.LUT R6, R11, R6, RZ, 0x3c, !PT ;  /* 0x000000060b067212 */ /* 0x000fe400078e3cff */
[----:B------:R-:W-:Y:S01]  /*210e0*/  LOP3.LUT R72, R2, R15, RZ, 0x3c, !PT ;  /* 0x0000000f02487212 */ /* 0x000fe200078e3cff */
[----:B------:R0:W-:Y:S04]  /*210f0*/  @!P1 STG.E desc[UR6][R54.64], R5 ;  /* 0x0000000536009986 */ /* 0x0001e8000c101906 */
[----:B------:R1:W-:Y:S04]  /*21100*/  @!P0 STG.E desc[UR6][R54.64+0x20], R0 ;  /* 0x0000200036008986 */ /* 0x0003e8000c101906 */
[----:B------:R-:W5:Y:S04]  /*21110*/  LD.E.128 R8, desc[UR6][R8.64] ;  /* 0x0000000608087980 */ /* 0x000f68000c101d00 */
[----:B0-----:R-:W5:Y:S04]  /*21120*/  LD.E.128 R4, desc[UR6][R6.64] ;  /* 0x0000000606047980 */ /* 0x001f68000c101d00 */
[----:B------:R-:W5:Y:S01]  /*21130*/  LD.E.128 R12, desc[UR6][R12.64] ;  /* 0x000000060c0c7980 */ /* 0x000f62000c101d00 */
[----:B-1----:R-:W-:-:S03]  /*21140*/  IMAD R0, R3, UR4, RZ ;  /* 0x0000000403007c24 */ /* 0x002fc6000f8e02ff */
[----:B------:R-:W5:Y:S01]  /*21150*/  LD.E.128 R24, desc[UR6][R24.64] ;  /* 0x0000000618187980 */ /* 0x000f62000c101d00 */
[----:B------:R-:W-:-:S03]  /*21160*/  IMAD.WIDE.U32 R2, R21, UR4, R228 ;  /* 0x0000000415027c25 */ /* 0x000fc6000f8e00e4 */
        /* <DEDUP_REMOVED lines=12> */
[----:B------:R-:W-:Y:S01]  /*21230*/  IMAD R21, R21, UR5, R0 ;  /* 0x0000000515157c24 */ /* 0x000fe2000f8e0200 */
[----:B------:R-:W-:Y:S01]  /*21240*/  ULDC.64 UR4, c[0x0][0xae0] ;  /* 0x0002b80000047ab9 */ /* 0x000fe20000000a00 */
[----:B------:R-:W-:Y:S01]  /*21250*/  @!PT LDS RZ, [RZ] ;  /* 0x00000000fffff984 */ /* 0x000fe20000000800 */
[----:B------:R-:W-:Y:S01]  /*21260*/  @!PT LDS RZ, [RZ] ;  /* 0x00000000fffff984 */ /* 0x000fe20000000800 */
[----:B------:R-:W-:Y:S01]  /*21270*/  @!PT LDS RZ, [RZ] ;  /* 0x00000000fffff984 */ /* 0x000fe20000000800 */
[----:B------:R-:W-:Y:S01]  /*21280*/  @!PT LDS RZ, [RZ] ;  /* 0x00000000fffff984 */ /* 0x000fe20000000800 */
[----:B------:R0:W-:Y:S06]  /*21290*/  MEMBAR.ALL.CTA ;  /* 0x0000000000007992 */ /* 0x0001ec0000008000 */
[----:B0-----:R-:W0:Y:S01]  /*212a0*/  FENCE.VIEW.ASYNC.S ;  /* 0x00000000000073c6 */ /* 0x001e220000000000 */
[----:B------:R-:W-:-:S02]  /*212b0*/  IMAD R0, R23, UR4, RZ ;  /* 0x0000000417007c24 */ /* 0x000fc4000f8e02ff */
[----:B------:R-:W-:Y:S02]  /*212c0*/  IMAD R23, R79, -0x80, R20 ;  /* 0xffffff804f177824 */ /* 0x000fe400078e0214 */
[----:B------:R-:W-:-:S03]  /*212d0*/  IMAD.IADD R3, R3, 0x1, R21 ;  /* 0x0000000103037824 */ /* 0x000fc600078e0215 */
[----:B------:R-:W-:Y:S01]  /*212e0*/  ISETP.GE.AND P3, PT, R18, R23, PT ;  /* 0x000000171200720c */ /* 0x000fe20003f66270 */
[C---:B------:R-:W-:Y:S02]  /*212f0*/  IMAD R21, R81.reuse, UR5, R0 ;  /* 0x0000000551157c24 */ /* 0x040fe4000f8e0200 */
[----:B------:R-:W-:Y:S01]  /*21300*/  IMAD.WIDE.U32 R2, R81, UR4, R2 ;  /* 0x0000000451027c25 */ /* 0x000fe2000f8e0002 */
[----:B------:R-:W-:-:S03]  /*21310*/  ULDC.64 UR4, c[0x0][0xae8] ;  /* 0x0002ba0000047ab9 */ /* 0x000fc60000000a00 */
[----:B------:R-:W-:Y:S02]  /*21320*/  VIADD R0, R16, 0x30820 ;  /* 0x0003082010007836 */ /* 0x000fe40000000000 */
[----:B------:R-:W-:Y:S02]  /*21330*/  IMAD R20, R76, UR4, RZ ;  /* 0x000000044c147c24 */ /* 0x000fe4000f8e02ff */
[----:B------:R-:W-:Y:S01]  /*21340*/  IMAD.IADD R3, R3, 0x1, R21 ;  /* 0x0000000103037824 */ /* 0x000fe200078e0215 */
[----:B------:R-:W-:Y:S02]  /*21350*/  PRMT R0, RZ, 0x654, R0 ;  /* 0x00000654ff007816 */ /* 0x000fe40000000000 */
[-C--:B------:R-:W-:Y:S02]  /*21360*/  ISETP.GE.AND P0, PT, R78, R23.reuse, PT ;  /* 0x000000174e00720c */ /* 0x080fe40003f06270 */
[-C--:B------:R-:W-:Y:S01]  /*21370*/  ISETP.GE.AND P1, PT, R233, R23.reuse, PT ;  /* 0x00000017e900720c */ /* 0x080fe20003f26270 */
[----:B0-----:R0:W-:Y:S01]  /*21380*/  SYNCS.ARRIVE.TRANS64.RED.A1T0 RZ, [R0+URZ], RZ ;  /* 0x000000ff00ff79a7 */ /* 0x0011e2000810043f */
[----:B----4-:R-:W-:Y:S01]  /*21390*/  ISETP.GE.AND P2, PT, R80, R23, PT ;  /* 0x000000175000720c */ /* 0x010fe20003f46270 */
[----:B------:R-:W-:-:S02]  /*213a0*/  IMAD R23, R77, UR5, R20 ;  /* 0x000000054d177c24 */ /* 0x000fc4000f8e0214 */
[----:B------:R-:W-:-:S04]  /*213b0*/  IMAD.WIDE.U32 R76, R77, UR4, R2 ;  /* 0x000000044d4c7c25 */ /* 0x000fc8000f8e0002 */
[----:B------:R-:W-:-:S04]  /*213c0*/  IMAD.WIDE R20, R79, 0x80, R18 ;  /* 0x000000804f147825 */ /* 0x000fc800078e0212 */
[----:B------:R-:W-:Y:S02]  /*213d0*/  VIADD R80, R228, 0xc0 ;  /* 0x000000c0e4507836 */ /* 0x000fe40000000000 */
[----:B------:R-:W-:Y:S01]  /*213e0*/  IMAD.IADD R81, R77, 0x1, R23 ;  /* 0x000000014d517824 */ /* 0x000fe200078e0217 */
[----:B0-----:R-:W-:Y:S06]  /*213f0*/  @P3 BRA `(.L_x_1634) ;  /* 0x0000000000503947 */ /* 0x001fec0003800000 */
        /* <DEDUP_REMOVED lines=20> */
.L_x_1634:
[----:B------:R-:W-:Y:S05]  /*21540*/  BSYNC B1 ;  /* 0x0000000000017941 */ /* 0x000fea0003800000 */
.L_x_1633:
[----:B------:R-:W-:Y:S04]  /*21550*/  BSSY B1, `(.L_x_1635) ;  /* 0x0000018000017945 */ /* 0x000fe80003800000 */
[----:B------:R-:W-:Y:S05]  /*21560*/  @P1 BRA `(.L_x_1636) ;  /* 0x0000000000581947 */ /* 0x000fea0003800000 */
[----:B0----5:R-:W-:Y:S01]  /*21570*/  IADD3 R5, P1, R20, 0x20, RZ ;  /* 0x0000002014057810 */ /* 0x021fe20007f3e0ff */
        /* <DEDUP_REMOVED lines=21> */
.L_x_1636:
[----:B------:R-:W-:Y:S05]  /*216d0*/  BSYNC B1 ;  /* 0x0000000000017941 */ /* 0x000fea0003800000 */
.L_x_1635:
[----:B------:R-:W-:Y:S04]  /*216e0*/  BSSY B1, `(.L_x_1637) ;  /* 0x0000018000017945 */ /* 0x000fe80003800000 */
[----:B------:R-:W-:Y:S05]  /*216f0*/  @P0 BRA `(.L_x_1638) ;  /* 0x0000000000580947 */ /* 0x000fea0003800000 */
[----:B01---5:R-:W-:Y:S01]  /*21700*/  IADD3 R5, P0, R20, 0x40, RZ ;  /* 0x0000004014057810 */ /* 0x023fe20007f1e0ff */
        /* <DEDUP_REMOVED lines=21> */
.L_x_1638:
[----:B------:R-:W-:Y:S05]  /*21860*/  BSYNC B1 ;  /* 0x0000000000017941 */ /* 0x000fea0003800000 */
.L_x_1637:
[----:B------:R-:W-:Y:S05]  /*21870*/  @P2 BRA `(.L_x_1639) ;  /* 0x0000000c003c2947 */ /* 0x000fea0003800000 */
[----:B012--5:R-:W-:Y:S01]  /*21880*/  IADD3 R5, P0, R20, 0x60, RZ ;  /* 0x0000006014057810 */ /* 0x027fe20007f1e0ff */
        /* <DEDUP_REMOVED lines=24> */
.L_x_1631:
[----:B------:R-:W2:Y:S01]  /*21a10*/  LDL R10, [R1+0x64] ;  /* 0x00006400010a7983 */ /* 0x000ea20000100800 */
[----:B------:R-:W-:Y:S01]  /*21a20*/  ULDC.64 UR4, c[0x0][0xbd8] ;  /* 0x0002f60000047ab9 */ /* 0x000fe20000000a00 */
[----:B------:R-:W2:Y:S01]  /*21a30*/  LDC.64 R2, c[0x0][0xbd8] ;  /* 0x0002f600ff027b82 */ /* 0x000ea20000000a00 */
[----:B------:R-:W-:Y:S01]  /*21a40*/  ISETP.NE.U32.AND P0, PT, RZ, UR4, PT ;  /* 0x00000004ff007c0c */ /* 0x000fe2000bf05070 */
[----:B------:R-:W-:Y:S01]  /*21a50*/  IMAD.MOV.U32 R7, RZ, RZ, RZ ;  /* 0x000000ffff077224 */ /* 0x000fe200078e00ff */
[----:B------:R-:W-:Y:S02]  /*21a60*/  ULDC.64 UR6, c[0x0][0x208] ;  /* 0x0000820000067ab9 */ /* 0x000fe40000000a00 */
[----:B------:R-:W-:Y:S01]  /*21a70*/  ISETP.NE.AND.EX P0, PT, RZ, UR5, PT, P0 ;  /* 0x00000005ff007c0c */ /* 0x000fe2000bf05300 */
[----:B------:R-:W-:Y:S02]  /*21a80*/  ULDC.64 UR4, c[0x0][0xbe0] ;  /* 0x0002f80000047ab9 */ /* 0x000fe40000000a00 */
[----:B------:R-:W-:-:S04]  /*21a90*/  ISETP.NE.U32.AND P1, PT, RZ, UR4, PT ;  /* 0x00000004ff007c0c */ /* 0x000fc8000bf25070 */
[----:B------:R-:W-:Y:S01]  /*21aa0*/  ISETP.NE.AND.EX P1, PT, RZ, UR5, PT, P1 ;  /* 0x00000005ff007c0c */ /* 0x000fe2000bf25310 */
[----:B------:R-:W1:-:S12]  /*21ab0*/  S2R R8, SR_TID.X ;  /* 0x0000000000087919 */ /* 0x000e580000002100 */
[----:B------:R-:W3:Y:S01]  /*21ac0*/  @P1 LDC.64 R4, c[0x0][0xbe0] ;  /* 0x0002f800ff041b82 */ /* 0x000ee20000000a00 */
[----:B------:R-:W-:Y:S02]  /*21ad0*/  ULDC UR4, c[0x0][0xa88] ;  /* 0x0002a20000047ab9 */ /* 0x000fe40000000800 */
[----:B------:R-:W-:Y:S02]  /*21ae0*/  IMAD.U32 R0, RZ, RZ, UR4 ;  /* 0x00000004ff007e24 */ /* 0x000fe4000f8e00ff */
[----:B-1----:R-:W-:-:S05]  /*21af0*/  VIADD R6, R8, 0xffffff80 ;  /* 0xffffff8008067836 */ /* 0x002fca0000000000 */
[----:B------:R-:W-:Y:S01]  /*21b00*/  ISETP.GT.AND P2, PT, R6, 0x7f, PT ;  /* 0x0000007f0600780c */ /* 0x000fe20003f44270 */
[----:B--2---:R-:W-:-:S04]  /*21b10*/  IMAD.WIDE R2, R10, 0x4, R2 ;  /* 0x000000040a027825 */ /* 0x004fc800078e0202 */
[----:B---3--:R-:W-:Y:S01]  /*21b20*/  @P1 IMAD.WIDE R4, R10, 0x4, R4 ;  /* 0x000000040a041825 */ /* 0x008fe200078e0204 */
        /* <DEDUP_REMOVED lines=8> */
.L_x_1640:
[----:B------:R-:W2:Y:S04]  /*21bb0*/  LDL R13, [R1+0x60] ;  /* 0x00006000010d7983 */ /* 0x000ea80000100800 */
[----:B------:R3:W5:Y:S01]  /*21bc0*/  LDL R12, [R1+0x70] ;  /* 0x00007000010c7983 */ /* 0x0007620000100800 */
[----:B-1----:R-:W-:Y:S01]  /*21bd0*/  SHF.R.S32.HI R2, RZ, 0x1f, R10 ;  /* 0x0000001fff027819 */ /* 0x002fe2000001140a */
[----:B------:R-:W-:Y:S01]  /*21be0*/  BSSY B1, `(.L_x_1641) ;  /* 0x000001d000017945 */ /* 0x000fe20003800000 */
[----:B------:R-:W-:Y:S02]  /*21bf0*/  SEL R11, R10, RZ, !P0 ;  /* 0x000000ff0a0b7207 */ /* 0x000fe40004000000 */
[----:B------:R-:W-:Y:S02]  /*21c00*/  SHF.R.S32.HI R229, RZ, 0x1f, R228 ;  /* 0x0000001fffe57819 */ /* 0x000fe400000114e4 */
[----:B------:R-:W-:-:S02]  /*21c10*/  SEL R10, R2, RZ, !P0 ;  /* 0x000000ff020a7207 */ /* 0x000fc40004000000 */
[----:B-----5:R-:W-:Y:S02]  /*21c20*/  SHF.R.S32.HI R6, RZ, 0x1f, R7 ;  /* 0x0000001fff067819 */ /* 0x020fe40000011407 */
[----:B--2---:R-:W-:Y:S01]  /*21c30*/  SHF.R.S32.HI R9, RZ, 0x1f, R13 ;  /* 0x0000001fff097819 */ /* 0x004fe2000001140d */
[----:B---3--:R-:W-:Y:S06]  /*21c40*/  @P2 BRA `(.L_x_1642) ;  /* 0x0000000000582947 */ /* 0x008fec0003800000 */
[----:B------:R-:W-:-:S04]  /*21c50*/  IMAD R2, R12, 0x80, R8 ;  /* 0x000000800c027824 */ /* 0x000fc800078e0208 */
        /* <DEDUP_REMOVED lines=21> */
.L_x_1642:
[----:B------:R-:W-:Y:S05]  /*21db0*/  BSYNC B1 ;  /* 0x0000000000017941 */ /* 0x000fea0003800000 */
.L_x_1641:
[----:B------:R-:W-:Y:S01]  /*21dc0*/  ULDC.64 UR4, c[0x0][0xaa0] ;  /* 0x0002a80000047ab9 */ /* 0x000fe20000000a00 */
[----:B------:R-:W-:Y:S01]  /*21dd0*/  IMAD R8, R12, -0x80, R0 ;  /* 0xffffff800c087824 */ /* 0x000fe200078e0200 */
[----:B------:R-:W-:Y:S01]  /*21de0*/  BSSY B1, `(.L_x_1643) ;  /* 0x000002d000017945 */ /* 0x000fe20003800000 */
[----:B-1----:R-:W-:Y:S02]  /*21df0*/  IMAD R4, R6, UR4, RZ ;  /* 0x0000000406047c24 */ /* 0x002fe4000f8e02ff */
[----:B------:R-:W-:Y:S01]  /*21e00*/  IMAD.WIDE.U32 R2, R7, UR4, R228 ;  /* 0x0000000407027c25 */ /* 0x000fe2000f8e00e4 */
[-C--:B------:R-:W-:Y:S02]  /*21e10*/  ISETP.GE.AND P2, PT, R18, R8.reuse, PT ;  /* 0x000000081200720c */ /* 0x080fe40003f46270 */
[----:B------:R-:W-:Y:S01]  /*21e20*/  ISETP.GE.AND P1, PT, R233, R8, PT ;  /* 0x00000008e900720c */ /* 0x000fe20003f26270 */
[----:B------:R-:W-:Y:S01]  /*21e30*/  IMAD R7, R7, UR5, R4 ;  /* 0x0000000507077c24 */ /* 0x000fe2000f8e0204 */
[----:B------:R-:W-:Y:S01]  /*21e40*/  ULDC.64 UR4, c[0x0][0xae0] ;  /* 0x0002b80000047ab9 */ /* 0x000fe20000000a00 */
[----:B------:R-:W-:-:S02]  /*21e50*/  VIADD R14, R228, 0xc0 ;  /* 0x000000c0e40e7836 */ /* 0x000fc40000000000 */
[----:B------:R-:W-:Y:S02]  /*21e60*/  IMAD R4, R9, UR4, RZ ;  /* 0x0000000409047c24 */ /* 0x000fe4000f8e02ff */
[----:B------:R-:W-:Y:S02]  /*21e70*/  IMAD.IADD R3, R3, 0x1, R7 ;  /* 0x0000000103037824 */ /* 0x000fe400078e0207 */
[C---:B------:R-:W-:Y:S02]  /*21e80*/  IMAD R5, R13.reuse, UR5, R4 ;  /* 0x000000050d057c24 */ /* 0x040fe4000f8e0204 */
[----:B------:R-:W-:Y:S01]  /*21e90*/  IMAD.WIDE.U32 R2, R13, UR4, R2 ;  /* 0x000000040d027c25 */ /* 0x000fe2000f8e0002 */
[----:B------:R-:W-:-:S03]  /*21ea0*/  ULDC.64 UR4, c[0x0][0xae8] ;  /* 0x0002ba0000047ab9 */ /* 0x000fc60000000a00 */
[----:B------:R-:W-:Y:S02]  /*21eb0*/  IMAD.IADD R3, R3, 0x1, R5 ;  /* 0x0000000103037824 */ /* 0x000fe400078e0205 */
[----:B------:R-:W-:Y:S02]  /*21ec0*/  IMAD R0, R10, UR4, RZ ;  /* 0x000000040a007c24 */ /* 0x000fe4000f8e02ff */
[----:B------:R-:W-:Y:S02]  /*21ed0*/  VIADD R7, R18, 0x40 ;  /* 0x0000004012077836 */ /* 0x000fe40000000000 */
[----:B------:R-:W-:-:S03]  /*21ee0*/  IMAD.WIDE.U32 R4, R11, UR4, R2 ;  /* 0x000000040b047c25 */ /* 0x000fc6000f8e0002 */
[----:B------:R-:W-:Y:S01]  /*21ef0*/  ISETP.GE.AND P0, PT, R7, R8, PT ;  /* 0x000000080700720c */ /* 0x000fe20003f06270 */
[----:B------:R-:W-:Y:S02]  /*21f00*/  IMAD R9, R11, UR5, R0 ;  /* 0x000000050b097c24 */ /* 0x000fe4000f8e0200 */
[----:B------:R-:W-:Y:S02]  /*21f10*/  IMAD.MOV.U32 R2, RZ, RZ, R18 ;  /* 0x000000ffff027224 */ /* 0x000fe400078e0012 */
[----:B------:R-:W-:Y:S02]  /*21f20*/  IMAD.MOV.U32 R3, RZ, RZ, R19 ;  /* 0x000000ffff037224 */ /* 0x000fe400078e0013 */
[----:B------:R-:W-:Y:S02]  /*21f30*/  VIADD R15, R228, 0x80 ;  /* 0x00000080e40f7836 */ /* 0x000fe40000000000 */
[----:B------:R-:W-:-:S04]  /*21f40*/  IMAD.WIDE R6, R12, 0x80, R2 ;  /* 0x000000800c067825 */ /* 0x000fc800078e0202 */
[----:B------:R-:W-:Y:S01]  /*21f50*/  IMAD.IADD R11, R5, 0x1, R9 ;  /* 0x00000001050b7824 */ /* 0x000fe200078e0209 */
[----:B------:R-:W-:Y:S06]  /*21f60*/  @P2 BRA `(.L_x_1644) ;  /* 0x0000000000502947 */ /* 0x000fec0003800000 */
[----:B------:R-:W-:Y:S01]  /*21f70*/  ULDC.64 UR6, c[0x0][0xad8] ;  /* 0x0002b60000067ab9 */ /* 0x000fe20000000a00 */
[----:B------:R-:W-:Y:S01]  /*21f80*/  IMAD.MOV.U32 R2, RZ, RZ, R4 ;  /* 0x000000ffff027224 */ /* 0x000fe200078e0004 */
[----:B------:R-:W-:Y:S01]  /*21f90*/  ULDC UR4, c[0x0][0xa8c] ;  /* 0x0002a30000047ab9 */ /* 0x000fe20000000800 */
[----:B------:R-:W-:Y:S01]  /*21fa0*/  IMAD R9, R7, UR6, RZ ;  /* 0x0000000607097c24 */ /* 0x000fe2000f8e02ff */
[----:B------:R-:W-:Y:S01]  /*21fb0*/  ISETP.GE.AND P3, PT, R228, UR4, PT ;  /* 0x00000004e4007c0c */ /* 0x000fe2000bf66270 */
[----:B------:R-:W-:Y:S01]  /*21fc0*/  IMAD.MOV.U32 R3, RZ, RZ, R11 ;  /* 0x000000ffff037224 */ /* 0x000fe200078e000b */
[----:B------:R-:W-:Y:S01]  /*21fd0*/  ISETP.GE.AND P4, PT, R225, UR4, PT ;  /* 0x00000004e1007c0c */ /* 0x000fe2000bf86270 */
[C---:B------:R-:W-:Y:S01]  /*21fe0*/  IMAD R9, R6.reuse, UR7, R9 ;  /* 0x0000000706097c24 */ /* 0x040fe2000f8e0209 */
[----:B------:R-:W-:Y:S01]  /*21ff0*/  ISETP.GE.AND P5, PT, R15, UR4, PT ;  /* 0x000000040f007c0c */ /* 0x000fe2000bfa6270 */
[----:B------:R-:W-:Y:S01]  /*22000*/  IMAD.WIDE.U32 R2, R6, UR6, R2 ;  /* 0x0000000606027c25 */ /* 0x000fe2000f8e0002 */
[----:B------:R-:W-:Y:S01]  /*22010*/  ISETP.GE.AND P6, PT, R14, UR4, PT ;  /* 0x000000040e007c0c */ /* 0x000fe2000bfc6270 */
[----:B------:R-:W-:Y:S01]  /*22020*/  ULDC.64 UR6, c[0x0][0xa80] ;  /* 0x0002a00000067ab9 */ /* 0x000fe20000000a00 */
[----:B------:R-:W-:Y:S01]  /*22030*/  ULDC.64 UR8, c[0x0][0x208] ;  /* 0x0000820000087ab9 */ /* 0x000fe20000000a00 */
[----:B------:R-:W-:Y:S01]  /*22040*/  IMAD.IADD R3, R3, 0x1, R9 ;  /* 0x0000000103037824 */ /* 0x000fe200078e0209 */
[----:B------:R-:W-:-:S04]  /*22050*/  LEA R12, P2, R2, UR6, 0x1 ;  /* 0x00000006020c7c11 */ /* 0x000fc8000f8408ff */
[----:B------:R-:W-:-:S05]  /*22060*/  LEA.HI.X R13, R2, UR7, R3, 0x1, P2 ;  /* 0x00000007020d7c11 */ /* 0x000fca00090f0c03 */
[----:B------:R1:W-:Y:S04]  /*22070*/  @!P3 STG.E.128 desc[UR8][R12.64], RZ ;  /* 0x000000ff0c00b986 */ /* 0x0003e8000c101d08 */
[----:B------:R1:W-:Y:S04]  /*22080*/  @!P4 STG.E.128 desc[UR8][R12.64+0x80], RZ ;  /* 0x000080ff0c00c986 */ /* 0x0003e8000c101d08 */
[----:B------:R1:W-:Y:S04]  /*22090*/  @!P5 STG.E.128 desc[UR8][R12.64+0x100], RZ ;  /* 0x000100ff0c00d986 */ /* 0x0003e8000c101d08 */
[----:B------:R1:W-:Y:S02]  /*220a0*/  @!P6 STG.E.128 desc[UR8][R12.64+0x180], RZ ;  /* 0x000180ff0c00e986 */ /* 0x0003e4000c101d08 */
.L_x_1644:
[----:B------:R-:W-:Y:S05]  /*220b0*/  BSYNC B1 ;  /* 0x0000000000017941 */ /* 0x000fea0003800000 */
.L_x_1643:
[----:B------:R-:W2:Y:S01]  /*220c0*/  LDL R0, [R1+0x6c] ;  /* 0x00006c0001007983 */ /* 0x000ea20000100800 */
[----:B------:R-:W-:Y:S01]  /*220d0*/  BSSY B1, `(.L_x_1645) ;  /* 0x0000019000017945 */ /* 0x000fe20003800000 */
[----:B--2---:R-:W-:-:S03]  /*220e0*/  ISETP.GE.AND P2, PT, R0, R8, PT ;  /* 0x000000080000720c */ /* 0x004fc60003f46270 */
[----:B------:R-:W-:Y:S10]  /*220f0*/  @P1 BRA `(.L_x_1646) ;  /* 0x0000000000581947 */ /* 0x000ff40003800000 */
[----:B------:R-:W-:Y:S01]  /*22100*/  IADD3 R9, P1, R6, 0x20, RZ ;  /* 0x0000002006097810 */ /* 0x000fe20007f3e0ff */
        /* <DEDUP_REMOVED lines=21> */
.L_x_1646:
[----:B------:R-:W-:Y:S05]  /*22260*/  BSYNC B1 ;  /* 0x0000000000017941 */ /* 0x000fea0003800000 */
.L_x_1645:
[----:B------:R-:W-:Y:S04]  /*22270*/  BSSY B1, `(.L_x_1647) ;  /* 0x0000018000017945 */ /* 0x000fe80003800000 */
[----:B------:R-:W-:Y:S05]  /*22280*/  @P0 BRA `(.L_x_1648) ;  /* 0x0000000000580947 */ /* 0x000fea0003800000 */
        /* <DEDUP_REMOVED lines=22> */
.L_x_1648:
[----:B------:R-:W-:Y:S05]  /*223f0*/  BSYNC B1 ;  /* 0x0000000000017941 */ /* 0x000fea0003800000 */
.L_x_1647:
[----:B------:R-:W-:Y:S05]  /*22400*/  @P2 BRA `(.L_x_1639) ;  /* 0x0000000000582947 */ /* 0x000fea0003800000 */
        /* <DEDUP_REMOVED lines=22> */
.L_x_1639:
[----:B------:R-:W-:Y:S05]  /*22570*/  BSYNC B0 ;  /* 0x0000000000007941 */ /* 0x000fea0003800000 */
.L_x_1630:
[----:B------:R-:W3:Y:S01]  /*22580*/  LDL R0, [R1+0xc] ;  /* 0x00000c0001007983 */ /* 0x000ee20000100800 */
[----:B------:R-:W-:Y:S02]  /*22590*/  ULDC UR4, c[0x0][0xc14] ;  /* 0x0003050000047ab9 */ /* 0x000fe40000000800 */
[----:B---3--:R-:W-:-:S13]  /*225a0*/  ISETP.GE.AND P0, PT, R0, UR4, PT ;  /* 0x0000000400007c0c */ /* 0x008fda000bf06270 */
[----:B------:R-:W-:Y:S05]  /*225b0*/  @!P0 BRA `(.L_x_1649) ;  /* 0xfffffdec00ac8947 */ /* 0x000fea000383ffff */
[----:B------:R-:W-:Y:S05]  /*225c0*/  BRA `(.L_x_1336) ;  /* 0x0000006c00947947 */ /* 0x000fea0003800000 */
.L_x_1334:
[----:B------:R-:W-:-:S08]  /*225d0*/  NOP ;  /* 0x0000000000007918 */ /* 0x000fd00000000000 */
[----:B0-----:R-:W0:-:S00]  /*225e0*/  USETMAXREG.DEALLOC.CTAPOOL 0x18 ;  /* 0x00000018000079c8 */ /* 0x001e0000080e0500 */
[----:B0-----:R-:W-:-:S06]  /*225f0*/  LOP3.LUT R0, R0, 0x3, RZ, 0xc0, !PT ;  /* 0x0000000300007812 */ /* 0x001fcc00078ec0ff */
[----:B------:R-:W0:Y:S02]  /*22600*/  SHFL.IDX PT, R0, R0, RZ, 0x1f ;  /* 0x00001fff00007589 */ /* 0x000e2400000e0000 */
[----:B0-----:R-:W-:-:S13]  /*22610*/  ISETP.NE.AND P0, PT, R0, RZ, PT ;  /* 0x000000ff0000720c */ /* 0x001fda0003f05270 */
[----:B------:R-:W-:Y:S05]  /*22620*/  @P0 BRA `(.L_x_1336) ;  /* 0x0000006c007c0947 */ /* 0x000fea0003800000 */
        /* <DEDUP_REMOVED lines=56> */
.L_x_1654:
        /* <DEDUP_REMOVED lines=16> */
.L_x_1653:
[----:B------:R-:W-:Y:S05]  /*22ab0*/  BSYNC B0 ;  /* 0x0000000000007941 */ /* 0x000fea0003800000 */
.L_x_1652:
        /* <DEDUP_REMOVED lines=25> */
.L_x_1650:
        /* <DEDUP_REMOVED lines=21> */
.L_x_1655:
        /* <DEDUP_REMOVED lines=56> */
.L_x_1651:
[----:B------:R-:W-:Y:S02]  /*23120*/  IMAD.MOV.U32 R17, RZ, RZ, RZ ;  /* 0x000000ffff117224 */ /* 0x000fe400078e00ff */
[----:B------:R-:W-:Y:S02]  /*23130*/  IMAD.U32 R16, RZ, RZ, UR6 ;  /* 0x00000006ff107e24 */ /* 0x000fe4000f8e00ff */
[----:B------:R-:W-:-:S07]  /*23140*/  IMAD.MOV.U32 R18, RZ, RZ, RZ ;  /* 0x000000ffff127224 */ /* 0x000fce00078e00ff */
.L_x_1656:
        /* <DEDUP_REMOVED lines=16> */
[----:B------:R-:W-:Y:S01]  /*23250*/  ULDC.64 UR36, c[0x0][0x198] ;  /* 0x0000660000247ab9 */ /* 0x000fe20000000a00 */
[----:B------:R-:W-:Y:S02]  /*23260*/  ULDC UR38, c[0x0][0xc] ;  /* 0x0000030000267ab9 */ /* 0x000fe40000000800 */
[----:B------:R1:W-:Y:S04]  /*23270*/  STL [R1+0x10], R0 ;  /* 0x0000100001007387 */ /* 0x0003e80000100800 */
[----:B------:R1:W-:Y:S04]  /*23280*/  STL [R1+0xc], RZ ;  /* 0x00000cff01007387 */ /* 0x0003e80000100800 */
[----:B------:R1:W-:Y:S04]  /*23290*/  STL [R1], RZ ;  /* 0x000000ff01007387 */ /* 0x0003e80000100800 */
[----:B------:R1:W-:Y:S02]  /*232a0*/  STL [R1+0x8], R0 ;  /* 0x0000080001007387 */ /* 0x0003e40000100800 */
.L_x_1760:
[----:B------:R-:W-:Y:S05]  /*232b0*/  YIELD ;  /* 0x0000000000007946 */ /* 0x000fea0003800000 */
[----:B------:R-:W-:Y:S01]  /*232c0*/  ULDC.64 UR4, c[0x0][0xa28] ;  /* 0x00028a0000047ab9 */ /* 0x000fe20000000a00 */
[----:B------:R-:W-:Y:S01]  /*232d0*/  IMAD.MOV.U32 R9, RZ, RZ, RZ ;  /* 0x000000ffff097224 */ /* 0x000fe200078e00ff */
[----:B------:R-:W-:Y:S01]  /*232e0*/  ISETP.NE.U32.AND P0, PT, RZ, UR4, PT ;  /* 0x00000004ff007c0c */ /* 0x000fe2000bf05070 */
[----:B------:R-:W-:Y:S01]  /*232f0*/  ULDC.64 UR6, c[0x0][0x208] ;  /* 0x0000820000067ab9 */ /* 0x000fe20000000a00 */
[----:B-1----:R-:W-:Y:S01]  /*23300*/  IMAD.MOV.U32 R0, RZ, RZ, RZ ;  /* 0x000000ffff007224 */ /* 0x002fe200078e00ff */
[----:B------:R-:W-:Y:S01]  /*23310*/  ULDC.64 UR8, c[0x0][0xa08] ;  /* 0x0002820000087ab9 */ /* 0x000fe20000000a00 */
[----:B------:R-:W-:Y:S01]  /*23320*/  ISETP.NE.AND.EX P0, PT, RZ, UR5, PT, P0 ;  /* 0x00000005ff007c0c */ /* 0x000fe2000bf05300 */
[----:B------:R-:W-:Y:S01]  /*23330*/  ULDC.64 UR4, c[0x0][0xa00] ;  /* 0x0002800000047ab9 */ /* 0x000fe20000000a00 */
[----:B------:R-:W-:-:S11]  /*23340*/  ULDC.64 UR10, c[0x0][0xa10] ;  /* 0x00028400000a7ab9 */ /* 0x000fd60000000a00 */
[----:B--2---:R-:W1:Y:S01]  /*23350*/  @P0 LDC.64 R2, c[0x0][0xa28] ;  /* 0x00028a00ff020b82 */ /* 0x004e620000000a00 */
[----:B------:R-:W-:Y:S01]  /*23360*/  ISETP.NE.U32.AND P2, PT, RZ, UR4, PT ;  /* 0x00000004ff007c0c */ /* 0x000fe2000bf45070 */
[----:B-1----:R-:W-:-:S05]  /*23370*/  @P0 IMAD.WIDE R2, R19, 0x4, R2 ;  /* 0x0000000413020825 */ /* 0x002fca00078e0202 */
[----:B------:R1:W5:Y:S01]  /*23380*/  @P0 LDG.E R9, desc[UR6][R2.64] ;  /* 0x0000000602090981 */ /* 0x000362000c1e1900 */
[----:B------:R-:W-:Y:S01]  /*23390*/  ISETP.NE.AND.EX P2, PT, RZ, UR5, PT, P2 ;  /* 0x00000005ff007c0c */ /* 0x000fe2000bf45320 */
[----:B------:R-:W-:Y:S01]  /*233a0*/  ULDC.64 UR4, c[0x0][0xa18] ;  /* 0x0002860000047ab9 */ /* 0x000fe20000000a00 */
[----:B-1----:R-:W1:Y:S02]  /*233b0*/  LDC.64 R2, c[0x0][0xa00] ;  /* 0x00028000ff027b82 */ /* 0x002e640000000a00 */
[----:B-1----:R-:W-:-:S09]  /*233c0*/  IMAD.WIDE R2, R19, 0x4, R2 ;  /* 0x0000000413027825 */ /* 0x002fd200078e0202 */
[----:B------:R-:W2:Y:S01]  /*233d0*/  @P2 LDG.E R0, desc[UR6][R2.64] ;  /* 0x0000000602002981 */ /* 0x000ea2000c1e1900 */
[----:B------:R-:W-:Y:S01]  /*233e0*/  ISETP.NE.U32.AND P0, PT, RZ, UR4, PT ;  /* 0x00000004ff007c0c */ /* 0x000fe2000bf05070 */
[----:B------:R-:W-:-:S03]  /*233f0*/  ULDC UR4, c[0x0][0x288] ;  /* 0x0000a20000047ab9 */ /* 0x000fc60000000800 */
[----:B------:R-:W-:-:S13]  /*23400*/  ISETP.NE.AND.EX P0, PT, RZ, UR5, PT, P0 ;  /* 0x00000005ff007c0c */ /* 0x000fda000bf05300 */
[----:B------:R-:W1:Y:S01]  /*23410*/  @P0 LDC.64 R4, c[0x0][0xa18] ;  /* 0x00028600ff040b82 */ /* 0x000e620000000a00 */
[----:B------:R-:W-:-:S04]  /*23420*/  ISETP.NE.U32.AND P1, PT, RZ, UR8, PT ;  /* 0x00000008ff007c0c */ /* 0x000fc8000bf25070 */
[----:B------:R-:W-:Y:S02]  /*23430*/  ISETP.NE.AND.EX P3, PT, RZ, UR9, PT, P1 ;  /* 0x00000009ff007c0c */ /* 0x000fe4000bf65310 */
[----:B------:R-:W-:-:S04]  /*23440*/  ISETP.NE.U32.AND P1, PT, RZ, UR10, PT ;  /* 0x0000000aff007c0c */ /* 0x000fc8000bf25070 */
[----:B------:R-:W-:Y:S01]  /*23450*/  ISETP.NE.AND.EX P1, PT, RZ, UR11, PT, P1 ;  /* 0x0000000bff007c0c */ /* 0x000fe2000bf25310 */
        /* <DEDUP_REMOVED lines=8> */
[----:B------:R-:W-:Y:S01]  /*234e0*/  ULDC UR6, c[0x0][0x338] ;  /* 0x0000ce0000067ab9 */ /* 0x000fe20000000800 */
[----:B------:R-:W-:Y:S01]  /*234f0*/  ULDC UR5, c[0x0][0x2e0] ;  /* 0x0000b80000057ab9 */ /* 0x000fe20000000800 */
[----:B------:R-:W-:Y:S01]  /*23500*/  USEL UR4, UR4, 0x1, UP0 ;  /* 0x0000000104047887 */ /* 0x000fe20008000000 */
[----:B------:R-:W-:-:S03]  /*23510*/  IMAD.U32 R10, RZ, RZ, UR6 ;  /* 0x00000006ff0a7e24 */ /* 0x000fc6000f8e00ff */
[----:B------:R-:W-:-:S06]  /*23520*/  UIMAD UR4, UR4, UR5, URZ ;  /* 0x00000005040472a4 */ /* 0x000fcc000f8e023f */
[----:B-1----:R-:W-:Y:S01]  /*23530*/  IMAD.U32 R4, RZ, RZ, UR4 ;  /* 0x00000004ff047e24 */ /* 0x002fe2000f8e00ff */
[----:B------:R-:W-:Y:S06]  /*23540*/  @P0 BRA `(.L_x_1658) ;  /* 0x0000000000140947 */ /* 0x000fec0003800000 */
[----:B------:R-:W-:Y:S05]  /*23550*/  @!P2 BRA `(.L_x_1658) ;  /* 0x000000000010a947 */ /* 0x000fea0003800000 */
[----:B------:R-:W-:Y:S02]  /*23560*/  ULDC.64 UR4, c[0x0][0x208] ;  /* 0x0000820000047ab9 */ /* 0x000fe40000000a00 */
[----:B------:R-:W2:Y:S04]  /*23570*/  LDG.E R5, desc[UR4][R2.64] ;  /* 0x0000000402057981 */ /* 0x000ea8000c1e1900 */
[----:B-----5:R-:W2:Y:S02]  /*23580*/  LDG.E R0, desc[UR4][R2.64+0x4] ;  /* 0x0000040402007981 */ /* 0x020ea4000c1e1900 */
[----:B--2---:R-:W-:-:S07]  /*23590*/  IMAD.IADD R0, R0, 0x1, -R5 ;  /* 0x0000000100007824 */ /* 0x004fce00078e0a05 */
.L_x_1658:
[----:B------:R-:W1:Y:S01]  /*235a0*/  LDC.64 R6, c[0x0][0xa08] ;  /* 0x00028200ff067b82 */ /* 0x000e620000000a00 */
[----:B------:R-:W-:Y:S01]  /*235b0*/  IMAD.MOV.U32 R8, RZ, RZ, RZ ;  /* 0x000000ffff087224 */ /* 0x000fe200078e00ff */
[----:B------:R-:W-:-:S06]  /*235c0*/  ULDC.64 UR4, c[0x0][0x208] ;  /* 0x0000820000047ab9 */ /* 0x000fcc0000000a00 */
[----:B------:R-:W2:Y:S01]  /*235d0*/  LDC.64 R2, c[0x0][0xa10] ;  /* 0x00028400ff027b82 */ /* 0x000ea20000000a00 */
[----:B-1----:R-:W-:-:S05]  /*235e0*/  IMAD.WIDE R6, R19, 0x4, R6 ;  /* 0x0000000413067825 */ /* 0x002fca00078e0206 */
[----:B------:R-:W3:Y:S01]  /*235f0*/  @P3 LDG.E R8, desc[UR4][R6.64] ;  /* 0x0000000406083981 */ /* 0x000ee2000c1e1900 */
[----:B------:R-:W-:Y:S02]  /*23600*/  IMAD.MOV.U32 R5, RZ, RZ, RZ ;  /* 0x000000ffff057224 */ /* 0x000fe400078e00ff */
[----:B--2---:R-:W-:-:S05]  /*23610*/  IMAD.WIDE R2, R19, 0x4, R2 ;  /* 0x0000000413027825 */ /* 0x004fca00078e0202 */
[----:B------:R1:W5:Y:S01]  /*23620*/  @P1 LDG.E R5, desc[UR4][R2.64] ;  /* 0x0000000402051981 */ /* 0x000362000c1e1900 */
[----:B------:R-:W-:Y:S02]  /*23630*/  ULDC.64 UR4, c[0x0][0xa20] ;  /* 0x0002880000047ab9 */ /* 0x000fe40000000a00 */
[----:B------:R-:W-:-:S04]  /*23640*/  ISETP.NE.U32.AND P0, PT, RZ, UR4, PT ;  /* 0x00000004ff007c0c */ /* 0x000fc8000bf05070 */
[----:B------:R-:W-:Y:S01]  /*23650*/  ISETP.NE.AND.EX P0, PT, RZ, UR5, PT, P0 ;  /* 0x00000005ff007c0c */ /* 0x000fe2000bf05300 */
[----:B---3-5:R-:W-:-:S05]  /*23660*/  IMAD.IADD R8, R8, 0x1, R9 ;  /* 0x0000000108087824 */ /* 0x028fca00078e0209 */
[----:B------:R1:W-:Y:S07]  /*23670*/  STL [R1+0x4], R8 ;  /* 0x0000040801007387 */ /* 0x0003ee0000100800 */
[----:B------:R-:W-:Y:S05]  /*23680*/  @!P0 BRA `(.L_x_1659) ;  /* 0x0000000000148947 */ /* 0x000fea0003800000 */
[----:B------:R-:W2:Y:S01]  /*23690*/  LDC.64 R6, c[0x0][0xa20] ;  /* 0x00028800ff067b82 */ /* 0x000ea20000000a00 */
[----:B------:R-:W-:Y:S01]  /*236a0*/  ULDC.64 UR4, c[0x0][0x208] ;  /* 0x0000820000047ab9 */ /* 0x000fe20000000a00 */
[----:B--2---:R-:W-:-:S05]  /*236b0*/  IMAD.WIDE R6, R19, 0x4, R6 ;  /* 0x0000000413067825 */ /* 0x004fca00078e0206 */
[----:B------:R2:W5:Y:S01]  /*236c0*/  LDG.E R4, desc[UR4][R6.64] ;  /* 0x0000000406047981 */ /* 0x000562000c1e1900 */
[----:B------:R-:W-:Y:S05]  /*236d0*/  BRA `(.L_x_1660) ;  /* 0x0000000000147947 */ /* 0x000fea0003800000 */
.L_x_1659:
[----:B------:R-:W-:Y:S05]  /*236e0*/  @!P3 BRA `(.L_x_1660) ;  /* 0x000000000010b947 */ /* 0x000fea0003800000 */
[----:B------:R-:W-:Y:S02]  /*236f0*/  ULDC.64 UR4, c[0x0][0x208] ;  /* 0x0000820000047ab9 */ /* 0x000fe40000000a00 */
[----:B------:R-:W2:Y:S04]  /*23700*/  LDG.E R4, desc[UR4][R6.64] ;  /* 0x0000000406047981 */ /* 0x000ea8000c1e1900 */
[----:B------:R-:W2:Y:S02]  /*23710*/  LDG.E R6, desc[UR4][R6.64+0x4] ;  /* 0x0000040406067981 */ /* 0x000ea4000c1e1900 */
[----:B--2---:R-:W-:-:S07]  /*23720*/  IMAD.IADD R4, R6, 0x1, -R4 ;  /* 0x0000000106047824 */ /* 0x004fce00078e0a04 */
.L_x_1660:
[----:B------:R-:W-:Y:S02]  /*23730*/  ULDC.64 UR4, c[0x0][0x208] ;  /* 0x0000820000047ab9 */ /* 0x000fe40000000a00 */
[----:B--2---:R-:W2:Y:S04]  /*23740*/  @P1 LDG.E R6, desc[UR4][R2.64] ;  /* 0x0000000402061981 */ /* 0x004ea8000c1e1900 */
[----:B-1----:R-:W2:Y:S01]  /*23750*/  @P1 LDG.E R2, desc[UR4][R2.64+0x4] ;  /* 0x0000040402021981 */ /* 0x002ea2000c1e1900 */
[----:B-----5:R-:W-:Y:S01]  /*23760*/  IMAD.IADD R9, R4, 0x1, -R9 ;  /* 0x0000000104097824 */ /* 0x020fe200078e0a09 */
[----:B------:R-:W-:Y:S01]  /*23770*/  LEA R4, R17, 0x80, 0x7 ;  /* 0x0000008011047811 */ /* 0x000fe200078e38ff */
[----:B--2---:R-:W-:-:S04]  /*23780*/  @P1 IMAD.IADD R10, R2, 0x1, -R6 ;  /* 0x00000001020a1824 */ /* 0x004fc800078e0a06 */
[----:B------:R-:W-:-:S04]  /*23790*/  IMAD.IADD R8, R9, 0x1, R10 ;  /* 0x0000000109087824 */ /* 0x000fc800078e020a */
[C---:B------:R-:W-:Y:S01]  /*237a0*/  VIADD R20, R8.reuse, 0x3f ;  /* 0x0000003f08147836 */ /* 0x040fe20000000000 */
[----:B------:R-:W-:-:S04]  /*237b0*/  IADD3 R4, R8, R4, -R0 ;  /* 0x0000000408047210 */ /* 0x000fc80007ffe800 */
[----:B------:R-:W-:-:S04]  /*237c0*/  SHF.R.S32.HI R2, RZ, 0x1f, R20 ;  /* 0x0000001fff027819 */ /* 0x000fc80000011414 */
[----:B------:R-:W-:Y:S02]  /*237d0*/  LEA.HI R20, R2, R20, RZ, 0x6 ;  /* 0x0000001402147211 */ /* 0x000fe400078f30ff */
[----:B------:R-:W1:Y:S02]  /*237e0*/  LDC.64 R2, c[0x0][0x9e0] ;  /* 0x00027800ff027b82 */ /* 0x000e640000000a00 */
[----:B------:R-:W-:Y:S02]  /*237f0*/  SHF.R.S32.HI R20, RZ, 0x6, R20 ;  /* 0x00000006ff147819 */ /* 0x000fe40000011414 */
[----:B-1----:R-:W-:Y:S01]  /*23800*/  ISETP.GE.AND P2, PT, R3, 0x1, PT ;  /* 0x000000010300780c */ /* 0x002fe20003f46270 */
[----:B------:R-:W-:-:S12]  /*23810*/  IMAD.IADD R2, R4, 0x1, R2 ;  /* 0x0000000104027824 */ /* 0x000fd800078e0202 */
[----:B------:R-:W-:Y:S05]  /*23820*/  @!P2 BRA `(.L_x_1661) ;  /* 0x000000000048a947 */ /* 0x000fea0003800000 */
[C---:B------:R-:W-:Y:S01]  /*23830*/  ISETP.GT.AND P0, PT, R4.reuse, RZ, PT ;  /* 0x000000ff0400720c */ /* 0x040fe20003f04270 */
[----:B------:R-:W-:Y:S01]  /*23840*/  BSSY B0, `(.L_x_1662) ;  /* 0x000000e000007945 */ /* 0x000fe20003800000 */
[----:B------:R-:W-:-:S11]  /*23850*/  VIADD R11, R4, 0xffffffff ;  /* 0xffffffff040b7836 */ /* 0x000fd60000000000 */
        /* <DEDUP_REMOVED lines=8> */
.L_x_1663:
[----:B------:R-:W-:-:S13]  /*238e0*/  ISETP.NE.AND P0, PT, R3, 0x1, PT ;  /* 0x000000010300780c */ /* 0x000fda0003f05270 */
[----:B------:R-:W1:Y:S02]  /*238f0*/  @P0 LDC.64 R6, c[0x0][0x9e8] ;  /* 0x00027a00ff060b82 */ /* 0x000e640000000a00 */
[----:B-1----:R-:W-:-:S05]  /*23900*/  @P0 IMAD.HI.U32 R6, R11, R6, RZ ;  /* 0x000000060b060227 */ /* 0x002fca00078e00ff */
[----:B------:R-:W-:-:S07]  /*23910*/  @P0 SHF.R.U32.HI R11, RZ, R7, R6 ;  /* 0x00000007ff0b0219 */ /* 0x000fce0000011606 */
.L_x_1664:
[----:B------:R-:W-:Y:S05]  /*23920*/  BSYNC B0 ;  /* 0x0000000000007941 */ /* 0x000fea0003800000 */
.L_x_1662:
[----:B------:R-:W-:-:S05]  /*23930*/  IMAD R11, R11, R3, R3 ;  /* 0x000000030b0b7224 */ /* 0x000fca00078e0203 */
[----:B------:R-:W-:-:S07]  /*23940*/  VIMNMX R2, R2, R11, PT ;  /* 0x0000000b02027248 */ /* 0x000fce0003fe0100 */
.L_x_1661:
        /* <DEDUP_REMOVED lines=15> */
.L_x_1667:
[----:B------:R-:W-:Y:S01]  /*23a40*/  ISETP.NE.AND P0, PT, R3, 0x1, PT ;  /* 0x000000010300780c */ /* 0x000fe20003f05270 */
[----:B------:R-:W-:-:S12]  /*23a50*/  IMAD.MOV.U32 R11, RZ, RZ, R0 ;  /* 0x000000ffff0b7224 */ /* 0x000fd800078e0000 */
[----:B------:R-:W1:Y:S02]  /*23a60*/  @P0 LDC.64 R6, c[0x0][0x9e8] ;  /* 0x00027a00ff060b82 */ /* 0x000e640000000a00 */
[----:B-1----:R-:W-:-:S05]  /*23a70*/  @P0 IMAD.HI.U32 R6, R0, R6, RZ ;  /* 0x0000000600060227 */ /* 0x002fca00078e00ff */
[----:B------:R-:W-:-:S07]  /*23a80*/  @P0 SHF.R.U32.HI R11, RZ, R7, R6 ;  /* 0x00000007ff0b0219 */ /* 0x000fce0000011606 */
.L_x_1668:
[----:B------:R-:W-:Y:S05]  /*23a90*/  BSYNC B0 ;  /* 0x0000000000007941 */ /* 0x000fea0003800000 */
.L_x_1666:
[----:B------:R-:W-:-:S05]  /*23aa0*/  IMAD R3, R11, R3, RZ ;  /* 0x000000030b037224 */ /* 0x000fca00078e02ff */
[----:B------:R-:W-:-:S07]  /*23ab0*/  VIMNMX R8, R8, R3, !PT ;  /* 0x0000000308087248 */ /* 0x000fce0007fe0100 */
.L_x_1665:
[----:B------:R-:W-:Y:S01]  /*23ac0*/  VIADD R2, R2, 0x3f ;  /* 0x0000003f02027836 */ /* 0x000fe20000000000 */
[----:B------:R-:W-:Y:S01]  /*23ad0*/  BSSY B0, `(.L_x_1669) ;  /* 0x0000103000007945 */ /* 0x000fe20003800000 */
[----:B------:R-:W-:-:S03]  /*23ae0*/  PLOP3.LUT P2, PT, PT, PT, PT, 0x80, 0x0 ;  /* 0x000000000000781c */ /* 0x000fc60003f4f070 */
[----:B------:R-:W-:-:S04]  /*23af0*/  SHF.R.S32.HI R3, RZ, 0x1f, R2 ;  /* 0x0000001fff037819 */ /* 0x000fc80000011402 */
[----:B------:R-:W-:Y:S02]  /*23b00*/  LEA.HI R3, R3, R2, RZ, 0x6 ;  /* 0x0000000203037211 */ /* 0x000fe400078f30ff */
[----:B------:R-:W-:Y:S02]  /*23b10*/  SHF.R.S32.HI R2, RZ, 0x1f, R8 ;  /* 0x0000001fff027819 */ /* 0x000fe40000011408 */
[----:B------:R-:W-:Y:S02]  /*23b20*/  SHF.R.S32.HI R3, RZ, 0x6, R3 ;  /* 0x00000006ff037819 */ /* 0x000fe40000011403 */
[----:B------:R-:W-:Y:S02]  /*23b30*/  LEA.HI R2, R2, R8, RZ, 0x6 ;  /* 0x0000000802027211 */ /* 0x000fe400078f30ff */
[----:B------:R-:W-:Y:S02]  /*23b40*/  VIMNMX R3, R20, R3, PT ;  /* 0x0000000314037248 */ /* 0x000fe40003fe0100 */
[----:B------:R-:W-:-:S03]  /*23b50*/  SHF.R.S32.HI R2, RZ, 0x6, R2 ;  /* 0x00000006ff027819 */ /* 0x000fc60000011402 */
[----:B------:R-:W-:Y:S01]  /*23b60*/  IMAD R3, R3, 0x40, -R9 ;  /* 0x0000004003037824 */ /* 0x000fe200078e0a09 */
[----:B------:R-:W-:-:S04]  /*23b70*/  VIMNMX R2, RZ, R2, !PT ;  /* 0x00000002ff027248 */ /* 0x000fc80007fe0100 */
[----:B------:R-:W-:Y:S01]  /*23b80*/  VIMNMX R3, R3, R10, PT ;  /* 0x0000000a03037248 */ /* 0x000fe20003fe0100 */
[----:B------:R-:W-:-:S05]  /*23b90*/  IMAD R2, R2, 0x40, -R9 ;  /* 0x0000004002027824 */ /* 0x000fca00078e0a09 */
[----:B------:R-:W-:-:S04]  /*23ba0*/  VIMNMX R2, RZ, R2, !PT ;  /* 0x00000002ff027248 */ /* 0x000fc80007fe0100 */
[----:B------:R-:W-:Y:S02]  /*23bb0*/  ISETP.GT.AND P0, PT, R3, R2, PT ;  /* 0x000000020300720c */ /* 0x000fe40003f04270 */
[----:B------:R-:W-:-:S05]  /*23bc0*/  SHF.R.U32.HI R2, RZ, 0x6, R2 ;  /* 0x00000006ff027819 */ /* 0x000fca0000011602 */
[----:B------:R-:W-:-:S06]  /*23bd0*/  IMAD.MOV.U32 R7, RZ, RZ, R2 ;  /* 0x000000ffff077224 */ /* 0x000fcc00078e0002 */
[----:B------:R-:W-:-:S05]  /*23be0*/  @P0 VIADD R3, R3, 0x3f ;  /* 0x0000003f03030836 */ /* 0x000fca0000000000 */
[----:B------:R-:W-:-:S04]  /*23bf0*/  @P0 SHF.R.S32.HI R6, RZ, 0x1f, R3 ;  /* 0x0000001fff060819 */ /* 0x000fc80000011403 */
[----:B------:R-:W-:-:S04]  /*23c00*/  @P0 LEA.HI R6, R6, R3, RZ, 0x6 ;  /* 0x0000000306060211 */ /* 0x000fc800078f30ff */
[----:B------:R-:W-:-:S04]  /*23c10*/  @P0 SHF.R.S32.HI R7, RZ, 0x6, R6 ;  /* 0x00000006ff070819 */ /* 0x000fc80000011406 */
[----:B------:R-:W-:-:S13]  /*23c20*/  ISETP.GT.AND P0, PT, R7, R2, PT ;  /* 0x000000020700720c */ /* 0x000fda0003f04270 */
[----:B------:R-:W-:Y:S05]  /*23c30*/  @!P0 BRA `(.L_x_1670) ;  /* 0x0000000c00b08947 */ /* 0x000fea0003800000 */
[----:B------:R-:W1:Y:S01]  /*23c40*/  LDC R3, c[0x0][0x428] ;  /* 0x00010a00ff037b82 */ /* 0x000e620000000800 */
[----:B------:R-:W-:Y:S01]  /*23c50*/  UMOV UR4, 0xffffffff ;  /* 0xffffffff00047882 */ /* 0x000fe20000000000 */
[----:B-1----:R-:W-:Y:S01]  /*23c60*/  ISETP.NE.AND P0, PT, R3, 0x1, PT ;  /* 0x000000010300780c */ /* 0x002fe20003f05270 */
[----:B------:R-:W-:-:S12]  /*23c70*/  IMAD.MOV.U32 R3, RZ, RZ, R18 ;  /* 0x000000ffff037224 */ /* 0x000fd800078e0012 */
[----:B------:R-:W1:Y:S08]  /*23c80*/  @P0 LDC R8, c[0x0][0x42c] ;  /* 0x00010b00ff080b82 */ /* 0x000e700000000800 */
[----:B------:R-:W2:Y:S01]  /*23c90*/  @P0 LDC R6, c[0x0][0x430] ;  /* 0x00010c00ff060b82 */ /* 0x000ea20000000800 */
[----:B-1----:R-:W-:-:S05]  /*23ca0*/  @P0 IMAD.HI.U32 R8, R18, R8, RZ ;  /* 0x0000000812080227 */ /* 0x002fca00078e00ff */
[----:B--2---:R-:W-:Y:S02]  /*23cb0*/  @P0 SHF.R.U32.HI R3, RZ, R6, R8 ;  /* 0x00000006ff030219 */ /* 0x004fe40000011608 */
[----:B------:R-:W-:Y:S01]  /*23cc0*/  SEL R6, R19, RZ, !P1 ;  /* 0x000000ff13067207 */ /* 0x000fe20004800000 */
[----:B------:R-:W-:Y:S06]  /*23cd0*/  BRA.DIV UR4, `(.L_x_1671) ;  /* 0x0000006e04f07947 */ /* 0x000fec000b800000 */
.L_x_1875:
[----:B------:R-:W-:-:S03]  /*23ce0*/  UMOV UR4, 0xffffffff ;  /* 0xffffffff00047882 */ /* 0x000fc60000000000 */
[----:B------:R-:W-:Y:S05]  /*23cf0*/  BRA.DIV UR4, `(.L_x_1672) ;  /* 0x00000072041c7947 */ /* 0x000fea000b800000 */
[----:B------:R-:W-:-:S13]  /*23d00*/  ELECT P6, URZ, PT ;  /* 0x00000000003f782f */ /* 0x000fda00038c0000 */
.L_x_1878:
[----:B------:R-:W2:Y:S01]  /*23d10*/  LDL R8, [R1+0x24] ;  /* 0x0000240001087983 */ /* 0x000ea20000100800 */
[----:B------:R-:W-:Y:S01]  /*23d20*/  BSSY B1, `(.L_x_1673) ;  /* 0x000000b000017945 */ /* 0x000fe20003800000 */
[----:B------:R-:W1:Y:S01]  /*23d30*/  S2R R12, SR_CgaCtaId ;  /* 0x00000000000c7919 */ /* 0x000e620000008800 */
[----:B--2---:R-:W-:-:S05]  /*23d40*/  VIADD R8, R8, 0x1 ;  /* 0x0000000108087836 */ /* 0x004fca0000000000 */
[----:B------:R-:W-:-:S04]  /*23d50*/  LEA.HI R9, R8, R8, RZ, 0x1 ;  /* 0x0000000808097211 */ /* 0x000fc800078f08ff */
[----:B------:R-:W-:-:S05]  /*23d60*/  LOP3.LUT R9, R9, 0xfffffffe, RZ, 0xc0, !PT ;  /* 0xfffffffe09097812 */ /* 0x000fca00078ec0ff */
[----:B------:R-:W-:Y:S01]  /*23d70*/  IMAD.IADD R8, R8, 0x1, -R9 ;  /* 0x0000000108087824 */ /* 0x000fe200078e0a09 */
[----:B------:R-:W-:-:S04]  /*23d80*/  MOV R9, 0x400 ;  /* 0x0000040000097802 */ /* 0x000fc80000000f00 */
[----:B-1----:R-:W-:Y:S02]  /*23d90*/  LEA R12, R12, R9, 0x18 ;  /* 0x000000090c0c7211 */ /* 0x002fe400078ec0ff */
[----:B------:R-:W-:-:S04]  /*23da0*/  SHF.L.U32 R8, R8, 0x1f, RZ ;  /* 0x0000001f08087819 */ /* 0x000fc800000006ff */
[----:B------:R-:W1:Y:S02]  /*23db0*/  SYNCS.PHASECHK.TRANS64.TRYWAIT P0, [R12+URZ+0x30820], R8 ;  /* 0x030820080c0075a7 */ /* 0x000e64000800017f */
[----:B-1----:R-:W-:Y:S05]  /*23dc0*/  @!P0 BRA `(.L_x_1674) ;  /* 0x0000007000088947 */ /* 0x002fea0003800000 */
.L_x_1879:
[----:B------:R-:W-:Y:S05]  /*23dd0*/  BSYNC B1 ;  /* 0x0000000000017941 */ /* 0x000fea0003800000 */
.L_x_1673:
[----:B------:R-:W-:Y:S04]  /*23de0*/  BSSY B1, `(.L_x_1675) ;  /* 0x000005d000017945 */ /* 0x000fe80003800000 */
[----:B------:R-:W-:Y:S05]  /*23df0*/  @!P6 BRA `(.L_x_1676) ;  /* 0x00000004006ce947 */ /* 0x000fea0003800000 */
[----:B------:R-:W1:Y:S04]  /*23e00*/  LDL R10, [R1+0xc] ;  /* 0x00000c00010a7983 */ /* 0x000e680000100800 */
[----:B------:R-:W2:Y:S01]  /*23e10*/  LDL R9, [R1+0x10] ;  /* 0x0000100001097983 */ /* 0x000ea20000100800 */
[----:B-1----:R-:W-:Y:S01]  /*23e20*/  IMAD R8, R10, 0x8, R12 ;  /* 0x000000080a087824 */ /* 0x002fe200078e020c */
[----:B--2---:R-:W-:-:S04]  /*23e30*/  SHF.L.U32 R10, R9, 0x1f, RZ ;  /* 0x0000001f090a7819 */ /* 0x004fc800000006ff */
[----:B------:R-:W1:Y:S02]  /*23e40*/  SYNCS.PHASECHK.TRANS64.TRYWAIT P0, [R8+URZ+0x308a0], R10 ;  /* 0x0308a00a080075a7 */ /* 0x000e64000800017f */
[----:B-1----:R-:W-:Y:S05]  /*23e50*/  @!P0 BRA `(.L_x_1677) ;  /* 0x0000006c00f88947 */ /* 0x002fea0003800000 */
.L_x_1880:
[----:B------:R-:W2:Y:S02]  /*23e60*/  S2R R9, SR_TID.X ;  /* 0x0000000000097919 */ /* 0x000ea40000002100 */
[----:B--2---:R-:W-:-:S04]  /*23e70*/  LOP3.LUT R9, R9, 0x7f, RZ, 0xc0, !PT ;  /* 0x0000007f09097812 */ /* 0x004fc800078ec0ff */
[----:B------:R-:W-:-:S13]  /*23e80*/  ISETP.NE.AND P1, PT, R9, RZ, PT ;  /* 0x000000ff0900720c */ /* 0x000fda0003f25270 */
[----:B------:R-:W-:Y:S05]  /*23e90*/  @P1 BRA `(.L_x_1678) ;  /* 0x00000000001c1947 */ /* 0x000fea0003800000 */
[----:B------:R-:W2:Y:S02]  /*23ea0*/  S2R R9, SR_TID.X ;  /* 0x0000000000097919 */ /* 0x000ea40000002100 */
[----:B--2---:R-:W-:-:S04]  /*23eb0*/  LOP3.LUT R9, R9, 0x1f, RZ, 0xc0, !PT ;  /* 0x0000001f09097812 */ /* 0x004fc800078ec0ff */
[----:B------:R-:W-:Y:S01]  /*23ec0*/  ISETP.NE.AND P0, PT, R9, RZ, PT ;  /* 0x000000ff0900720c */ /* 0x000fe20003f05270 */
[----:B------:R-:W-:-:S04]  /*23ed0*/  IMAD.MOV.U32 R9, RZ, RZ, 0x8000 ;  /* 0x00008000ff097424 */ /* 0x000fc800078e00ff */
[----:B------:R2:W-:Y:S08]  /*23ee0*/  SYNCS.ARRIVE.TRANS64 RZ, [R8+URZ+0x30890], R9 ;  /* 0x0308900908ff79a7 */ /* 0x0005f0000800003f */
[----:B------:R-:W-:Y:S05]  /*23ef0*/  @!P0 BRA `(.L_x_1678) ;  /* 0x0000000000048947 */ /* 0x000fea0003800000 */
[----:B------:R-:W-:Y:S01]  /*23f00*/  BPT.TRAP 0x1 ;  /* 0x000000040000795c */ /* 0x000fe20000300000 */
.L_x_1678:
[----:B--2---:R-:W2:Y:S01]  /*23f10*/  LDL R9, [R1+0xc] ;  /* 0x00000c0001097983 */ /* 0x004ea20000100800 */
[----:B------:R-:W-:Y:S01]  /*23f20*/  R2UR UR9, R8 ;  /* 0x00000000080972ca */ /* 0x000fe200000e0000 */
[----:B------:R-:W-:Y:S01]  /*23f30*/  UIADD3 UR4, UP0, UR36, 0x570, URZ ;  /* 0x0000057024047890 */ /* 0x000fe2000ff1e03f */
[----:B------:R-:W-:Y:S01]  /*23f40*/  R2UR UR12, R3 ;  /* 0x00000000030c72ca */ /* 0x000fe200000e0000 */
[----:B------:R-:W-:Y:S01]  /*23f50*/  UMOV UR10, URZ ;  /* 0x0000003f000a7c82 */ /* 0x000fe20008000000 */
[----:B------:R-:W-:Y:S01]  /*23f60*/  R2UR UR13, R6 ;  /* 0x00000000060d72ca */ /* 0x000fe200000e0000 */
[----:B------:R-:W-:Y:S01]  /*23f70*/  UIADD3.X UR5, URZ, UR37, URZ, UP0, !UPT ;  /* 0x000000253f057290 */ /* 0x000fe200087fe43f */
[----:B------:R-:W-:Y:S01]  /*23f80*/  UMOV UR6, 0x0 ;  /* 0x0000000000067882 */ /* 0x000fe20000000000 */
[----:B------:R-:W-:Y:S01]  /*23f90*/  UMOV UR7, 0x12f00000 ;  /* 0x12f0000000077882 */ /* 0x000fe20000000000 */
[----:B------:R-:W-:-:S05]  /*23fa0*/  UMOV UR17, 0x40 ;  /* 0x0000004000117882 */ /* 0x000fca0000000000 */
[----:B------:R-:W-:Y:S01]  /*23fb0*/  UIADD3 UR9, UR9, 0x30890, URZ ;  /* 0x0003089009097890 */ /* 0x000fe2000fffe03f */
[----:B--2---:R-:W-:-:S05]  /*23fc0*/  IMAD R9, R9, 0x8000, R12 ;  /* 0x0000800009097824 */ /* 0x004fca00078e020c */
[----:B------:R-:W-:Y:S01]  /*23fd0*/  R2UR UR14, R9 ;  /* 0x00000000090e72ca */ /* 0x000fe200000e0000 */
[----:B------:R-:W-:-:S04]  /*23fe0*/  IMAD R9, R7, 0x40, R5 ;  /* 0x0000004007097824 */ /* 0x000fc800078e0205 */
[----:B------:R-:W-:-:S05]  /*23ff0*/  VIADD R9, R9, 0xffffffc0 ;  /* 0xffffffc009097836 */ /* 0x000fca0000000000 */
[----:B------:R-:W-:-:S03]  /*24000*/  R2UR UR11, R9 ;  /* 0x00000000090b72ca */ /* 0x000fc600000e0000 */
[----:B------:R-:W-:Y:S02]  /*24010*/  UIADD3 UR8, UR14, 0x20400, URZ ;  /* 0x000204000e087890 */ /* 0x000fe4000fffe03f */
[----:B------:R-:W-:Y:S02]  /*24020*/  UIADD3 UR15, UR14, 0x22400, URZ ;  /* 0x000224000e0f7890 */ /* 0x000fe4000fffe03f */
[----:B------:R-:W-:Y:S02]  /*24030*/  UIADD3 UR16, UR14, 0x24400, URZ ;  /* 0x000244000e107890 */ /* 0x000fe4000fffe03f */
[----:B------:R-:W-:-:S04]  /*24040*/  UIADD3 UR14, UR14, 0x26400, URZ ;  /* 0x000264000e0e7890 */ /* 0x000fc8000fffe03f */
        /* <DEDUP_REMOVED lines=11> */
[----:B------:R2:W-:Y:S01]  /*24100*/  UTMALDG.4D [UR8], [UR4], desc[UR6] ;  /* 0x00000608040075b4 */ /* 0x0005e20008019000 */
[----:B------:R-:W3:Y:S02]  /*24110*/  SYNCS.PHASECHK.TRANS64.TRYWAIT P0, [R8+URZ+0x308c0], R10 ;  /* 0x0308c00a080075a7 */ /* 0x000ee4000800017f */
[----:B--23--:R-:W-:Y:S05]  /*24120*/  @!P0 BRA `(.L_x_1679) ;  /* 0x0000006c00588947 */ /* 0x00cfea0003800000 */
.L_x_1881:
[----:B------:R-:W1:Y:S02]  /*24130*/  LDL R11, [R1+0xc] ;  /* 0x00000c00010b7983 */ /* 0x000e640000100800 */
[----:B-12---:R-:W-:Y:S01]  /*24140*/  IMAD.SHL.U32 R10, R11, 0x4000, RZ ;  /* 0x000040000b0a7824 */ /* 0x006fe200078e00ff */
[----:B------:R-:W-:Y:S06]  /*24150*/  @P1 BRA `(.L_x_1680) ;  /* 0x00000000001c1947 */ /* 0x000fec0003800000 */
[----:B------:R-:W1:Y:S02]  /*24160*/  S2R R11, SR_TID.X ;  /* 0x00000000000b7919 */ /* 0x000e640000002100 */
[----:B-1----:R-:W-:-:S04]  /*24170*/  LOP3.LUT R11, R11, 0x1f, RZ, 0xc0, !PT ;  /* 0x0000001f0b0b7812 */ /* 0x002fc800078ec0ff */
[----:B------:R-:W-:Y:S01]  /*24180*/  ISETP.NE.AND P0, PT, R11, RZ, PT ;  /* 0x000000ff0b00720c */ /* 0x000fe20003f05270 */
[----:B------:R-:W-:-:S04]  /*24190*/  IMAD.MOV.U32 R11, RZ, RZ, 0x8000 ;  /* 0x00008000ff0b7424 */ /* 0x000fc800078e00ff */
[----:B------:R1:W-:Y:S08]  /*241a0*/  SYNCS.ARRIVE.TRANS64 RZ, [R8+URZ+0x308b0], R11 ;  /* 0x0308b00b08ff79a7 */ /* 0x0003f0000800003f */
[----:B------:R-:W-:Y:S05]  /*241b0*/  @!P0 BRA `(.L_x_1680) ;  /* 0x0000000000048947 */ /* 0x000fea0003800000 */
[----:B------:R-:W-:Y:S01]  /*241c0*/  BPT.TRAP 0x1 ;  /* 0x000000040000795c */ /* 0x000fe20000300000 */
.L_x_1680:
[----:B------:R-:W-:Y:S01]  /*241d0*/  IMAD R10, R10, 0x2, R12 ;  /* 0x000000020a0a7824 */ /* 0x000fe200078e020c */
        /* <DEDUP_REMOVED lines=11> */
[----:B------:R-:W-:-:S04]  /*24290*/  UIADD3 UR9, UR9, 0x308b0, URZ ;  /* 0x000308b009097890 */ /* 0x000fc8000fffe03f */
        /* <DEDUP_REMOVED lines=17> */
.L_x_1676:
[----:B------:R-:W-:Y:S05]  /*243b0*/  BSYNC B1 ;  /* 0x0000000000017941 */ /* 0x000fea0003800000 */
.L_x_1675:
[----:B-1----:R-:W2:Y:S04]  /*243c0*/  LDL.LU R8, [R1+0xc] ;  /* 0x00000c0001087983 */ /* 0x002ea80000300800 */
[----:B------:R-:W3:Y:S01]  /*243d0*/  LDL.LU R10, [R1+0x10] ;  /* 0x00001000010a7983 */ /* 0x000ee20000300800 */
[----:B------:R-:W-:Y:S01]  /*243e0*/  VIADD R7, R7, 0xfffffffe ;  /* 0xfffffffe07077836 */ /* 0x000fe20000000000 */
[----:B------:R-:W-:Y:S01]  /*243f0*/  PLOP3.LUT P2, PT, PT, PT, PT, 0x8, 0x0 ;  /* 0x000000000000781c */ /* 0x000fe20003f4e170 */
[----:B--2---:R-:W-:-:S05]  /*24400*/  VIADD R8, R8, 0x1 ;  /* 0x0000000108087836 */ /* 0x004fca0000000000 */
[----:B------:R-:W-:-:S04]  /*24410*/  ISETP.NE.AND P0, PT, R8, 0x2, PT ;  /* 0x000000020800780c */ /* 0x000fc80003f05270 */
[----:B------:R-:W-:Y:S02]  /*24420*/  SEL R9, RZ, 0x1, P0 ;  /* 0x00000001ff097807 */ /* 0x000fe40000000000 */
[----:B------:R-:W-:Y:S02]  /*24430*/  SEL R8, R8, RZ, P0 ;  /* 0x000000ff08087207 */ /* 0x000fe40000000000 */
[----:B---3--:R-:W-:Y:S02]  /*24440*/  LOP3.LUT R10, R10, R9, RZ, 0x3c, !PT ;  /* 0x000000090a0a7212 */ /* 0x008fe400078e3cff */
[----:B------:R-:W-:-:S03]  /*24450*/  ISETP.GE.AND P0, PT, R7, R2, PT ;  /* 0x000000020700720c */ /* 0x000fc60003f06270 */
[----:B------:R1:W-:Y:S04]  /*24460*/  STL [R1+0x10], R10 ;  /* 0x0000100a01007387 */ /* 0x0003e80000100800 */
[----:B------:R1:W-:Y:S06]  /*24470*/  STL [R1+0xc], R8 ;  /* 0x00000c0801007387 */ /* 0x0003ec0000100800 */
[----:B------:R-:W-:Y:S05]  /*24480*/  @!P0 BRA `(.L_x_1670) ;  /* 0x00000004009c8947 */ /* 0x000fea0003800000 */
.L_x_1687:
[----:B------:R-:W-:Y:S05]  /*24490*/  YIELD ;  /* 0x0000000000007946 */ /* 0x000fea0003800000 */
[----:B------:R-:W-:Y:S04]  /*244a0*/  BSSY B1, `(.L_x_1681) ;  /* 0x0000059000017945 */ /* 0x000fe80003800000 */
[----:B--2---:R-:W-:Y:S05]  /*244b0*/  @!P6 BRA `(.L_x_1682) ;  /* 0x00000004005ce947 */ /* 0x004fea0003800000 */
[----:B-1----:R-:W2:Y:S04]  /*244c0*/  LDL R8, [R1+0xc] ;  /* 0x00000c0001087983 */ /* 0x002ea80000100800 */
[----:B------:R-:W3:Y:S01]  /*244d0*/  LDL R9, [R1+0x10] ;  /* 0x0000100001097983 */ /* 0x000ee20000100800 */
[----:B--2---:R-:W-:Y:S01]  /*244e0*/  IMAD R8, R8, 0x8, R12 ;  /* 0x0000000808087824 */ /* 0x004fe200078e020c */
[----:B---3--:R-:W-:-:S04]  /*244f0*/  SHF.L.U32 R9, R9, 0x1f, RZ ;  /* 0x0000001f09097819 */ /* 0x008fc800000006ff */
[----:B------:R-:W1:Y:S02]  /*24500*/  SYNCS.PHASECHK.TRANS64.TRYWAIT P0, [R8+URZ+0x308a0], R9 ;  /* 0x0308a009080075a7 */ /* 0x000e64000800017f */
[----:B-1----:R-:W-:Y:S05]  /*24510*/  @!P0 BRA `(.L_x_1683) ;  /* 0x0000006800708947 */ /* 0x002fea0003800000 */
.L_x_1882:
        /* <DEDUP_REMOVED lines=11> */
.L_x_1684:
[----:B--2---:R-:W2:Y:S01]  /*245d0*/  LDL R10, [R1+0xc] ;  /* 0x00000c00010a7983 */ /* 0x004ea20000100800 */
[----:B------:R-:W-:Y:S01]  /*245e0*/  R2UR UR9, R8 ;  /* 0x00000000080972ca */ /* 0x000fe200000e0000 */
[----:B------:R-:W-:Y:S01]  /*245f0*/  IMAD R11, R7, 0x40, R5 ;  /* 0x00000040070b7824 */ /* 0x000fe200078e0205 */
        /* <DEDUP_REMOVED lines=8> */
[----:B------:R-:W-:-:S03]  /*24680*/  UMOV UR17, 0x40 ;  /* 0x0000004000117882 */ /* 0x000fc60000000000 */
        /* <DEDUP_REMOVED lines=21> */
.L_x_1883:
[----:B------:R-:W-:Y:S05]  /*247e0*/  @P0 BRA `(.L_x_1686) ;  /* 0x00000000001c0947 */ /* 0x000fea0003800000 */
[----:B0-----:R-:W0:Y:S01]  /*247f0*/  S2R R13, SR_TID.X ;  /* 0x00000000000d7919 */ /* 0x001e220000002100 */
[----:B-12---:R-:W-:-:S04]  /*24800*/  IMAD.MOV.U32 R9, RZ, RZ, 0x8000 ;  /* 0x00008000ff097424 */ /* 0x006fc800078e00ff */
[----:B------:R3:W-:Y:S01]  /*24810*/  SYNCS.ARRIVE.TRANS64 RZ, [R8+URZ+0x308b0], R9 ;  /* 0x0308b00908ff79a7 */ /* 0x0007e2000800003f */
[----:B0-----:R-:W-:-:S04]  /*24820*/  LOP3.LUT R13, R13, 0x1f, RZ, 0xc0, !PT ;  /* 0x0000001f0d0d7812 */ /* 0x001fc800078ec0ff */
[----:B------:R-:W-:-:S13]  /*24830*/  ISETP.NE.AND P1, PT, R13, RZ, PT ;  /* 0x000000ff0d00720c */ /* 0x000fda0003f25270 */
[----:B---3--:R-:W-:Y:S05]  /*24840*/  @!P1 BRA `(.L_x_1686) ;  /* 0x0000000000049947 */ /* 0x008fea0003800000 */
[----:B------:R-:W-:Y:S01]  /*24850*/  BPT.TRAP 0x1 ;  /* 0x000000040000795c */ /* 0x000fe20000300000 */
.L_x_1686:
        /* <DEDUP_REMOVED lines=17> */
[----:B---3--:R-:W-:Y:S01]  /*24970*/  UMOV UR8, UR14 ;  /* 0x0000000e00087c82 */ /* 0x008fe20008000000 */
[----:B------:R-:W-:Y:S01]  /*24980*/  UMOV UR10, UR17 ;  /* 0x00000011000a7c82 */ /* 0x000fe20008000000 */
[----:B------:R-:W-:Y:S01]  /*24990*/  UMOV UR14, 0x80 ;  /* 0x00000080000e7882 */ /* 0x000fe20000000000 */
[----:B------:R3:W-:Y:S02]  /*249a0*/  UTMALDG.4D [UR8], [UR4], desc[UR6] ;  /* 0x00000608040075b4 */ /* 0x0007e40008019000 */
[----:B---3--:R-:W-:Y:S01]  /*249b0*/  UMOV UR8, UR15 ;  /* 0x0000000f00087c82 */ /* 0x008fe20008000000 */
[----:B------:R-:W-:Y:S01]  /*249c0*/  UMOV UR10, UR14 ;  /* 0x0000000e000a7c82 */ /* 0x000fe20008000000 */
[----:B------:R-:W-:Y:S01]  /*249d0*/  UMOV UR14, 0xc0 ;  /* 0x000000c0000e7882 */ /* 0x000fe20000000000 */
[----:B------:R3:W-:Y:S02]  /*249e0*/  UTMALDG.4D [UR8], [UR4], desc[UR6] ;  /* 0x00000608040075b4 */ /* 0x0007e40008019000 */
[----:B---3--:R-:W-:Y:S01]  /*249f0*/  UMOV UR8, UR16 ;  /* 0x0000001000087c82 */ /* 0x008fe20008000000 */
[----:B------:R-:W-:-:S02]  /*24a00*/  UMOV UR10, UR14 ;  /* 0x0000000e000a7c82 */ /* 0x000fc40008000000 */
[----:B------:R3:W-:Y:S02]  /*24a10*/  UTMALDG.4D [UR8], [UR4], desc[UR6] ;  /* 0x00000608040075b4 */ /* 0x0007e40008019000 */
[----:B---3--:R-:W-:Y:S01]  /*24a20*/  NOP ;  /* 0x0000000000007918 */ /* 0x008fe20000000000 */
.L_x_1682:
[----:B------:R-:W-:Y:S05]  /*24a30*/  BSYNC B1 ;  /* 0x0000000000017941 */ /* 0x000fea0003800000 */
.L_x_1681:
[----:B-12---:R-:W2:Y:S04]  /*24a40*/  LDL.LU R8, [R1+0xc] ;  /* 0x00000c0001087983 */ /* 0x006ea80000300800 */
[----:B------:R-:W3:Y:S01]  /*24a50*/  LDL.LU R10, [R1+0x10] ;  /* 0x00001000010a7983 */ /* 0x000ee20000300800 */
[----:B--2---:R-:W-:-:S05]  /*24a60*/  VIADD R8, R8, 0x1 ;  /* 0x0000000108087836 */ /* 0x004fca0000000000 */
[----:B------:R-:W-:-:S04]  /*24a70*/  ISETP.NE.AND P0, PT, R8, 0x2, PT ;  /* 0x000000020800780c */ /* 0x000fc80003f05270 */
[----:B------:R-:W-:Y:S02]  /*24a80*/  SEL R9, RZ, 0x1, P0 ;  /* 0x00000001ff097807 */ /* 0x000fe40000000000 */
[----:B------:R-:W-:Y:S02]  /*24a90*/  SEL R8, R8, RZ, P0 ;  /* 0x000000ff08087207 */ /* 0x000fe40000000000 */
[----:B---3--:R-:W-:Y:S02]  /*24aa0*/  LOP3.LUT R10, R10, R9, RZ, 0x3c, !PT ;  /* 0x000000090a0a7212 */ /* 0x008fe400078e3cff */
[C---:B------:R-:W-:Y:S01]  /*24ab0*/  ISETP.GT.AND P0, PT, R7.reuse, R2, PT ;  /* 0x000000020700720c */ /* 0x040fe20003f04270 */
[----:B------:R-:W-:Y:S02]  /*24ac0*/  VIADD R7, R7, 0xffffffff ;  /* 0xffffffff07077836 */ /* 0x000fe40000000000 */
[----:B------:R2:W-:Y:S04]  /*24ad0*/  STL [R1+0x10], R10 ;  /* 0x0000100a01007387 */ /* 0x0005e80000100800 */
[----:B------:R2:W-:Y:S06]  /*24ae0*/  STL [R1+0xc], R8 ;  /* 0x00000c0801007387 */ /* 0x0005ec0000100800 */
[----:B------:R-:W-:Y:S05]  /*24af0*/  @P0 BRA `(.L_x_1687) ;  /* 0xfffffff800640947 */ /* 0x000fea000383ffff */
.L_x_1670:
[----:B------:R-:W-:Y:S05]  /*24b00*/  BSYNC B0 ;  /* 0x0000000000007941 */ /* 0x000fea0003800000 */
.L_x_1669:
[----:B------:R-:W3:Y:S01]  /*24b10*/  LDC.64 R2, c[0x0][0x9e0] ;  /* 0x00027800ff027b82 */ /* 0x000ee20000000a00 */
[----:B------:R-:W-:Y:S07]  /*24b20*/  @!P2 WARPSYNC.ALL ;  /* 0x000000000000a948 */ /* 0x000fee0003800000 */
[----:B------:R-:W-:Y:S01]  /*24b30*/  @!P2 BAR.SYNC.DEFER_BLOCKING 0xc, 0x120 ;  /* 0x030480000000ab1d */ /* 0x000fe20000010000 */
[----:B---3--:R-:W-:Y:S01]  /*24b40*/  ISETP.GE.AND P0, PT, R3, 0x1, PT ;  /* 0x000000010300780c */ /* 0x008fe20003f06270 */
        /* <DEDUP_REMOVED lines=8> */
[----:B------:R-:W3:Y:S02]  /*24bd0*/  @P1 LDC.64 R6, c[0x0][0x9e8] ;  /* 0x00027a00ff061b82 */ /* 0x000ee40000000a00 */
[----:B---3--:R-:W-:-:S05]  /*24be0*/  @P1 IMAD.HI.U32 R6, R4, R6, RZ ;  /* 0x0000000604061227 */ /* 0x008fca00078e00ff */
[----:B------:R-:W-:-:S04]  /*24bf0*/  @P1 SHF.R.U32.HI R4, RZ, R7, R6 ;  /* 0x00000007ff041219 */ /* 0x000fc80000011606 */
[----:B------:R-:W-:Y:S01]  /*24c00*/  LOP3.LUT R6, RZ, R4, RZ, 0x33, !PT ;  /* 0x00000004ff067212 */ /* 0x000fe200078e33ff */
[----:B------:R-:W-:Y:S06]  /*24c10*/  BRA `(.L_x_1691) ;  /* 0x0000000000107947 */ /* 0x000fec0003800000 */
.L_x_1690:
[----:B------:R-:W-:-:S13]  /*24c20*/  ISETP.NE.AND P1, PT, R3, 0x1, PT ;  /* 0x000000010300780c */ /* 0x000fda0003f25270 */
[----:B------:R-:W3:Y:S02]  /*24c30*/  @P1 LDC.64 R4, c[0x0][0x9e8] ;  /* 0x00027a00ff041b82 */ /* 0x000ee40000000a00 */
[----:B---3--:R-:W-:-:S05]  /*24c40*/  @P1 IMAD.HI.U32 R4, R6, R4, RZ ;  /* 0x0000000406041227 */ /* 0x008fca00078e00ff */
[----:B------:R-:W-:-:S07]  /*24c50*/  @P1 SHF.R.U32.HI R6, RZ, R5, R4 ;  /* 0x00000005ff061219 */ /* 0x000fce0000011604 */
.L_x_1691:
[----:B------:R-:W-:Y:S05]  /*24c60*/  BSYNC B0 ;  /* 0x0000000000007941 */ /* 0x000fea0003800000 */
.L_x_1689:
[----:B------:R-:W-:-:S05]  /*24c70*/  IMAD R5, R6, R3, R3 ;  /* 0x0000000306057224 */ /* 0x000fca00078e0203 */
[----:B------:R-:W-:-:S07]  /*24c80*/  VIMNMX R2, R2, R5, PT ;  /* 0x0000000502027248 */ /* 0x000fce0003fe0100 */
.L_x_1688:
[----:B------:R-:W-:Y:S01]  /*24c90*/  VIADD R2, R2, 0x3f ;  /* 0x0000003f02027836 */ /* 0x000fe20000000000 */
[----:B------:R-:W-:-:S04]  /*24ca0*/  ULDC UR4, c[0x0][0x9dc] ;  /* 0x0002770000047ab9 */ /* 0x000fc80000000800 */
[----:B------:R-:W-:-:S04]  /*24cb0*/  SHF.R.S32.HI R5, RZ, 0x1f, R2 ;  /* 0x0000001fff057819 */ /* 0x000fc80000011402 */
[----:B------:R-:W-:Y:S01]  /*24cc0*/  LEA.HI R5, R5, R2, RZ, 0x6 ;  /* 0x0000000205057211 */ /* 0x000fe200078f30ff */
[----:B------:R-:W-:-:S03]  /*24cd0*/  VIADD R2, R0, -UR4 ;  /* 0x8000000400027c36 */ /* 0x000fc60008000000 */
[----:B------:R-:W-:-:S04]  /*24ce0*/  SHF.R.S32.HI R5, RZ, 0x6, R5 ;  /* 0x00000006ff057819 */ /* 0x000fc80000011405 */
[----:B------:R-:W-:-:S05]  /*24cf0*/  VIMNMX R6, R20, R5, PT ;  /* 0x0000000514067248 */ /* 0x000fca0003fe0100 */
[----:B------:R3:W-:Y:S01]  /*24d00*/  STL [R1+0x20], R6 ;  /* 0x0000200601007387 */ /* 0x0007e20000100800 */
[----:B------:R-:W-:Y:S05]  /*24d10*/  @!P0 BRA `(.L_x_1692) ;  /* 0x0000000000448947 */ /* 0x000fea0003800000 */
[----:B------:R-:W-:Y:S01]  /*24d20*/  ISETP.GT.AND P0, PT, R0, -0x1, PT ;  /* 0xffffffff0000780c */ /* 0x000fe20003f04270 */
[----:B------:R-:W-:-:S12]  /*24d30*/  BSSY B0, `(.L_x_1693) ;  /* 0x000000d000007945 */ /* 0x000fd80003800000 */
[----:B------:R-:W-:Y:S05]  /*24d40*/  @P0 BRA `(.L_x_1694) ;  /* 0x00000000001c0947 */ /* 0x000fea0003800000 */
[----:B------:R-:W-:Y:S02]  /*24d50*/  ISETP.NE.AND P0, PT, R3, 0x1, PT ;  /* 0x000000010300780c */ /* 0x000fe40003f05270 */
[----:B------:R-:W-:-:S11]  /*24d60*/  LOP3.LUT R7, RZ, R0, RZ, 0x33, !PT ;  /* 0x00000000ff077212 */ /* 0x000fd600078e33ff */
[----:B------:R-:W4:Y:S02]  /*24d70*/  @P0 LDC.64 R4, c[0x0][0x9e8] ;  /* 0x00027a00ff040b82 */ /* 0x000f240000000a00 */
[----:B----4-:R-:W-:-:S05]  /*24d80*/  @P0 IMAD.HI.U32 R4, R7, R4, RZ ;  /* 0x0000000407040227 */ /* 0x010fca00078e00ff */
[----:B------:R-:W-:-:S04]  /*24d90*/  @P0 SHF.R.U32.HI R7, RZ, R5, R4 ;  /* 0x00000005ff070219 */ /* 0x000fc80000011604 */
[----:B------:R-:W-:Y:S01]  /*24da0*/  LOP3.LUT R0, RZ, R7, RZ, 0x33, !PT ;  /* 0x00000007ff007212 */ /* 0x000fe200078e33ff */
[----:B------:R-:W-:Y:S06]  /*24db0*/  BRA `(.L_x_1695) ;  /* 0x0000000000107947 */ /* 0x000fec0003800000 */
.L_x_1694:
[----:B------:R-:W-:-:S13]  /*24dc0*/  ISETP.NE.AND P0, PT, R3, 0x1, PT ;  /* 0x000000010300780c */ /* 0x000fda0003f05270 */
[----:B------:R-:W4:Y:S02]  /*24dd0*/  @P0 LDC.64 R4, c[0x0][0x9e8] ;  /* 0x00027a00ff040b82 */ /* 0x000f240000000a00 */
[----:B----4-:R-:W-:-:S05]  /*24de0*/  @P0 IMAD.HI.U32 R4, R0, R4, RZ ;  /* 0x0000000400040227 */ /* 0x010fca00078e00ff */
[----:B------:R-:W-:-:S07]  /*24df0*/  @P0 SHF.R.U32.HI R0, RZ, R5, R4 ;  /* 0x00000005ff000219 */ /* 0x000fce0000011604 */
.L_x_1695:
[----:B------:R-:W-:Y:S05]  /*24e00*/  BSYNC B0 ;  /* 0x0000000000007941 */ /* 0x000fea0003800000 */
.L_x_1693:
[----:B------:R-:W-:-:S05]  /*24e10*/  IMAD R3, R0, R3, RZ ;  /* 0x0000000300037224 */ /* 0x000fca00078e02ff */
[----:B------:R-:W-:-:S07]  /*24e20*/  VIMNMX R2, R2, R3, !PT ;  /* 0x0000000302027248 */ /* 0x000fce0007fe0100 */
.L_x_1692:
[----:B------:R-:W-:Y:S01]  /*24e30*/  SHF.R.S32.HI R3, RZ, 0x1f, R2 ;  /* 0x0000001fff037819 */ /* 0x000fe20000011402 */
[----:B------:R-:W-:Y:S03]  /*24e40*/  BSSY B6, `(.L_x_1696) ;  /* 0x000035d000067945 */ /* 0x000fe60003800000 */
[----:B------:R-:W-:-:S04]  /*24e50*/  LEA.HI R3, R3, R2, RZ, 0x6 ;  /* 0x0000000203037211 */ /* 0x000fc800078f30ff */
[----:B------:R-:W-:-:S04]  /*24e60*/  SHF.R.S32.HI R3, RZ, 0x6, R3 ;  /* 0x00000006ff037819 */ /* 0x000fc80000011403 */
[----:B------:R-:W-:-:S04]  /*24e70*/  VIMNMX R0, RZ, R3, !PT ;  /* 0x00000003ff007248 */ /* 0x000fc80007fe0100 */
[----:B------:R-:W-:Y:S01]  /*24e80*/  ISETP.GT.AND P0, PT, R6, R0, PT ;  /* 0x000000000600720c */ /* 0x000fe20003f04270 */
[----:B------:R4:W-:-:S12]  /*24e90*/  STL [R1+0x1c], R0 ;  /* 0x00001c0001007387 */ /* 0x0009d80000100800 */
[----:B----4-:R-:W-:Y:S05]  /*24ea0*/  @P0 BRA `(.L_x_1697) ;  /* 0x0000000000480947 */ /* 0x010fea0003800000 */
[----:B------:R-:W4:Y:S02]  /*24eb0*/  S2R R0, SR_TID.X ;  /* 0x0000000000007919 */ /* 0x000f240000002100 */
[----:B----4-:R-:W-:-:S04]  /*24ec0*/  LOP3.LUT R0, R0, 0x1f, RZ, 0xc0, !PT ;  /* 0x0000001f00007812 */ /* 0x010fc800078ec0ff */
[----:B------:R-:W-:-:S13]  /*24ed0*/  ISETP.NE.AND P1, PT, R0, RZ, PT ;  /* 0x000000ff0000720c */ /* 0x000fda0003f25270 */
[----:B------:R-:W-:Y:S05]  /*24ee0*/  @P1 BRA `(.L_x_1698) ;  /* 0x0000003400481947 */ /* 0x000fea0003800000 */
[----:B------:R-:W4:Y:S01]  /*24ef0*/  S2R R7, SR_LANEID ;  /* 0x0000000000077919 */ /* 0x000f220000000000 */
[----:B------:R-:W-:Y:S01]  /*24f00*/  VOTEU.ANY UR4, UPT, PT ;  /* 0x0000000000047886 */ /* 0x000fe200038e0100 */
[----:B------:R-:W5:Y:S01]  /*24f10*/  LDC.64 R2, c[0x0][0xc38] ;  /* 0x00030e00ff027b82 */ /* 0x000f620000000a00 */
[----:B------:R-:W4:Y:S01]  /*24f20*/  FLO.U32 R0, UR4 ;  /* 0x0000000400007d00 */ /* 0x000f2200080e0000 */
[----:B------:R-:W-:-:S07]  /*24f30*/  ULDC.64 UR6, c[0x0][0x208] ;  /* 0x0000820000067ab9 */ /* 0x000fce0000000a00 */
[----:B------:R-:W5:Y:S01]  /*24f40*/  POPC R5, UR4 ;  /* 0x0000000400057d09 */ /* 0x000f620008000000 */
[----:B----4-:R-:W-:-:S13]  /*24f50*/  ISETP.EQ.U32.AND P0, PT, R0, R7, PT ;  /* 0x000000070000720c */ /* 0x010fda0003f02070 */
[----:B-----5:R-:W4:Y:S01]  /*24f60*/  @P0 ATOMG.E.ADD.STRONG.GPU PT, R3, desc[UR6][R2.64], R5 ;  /* 0x00000005020309a8 */ /* 0x020f2200081ee1c6 */
[----:B------:R-:W5:Y:S02]  /*24f70*/  S2R R4, SR_LTMASK ;  /* 0x0000000000047919 */ /* 0x000f640000003900 */
[----:B-----5:R-:W-:-:S04]  /*24f80*/  LOP3.LUT R4, R4, UR4, RZ, 0xc0, !PT ;  /* 0x0000000404047c12 */ /* 0x020fc8000f8ec0ff */
[----:B------:R-:W5:Y:S01]  /*24f90*/  POPC R7, R4 ;  /* 0x0000000400077309 */ /* 0x000f620000000000 */
[----:B----4-:R-:W5:Y:S02]  /*24fa0*/  SHFL.IDX PT, R0, R3, R0, 0x1f ;  /* 0x00001f0003007589 */ /* 0x010f6400000e0000 */
[----:B-----5:R-:W-:Y:S01]  /*24fb0*/  IADD3 R16, R0, UR38, R7 ;  /* 0x0000002600107c10 */ /* 0x020fe2000fffe007 */
[----:B------:R-:W-:Y:S06]  /*24fc0*/  BRA `(.L_x_1698) ;  /* 0x0000003400107947 */ /* 0x000fec0003800000 */
.L_x_1697:
[----:B------:R-:W4:Y:S01]  /*24fd0*/  S2R R3, SR_CgaCtaId ;  /* 0x0000000000037919 */ /* 0x000f220000008800 */
[----:B------:R-:W-:-:S04]  /*24fe0*/  MOV R0, 0x400 ;  /* 0x0000040000007802 */ /* 0x000fc80000000f00 */
[----:B----4-:R-:W-:-:S05]  /*24ff0*/  LEA R2, R3, R0, 0x18 ;  /* 0x0000000003027211 */ /* 0x010fca00078ec0ff */
[----:B------:R4:W-:Y:S01]  /*25000*/  STL [R1+0x14], R2 ;  /* 0x0000140201007387 */ /* 0x0009e20000100800 */
[----:B------:R-:W-:-:S05]  /*25010*/  VIADD R0, R2, 0x20400 ;  /* 0x0002040002007836 */ /* 0x000fca0000000000 */
[----:B------:R-:W-:-:S13]  /*25020*/  LOP3.LUT P0, RZ, R0, 0x3ff, RZ, 0xc0, !PT ;  /* 0x000003ff00ff7812 */ /* 0x000fda000780c0ff */
[----:B----4-:R-:W-:Y:S05]  /*25030*/  @!P0 BRA `(.L_x_1699) ;  /* 0x0000000000408947 */ /* 0x010fea0003800000 */
[----:B------:R-:W-:Y:S01]  /*25040*/  MOV R2, 0x0 ;  /* 0x0000000000027802 */ /* 0x000fe20000000f00 */
[----:B------:R-:W-:Y:S01]  /*25050*/  ULDC.64 UR6, c[0x4][0xa8] ;  /* 0x01002a0000067ab9 */ /* 0x000fe20000000a00 */
[----:B------:R-:W-:Y:S01]  /*25060*/  ULDC.64 UR8, c[0x4][0xb0] ;  /* 0x01002c0000087ab9 */ /* 0x000fe20000000a00 */
[----:B------:R-:W-:Y:S01]  /*25070*/  ULDC.64 UR4, c[0x4][0x30] ;  /* 0x01000c0000047ab9 */ /* 0x000fe20000000a00 */
[----:B------:R-:W-:Y:S02]  /*25080*/  IMAD.U32 R4, RZ, RZ, UR6 ;  /* 0x00000006ff047e24 */ /* 0x000fe4000f8e00ff */
[----:B------:R-:W4:Y:S01]  /*25090*/  LDC.64 R2, c[0x4][R2] ;  /* 0x0100000002027b82 */ /* 0x000f220000000a00 */
[----:B------:R-:W-:Y:S02]  /*250a0*/  IMAD.U32 R5, RZ, RZ, UR7 ;  /* 0x00000007ff057e24 */ /* 0x000fe4000f8e00ff */
[----:B---3--:R-:W-:Y:S02]  /*250b0*/  IMAD.U32 R6, RZ, RZ, UR8 ;  /* 0x00000008ff067e24 */ /* 0x008fe4000f8e00ff */
[----:B------:R-:W-:-:S02]  /*250c0*/  IMAD.U32 R7, RZ, RZ, UR9 ;  /* 0x00000009ff077e24 */ /* 0x000fc4000f8e00ff */
[----:B-12---:R-:W-:Y:S02]  /*250d0*/  IMAD.U32 R10, RZ, RZ, UR4 ;  /* 0x00000004ff0a7e24 */ /* 0x006fe4000f8e00ff */
[----:B------:R-:W-:Y:S02]  /*250e0*/  IMAD.U32 R11, RZ, RZ, UR5 ;  /* 0x00000005ff0b7e24 */ /* 0x000fe4000f8e00ff */
[----:B------:R-:W-:Y:S02]  /*250f0*/  IMAD.MOV.U32 R8, RZ, RZ, 0x70 ;  /* 0x00000070ff087424 */ /* 0x000fe400078e00ff */
[----:B------:R-:W-:Y:S02]  /*25100*/  IMAD.MOV.U32 R12, RZ, RZ, 0x1 ;  /* 0x00000001ff0c7424 */ /* 0x000fe400078e00ff */
[----:B0-----:R-:W-:-:S07]  /*25110*/  IMAD.MOV.U32 R13, RZ, RZ, RZ ;  /* 0x000000ffff0d7224 */ /* 0x001fce00078e00ff */
[----:B------:R-:W-:-:S07]  /*25120*/  LEPC R20, `(.L_x_1699) ;  /* 0x000000001014794e */ /* 0x000fce0000000000 */
[----:B----4-:R-:W-:Y:S05]  /*25130*/  CALL.ABS.NOINC R2 ;  /* 0x0000000002007343 */ /* 0x010fea0003c00000 */
.L_x_1699:
[----:B------:R-:W4:Y:S02]  /*25140*/  LDL R2, [R1+0x14] ;  /* 0x0000140001027983 */ /* 0x000f240000100800 */
[----:B----4-:R-:W-:-:S05]  /*25150*/  VIADD R0, R2, 0x400 ;  /* 0x0000040002007836 */ /* 0x010fca0000000000 */
[----:B------:R-:W-:-:S13]  /*25160*/  LOP3.LUT P0, RZ, R0, 0x3ff, RZ, 0xc0, !PT ;  /* 0x000003ff00ff7812 */ /* 0x000fda000780c0ff */
[----:B------:R-:W-:Y:S05]  /*25170*/  @!P0 BRA `(.L_x_1700) ;  /* 0x0000000000808947 */ /* 0x000fea0003800000 */
[----:B------:R-:W-:Y:S01]  /*25180*/  MOV R0, 0x0 ;  /* 0x0000000000007802 */ /* 0x000fe20000000f00 */
[----:B------:R-:W-:Y:S01]  /*25190*/  ULDC.64 UR6, c[0x4][0xa8] ;  /* 0x01002a0000067ab9 */ /* 0x000fe20000000a00 */
[----:B------:R-:W-:Y:S01]  /*251a0*/  ULDC.64 UR8, c[0x4][0xb0] ;  /* 0x01002c0000087ab9 */ /* 0x000fe20000000a00 */
[----:B------:R-:W-:Y:S01]  /*251b0*/  ULDC.64 UR4, c[0x4][0x38] ;  /* 0x01000e0000047ab9 */ /* 0x000fe20000000a00 */
[----:B------:R4:W4:Y:S01]  /*251c0*/  LDC.64 R2, c[0x4][R0] ;  /* 0x0100000000027b82 */ /* 0x0009220000000a00 */
[----:B------:R-:W-:Y:S02]  /*251d0*/  IMAD.U32 R4, RZ, RZ, UR6 ;  /* 0x00000006ff047e24 */ /* 0x000fe4000f8e00ff */
        /* <DEDUP_REMOVED lines=10> */
.L_x_1701:
[----:B------:R-:W-:Y:S01]  /*25280*/  MOV R2, 0x0 ;  /* 0x0000000000027802 */ /* 0x000fe20000000f00 */
[----:B------:R-:W-:Y:S01]  /*25290*/  ULDC.64 UR4, c[0x4][0xa8] ;  /* 0x01002a0000047ab9 */ /* 0x000fe20000000a00 */
[----:B------:R-:W-:Y:S01]  /*252a0*/  ULDC.64 UR6, c[0x4][0xb0] ;  /* 0x01002c0000067ab9 */ /* 0x000fe20000000a00 */
[----:B------:R-:W-:Y:S01]  /*252b0*/  ULDC.64 UR8, c[0x4][0x40] ;  /* 0x0100100000087ab9 */ /* 0x000fe20000000a00 */
[----:B------:R-:W-:Y:S02]  /*252c0*/  IMAD.U32 R4, RZ, RZ, UR4 ;  /* 0x00000004ff047e24 */ /* 0x000fe4000f8e00ff */
[----:B------:R-:W0:Y:S01]  /*252d0*/  LDC.64 R2, c[0x4][R2] ;  /* 0x0100000002027b82 */ /* 0x000e220000000a00 */
[----:B------:R-:W-:Y:S02]  /*252e0*/  IMAD.U32 R5, RZ, RZ, UR5 ;  /* 0x00000005ff057e24 */ /* 0x000fe4000f8e00ff */
[----:B------:R-:W-:Y:S02]  /*252f0*/  IMAD.U32 R6, RZ, RZ, UR6 ;  /* 0x00000006ff067e24 */ /* 0x000fe4000f8e00ff */
[----:B------:R-:W-:-:S02]  /*25300*/  IMAD.U32 R7, RZ, RZ, UR7 ;  /* 0x00000007ff077e24 */ /* 0x000fc4000f8e00ff */
[----:B------:R-:W-:Y:S02]  /*25310*/  IMAD.U32 R10, RZ, RZ, UR8 ;  /* 0x00000008ff0a7e24 */ /* 0x000fe4000f8e00ff */
[----:B------:R-:W-:Y:S02]  /*25320*/  IMAD.U32 R11, RZ, RZ, UR9 ;  /* 0x00000009ff0b7e24 */ /* 0x000fe4000f8e00ff */
[----:B------:R-:W-:Y:S02]  /*25330*/  IMAD.MOV.U32 R8, RZ, RZ, 0x70 ;  /* 0x00000070ff087424 */ /* 0x000fe400078e00ff */
[----:B------:R-:W-:Y:S02]  /*25340*/  IMAD.MOV.U32 R12, RZ, RZ, 0x1 ;  /* 0x00000001ff0c7424 */ /* 0x000fe400078e00ff */
[----:B------:R-:W-:-:S07]  /*25350*/  IMAD.MOV.U32 R13, RZ, RZ, RZ ;  /* 0x000000ffff0d7224 */ /* 0x000fce00078e00ff */
[----:B------:R-:W-:-:S07]  /*25360*/  LEPC R20, `(.L_x_1700) ;  /* 0x000000001014794e */ /* 0x000fce0000000000 */
[----:B0-----:R-:W-:Y:S05]  /*25370*/  CALL.ABS.NOINC R2 ;  /* 0x0000000002007343 */ /* 0x001fea0003c00000 */
.L_x_1700:
[----:B------:R-:W4:Y:S01]  /*25380*/  LDL.LU R4, [R1+0x28] ;  /* 0x0000280001047983 */ /* 0x000f220000300800 */
[----:B------:R-:W0:Y:S01]  /*25390*/  LDC R0, c[0x0][0x428] ;  /* 0x00010a00ff007b82 */ /* 0x000e220000000800 */
[----:B------:R-:W-:Y:S01]  /*253a0*/  ULDC.64 UR4, c[0x0][0x9f8] ;  /* 0x00027e0000047ab9 */ /* 0x000fe20000000a00 */
[----:B------:R-:W-:Y:S01]  /*253b0*/  IMAD.MOV.U32 R5, RZ, RZ, R19 ;  /* 0x000000ffff057224 */ /* 0x000fe200078e0013 */
[----:B------:R-:W-:Y:S01]  /*253c0*/  ULDC.64 UR6, c[0x0][0x208] ;  /* 0x0000820000067ab9 */ /* 0x000fe20000000a00 */
[----:B0-----:R-:W-:Y:S01]  /*253d0*/  ISETP.NE.AND P0, PT, R0, 0x1, PT ;  /* 0x000000010000780c */ /* 0x001fe20003f05270 */
[----:B------:R-:W-:-:S12]  /*253e0*/  IMAD.MOV.U32 R0, RZ, RZ, R18 ;  /* 0x000000ffff007224 */ /* 0x000fd800078e0012 */
[----:B------:R-:W0:Y:S08]  /*253f0*/  @P0 LDC R3, c[0x0][0x42c] ;  /* 0x00010b00ff030b82 */ /* 0x000e300000000800 */
[----:B------:R-:W1:Y:S01]  /*25400*/  @P0 LDC R2, c[0x0][0x430] ;  /* 0x00010c00ff020b82 */ /* 0x000e620000000800 */
[----:B0-----:R-:W-:-:S05]  /*25410*/  @P0 IMAD.HI.U32 R3, R18, R3, RZ ;  /* 0x0000000312030227 */ /* 0x001fca00078e00ff */
[----:B-1----:R-:W-:Y:S02]  /*25420*/  @P0 SHF.R.U32.HI R0, RZ, R2, R3 ;  /* 0x00000002ff000219 */ /* 0x002fe40000011603 */
[----:B------:R-:W-:-:S04]  /*25430*/  ISETP.NE.U32.AND P0, PT, RZ, UR4, PT ;  /* 0x00000004ff007c0c */ /* 0x000fc8000bf05070 */
[----:B------:R-:W-:Y:S01]  /*25440*/  ISETP.NE.AND.EX P0, PT, RZ, UR5, PT, P0 ;  /* 0x00000005ff007c0c */ /* 0x000fe2000bf05300 */
[----:B------:R-:W-:-:S12]  /*25450*/  ULDC.64 UR4, c[0x0][0xa00] ;  /* 0x0002800000047ab9 */ /* 0x000fd80000000a00 */
[----:B---3--:R-:W0:Y:S02]  /*25460*/  @P0 LDC.64 R6, c[0x0][0x9f8] ;  /* 0x00027e00ff060b82 */ /* 0x008e240000000a00 */
[----:B0-----:R-:W-:-:S05]  /*25470*/  @P0 IMAD.WIDE R6, R19, 0x4, R6 ;  /* 0x0000000413060825 */ /* 0x001fca00078e0206 */
[----:B------:R0:W5:Y:S01]  /*25480*/  @P0 LDG.E R5, desc[UR6][R6.64] ;  /* 0x0000000606050981 */ /* 0x000162000c1e1900 */
[----:B------:R-:W-:-:S04]  /*25490*/  ISETP.NE.U32.AND P0, PT, RZ, UR4, PT ;  /* 0x00000004ff007c0c */ /* 0x000fc8000bf05070 */
[----:B------:R-:W-:-:S04]  /*254a0*/  ISETP.NE.AND.EX P0, PT, RZ, UR5, PT, P0 ;  /* 0x00000005ff007c0c */ /* 0x000fc8000bf05300 */
[----:B------:R-:W-:Y:S01]  /*254b0*/  SEL R3, R19, RZ, !P0 ;  /* 0x000000ff13037207 */ /* 0x000fe20004000000 */
[----:B----4-:R-:W-:Y:S02]  /*254c0*/  IMAD R2, R17, 0x80, R4 ;  /* 0x0000008011027824 */ /* 0x010fe400078e0204 */
[----:B------:R-:W1:Y:S02]  /*254d0*/  S2R R4, SR_TID.X ;  /* 0x0000000000047919 */ /* 0x000e640000002100 */
[----:B-1----:R-:W-:-:S04]  /*254e0*/  LOP3.LUT R4, R4, 0x1f, RZ, 0xc0, !PT ;  /* 0x0000001f04047812 */ /* 0x002fc800078ec0ff */
[----:B------:R-:W-:-:S04]  /*254f0*/  ISETP.NE.AND P6, PT, R4, RZ, PT ;  /* 0x000000ff0400720c */ /* 0x000fc80003fc5270 */
[----:B------:R-:W-:-:S09]  /*25500*/  PLOP3.LUT P1, PT, P6, PT, PT, 0x8, 0x0 ;  /* 0x000000000000781c */ /* 0x000fd2000372e170 */
[----:B------:R-:W-:-:S05]  /*25510*/  VOTEU.ALL UP1, P6 ;  /* 0x00000000003f7886 */ /* 0x000fca0003020000 */
[----:B------:R-:W-:-:S04]  /*25520*/  @!UP1 UIADD3 UR8, UP0, UR36, 0x270, URZ ;  /* 0x0000027024089890 */ /* 0x000fc8000ff1e03f */
[----:B------:R-:W-:-:S03]  /*25530*/  @!UP1 UIADD3.X UR9, URZ, UR37, URZ, UP0, !UPT ;  /* 0x000000253f099290 */ /* 0x000fc600087fe43f */
[----:B0-----:R-:W-:-:S09]  /*25540*/  VOTEU.ALL UP0, P6 ;  /* 0x00000000003f7886 */ /* 0x001fd20003000000 */
.L_x_1702:
        /* <DEDUP_REMOVED lines=16> */
.L_x_1703:
        /* <DEDUP_REMOVED lines=15> */
.L_x_1704:
        /* <DEDUP_REMOVED lines=15> */
.L_x_1705:
        /* <DEDUP_REMOVED lines=9> */
[----:B------:R-:W3:Y:S01]  /*258c0*/  LDL R4, [R1+0x20] ;  /* 0x0000200001047983 */ /* 0x000ee20000100800 */
[----:B--2---:R-:W0:Y:S01]  /*258d0*/  LDC.64 R8, c[0x0][0x3f8] ;  /* 0x0000fe00ff087b82 */ /* 0x004e220000000a00 */
[----:B------:R-:W-:Y:S02]  /*258e0*/  ULDC.64 UR4, c[0x0][0xa08] ;  /* 0x0002820000047ab9 */ /* 0x000fe40000000a00 */
[----:B0-----:R-:W-:Y:S01]  /*258f0*/  LOP3.LUT P0, RZ, R8, UR4, RZ, 0xfc, !PT ;  /* 0x0000000408ff7c12 */ /* 0x001fe2000f80fcff */
[----:B------:R-:W-:-:S03]  /*25900*/  UMOV UR4, 0xffffffff ;  /* 0xffffffff00047882 */ /* 0x000fc60000000000 */
[----:B------:R-:W-:-:S04]  /*25910*/  LOP3.LUT P0, RZ, R9, UR5, RZ, 0xfc, P0 ;  /* 0x0000000509ff7c12 */ /* 0x000fc8000800fcff */
[----:B-----5:R-:W-:Y:S01]  /*25920*/  SEL R6, R5, RZ, !P0 ;  /* 0x000000ff05067207 */ /* 0x020fe20004000000 */
[----:B---3--:R-:W-:Y:S01]  /*25930*/  VIADD R4, R4, 0xffffffff ;  /* 0xffffffff04047836 */ /* 0x008fe20000000000 */
[----:B------:R-:W-:Y:S07]  /*25940*/  BRA.DIV UR4, `(.L_x_1706) ;  /* 0x00000056048c7947 */ /* 0x000fee000b800000 */
.L_x_1886:
[----:B------:R-:W-:Y:S01]  /*25950*/  UMOV UR4, 0xffffffff ;  /* 0xffffffff00047882 */ /* 0x000fe20000000000 */
[----:B------:R-:W-:Y:S02]  /*25960*/  SHF.R.S32.HI R17, RZ, 0x1f, R5 ;  /* 0x0000001fff117819 */ /* 0x000fe40000011405 */
[----:B------:R-:W-:Y:S05]  /*25970*/  BRA.DIV UR4, `(.L_x_1707) ;  /* 0x0000005604b47947 */ /* 0x000fea000b800000 */
[----:B------:R-:W-:-:S13]  /*25980*/  ELECT P6, URZ, PT ;  /* 0x00000000003f782f */ /* 0x000fda00038c0000 */
.L_x_1889:
[----:B------:R-:W-:Y:S05]  /*25990*/  @!P6 BRA `(.L_x_1708) ;  /* 0x000000040038e947 */ /* 0x000fea0003800000 */
[----:B------:R-:W-:-:S04]  /*259a0*/  ISETP.NE.U32.AND P0, PT, R8, RZ, PT ;  /* 0x000000ff0800720c */ /* 0x000fc80003f05070 */
        /* <DEDUP_REMOVED lines=17> */
[----:B------:R-:W-:-:S04]  /*25ac0*/  LEA R10, P0, R6, R8, 0x2 ;  /* 0x00000008060a7211 */ /* 0x000fc800078010ff */
[----:B------:R-:W-:-:S05]  /*25ad0*/  LEA.HI.X R11, R6, R9, R7, 0x2, P0 ;  /* 0x00000009060b7211 */ /* 0x000fca00000f1407 */
[----:B------:R0:W5:Y:S04]  /*25ae0*/  LDG.E R6, desc[UR6][R10.64] ;  /* 0x000000060a067981 */ /* 0x000168000c1e1900 */
.L_x_1709:
        /* <DEDUP_REMOVED lines=9> */
.L_x_1890:
        /* <DEDUP_REMOVED lines=11> */
.L_x_1711:
[----:B------:R-:W2:Y:S01]  /*25c30*/  LDL R11, [R1] ;  /* 0x00000000010b7983 */ /* 0x000ea20000100800 */
[----:B------:R-:W-:-:S03]  /*25c40*/  MOV R12, 0x400 ;  /* 0x00000400000c7802 */ /* 0x000fc60000000f00 */
[----:B0-----:R-:W3:Y:S01]  /*25c50*/  LDL R10, [R1+0x4] ;  /* 0x00000400010a7983 */ /* 0x001ee20000100800 */
[----:B------:R-:W0:Y:S01]  /*25c60*/  S2R R13, SR_CgaCtaId ;  /* 0x00000000000d7919 */ /* 0x000e220000008800 */
        /* <DEDUP_REMOVED lines=33> */
.L_x_1708:
[----:B------:R-:W2:Y:S01]  /*25e80*/  LDL.LU R12, [R1+0x24] ;  /* 0x00002400010c7983 */ /* 0x000ea20000300800 */
[----:B------:R-:W-:Y:S01]  /*25e90*/  MOV R10, 0x400 ;  /* 0x00000400000a7802 */ /* 0x000fe20000000f00 */
[----:B------:R-:W-:Y:S05]  /*25ea0*/  WARPSYNC.ALL ;  /* 0x0000000000007948 */ /* 0x000fea0003800000 */
[----:B------:R-:W0:Y:S01]  /*25eb0*/  S2R R11, SR_CgaCtaId ;  /* 0x00000000000b7919 */ /* 0x000e220000008800 */
        /* <DEDUP_REMOVED lines=51> */
.L_x_1891:
[----:B------:R-:W-:Y:S05]  /*261f0*/  BSYNC B0 ;  /* 0x0000000000007941 */ /* 0x000fea0003800000 */
.L_x_1712:
[----:B0-----:R-:W2:Y:S04]  /*26200*/  LDL R3, [R1+0x20] ;  /* 0x0000200001037983 */ /* 0x001ea80000100800 */
[----:B------:R-:W3:Y:S01]  /*26210*/  LDL R10, [R1+0x1c] ;  /* 0x00001c00010a7983 */ /* 0x000ee20000100800 */
[----:B------:R-:W-:Y:S01]  /*26220*/  BSSY B0, `(.L_x_1714) ;  /* 0x00001c6000007945 */ /* 0x000fe20003800000 */
[----:B--2---:R-:W-:-:S05]  /*26230*/  VIADD R7, R3, 0xfffffffe ;  /* 0xfffffffe03077836 */ /* 0x004fca0000000000 */
[----:B---3--:R-:W-:-:S13]  /*26240*/  ISETP.GE.AND P0, PT, R7, R10, PT ;  /* 0x0000000a0700720c */ /* 0x008fda0003f06270 */
[----:B------:R-:W-:Y:S05]  /*26250*/  @!P0 BRA `(.L_x_1715) ;  /* 0x0000001c00088947 */ /* 0x000fea0003800000 */
[----:B------:R-:W-:Y:S01]  /*26260*/  IMAD.MOV R13, RZ, RZ, -R3 ;  /* 0x000000ffff0d7224 */ /* 0x000fe200078e0a03 */
[----:B------:R-:W-:Y:S01]  /*26270*/  LOP3.LUT R2, RZ, R10, RZ, 0x33, !PT ;  /* 0x0000000aff027212 */ /* 0x000fe200078e33ff */
[----:B------:R-:W-:Y:S03]  /*26280*/  BSSY B1, `(.L_x_1716) ;  /* 0x000009c000017945 */ /* 0x000fe60003800000 */
        /* <DEDUP_REMOVED lines=36> */
.L_x_1720:
[----:B0-----:R-:W0:Y:S01]  /*264d0*/  S2R R8, SR_CgaCtaId ;  /* 0x0000000000087919 */ /* 0x001e220000008800 */
[----:B------:R-:W-:-:S04]  /*264e0*/  MOV R3, 0x400 ;  /* 0x0000040000037802 */ /* 0x000fc80000000f00 */
[----:B0-----:R-:W-:Y:S02]  /*264f0*/  LEA R3, R8, R3, 0x18 ;  /* 0x0000000308037211 */ /* 0x001fe400078ec0ff */
[----:B------:R-:W-:-:S03]  /*26500*/  SHF.L.U32 R8, R14, 0x1f, RZ ;  /* 0x0000001f0e087819 */ /* 0x000fc600000006ff */
[----:B------:R-:W-:-:S04]  /*26510*/  IMAD R3, R12, 0x8, R3 ;  /* 0x000000080c037824 */ /* 0x000fc800078e0203 */
[----:B------:R-:W0:Y:S02]  /*26520*/  SYNCS.PHASECHK.TRANS64.TRYWAIT P0, [R3+URZ+0x30840], R8 ;  /* 0x03084008030075a7 */ /* 0x000e24000800017f */
[----:B0-----:R-:W-:Y:S05]  /*26530*/  @!P0 BRA `(.L_x_1721) ;  /* 0x0000004c00188947 */ /* 0x001fea0003800000 */
.L_x_1892:
        /* <DEDUP_REMOVED lines=11> */
.L_x_1722:
        /* <DEDUP_REMOVED lines=42> */
.L_x_1893:
        /* <DEDUP_REMOVED lines=13> */
.L_x_1724:
        /* <DEDUP_REMOVED lines=16> */
[----:B------:R-:W-:-:S05]  /*26a60*/  IMAD R3, R9, 0x8, R10 ;  /* 0x0000000809037824 */ /* 0x000fca00078e020a */
[----:B------:R-:W-:Y:S01]  /*26a70*/  R2UR UR9, R3 ;  /* 0x00000000030972ca */ /* 0x000fe200000e0000 */
[----:B------:R-:W-:Y:S01]  /*26a80*/  IMAD R3, R9, 0x8000, R10 ;  /* 0x0000800009037824 */ /* 0x000fe200078e020a */
[----:B---3--:R-:W-:-:S04]  /*26a90*/  R2UR UR5, R8 ;  /* 0x00000000080572ca */ /* 0x008fc800000e0000 */
        /* <DEDUP_REMOVED lines=21> */
.L_x_1719:
[----:B------:R-:W-:Y:S05]  /*26bf0*/  BSYNC B2 ;  /* 0x0000000000027941 */ /* 0x000fea0003800000 */
.L_x_1718:
[----:B------:R-:W2:Y:S04]  /*26c00*/  LDL R2, [R1+0x20] ;  /* 0x0000200001027983 */ /* 0x000ea80000100800 */
[----:B------:R0:W-:Y:S04]  /*26c10*/  STL [R1], R12 ;  /* 0x0000000c01007387 */ /* 0x0001e80000100800 */
[----:B------:R0:W-:Y:S02]  /*26c20*/  STL [R1+0x8], R14 ;  /* 0x0000080e01007387 */ /* 0x0001e40000100800 */
[----:B0-2---:R-:W-:-:S07]  /*26c30*/  VIADD R7, R2, 0xfffffffd ;  /* 0xfffffffd02077836 */ /* 0x005fce0000000000 */
.L_x_1717:
[----:B------:R-:W-:Y:S05]  /*26c40*/  BSYNC B1 ;  /* 0x0000000000017941 */ /* 0x000fea0003800000 */
.L_x_1716:
[----:B------:R-:W2:Y:S01]  /*26c50*/  LDL.LU R2, [R1+0x20] ;  /* 0x0000200001027983 */ /* 0x000ea20000300800 */
[----:B------:R-:W-:Y:S01]  /*26c60*/  VIADD R13, R13, 0xfffffffe ;  /* 0xfffffffe0d0d7836 */ /* 0x000fe20000000000 */
[----:B--2---:R-:W-:-:S04]  /*26c70*/  LOP3.LUT R2, RZ, R2, RZ, 0x33, !PT ;  /* 0x00000002ff027212 */ /* 0x004fc800078e33ff */
[----:B------:R-:W-:-:S13]  /*26c80*/  ISETP.NE.AND P0, PT, R13, R2, PT ;  /* 0x000000020d00720c */ /* 0x000fda0003f05270 */
[----:B------:R-:W-:Y:S05]  /*26c90*/  @!P0 BRA `(.L_x_1715) ;  /* 0x0000001000788947 */ /* 0x000fea0003800000 */
[----:B------:R-:W-:-:S07]  /*26ca0*/  IMAD.MOV.U32 R13, RZ, RZ, R6 ;  /* 0x000000ffff0d7224 */ /* 0x000fce00078e0006 */
.L_x_1739:
        /* <DEDUP_REMOVED lines=24> */
[--C-:B------:R-:W-:Y:S01]  /*26e30*/  SHF.R.S32.HI R3, RZ, 0x1f, R2.reuse ;  /* 0x0000001fff037819 */ /* 0x100fe20000011402 */
[----:B------:R-:W-:Y:S02]  /*26e40*/  IMAD.MOV R12, RZ, RZ, -R2 ;  /* 0x000000ffff0c7224 */ /* 0x000fe400078e0a02 */
[C---:B------:R-:W-:Y:S02]  /*26e50*/  IMAD R10, R5.reuse, UR7, R10 ;  /* 0x00000007050a7c24 */ /* 0x040fe4000f8e020a */
[----:B------:R-:W-:-:S04]  /*26e60*/  IMAD.WIDE.U32 R2, R5, UR6, R2 ;  /* 0x0000000605027c25 */ /* 0x000fc8000f8e0002 */
[----:B------:R-:W-:Y:S01]  /*26e70*/  IMAD.IADD R3, R10, 0x1, R3 ;  /* 0x000000010a037824 */ /* 0x000fe200078e0203 */
[----:B------:R-:W-:Y:S01]  /*26e80*/  LEA R10, P0, R2, UR4, 0x2 ;  /* 0x00000004020a7c11 */ /* 0x000fe2000f8010ff */
[----:B------:R-:W-:-:S03]  /*26e90*/  IMAD R12, R11, R12, R7 ;  /* 0x0000000c0b0c7224 */ /* 0x000fc600078e0207 */
[----:B------:R-:W-:-:S05]  /*26ea0*/  LEA.HI.X R11, R2, UR5, R3, 0x2, P0 ;  /* 0x00000005020b7c11 */ /* 0x000fca00080f1403 */
[----:B------:R0:W5:Y:S04]  /*26eb0*/  LDG.E R13, desc[UR8][R10.64] ;  /* 0x000000080a0d7981 */ /* 0x000168000c1e1900 */
.L_x_1727:
[----:B------:R-:W1:Y:S01]  /*26ec0*/  S2R R3, SR_CgaCtaId ;  /* 0x0000000000037919 */ /* 0x000e620000008800 */
[----:B------:R-:W-:-:S04]  /*26ed0*/  MOV R2, 0x400 ;  /* 0x0000040000027802 */ /* 0x000fc80000000f00 */
[----:B-1----:R-:W-:Y:S02]  /*26ee0*/  LEA R2, R3, R2, 0x18 ;  /* 0x0000000203027211 */ /* 0x002fe400078ec0ff */
[----:B------:R-:W-:-:S03]  /*26ef0*/  SHF.L.U32 R3, R9, 0x1f, RZ ;  /* 0x0000001f09037819 */ /* 0x000fc600000006ff */
[----:B------:R-:W-:-:S04]  /*26f00*/  IMAD R2, R8, 0x8, R2 ;  /* 0x0000000808027824 */ /* 0x000fc800078e0202 */
[----:B------:R-:W1:Y:S02]  /*26f10*/  SYNCS.PHASECHK.TRANS64.TRYWAIT P0, [R2+URZ+0x30840], R3 ;  /* 0x03084003020075a7 */ /* 0x000e64000800017f */
[----:B-1----:R-:W-:Y:S05]  /*26f20*/  @!P0 BRA `(.L_x_1728) ;  /* 0x0000004000c48947 */ /* 0x002fea0003800000 */
.L_x_1894:
        /* <DEDUP_REMOVED lines=11> */
.L_x_1729:
        /* <DEDUP_REMOVED lines=42> */
.L_x_1895:
        /* <DEDUP_REMOVED lines=8> */
.L_x_1731:
        /* <DEDUP_REMOVED lines=15> */
[----:B------:R-:W-:Y:S02]  /*273f0*/  IMAD.MOV.U32 R4, RZ, RZ, R12 ;  /* 0x000000ffff047224 */ /* 0x000fe400078e000c */
        /* <DEDUP_REMOVED lines=23> */
.L_x_1726:
[----:B------:R-:W-:Y:S05]  /*27570*/  BSYNC B1 ;  /* 0x0000000000017941 */ /* 0x000fea0003800000 */
.L_x_1725:
        /* <DEDUP_REMOVED lines=31> */
[----:B------:R-:W-:-:S06]  /*27770*/  LEA.HI.X R13, R2, UR5, R3, 0x2, P0 ;  /* 0x00000005020d7c11 */ /* 0x000fcc00080f1403 */
[----:B------:R1:W5:Y:S03]  /*27780*/  LDG.E R13, desc[UR8][R12.64] ;  /* 0x000000080c0d7981 */ /* 0x000366000c1e1900 */
.L_x_1734:
[----:B------:R-:W2:Y:S01]  /*27790*/  S2R R3, SR_CgaCtaId ;  /* 0x0000000000037919 */ /* 0x000ea20000008800 */
[----:B------:R-:W-:-:S04]  /*277a0*/  MOV R2, 0x400 ;  /* 0x0000040000027802 */ /* 0x000fc80000000f00 */
[----:B--2---:R-:W-:Y:S02]  /*277b0*/  LEA R2, R3, R2, 0x18 ;  /* 0x0000000203027211 */ /* 0x004fe400078ec0ff */
[----:B------:R-:W-:-:S03]  /*277c0*/  SHF.L.U32 R3, R14, 0x1f, RZ ;  /* 0x0000001f0e037819 */ /* 0x000fc600000006ff */
[----:B------:R-:W-:-:S04]  /*277d0*/  IMAD R2, R15, 0x8, R2 ;  /* 0x000000080f027824 */ /* 0x000fc800078e0202 */
[----:B------:R-:W2:Y:S02]  /*277e0*/  SYNCS.PHASECHK.TRANS64.TRYWAIT P0, [R2+URZ+0x30840], R3 ;  /* 0x03084003020075a7 */ /* 0x000ea4000800017f */
[----:B--2---:R-:W-:Y:S05]  /*277f0*/  @!P0 BRA `(.L_x_1735) ;  /* 0x0000003800b88947 */ /* 0x004fea0003800000 */
.L_x_1896:
        /* <DEDUP_REMOVED lines=11> */
.L_x_1736:
        /* <DEDUP_REMOVED lines=42> */
.L_x_1897:
        /* <DEDUP_REMOVED lines=8> */
.L_x_1738:
        /* <DEDUP_REMOVED lines=38> */
.L_x_1733:
[----:B------:R-:W-:Y:S05]  /*27e30*/  BSYNC B1 ;  /* 0x0000000000017941 */ /* 0x000fea0003800000 */
.L_x_1732:
[----:B------:R-:W2:Y:S01]  /*27e40*/  LDL R2, [R1+0x1c] ;  /* 0x00001c0001027983 */ /* 0x000ea20000100800 */
[----:B------:R-:W-:Y:S01]  /*27e50*/  VIADD R7, R7, 0xfffffffe ;  /* 0xfffffffe07077836 */ /* 0x000fe20000000000 */
[----:B--2---:R-:W-:-:S13]  /*27e60*/  ISETP.GT.AND P0, PT, R11, R2, PT ;  /* 0x000000020b00720c */ /* 0x004fda0003f04270 */
[----:B------:R-:W-:Y:S05]  /*27e70*/  @P0 BRA `(.L_x_1739) ;  /* 0xffffffec008c0947 */ /* 0x000fea000383ffff */
.L_x_1715:
[----:B------:R-:W-:Y:S05]  /*27e80*/  BSYNC B0 ;  /* 0x0000000000007941 */ /* 0x000fea0003800000 */
.L_x_1714:
        /* <DEDUP_REMOVED lines=14> */
[----:B-1----:R-:W-:-:S06]  /*27f70*/  LOP3.LUT R8, R8, UR4, RZ, 0xc0, !PT ;  /* 0x0000000408087c12 */ /* 0x002fcc000f8ec0ff */
[----:B------:R-:W1:Y:S01]  /*27f80*/  POPC R8, R8 ;  /* 0x0000000800087309 */ /* 0x000e620000000000 */
[----:B--2---:R-:W1:Y:S02]  /*27f90*/  SHFL.IDX PT, R5, R2, R5, 0x1f ;  /* 0x00001f0502057589 */ /* 0x004e6400000e0000 */
[----:B-1----:R-:W-:-:S07]  /*27fa0*/  IADD3 R16, R5, UR38, R8 ;  /* 0x0000002605107c10 */ /* 0x002fce000fffe008 */
.L_x_1741:
[----:B------:R-:W-:Y:S05]  /*27fb0*/  BSYNC B0 ;  /* 0x0000000000007941 */ /* 0x000fea0003800000 */
.L_x_1740:
        /* <DEDUP_REMOVED lines=11> */
.L_x_1898:
        /* <DEDUP_REMOVED lines=11> */
.L_x_1745:
        /* <DEDUP_REMOVED lines=37> */
.L_x_1743:
[----:B------:R-:W-:Y:S05]  /*28370*/  BSYNC B0 ;  /* 0x0000000000007941 */ /* 0x000fea0003800000 */
.L_x_1742:
        /* <DEDUP_REMOVED lines=9> */
.L_x_1698:
[----:B------:R-:W-:Y:S05]  /*28410*/  BSYNC B6 ;  /* 0x0000000000067941 */ /* 0x000fea0003800000 */
.L_x_1696:
[----:B------:R-:W-:-:S03]  /*28420*/  UMOV UR4, 0xffffffff ;  /* 0xffffffff00047882 */ /* 0x000fc60000000000 */
[----:B------:R-:W-:Y:S05]  /*28430*/  BRA.DIV UR4, `(.L_x_1746) ;  /* 0x0000002e04e47947 */ /* 0x000fea000b800000 */
[----:B------:R0:W0:Y:S04]  /*28440*/  SHFL.IDX PT, R4, R16, RZ, 0x1f ;  /* 0x00001fff10047589 */ /* 0x00002800000e0000 */
[----:B------:R-:W0:Y:S02]  /*28450*/  SHFL.IDX PT, R16, R16, 0x1, 0x1f ;  /* 0x00201f0010107f89 */ /* 0x000e2400000e0000 */
.L_x_1902:
[----:B----4-:R-:W1:Y:S01]  /*28460*/  S2R R0, SR_TID.X ;  /* 0x0000000000007919 */ /* 0x010e620000002100 */
[----:B------:R-:W-:Y:S01]  /*28470*/  ULDC UR4, c[0x0][0xc14] ;  /* 0x0003050000047ab9 */ /* 0x000fe20000000800 */
[----:B------:R-:W-:Y:S01]  /*28480*/  BSSY B0, `(.L_x_1747) ;  /* 0x000000c000007945 */ /* 0x000fe20003800000 */
[----:B------:R-:W-:Y:S01]  /*28490*/  IMAD.MOV.U32 R3, RZ, RZ, RZ ;  /* 0x000000ffff037224 */ /* 0x000fe200078e00ff */
[----:B-12---:R-:W-:Y:S01]  /*284a0*/  LOP3.LUT R8, R0, 0x1f, RZ, 0xc0, !PT ;  /* 0x0000001f00087812 */ /* 0x006fe200078ec0ff */
[----:B------:R-:W-:-:S03]  /*284b0*/  IMAD.U32 R0, RZ, RZ, UR4 ;  /* 0x00000004ff007e24 */ /* 0x000fc6000f8e00ff */
[C---:B------:R-:W-:Y:S01]  /*284c0*/  ISETP.NE.AND P0, PT, R8.reuse, 0x1f, PT ;  /* 0x0000001f0800780c */ /* 0x040fe20003f05270 */
[----:B------:R-:W-:-:S05]  /*284d0*/  IMAD.IADD R5, R8, 0x1, R19 ;  /* 0x0000000108057824 */ /* 0x000fca00078e0213 */
[----:B------:R-:W-:-:S13]  /*284e0*/  ISETP.GE.OR P0, PT, R5, R0, !P0 ;  /* 0x000000000500720c */ /* 0x000fda0004706670 */
[----:B------:R-:W-:Y:S05]  /*284f0*/  @P0 BRA `(.L_x_1748) ;  /* 0x0000000000100947 */ /* 0x000fea0003800000 */
[----:B------:R-:W1:Y:S01]  /*28500*/  LDC.64 R2, c[0x0][0xc58] ;  /* 0x00031600ff027b82 */ /* 0x000e620000000a00 */
[----:B------:R-:W-:Y:S01]  /*28510*/  ULDC.64 UR4, c[0x0][0x208] ;  /* 0x0000820000047ab9 */ /* 0x000fe20000000a00 */
[----:B-1----:R-:W-:-:S06]  /*28520*/  IMAD.WIDE R2, R5, 0x4, R2 ;  /* 0x0000000405027825 */ /* 0x002fcc00078e0202 */
[----:B------:R1:W5:Y:S02]  /*28530*/  LDG.E R3, desc[UR4][R2.64] ;  /* 0x0000000402037981 */ /* 0x000364000c1e1900 */
.L_x_1748:
[----:B------:R-:W-:Y:S05]  /*28540*/  BSYNC B0 ;  /* 0x0000000000007941 */ /* 0x000fea0003800000 */
.L_x_1747:
        /* <DEDUP_REMOVED lines=12> */
[----:B------:R-:W3:Y:S02]  /*28610*/  SHFL.UP PT, R14, R5, 0x4, RZ ;  /* 0x04800000050e7989 */ /* 0x000ee400000e00ff */
[----:B---3--:R-:W-:Y:S02]  /*28620*/  SEL R6, R14, RZ, P0 ;  /* 0x000000ff0e067207 */ /* 0x008fe40000000000 */
[----:B------:R-:W-:-:S03]  /*28630*/  ISETP.GE.U32.AND P0, PT, R8, 0x10, PT ;  /* 0x000000100800780c */ /* 0x000fc60003f06070 */
[----:B------:R-:W-:-:S05]  /*28640*/  IMAD.IADD R6, R5, 0x1, R6 ;  /* 0x0000000105067824 */ /* 0x000fca00078e0206 */
[----:B------:R-:W0:Y:S02]  /*28650*/  SHFL.UP PT, R14, R6, 0x8, RZ ;  /* 0x05000000060e7989 */ /* 0x000e2400000e00ff */
[----:B0-----:R-:W-:-:S05]  /*28660*/  SEL R7, R14, RZ, P1 ;  /* 0x000000ff0e077207 */ /* 0x001fca0000800000 */
[----:B------:R-:W-:-:S05]  /*28670*/  IMAD.IADD R7, R6, 0x1, R7 ;  /* 0x0000000106077824 */ /* 0x000fca00078e0207 */
[----:B------:R-:W1:Y:S02]  /*28680*/  SHFL.UP PT, R14, R7, 0x10, RZ ;  /* 0x06000000070e7989 */ /* 0x000e6400000e00ff */
[----:B-1----:R-:W-:-:S05]  /*28690*/  SEL R2, R14, RZ, P0 ;  /* 0x000000ff0e027207 */ /* 0x002fca0000000000 */
[----:B------:R-:W-:-:S05]  /*286a0*/  IMAD.IADD R2, R7, 0x1, R2 ;  /* 0x0000000107027824 */ /* 0x000fca00078e0202 */
[----:B------:R0:W1:Y:S02]  /*286b0*/  SHFL.IDX PT, R14, R2, 0x1f, 0x1f ;  /* 0x03e01f00020e7f89 */ /* 0x00006400000e0000 */
.L_x_1910:
[----:B------:R-:W-:Y:S02]  /*286c0*/  ULDC UR4, c[0x0][0xc10] ;  /* 0x0003040000047ab9 */ /* 0x000fe40000000800 */
[----:B------:R-:W-:-:S04]  /*286d0*/  IMAD.U32 R5, RZ, RZ, UR4 ;  /* 0x00000004ff057e24 */ /* 0x000fc8000f8e00ff */
[----:B-1----:R-:W-:-:S04]  /*286e0*/  IMAD R7, R14, R5, RZ ;  /* 0x000000050e077224 */ /* 0x002fc800078e02ff */
[----:B------:R-:W-:-:S05]  /*286f0*/  IMAD.IADD R16, R16, 0x1, R7 ;  /* 0x0000000110107824 */ /* 0x000fca00078e0207 */
[----:B------:R-:W-:-:S13]  /*28700*/  ISETP.GT.AND P0, PT, R16, R4, PT ;  /* 0x000000041000720c */ /* 0x000fda0003f04270 */
[----:B------:R-:W-:Y:S05]  /*28710*/  @P0 BRA `(.L_x_1750) ;  /* 0x0000000000b80947 */ /* 0x000fea0003800000 */
[----:B------:R-:W1:Y:S02]  /*28720*/  LDC R0, c[0x0][0xc14] ;  /* 0x00030500ff007b82 */ /* 0x000e640000000800 */
.L_x_1755:
        /* <DEDUP_REMOVED lines=15> */
.L_x_1753:
[----:B------:R-:W-:Y:S05]  /*28820*/  BSYNC B0 ;  /* 0x0000000000007941 */ /* 0x000fea0003800000 */
.L_x_1752:
        /* <DEDUP_REMOVED lines=23> */
.L_x_1918:
[----:B------:R-:W-:Y:S02]  /*289a0*/  ULDC UR4, c[0x0][0xc10] ;  /* 0x0003040000047ab9 */ /* 0x000fe40000000800 */
[----:B------:R-:W-:-:S04]  /*289b0*/  IMAD.U32 R5, RZ, RZ, UR4 ;  /* 0x00000004ff057e24 */ /* 0x000fc8000f8e00ff */
[----:B-1----:R-:W-:-:S04]  /*289c0*/  IMAD R7, R14, R5, RZ ;  /* 0x000000050e077224 */ /* 0x002fc800078e02ff */
[----:B------:R-:W-:-:S05]  /*289d0*/  IMAD.IADD R16, R7, 0x1, R16 ;  /* 0x0000000107107824 */ /* 0x000fca00078e0210 */
[----:B------:R-:W-:-:S13]  /*289e0*/  ISETP.GT.AND P0, PT, R16, R4, PT ;  /* 0x000000041000720c */ /* 0x000fda0003f04270 */
[----:B------:R-:W-:Y:S05]  /*289f0*/  @!P0 BRA `(.L_x_1755) ;  /* 0xfffffffc004c8947 */ /* 0x000fea000383ffff */
.L_x_1750:
        /* <DEDUP_REMOVED lines=8> */
.L_x_1922:
[----:B------:R-:W-:Y:S01]  /*28a80*/  ISETP.NE.AND P0, PT, R6, RZ, PT ;  /* 0x000000ff0600720c */ /* 0x000fe20003f05270 */
[----:B------:R-:W-:-:S12]  /*28a90*/  IMAD.MOV.U32 R8, RZ, RZ, RZ ;  /* 0x000000ffff087224 */ /* 0x000fd800078e00ff */
[----:B------:R-:W-:Y:S05]  /*28aa0*/  @!P0 BRA `(.L_x_1757) ;  /* 0x0000000000108947 */ /* 0x000fea0003800000 */
[----:B------:R-:W-:Y:S01]  /*28ab0*/  UMOV UR4, 0xffffffff ;  /* 0xffffffff00047882 */ /* 0x000fe20000000000 */
[----:B------:R-:W-:Y:S02]  /*28ac0*/  VIADD R12, R7, 0xffffffff ;  /* 0xffffffff070c7836 */ /* 0x000fe40000000000 */
[----:B------:R-:W-:Y:S05]  /*28ad0*/  BRA.DIV UR4, `(.L_x_1758) ;  /* 0x0000003204707947 */ /* 0x000fea000b800000 */
[----:B------:R3:W4:Y:S02]  /*28ae0*/  SHFL.IDX PT, R8, R2, R12, 0x1f ;  /* 0x00001f0c02087589 */ /* 0x00072400000e0000 */
.L_x_1757:
[----:B01-3--:R-:W0:Y:S01]  /*28af0*/  LDC.64 R2, c[0x0][0xc68] ;  /* 0x00031a00ff027b82 */ /* 0x00be220000000a00 */
[----:B------:R-:W-:Y:S01]  /*28b00*/  IMAD.IADD R19, R7, 0x1, R19 ;  /* 0x0000000107137824 */ /* 0x000fe200078e0213 */
[----:B------:R-:W-:-:S03]  /*28b10*/  ULDC.64 UR4, c[0x0][0x208] ;  /* 0x0000820000047ab9 */ /* 0x000fc60000000a00 */
[----:B0-----:R-:W-:-:S05]  /*28b20*/  IMAD.WIDE R2, R19, 0x4, R2 ;  /* 0x0000000413027825 */ /* 0x001fca00078e0202 */
[----:B------:R-:W2:Y:S01]  /*28b30*/  LDG.E R9, desc[UR4][R2.64] ;  /* 0x0000000402097981 */ /* 0x000ea2000c1e1900 */
[----:B----4-:R-:W-:-:S04]  /*28b40*/  IMAD R16, R8, R5, R16 ;  /* 0x0000000508107224 */ /* 0x010fc800078e0210 */
[----:B------:R-:W-:Y:S02]  /*28b50*/  IMAD.IADD R11, R4, 0x1, -R16 ;  /* 0x00000001040b7824 */ /* 0x000fe400078e0a10 */
[----:B--2---:R-:W-:-:S05]  /*28b60*/  IMAD R6, R17, R9, RZ ;  /* 0x0000000911067224 */ /* 0x004fca00078e02ff */
[----:B------:R-:W-:-:S04]  /*28b70*/  IABS R7, R6 ;  /* 0x0000000600077213 */ /* 0x000fc80000000000 */
[----:B------:R-:W0:Y:S08]  /*28b80*/  I2F.RP R12, R7 ;  /* 0x00000007000c7306 */ /* 0x000e300000209400 */
[----:B0-----:R-:W0:Y:S02]  /*28b90*/  MUFU.RCP R12, R12 ;  /* 0x0000000c000c7308 */ /* 0x001e240000001000 */
[----:B0-----:R-:W-:-:S06]  /*28ba0*/  VIADD R13, R12, 0xffffffe ;  /* 0x0ffffffe0c0d7836 */ /* 0x001fcc0000000000 */
[----:B------:R-:W0:Y:S02]  /*28bb0*/  F2I.FTZ.U32.TRUNC.NTZ R3, R13 ;  /* 0x0000000d00037305 */ /* 0x000e24000021f000 */
[----:B0-----:R-:W-:-:S04]  /*28bc0*/  IMAD.MOV R2, RZ, RZ, -R3 ;  /* 0x000000ffff027224 */ /* 0x001fc800078e0a03 */
[----:B------:R-:W-:Y:S02]  /*28bd0*/  IMAD R10, R2, R7, RZ ;  /* 0x00000007020a7224 */ /* 0x000fe400078e02ff */
[----:B------:R-:W-:-:S04]  /*28be0*/  IMAD.MOV.U32 R2, RZ, RZ, RZ ;  /* 0x000000ffff027224 */ /* 0x000fc800078e00ff */
[----:B------:R-:W-:Y:S01]  /*28bf0*/  IMAD.HI.U32 R10, R3, R10, R2 ;  /* 0x0000000a030a7227 */ /* 0x000fe200078e0002 */
[----:B------:R-:W-:Y:S02]  /*28c00*/  IABS R3, R11 ;  /* 0x0000000b00037213 */ /* 0x000fe40000000000 */
[----:B------:R-:W-:-:S03]  /*28c10*/  IABS R2, R6 ;  /* 0x0000000600027213 */ /* 0x000fc60000000000 */
[----:B------:R-:W-:-:S04]  /*28c20*/  IMAD.HI.U32 R10, R10, R3, RZ ;  /* 0x000000030a0a7227 */ /* 0x000fc800078e00ff */
[----:B------:R-:W-:-:S04]  /*28c30*/  IMAD.MOV R2, RZ, RZ, -R2 ;  /* 0x000000ffff027224 */ /* 0x000fc800078e0a02 */
[----:B------:R-:W-:Y:S01]  /*28c40*/  IMAD R2, R10, R2, R3 ;  /* 0x000000020a027224 */ /* 0x000fe200078e0203 */
[----:B------:R-:W-:-:S04]  /*28c50*/  LOP3.LUT R3, R11, R6, RZ, 0x3c, !PT ;  /* 0x000000060b037212 */ /* 0x000fc800078e3cff */
[----:B------:R-:W-:-:S13]  /*28c60*/  ISETP.GT.U32.AND P0, PT, R7, R2, PT ;  /* 0x000000020700720c */ /* 0x000fda0003f04070 */
[----:B------:R-:W-:Y:S02]  /*28c70*/  @!P0 IMAD.IADD R2, R2, 0x1, -R7 ;  /* 0x0000000102028824 */ /* 0x000fe400078e0a07 */
[----:B------:R-:W-:-:S03]  /*28c80*/  @!P0 VIADD R10, R10, 0x1 ;  /* 0x000000010a0a8836 */ /* 0x000fc60000000000 */
[----:B------:R-:W-:-:S13]  /*28c90*/  ISETP.GE.U32.AND P0, PT, R2, R7, PT ;  /* 0x000000070200720c */ /* 0x000fda0003f06070 */
[----:B------:R-:W-:Y:S01]  /*28ca0*/  @P0 VIADD R10, R10, 0x1 ;  /* 0x000000010a0a0836 */ /* 0x000fe20000000000 */
        /* <DEDUP_REMOVED lines=9> */
[----:B------:R-:W-:-:S04]  /*28d40*/  VIADDMNMX R9, R8, R5, R9, PT ;  /* 0x0000000508097246 */ /* 0x000fc80003800109 */
[----:B------:R-:W-:-:S04]  /*28d50*/  IABS R5, R9 ;  /* 0x0000000900057213 */ /* 0x000fc80000000000 */
[----:B------:R-:W0:Y:S08]  /*28d60*/  I2F.RP R7, R5 ;  /* 0x0000000500077306 */ /* 0x000e300000209400 */
[----:B0-----:R-:W0:Y:S02]  /*28d70*/  MUFU.RCP R7, R7 ;  /* 0x0000000700077308 */ /* 0x001e240000001000 */
[----:B0-----:R-:W-:Y:S01]  /*28d80*/  VIADD R8, R7, 0xffffffe ;  /* 0x0ffffffe07087836 */ /* 0x001fe20000000000 */
[----:B------:R-:W-:-:S05]  /*28d90*/  IABS R7, R9 ;  /* 0x0000000900077213 */ /* 0x000fca0000000000 */
[----:B------:R0:W1:Y:S02]  /*28da0*/  F2I.FTZ.U32.TRUNC.NTZ R3, R8 ;  /* 0x0000000800037305 */ /* 0x000064000021f000 */
[----:B0-----:R-:W-:Y:S02]  /*28db0*/  IMAD.MOV R8, RZ, RZ, -R7 ;  /* 0x000000ffff087224 */ /* 0x001fe400078e0a07 */
[----:B-1----:R-:W-:-:S04]  /*28dc0*/  IMAD.MOV R2, RZ, RZ, -R3 ;  /* 0x000000ffff027224 */ /* 0x002fc800078e0a03 */
[----:B------:R-:W-:Y:S02]  /*28dd0*/  IMAD R11, R2, R5, RZ ;  /* 0x00000005020b7224 */ /* 0x000fe400078e02ff */
[----:B------:R-:W-:-:S04]  /*28de0*/  IMAD.MOV.U32 R2, RZ, RZ, RZ ;  /* 0x000000ffff027224 */ /* 0x000fc800078e00ff */
        /* <DEDUP_REMOVED lines=10> */
[----:B------:R-:W-:Y:S01]  /*28e90*/  ISETP.GE.AND P0, PT, R3, RZ, PT ;  /* 0x000000ff0300720c */ /* 0x000fe20003f06270 */
[----:B------:R-:W-:-:S12]  /*28ea0*/  IMAD.IADD R3, R6, 0x1, R4 ;  /* 0x0000000106037824 */ /* 0x000fd800078e0204 */
[----:B------:R-:W-:Y:S01]  /*28eb0*/  @!P0 IMAD.MOV R2, RZ, RZ, -R2 ;  /* 0x000000ffff028224 */ /* 0x000fe200078e0a02 */
[----:B------:R-:W-:-:S13]  /*28ec0*/  ISETP.NE.AND P0, PT, R9, RZ, PT ;  /* 0x000000ff0900720c */ /* 0x000fda0003f05270 */
[----:B------:R-:W-:Y:S01]  /*28ed0*/  @!P0 LOP3.LUT R2, RZ, R9, RZ, 0x33, !PT ;  /* 0x00000009ff028212 */ /* 0x000fe200078e33ff */
[----:B------:R-:W-:-:S04]  /*28ee0*/  IMAD.MOV R9, RZ, RZ, -R9 ;  /* 0x000000ffff097224 */ /* 0x000fc800078e0a09 */
[----:B------:R-:W-:Y:S01]  /*28ef0*/  IMAD R18, R2, R9, R3 ;  /* 0x0000000902127224 */ /* 0x000fe200078e0203 */
[----:B------:R-:W-:-:S05]  /*28f00*/  LOP3.LUT R2, RZ, R2, RZ, 0x33, !PT ;  /* 0x00000002ff027212 */ /* 0x000fca00078e33ff */
[----:B------:R-:W-:Y:S01]  /*28f10*/  IMAD.IADD R17, R17, 0x1, R2 ;  /* 0x0000000111117824 */ /* 0x000fe200078e0202 */
[----:B------:R-:W-:Y:S06]  /*28f20*/  BRA `(.L_x_1759) ;  /* 0x00000000001c7947 */ /* 0x000fec0003800000 */
.L_x_1751:
[----:B------:R-:W-:Y:S01]  /*28f30*/  UMOV UR4, URZ ;  /* 0x0000003f00047c82 */ /* 0x000fe20008000000 */
[----:B------:R-:W-:Y:S01]  /*28f40*/  UMOV UR5, URZ ;  /* 0x0000003f00057c82 */ /* 0x000fe20008000000 */
[----:B------:R-:W-:Y:S01]  /*28f50*/  ULDC UR6, c[0x0][0xc14] ;  /* 0x0003050000067ab9 */ /* 0x000fe20000000800 */
[----:B------:R-:W-:Y:S02]  /*28f60*/  IMAD.MOV.U32 R16, RZ, RZ, R4 ;  /* 0x000000ffff107224 */ /* 0x000fe400078e0004 */
[----:B------:R-:W-:Y:S02]  /*28f70*/  IMAD.U32 R17, RZ, RZ, UR4 ;  /* 0x00000004ff117e24 */ /* 0x000fe4000f8e00ff */
[----:B------:R-:W-:Y:S02]  /*28f80*/  IMAD.U32 R18, RZ, RZ, UR5 ;  /* 0x00000005ff127e24 */ /* 0x000fe4000f8e00ff */
[----:B------:R-:W-:-:S07]  /*28f90*/  IMAD.U32 R19, RZ, RZ, UR6 ;  /* 0x00000006ff137e24 */ /* 0x000fce000f8e00ff */
.L_x_1759:
        /* <DEDUP_REMOVED lines=12> */
.L_x_1657:
        /* <DEDUP_REMOVED lines=12> */
.L_x_1925:
[----:B------:R-:W-:Y:S05]  /*29120*/  BSYNC B0 ;  /* 0x0000000000007941 */ /* 0x000fea0003800000 */
.L_x_1761:
[----:B------:R-:W-:-:S03]  /*29130*/  UMOV UR4, 0xffffffff ;  /* 0xffffffff00047882 */ /* 0x000fc60000000000 */
[----:B------:R-:W-:Y:S05]  /*29140*/  BRA.DIV UR4, `(.L_x_1763) ;  /* 0x0000002e04107947 */ /* 0x000fea000b800000 */
[----:B------:R-:W2:Y:S02]  /*29150*/  S2R R2, SR_TID.X ;  /* 0x0000000000027919 */ /* 0x000ea40000002100 */
[----:B--2---:R-:W-:-:S04]  /*29160*/  SHF.R.U32.HI R2, RZ, 0x5, R2 ;  /* 0x00000005ff027819 */ /* 0x004fc80000011602 */
[----:B------:R-:W-:-:S05]  /*29170*/  LOP3.LUT R2, R2, 0x3, RZ, 0xc0, !PT ;  /* 0x0000000302027812 */ /* 0x000fca00078ec0ff */
[----:B------:R2:W3:Y:S02]  /*29180*/  SHFL.IDX PT, R14, R2, RZ, 0x1f ;  /* 0x00001fff020e7589 */ /* 0x0004e400000e0000 */
.L_x_1928:
[----:B---3--:R-:W-:-:S13]  /*29190*/  ISETP.NE.AND P0, PT, R14, RZ, PT ;  /* 0x000000ff0e00720c */ /* 0x008fda0003f05270 */
[----:B------:R-:W-:Y:S05]  /*291a0*/  @P0 BRA `(.L_x_1336) ;  /* 0x00000000009c0947 */ /* 0x000fea0003800000 */
[----:B------:R-:W-:-:S03]  /*291b0*/  UMOV UR4, 0xffffffff ;  /* 0xffffffff00047882 */ /* 0x000fc60000000000 */
[----:B------:R-:W-:Y:S05]  /*291c0*/  BRA.DIV UR4, `(.L_x_1764) ;  /* 0x0000002e04247947 */ /* 0x000fea000b800000 */
[----:B------:R-:W-:-:S13]  /*291d0*/  ELECT P6, URZ, PT ;  /* 0x00000000003f782f */ /* 0x000fda00038c0000 */
.L_x_1931:
        /* <DEDUP_REMOVED lines=8> */
.L_x_1765:
        /* <DEDUP_REMOVED lines=14> */
.L_x_1932:
[----:B------:R-:W2:Y:S02]  /*29340*/  SYNCS.PHASECHK.TRANS64.TRYWAIT P0, [R7+URZ], R2 ;  /* 0x00000002070075a7 */ /* 0x000ea4000800017f */
[----:B--2---:R-:W-:Y:S05]  /*29350*/  @!P0 BRA `(.L_x_1767) ;  /* 0x0000002800f48947 */ /* 0x004fea0003800000 */
.L_x_1933:
[----:B------:R-:W-:Y:S05]  /*29360*/  @!P2 BRA `(.L_x_1768) ;  /* 0x000000000004a947 */ /* 0x000fea0003800000 */
[----:B------:R-:W-:Y:S01]  /*29370*/  BPT.TRAP 0x1 ;  /* 0x000000040000795c */ /* 0x000fe20000300000 */
.L_x_1768:
[----:B------:R-:W3:Y:S01]  /*29380*/  LDL.LU R4, [R1] ;  /* 0x0000000001047983 */ /* 0x000ee20000300800 */
[----:B------:R-:W-:-:S04]  /*29390*/  VIADD R0, R0, 0x30860 ;  /* 0x0003086000007836 */ /* 0x000fc80000000000 */
[----:B---3--:R-:W-:-:S04]  /*293a0*/  IMAD R4, R4, 0x8, R0 ;  /* 0x0000000804047824 */ /* 0x008fc800078e0200 */
[----:B------:R-:W3:Y:S02]  /*293b0*/  SYNCS.PHASECHK.TRANS64.TRYWAIT P0, [R4+URZ], R5 ;  /* 0x00000005040075a7 */ /* 0x000ee4000800017f */
[----:B---3--:R-:W-:Y:S05]  /*293c0*/  @!P0 BRA `(.L_x_1769) ;  /* 0x0000002800ec8947 */ /* 0x008fea0003800000 */
.L_x_1934:
[----:B------:R-:W-:-:S07]  /*293d0*/  IMAD R3, R3, 0x8, R0 ;  /* 0x0000000803037824 */ /* 0x000fce00078e0200 */
.L_x_1770:
[----:B----4-:R4:W0:Y:S02]  /*293e0*/  SYNCS.PHASECHK.TRANS64.TRYWAIT P0, [R3+URZ], R2 ;  /* 0x00000002030075a7 */ /* 0x010824000800017f */
[----:B0-----:R-:W-:Y:S05]  /*293f0*/  @!P0 NANOSLEEP.SYNCS 0x989680 ;  /* 0x009896800000895d */ /* 0x001fea0003900000 */
[----:B------:R-:W0:Y:S02]  /*29400*/  @!P0 SYNCS.PHASECHK.TRANS64 P0, [R3+URZ], R2 ;  /* 0x00000002030085a7 */ /* 0x000e24000800007f */
[----:B0-----:R-:W-:Y:S05]  /*29410*/  @!P0 BRA `(.L_x_1770) ;  /* 0xfffffffc00f08947 */ /* 0x001fea000383ffff */
.L_x_1336:
[----:B------:R-:W-:Y:S05]  /*29420*/  BSYNC B7 ;  /* 0x0000000000077941 */ /* 0x000fea0003800000 */
.L_x_1333:
[----:B------:R-:W-:Y:S05]  /*29430*/  EXIT ;  /* 0x000000000000794d */ /* 0x000fea0003800000 */
.L_x_1362:
[----:B0-----:R0:W1:Y:S02]  /*29440*/  SYNCS.PHASECHK.TRANS64.TRYWAIT P5, [R98+URZ+0x30890], R109 ;  /* 0x0308906d620075a7 */ /* 0x00106400080a017f */
[----:B-1----:R-:W-:Y:S05]  /*29450*/  @!P5 NANOSLEEP.SYNCS 0x989680 ;  /* 0x009896800000d95d */ /* 0x002fea0003900000 */
[----:B------:R-:W1:Y:S02]  /*29460*/  @!P5 SYNCS.PHASECHK.TRANS64 P5, [R98+URZ+0x30890], R109 ;  /* 0x0308906d6200d5a7 */ /* 0x000e6400080a007f */
[----:B-1----:R-:W-:Y:S05]  /*29470*/  @!P5 BRA `(.L_x_1362) ;  /* 0xfffffffc00f0d947 */ /* 0x002fea000383ffff */
[----:B------:R-:W-:Y:S05]  /*29480*/  BRA `(.L_x_1771) ;  /* 0xfffffda000c07947 */ /* 0x000fea000383ffff */
.L_x_1400:
[----:B-1----:R1:W3:Y:S02]  /*29490*/  SYNCS.PHASECHK.TRANS64.TRYWAIT P5, [R98+URZ+0x30890], R109 ;  /* 0x0308906d620075a7 */ /* 0x0022e400080a017f */
[----:B---3--:R-:W-:Y:S05]  /*294a0*/  @!P5 NANOSLEEP.SYNCS 0x989680 ;  /* 0x009896800000d95d */ /* 0x008fea0003900000 */
[----:B------:R-:W3:Y:S02]  /*294b0*/  @!P5 SYNCS.PHASECHK.TRANS64 P5, [R98+URZ+0x30890], R109 ;  /* 0x0308906d6200d5a7 */ /* 0x000ee400080a007f */
[----:B---3--:R-:W-:Y:S05]  /*294c0*/  @!P5 BRA `(.L_x_1400) ;  /* 0xfffffffc00f0d947 */ /* 0x008fea000383ffff */
[----:B------:R-:W-:Y:S05]  /*294d0*/  BRA `(.L_x_1772) ;  /* 0xfffffdc800407947 */ /* 0x000fea000383ffff */
.L_x_1417:
[----:B0-----:R0:W1:Y:S02]  /*294e0*/  SYNCS.PHASECHK.TRANS64.TRYWAIT P0, [R98+URZ+0x30890], R109 ;  /* 0x0308906d620075a7 */ /* 0x001064000800017f */
[----:B-1----:R-:W-:Y:S05]  /*294f0*/  @!P0 NANOSLEEP.SYNCS 0x989680 ;  /* 0x009896800000895d */ /* 0x002fea0003900000 */
[----:B------:R-:W1:Y:S02]  /*29500*/  @!P0 SYNCS.PHASECHK.TRANS64 P0, [R98+URZ+0x30890], R109 ;  /* 0x0308906d620085a7 */ /* 0x000e64000800007f */
[----:B-1----:R-:W-:Y:S05]  /*29510*/  @!P0 BRA `(.L_x_1417) ;  /* 0xfffffffc00f08947 */ /* 0x002fea000383ffff */
[----:B------:R-:W-:Y:S05]  /*29520*/  BRA `(.L_x_1773) ;  /* 0xfffffde800f87947 */ /* 0x000fea000383ffff */
.L_x_1423:
[----:B-1----:R1:W2:Y:S02]  /*29530*/  SYNCS.PHASECHK.TRANS64.TRYWAIT P1, [R98+URZ+0x308b0], R109 ;  /* 0x0308b06d620075a7 */ /* 0x0022a4000802017f */
[----:B--2---:R-:W-:Y:S05]  /*29540*/  @!P1 NANOSLEEP.SYNCS 0x989680 ;  /* 0x009896800000995d */ /* 0x004fea0003900000 */
[----:B------:R-:W2:Y:S02]  /*29550*/  @!P1 SYNCS.PHASECHK.TRANS64 P1, [R98+URZ+0x308b0], R109 ;  /* 0x0308b06d620095a7 */ /* 0x000ea4000802007f */
[----:B--2---:R-:W-:Y:S05]  /*29560*/  @!P1 BRA `(.L_x_1423) ;  /* 0xfffffffc00f09947 */ /* 0x004fea000383ffff */
[----:B------:R-:W-:Y:S05]  /*29570*/  BRA `(.L_x_1774) ;  /* 0xfffffdec00dc7947 */ /* 0x000fea000383ffff */
.L_x_1459:
[----:B------:R-:W-:Y:S01]  /*29580*/  BSSY B1, `(.L_x_1775) ;  /* 0x0000008000017945 */ /* 0x000fe20003800000 */
[----:B------:R-:W-:Y:S02]  /*29590*/  IMAD.MOV.U32 R13, RZ, RZ, R23 ;  /* 0x000000ffff0d7224 */ /* 0x000fe400078e0017 */
[----:B------:R-:W-:Y:S02]  /*295a0*/  IMAD.MOV.U32 R12, RZ, RZ, RZ ;  /* 0x000000ffff0c7224 */ /* 0x000fe400078e00ff */
[----:B------:R-:W-:Y:S02]  /*295b0*/  IMAD.MOV.U32 R11, RZ, RZ, 0x181f ;  /* 0x0000181fff0b7424 */ /* 0x000fe400078e00ff */
[----:B------:R-:W-:-:S07]  /*295c0*/  IMAD.MOV.U32 R15, RZ, RZ, -0x1 ;  /* 0xffffffffff0f7424 */ /* 0x000fce00078e00ff */
[----:B-----5:R-:W-:Y:S05]  /*295d0*/  WARPSYNC.COLLECTIVE R15, `(.L_x_1776) ;  /* 0x000000000f087348 */ /* 0x020fea0003c00000 */
[----:B------:R0:W1:Y:S02]  /*295e0*/  SHFL.IDX P6, R14, R13, R12, R11 ;  /* 0x0000000c0d0e7389 */ /* 0x00006400000c000b */
[----:B01---5:R-:W-:Y:S01]  /*295f0*/  ENDCOLLECTIVE ;  /* 0x000000000000791b */ /* 0x023fe20003800000 */
.L_x_1776:
[----:B------:R-:W-:Y:S05]  /*29600*/  BSYNC B1 ;  /* 0x0000000000017941 */ /* 0x000fea0003800000 */
.L_x_1775:
[----:B------:R-:W-:Y:S05]  /*29610*/  BRA `(.L_x_1777) ;  /* 0xfffffe1400dc7947 */ /* 0x000fea000383ffff */
.L_x_1460:
        /* <DEDUP_REMOVED lines=8> */
.L_x_1779:
[----:B------:R-:W-:Y:S05]  /*296a0*/  BSYNC B1 ;  /* 0x0000000000017941 */ /* 0x000fea0003800000 */
.L_x_1778:
[----:B------:R-:W-:Y:S05]  /*296b0*/  BRA `(.L_x_1780) ;  /* 0xfffffe1400bc7947 */ /* 0x000fea000383ffff */
.L_x_1461:
        /* <DEDUP_REMOVED lines=8> */
.L_x_1782:
[----:B------:R-:W-:Y:S05]  /*29740*/  BSYNC B1 ;  /* 0x0000000000017941 */ /* 0x000fea0003800000 */
.L_x_1781:
[----:B------:R-:W-:Y:S05]  /*29750*/  BRA `(.L_x_1783) ;  /* 0xfffffe14009c7947 */ /* 0x000fea000383ffff */
.L_x_1462:
        /* <DEDUP_REMOVED lines=8> */
.L_x_1785:
[----:B------:R-:W-:Y:S05]  /*297e0*/  BSYNC B1 ;  /* 0x0000000000017941 */ /* 0x000fea0003800000 */
.L_x_1784:
[----:B------:R-:W-:Y:S05]  /*297f0*/  BRA `(.L_x_1786) ;  /* 0xfffffe14007c7947 */ /* 0x000fea000383ffff */
.L_x_1463:
[----:B------:R-:W-:Y:S01]  /*29800*/  BSSY B1, `(.L_x_1787) ;  /* 0x0000008000017945 */ /* 0x000fe20003800000 */
[----:B------:R-:W-:Y:S02]  /*29810*/  IMAD.MOV.U32 R13, RZ, RZ, R23 ;  /* 0x000000ffff0d7224 */ /* 0x000fe400078e0017 */
[----:B------:R-:W-:Y:S02]  /*29820*/  IMAD.MOV.U32 R12, RZ, RZ, 0x1 ;  /* 0x00000001ff0c7424 */ /* 0x000fe400078e00ff */
[----:B------:R-:W-:Y:S02]  /*29830*/  IMAD.MOV.U32 R11, RZ, RZ, 0x181f ;  /* 0x0000181fff0b7424 */ /* 0x000fe400078e00ff */
[----:B------:R-:W-:-:S07]  /*29840*/  IMAD.MOV.U32 R15, RZ, RZ, -0x1 ;  /* 0xffffffffff0f7424 */ /* 0x000fce00078e00ff */
[----:B-----5:R-:W-:Y:S05]  /*29850*/  WARPSYNC.COLLECTIVE R15, `(.L_x_1788) ;  /* 0x000000000f087348 */ /* 0x020fea0003c00000 */
[----:B------:R0:W1:Y:S02]  /*29860*/  SHFL.IDX P6, R14, R13, R12, R11 ;  /* 0x0000000c0d0e7389 */ /* 0x00006400000c000b */
[----:B01---5:R-:W-:Y:S01]  /*29870*/  ENDCOLLECTIVE ;  /* 0x000000000000791b */ /* 0x023fe20003800000 */
.L_x_1788:
[----:B------:R-:W-:Y:S05]  /*29880*/  BSYNC B1 ;  /* 0x0000000000017941 */ /* 0x000fea0003800000 */
.L_x_1787:
[----:B------:R-:W-:Y:S05]  /*29890*/  BRA `(.L_x_1789) ;  /* 0xfffffe14005c7947 */ /* 0x000fea000383ffff */
.L_x_1464:
        /* <DEDUP_REMOVED lines=8> */
.L_x_1791:
[----:B------:R-:W-:Y:S05]  /*29920*/  BSYNC B1 ;  /* 0x0000000000017941 */ /* 0x000fea0003800000 */
.L_x_1790:
[----:B------:R-:W-:Y:S05]  /*29930*/  BRA `(.L_x_1792) ;  /* 0xfffffe14003c7947 */ /* 0x000fea000383ffff */
.L_x_1465:
        /* <DEDUP_REMOVED lines=8> */
.L_x_1794:
[----:B------:R-:W-:Y:S05]  /*299c0*/  BSYNC B1 ;  /* 0x0000000000017941 */ /* 0x000fea0003800000 */
.L_x_1793:
[----:B------:R-:W-:Y:S05]  /*299d0*/  BRA `(.L_x_1795) ;  /* 0xfffffe14001c7947 */ /* 0x000fea000383ffff */
.L_x_1466:
        /* <DEDUP_REMOVED lines=8> */
.L_x_1797:
[----:B------:R-:W-:Y:S05]  /*29a60*/  BSYNC B1 ;  /* 0x0000000000017941 */ /* 0x000fea0003800000 */
.L_x_1796:
[----:B------:R-:W-:Y:S05]  /*29a70*/  BRA `(.L_x_1798) ;  /* 0xfffffe1000fc7947 */ /* 0x000fea000383ffff */
.L_x_1467:
        /* <DEDUP_REMOVED lines=8> */
.L_x_1800:
[----:B------:R-:W-:Y:S05]  /*29b00*/  BSYNC B1 ;  /* 0x0000000000017941 */ /* 0x000fea0003800000 */
.L_x_1799:
[----:B------:R-:W-:Y:S05]  /*29b10*/  BRA `(.L_x_1801) ;  /* 0xfffffe1000dc7947 */ /* 0x000fea000383ffff */
.L_x_1468:
        /* <DEDUP_REMOVED lines=8> */
.L_x_1803:
[----:B------:R-:W-:Y:S05]  /*29ba0*/  BSYNC B1 ;  /* 0x0000000000017941 */ /* 0x000fea0003800000 */
.L_x_1802:
[----:B------:R-:W-:Y:S05]  /*29bb0*/  BRA `(.L_x_1804) ;  /* 0xfffffe1000bc7947 */ /* 0x000fea000383ffff */
.L_x_1469:
        /* <DEDUP_REMOVED lines=8> */
.L_x_1806:
[----:B------:R-:W-:Y:S05]  /*29c40*/  BSYNC B1 ;  /* 0x0000000000017941 */ /* 0x000fea0003800000 */
.L_x_1805:
[----:B------:R-:W-:Y:S05]  /*29c50*/  BRA `(.L_x_1807) ;  /* 0xfffffe10009c7947 */ /* 0x000fea000383ffff */
.L_x_1470:
        /* <DEDUP_REMOVED lines=8> */
.L_x_1809:
[----:B------:R-:W-:Y:S05]  /*29ce0*/  BSYNC B1 ;  /* 0x0000000000017941 */ /* 0x000fea0003800000 */
.L_x_1808:
[----:B------:R-:W-:Y:S05]  /*29cf0*/  BRA `(.L_x_1810) ;  /* 0xfffffe10007c7947 */ /* 0x000fea000383ffff */
.L_x_1471:
        /* <DEDUP_REMOVED lines=8> */
.L_x_1812:
[----:B------:R-:W-:Y:S05]  /*29d80*/  BSYNC B1 ;  /* 0x0000000000017941 */ /* 0x000fea0003800000 */
.L_x_1811:
[----:B------:R-:W-:Y:S05]  /*29d90*/  BRA `(.L_x_1813) ;  /* 0xfffffe10005c7947 */ /* 0x000fea000383ffff */
.L_x_1472:
        /* <DEDUP_REMOVED lines=8> */
.L_x_1815:
[----:B------:R-:W-:Y:S05]  /*29e20*/  BSYNC B1 ;  /* 0x0000000000017941 */ /* 0x000fea0003800000 */
.L_x_1814:
[----:B------:R-:W-:Y:S05]  /*29e30*/  BRA `(.L_x_1816) ;  /* 0xfffffe1000407947 */ /* 0x000fea000383ffff */
.L_x_1473:
        /* <DEDUP_REMOVED lines=8> */
.L_x_1818:
[----:B------:R-:W-:Y:S05]  /*29ec0*/  BSYNC B1 ;  /* 0x0000000000017941 */ /* 0x000fea0003800000 */
.L_x_1817:
[----:B------:R-:W-:Y:S05]  /*29ed0*/  BRA `(.L_x_1819) ;  /* 0xfffffe1000247947 */ /* 0x000fea000383ffff */
.L_x_1474:
        /* <DEDUP_REMOVED lines=8> */
.L_x_1821:
[----:B------:R-:W-:Y:S05]  /*29f60*/  BSYNC B1 ;  /* 0x0000000000017941 */ /* 0x000fea0003800000 */
.L_x_1820:
[----:B------:R-:W-:Y:S05]  /*29f70*/  BRA `(.L_x_1822) ;  /* 0xfffffe1000087947 */ /* 0x000fea000383ffff */
.L_x_1476:
[----:B0-----:R0:W1:Y:S02]  /*29f80*/  SYNCS.PHASECHK.TRANS64.TRYWAIT P4, [R16+URZ+0x30800], R97 ;  /* 0x03080061100075a7 */ /* 0x001064000808017f */
[----:B-1----:R-:W-:Y:S05]  /*29f90*/  @!P4 NANOSLEEP.SYNCS 0x989680 ;  /* 0x009896800000c95d */ /* 0x002fea0003900000 */
[----:B------:R-:W1:Y:S02]  /*29fa0*/  @!P4 SYNCS.PHASECHK.TRANS64 P4, [R16+URZ+0x30800], R97 ;  /* 0x030800611000c5a7 */ /* 0x000e64000808007f */
[----:B-1----:R-:W-:Y:S05]  /*29fb0*/  @!P4 BRA `(.L_x_1476) ;  /* 0xfffffffc00f0c947 */ /* 0x002fea000383ffff */
[----:B------:R-:W-:Y:S05]  /*29fc0*/  BRA `(.L_x_1823) ;  /* 0xfffffe1000887947 */ /* 0x000fea000383ffff */
.L_x_1516:
        /* <DEDUP_REMOVED lines=8> */
.L_x_1825:
[----:B------:R-:W-:Y:S05]  /*2a050*/  BSYNC B1 ;  /* 0x0000000000017941 */ /* 0x000fea0003800000 */
.L_x_1824:
[----:B------:R-:W-:Y:S05]  /*2a060*/  BRA `(.L_x_1826) ;  /* 0xfffffe5400b87947 */ /* 0x000fea000383ffff */
.L_x_1517:
        /* <DEDUP_REMOVED lines=8> */
.L_x_1828:
[----:B------:R-:W-:Y:S05]  /*2a0f0*/  BSYNC B1 ;  /* 0x0000000000017941 */ /* 0x000fea0003800000 */
.L_x_1827:
[----:B------:R-:W-:Y:S05]  /*2a100*/  BRA `(.L_x_1829) ;  /* 0xfffffe5400987947 */ /* 0x000fea000383ffff */
.L_x_1518:
        /* <DEDUP_REMOVED lines=8> */
.L_x_1831:
[----:B------:R-:W-:Y:S05]  /*2a190*/  BSYNC B1 ;  /* 0x0000000000017941 */ /* 0x000fea0003800000 */
.L_x_1830:
[----:B------:R-:W-:Y:S05]  /*2a1a0*/  BRA `(.L_x_1832) ;  /* 0xfffffe5400787947 */ /* 0x000fea000383ffff */
.L_x_1519:
        /* <DEDUP_REMOVED lines=8> */
.L_x_1834:
[----:B------:R-:W-:Y:S05]  /*2a230*/  BSYNC B1 ;  /* 0x0000000000017941 */ /* 0x000fea0003800000 */
.L_x_1833:
[----:B------:R-:W-:Y:S05]  /*2a240*/  BRA `(.L_x_1835) ;  /* 0xfffffe5400587947 */ /* 0x000fea000383ffff */
.L_x_1520:
[----:B------:R-:W-:Y:S01]  /*2a250*/  BSSY B1, `(.L_x_1836) ;  /* 0x0000008000017945 */ /* 0x000fe20003800000 */
[----:B------:R-:W-:Y:S02]  /*2a260*/  IMAD.MOV.U32 R13, RZ, RZ, R9 ;  /* 0x000000ffff0d7224 */ /* 0x000fe400078e0009 */
[----:B------:R-:W-:Y:S02]  /*2a270*/  IMAD.MOV.U32 R12, RZ, RZ, 0x1 ;  /* 0x00000001ff0c7424 */ /* 0x000fe400078e00ff */
[----:B------:R-:W-:Y:S02]  /*2a280*/  IMAD.MOV.U32 R11, RZ, RZ, 0x181f ;  /* 0x0000181fff0b7424 */ /* 0x000fe400078e00ff */
[----:B------:R-:W-:-:S07]  /*2a290*/  IMAD.MOV.U32 R15, RZ, RZ, -0x1 ;  /* 0xffffffffff0f7424 */ /* 0x000fce00078e00ff */
[----:B------:R-:W-:Y:S05]  /*2a2a0*/  WARPSYNC.COLLECTIVE R15, `(.L_x_1837) ;  /* 0x000000000f087348 */ /* 0x000fea0003c00000 */
[----:B------:R0:W1:Y:S02]  /*2a2b0*/  SHFL.IDX P6, R14, R13, R12, R11 ;  /* 0x0000000c0d0e7389 */ /* 0x00006400000c000b */
[----:B01----:R-:W-:Y:S01]  /*2a2c0*/  ENDCOLLECTIVE ;  /* 0x000000000000791b */ /* 0x003fe20003800000 */
.L_x_1837:
[----:B------:R-:W-:Y:S05]  /*2a2d0*/  BSYNC B1 ;  /* 0x0000000000017941 */ /* 0x000fea0003800000 */
.L_x_1836:
[----:B------:R-:W-:Y:S05]  /*2a2e0*/  BRA `(.L_x_1838) ;  /* 0xfffffe5400387947 */ /* 0x000fea000383ffff */
.L_x_1521:
        /* <DEDUP_REMOVED lines=8> */
.L_x_1840:
[----:B------:R-:W-:Y:S05]  /*2a370*/  BSYNC B1 ;  /* 0x0000000000017941 */ /* 0x000fea0003800000 */
.L_x_1839:
[----:B------:R-:W-:Y:S05]  /*2a380*/  BRA `(.L_x_1841) ;  /* 0xfffffe5400187947 */ /* 0x000fea000383ffff */
.L_x_1522:
        /* <DEDUP_REMOVED lines=8> */
.L_x_1843:
[----:B------:R-:W-:Y:S05]  /*2a410*/  BSYNC B1 ;  /* 0x0000000000017941 */ /* 0x000fea0003800000 */
.L_x_1842:
[----:B------:R-:W-:Y:S05]  /*2a420*/  BRA `(.L_x_1844) ;  /* 0xfffffe5000f87947 */ /* 0x000fea000383ffff */
.L_x_1523:
        /* <DEDUP_REMOVED lines=8> */
.L_x_1846:
[----:B------:R-:W-:Y:S05]  /*2a4b0*/  BSYNC B1 ;  /* 0x0000000000017941 */ /* 0x000fea0003800000 */
.L_x_1845:
[----:B------:R-:W-:Y:S05]  /*2a4c0*/  BRA `(.L_x_1847) ;  /* 0xfffffe5000d87947 */ /* 0x000fea000383ffff */
.L_x_1524:
        /* <DEDUP_REMOVED lines=8> */
.L_x_1849:
[----:B------:R-:W-:Y:S05]  /*2a550*/  BSYNC B1 ;  /* 0x0000000000017941 */ /* 0x000fea0003800000 */
.L_x_1848:
[----:B------:R-:W-:Y:S05]  /*2a560*/  BRA `(.L_x_1850) ;  /* 0xfffffe5000b87947 */ /* 0x000fea000383ffff */
.L_x_1525:
        /* <DEDUP_REMOVED lines=8> */
.L_x_1852:
[----:B------:R-:W-:Y:S05]  /*2a5f0*/  BSYNC B1 ;  /* 0x0000000000017941 */ /* 0x000fea0003800000 */
.L_x_1851:
[----:B------:R-:W-:Y:S05]  /*2a600*/  BRA `(.L_x_1853) ;  /* 0xfffffe5000987947 */ /* 0x000fea000383ffff */
.L_x_1526:
        /* <DEDUP_REMOVED lines=8> */
.L_x_1855:
[----:B------:R-:W-:Y:S05]  /*2a690*/  BSYNC B1 ;  /* 0x0000000000017941 */ /* 0x000fea0003800000 */
.L_x_1854:
[----:B------:R-:W-:Y:S05]  /*2a6a0*/  BRA `(.L_x_1856) ;  /* 0xfffffe5000787947 */ /* 0x000fea000383ffff */
.L_x_1527:
        /* <DEDUP_REMOVED lines=8> */
.L_x_1858:
[----:B------:R-:W-:Y:S05]  /*2a730*/  BSYNC B1 ;  /* 0x0000000000017941 */ /* 0x000fea0003800000 */
.L_x_1857:
[----:B------:R-:W-:Y:S05]  /*2a740*/  BRA `(.L_x_1859) ;  /* 0xfffffe5000587947 */ /* 0x000fea000383ffff */
.L_x_1528:
        /* <DEDUP_REMOVED lines=8> */
.L_x_1861:
[----:B------:R-:W-:Y:S05]  /*2a7d0*/  BSYNC B1 ;  /* 0x0000000000017941 */ /* 0x000fea0003800000 */
.L_x_1860:
[----:B------:R-:W-:Y:S05]  /*2a7e0*/  BRA `(.L_x_1862) ;  /* 0xfffffe5000387947 */ /* 0x000fea000383ffff */
.L_x_1529:
        /* <DEDUP_REMOVED lines=8> */
.L_x_1864:
[----:B------:R-:W-:Y:S05]  /*2a870*/  BSYNC B1 ;  /* 0x0000000000017941 */ /* 0x000fea0003800000 */
.L_x_1863:
[----:B------:R-:W-:Y:S05]  /*2a880*/  BRA `(.L_x_1865) ;  /* 0xfffffe50001c7947 */ /* 0x000fea000383ffff */
.L_x_1530:
        /* <DEDUP_REMOVED lines=8> */
.L_x_1867:
[----:B------:R-:W-:Y:S05]  /*2a910*/  BSYNC B1 ;  /* 0x0000000000017941 */ /* 0x000fea0003800000 */
.L_x_1866:
[----:B------:R-:W-:Y:S05]  /*2a920*/  BRA `(.L_x_1868) ;  /* 0xfffffe5000007947 */ /* 0x000fea000383ffff */
.L_x_1531:
        /* <DEDUP_REMOVED lines=8> */
.L_x_1870:
[----:B------:R-:W-:Y:S05]  /*2a9b0*/  BSYNC B1 ;  /* 0x0000000000017941 */ /* 0x000fea0003800000 */
.L_x_1869:
[----:B------:R-:W-:Y:S05]  /*2a9c0*/  BRA `(.L_x_1871) ;  /* 0xfffffe4c00e87947 */ /* 0x000fea000383ffff */
.L_x_1533:
[----:B0-----:R0:W1:Y:S02]  /*2a9d0*/  SYNCS.PHASECHK.TRANS64.TRYWAIT P4, [R16+URZ+0x30800], R9 ;  /* 0x03080009100075a7 */ /* 0x001064000808017f */
[----:B-1----:R-:W-:Y:S05]  /*2a9e0*/  @!P4 NANOSLEEP.SYNCS 0x989680 ;  /* 0x009896800000c95d */ /* 0x002fea0003900000 */
[----:B------:R-:W1:Y:S02]  /*2a9f0*/  @!P4 SYNCS.PHASECHK.TRANS64 P4, [R16+URZ+0x30800], R9 ;  /* 0x030800091000c5a7 */ /* 0x000e64000808007f */
[----:B-1----:R-:W-:Y:S05]  /*2aa00*/  @!P4 BRA `(.L_x_1533) ;  /* 0xfffffffc00f0c947 */ /* 0x002fea000383ffff */
[----:B------:R-:W-:Y:S05]  /*2aa10*/  BRA `(.L_x_1872) ;  /* 0xfffffe5000687947 */ /* 0x000fea000383ffff */
.L_x_1551:
[----:B-1----:R1:W2:Y:S02]  /*2aa20*/  SYNCS.PHASECHK.TRANS64.TRYWAIT P2, [R23+URZ+0x30830], R0 ;  /* 0x03083000170075a7 */ /* 0x0022a4000804017f */
[----:B--2---:R-:W-:Y:S05]  /*2aa30*/  @!P2 NANOSLEEP.SYNCS 0x989680 ;  /* 0x009896800000a95d */ /* 0x004fea0003900000 */
[----:B------:R-:W2:Y:S02]  /*2aa40*/  @!P2 SYNCS.PHASECHK.TRANS64 P2, [R23+URZ+0x30830], R0 ;  /* 0x030830001700a5a7 */ /* 0x000ea4000804007f */
[----:B--2---:R-:W-:Y:S05]  /*2aa50*/  @!P2 BRA `(.L_x_1551) ;  /* 0xfffffffc00f0a947 */ /* 0x004fea000383ffff */
[----:B------:R-:W-:Y:S05]  /*2aa60*/  BRA `(.L_x_1550) ;  /* 0xfffffe8800ac7947 */ /* 0x000fea000383ffff */
.L_x_1571:
[----:B-1----:R1:W2:Y:S02]  /*2aa70*/  SYNCS.PHASECHK.TRANS64.TRYWAIT P3, [R2+URZ+0x30830], R152 ;  /* 0x03083098020075a7 */ /* 0x0022a4000806017f */
[----:B--2---:R-:W-:Y:S05]  /*2aa80*/  @!P3 NANOSLEEP.SYNCS 0x989680 ;  /* 0x009896800000b95d */ /* 0x004fea0003900000 */
[----:B------:R-:W2:Y:S02]  /*2aa90*/  @!P3 SYNCS.PHASECHK.TRANS64 P3, [R2+URZ+0x30830], R152 ;  /* 0x030830980200b5a7 */ /* 0x000ea4000806007f */
[----:B--2---:R-:W-:Y:S05]  /*2aaa0*/  @!P3 BRA `(.L_x_1571) ;  /* 0xfffffffc00f0b947 */ /* 0x004fea000383ffff */
[----:B------:R-:W-:Y:S05]  /*2aab0*/  BRA `(.L_x_1570) ;  /* 0xfffffeb800107947 */ /* 0x000fea000383ffff */
.L_x_1576:
[----:B-1----:R1:W2:Y:S02]  /*2aac0*/  SYNCS.PHASECHK.TRANS64.TRYWAIT P3, [R0+URZ+0x30850], R23 ;  /* 0x03085017000075a7 */ /* 0x0022a4000806017f */
[----:B--2---:R-:W-:Y:S05]  /*2aad0*/  @!P3 NANOSLEEP.SYNCS 0x989680 ;  /* 0x009896800000b95d */ /* 0x004fea0003900000 */
[----:B------:R-:W2:Y:S02]  /*2aae0*/  @!P3 SYNCS.PHASECHK.TRANS64 P3, [R0+URZ+0x30850], R23 ;  /* 0x030850170000b5a7 */ /* 0x000ea4000806007f */
[----:B--2---:R-:W-:Y:S05]  /*2aaf0*/  @!P3 BRA `(.L_x_1576) ;  /* 0xfffffffc00f0b947 */ /* 0x004fea000383ffff */
[----:B------:R-:W-:Y:S05]  /*2ab00*/  BRA `(.L_x_1575) ;  /* 0xfffffec8005c7947 */ /* 0x000fea000383ffff */
.L_x_1597:
[----:B-1----:R1:W2:Y:S02]  /*2ab10*/  SYNCS.PHASECHK.TRANS64.TRYWAIT P2, [R2+URZ+0x30830], R3 ;  /* 0x03083003020075a7 */ /* 0x0022a4000804017f */
[----:B--2---:R-:W-:Y:S05]  /*2ab20*/  @!P2 NANOSLEEP.SYNCS 0x989680 ;  /* 0x009896800000a95d */ /* 0x004fea0003900000 */
[----:B------:R-:W2:Y:S02]  /*2ab30*/  @!P2 SYNCS.PHASECHK.TRANS64 P2, [R2+URZ+0x30830], R3 ;  /* 0x030830030200a5a7 */ /* 0x000ea4000804007f */
[----:B--2---:R-:W-:Y:S05]  /*2ab40*/  @!P2 BRA `(.L_x_1597) ;  /* 0xfffffffc00f0a947 */ /* 0x004fea000383ffff */
[----:B------:R-:W-:Y:S05]  /*2ab50*/  BRA `(.L_x_1596) ;  /* 0xfffffee800487947 */ /* 0x000fea000383ffff */
.L_x_1602:
[----:B-1----:R1:W2:Y:S02]  /*2ab60*/  SYNCS.PHASECHK.TRANS64.TRYWAIT P2, [R232+URZ+0x30850], R0 ;  /* 0x03085000e80075a7 */ /* 0x0022a4000804017f */
[----:B--2---:R-:W-:Y:S05]  /*2ab70*/  @!P2 NANOSLEEP.SYNCS 0x989680 ;  /* 0x009896800000a95d */ /* 0x004fea0003900000 */
[----:B------:R-:W2:Y:S02]  /*2ab80*/  @!P2 SYNCS.PHASECHK.TRANS64 P2, [R232+URZ+0x30850], R0 ;  /* 0x03085000e800a5a7 */ /* 0x000ea4000804007f */
[----:B--2---:R-:W-:Y:S05]  /*2ab90*/  @!P2 BRA `(.L_x_1602) ;  /* 0xfffffffc00f0a947 */ /* 0x004fea000383ffff */
[----:B------:R-:W-:Y:S05]  /*2aba0*/  BRA `(.L_x_1601) ;  /* 0xfffffef800907947 */ /* 0x000fea000383ffff */
.L_x_1610:
[----:B-1----:R1:W2:Y:S02]  /*2abb0*/  SYNCS.PHASECHK.TRANS64.TRYWAIT P2, [R4+URZ+0x30830], R2 ;  /* 0x03083002040075a7 */ /* 0x0022a4000804017f */
[----:B--2---:R-:W-:Y:S05]  /*2abc0*/  @!P2 NANOSLEEP.SYNCS 0x989680 ;  /* 0x009896800000a95d */ /* 0x004fea0003900000 */
[----:B------:R-:W2:Y:S02]  /*2abd0*/  @!P2 SYNCS.PHASECHK.TRANS64 P2, [R4+URZ+0x30830], R2 ;  /* 0x030830020400a5a7 */ /* 0x000ea4000804007f */
[----:B--2---:R-:W-:Y:S05]  /*2abe0*/  @!P2 BRA `(.L_x_1610) ;  /* 0xfffffffc00f0a947 */ /* 0x004fea000383ffff */
[----:B------:R-:W-:Y:S05]  /*2abf0*/  BRA `(.L_x_1609) ;  /* 0xffffff0c005c7947 */ /* 0x000fea000383ffff */
.L_x_1615:
[----:B-1----:R1:W2:Y:S02]  /*2ac00*/  SYNCS.PHASECHK.TRANS64.TRYWAIT P2, [R0+URZ+0x30850], R2 ;  /* 0x03085002000075a7 */ /* 0x0022a4000804017f */
[----:B--2---:R-:W-:Y:S05]  /*2ac10*/  @!P2 NANOSLEEP.SYNCS 0x989680 ;  /* 0x009896800000a95d */ /* 0x004fea0003900000 */
[----:B------:R-:W2:Y:S02]  /*2ac20*/  @!P2 SYNCS.PHASECHK.TRANS64 P2, [R0+URZ+0x30850], R2 ;  /* 0x030850020000a5a7 */ /* 0x000ea4000804007f */
[----:B--2---:R-:W-:Y:S05]  /*2ac30*/  @!P2 BRA `(.L_x_1615) ;  /* 0xfffffffc00f0a947 */ /* 0x004fea000383ffff */
[----:B------:R-:W-:Y:S05]  /*2ac40*/  BRA `(.L_x_1614) ;  /* 0xffffff1c00ac7947 */ /* 0x000fea000383ffff */
.L_x_1629:
[----:B-1----:R1:W2:Y:S02]  /*2ac50*/  SYNCS.PHASECHK.TRANS64.TRYWAIT P0, [R12+URZ+0x30850], R5 ;  /* 0x030850050c0075a7 */ /* 0x0022a4000800017f */
[----:B--2---:R-:W-:Y:S05]  /*2ac60*/  @!P0 NANOSLEEP.SYNCS 0x989680 ;  /* 0x009896800000895d */ /* 0x004fea0003900000 */
[----:B------:R-:W2:Y:S02]  /*2ac70*/  @!P0 SYNCS.PHASECHK.TRANS64 P0, [R12+URZ+0x30850], R5 ;  /* 0x030850050c0085a7 */ /* 0x000ea4000800007f */
[----:B--2---:R-:W-:Y:S05]  /*2ac80*/  @!P0 BRA `(.L_x_1629) ;  /* 0xfffffffc00f08947 */ /* 0x004fea000383ffff */
[----:B------:R-:W-:Y:S05]  /*2ac90*/  BRA `(.L_x_1628) ;  /* 0xffffff4000d87947 */ /* 0x000fea000383ffff */
.L_x_1671:
[----:B------:R-:W1:Y:S01]  /*2aca0*/  S2R R11, SR_TID.X ;  /* 0x00000000000b7919 */ /* 0x000e620000002100 */
[----:B------:R-:W-:Y:S01]  /*2acb0*/  BSSY B1, `(.L_x_1873) ;  /* 0x000000a000017945 */ /* 0x000fe20003800000 */
[----:B------:R-:W-:Y:S02]  /*2acc0*/  IMAD.MOV.U32 R12, RZ, RZ, RZ ;  /* 0x000000ffff0c7224 */ /* 0x000fe400078e00ff */
[----:B------:R-:W-:Y:S01]  /*2acd0*/  IMAD.MOV.U32 R15, RZ, RZ, -0x1 ;  /* 0xffffffffff0f7424 */ /* 0x000fe200078e00ff */
[----:B-1----:R-:W-:-:S04]  /*2ace0*/  SHF.R.U32.HI R11, RZ, 0x5, R11 ;  /* 0x00000005ff0b7819 */ /* 0x002fc8000001160b */
[----:B------:R-:W-:-:S05]  /*2acf0*/  LOP3.LUT R11, R11, 0x3, RZ, 0xc0, !PT ;  /* 0x000000030b0b7812 */ /* 0x000fca00078ec0ff */
[----:B0-----:R-:W-:Y:S02]  /*2ad00*/  IMAD.MOV.U32 R13, RZ, RZ, R11 ;  /* 0x000000ffff0d7224 */ /* 0x001fe400078e000b */
[----:B------:R-:W-:-:S07]  /*2ad10*/  IMAD.MOV.U32 R11, RZ, RZ, 0x1f ;  /* 0x0000001fff0b7424 */ /* 0x000fce00078e00ff */
[----:B------:R-:W-:Y:S05]  /*2ad20*/  WARPSYNC.COLLECTIVE R15, `(.L_x_1874) ;  /* 0x000000000f087348 */ /* 0x000fea0003c00000 */
[----:B------:R0:W1:Y:S02]  /*2ad30*/  SHFL.IDX P6, R14, R13, R12, R11 ;  /* 0x0000000c0d0e7389 */ /* 0x00006400000c000b */
[----:B01----:R-:W-:Y:S01]  /*2ad40*/  ENDCOLLECTIVE ;  /* 0x000000000000791b */ /* 0x003fe20003800000 */
.L_x_1874:
[----:B------:R-:W-:Y:S05]  /*2ad50*/  BSYNC B1 ;  /* 0x0000000000017941 */ /* 0x000fea0003800000 */
.L_x_1873:
[----:B------:R-:W-:Y:S05]  /*2ad60*/  BRA `(.L_x_1875) ;  /* 0xffffff8c00dc7947 */ /* 0x000fea000383ffff */
.L_x_1672:
[----:B------:R-:W-:Y:S01]  /*2ad70*/  BSSY B1, `(.L_x_1876) ;  /* 0x0000006000017945 */ /* 0x000fe20003800000 */
[----:B------:R-:W-:-:S07]  /*2ad80*/  IMAD.MOV.U32 R15, RZ, RZ, -0x1 ;  /* 0xffffffffff0f7424 */ /* 0x000fce00078e00ff */
[----:B0-----:R-:W-:Y:S05]  /*2ad90*/  WARPSYNC.COLLECTIVE R15, `(.L_x_1877) ;  /* 0x000000000f0c7348 */ /* 0x001fea0003c00000 */
[----:B------:R-:W-:Y:S02]  /*2ada0*/  ELECT P6, UR62, PT ;  /* 0x00000000003e782f */ /* 0x000fe400038c0000 */
[----:B------:R-:W-:Y:S01]  /*2adb0*/  MOV R14, UR62 ;  /* 0x0000003e000e7c02 */ /* 0x000fe20008000f00 */
[----:B0-----:R-:W-:Y:S10]  /*2adc0*/  ENDCOLLECTIVE ;  /* 0x000000000000791b */ /* 0x001ff40003800000 */
.L_x_1877:
[----:B------:R-:W-:Y:S05]  /*2add0*/  BSYNC B1 ;  /* 0x0000000000017941 */ /* 0x000fea0003800000 */
.L_x_1876:
[----:B------:R-:W-:Y:S05]  /*2ade0*/  BRA `(.L_x_1878) ;  /* 0xffffff8c00c87947 */ /* 0x000fea000383ffff */
.L_x_1674:
[----:B-1----:R1:W2:Y:S02]  /*2adf0*/  SYNCS.PHASECHK.TRANS64.TRYWAIT P0, [R12+URZ+0x30820], R8 ;  /* 0x030820080c0075a7 */ /* 0x0022a4000800017f */
[----:B--2---:R-:W-:Y:S05]  /*2ae00*/  @!P0 NANOSLEEP.SYNCS 0x989680 ;  /* 0x009896800000895d */ /* 0x004fea0003900000 */
[----:B------:R-:W2:Y:S02]  /*2ae10*/  @!P0 SYNCS.PHASECHK.TRANS64 P0, [R12+URZ+0x30820], R8 ;  /* 0x030820080c0085a7 */ /* 0x000ea4000800007f */
[----:B--2---:R-:W-:Y:S05]  /*2ae20*/  @!P0 BRA `(.L_x_1674) ;  /* 0xfffffffc00f08947 */ /* 0x004fea000383ffff */
[----:B------:R-:W-:Y:S05]  /*2ae30*/  BRA `(.L_x_1879) ;  /* 0xffffff8c00e47947 */ /* 0x000fea000383ffff */
.L_x_1677:
[----:B-1----:R1:W2:Y:S02]  /*2ae40*/  SYNCS.PHASECHK.TRANS64.TRYWAIT P0, [R8+URZ+0x308a0], R10 ;  /* 0x0308a00a080075a7 */ /* 0x0022a4000800017f */
[----:B--2---:R-:W-:Y:S05]  /*2ae50*/  @!P0 NANOSLEEP.SYNCS 0x989680 ;  /* 0x009896800000895d */ /* 0x004fea0003900000 */
[----:B------:R-:W2:Y:S02]  /*2ae60*/  @!P0 SYNCS.PHASECHK.TRANS64 P0, [R8+URZ+0x308a0], R10 ;  /* 0x0308a00a080085a7 */ /* 0x000ea4000800007f */
[----:B--2---:R-:W-:Y:S05]  /*2ae70*/  @!P0 BRA `(.L_x_1677) ;  /* 0xfffffffc00f08947 */ /* 0x004fea000383ffff */
[----:B------:R-:W-:Y:S05]  /*2ae80*/  BRA `(.L_x_1880) ;  /* 0xffffff8c00f47947 */ /* 0x000fea000383ffff */
.L_x_1679:
[----:B--2---:R2:W3:Y:S02]  /*2ae90*/  SYNCS.PHASECHK.TRANS64.TRYWAIT P0, [R8+URZ+0x308c0], R10 ;  /* 0x0308c00a080075a7 */ /* 0x0044e4000800017f */
[----:B---3--:R-:W-:Y:S05]  /*2aea0*/  @!P0 NANOSLEEP.SYNCS 0x989680 ;  /* 0x009896800000895d */ /* 0x008fea0003900000 */
[----:B------:R-:W3:Y:S02]  /*2aeb0*/  @!P0 SYNCS.PHASECHK.TRANS64 P0, [R8+URZ+0x308c0], R10 ;  /* 0x0308c00a080085a7 */ /* 0x000ee4000800007f */
[----:B---3--:R-:W-:Y:S05]  /*2aec0*/  @!P0 BRA `(.L_x_1679) ;  /* 0xfffffffc00f08947 */ /* 0x008fea000383ffff */
[----:B------:R-:W-:Y:S05]  /*2aed0*/  BRA `(.L_x_1881) ;  /* 0xffffff9000947947 */ /* 0x000fea000383ffff */
.L_x_1683:
[----:B-1----:R1:W2:Y:S02]  /*2aee0*/  SYNCS.PHASECHK.TRANS64.TRYWAIT P0, [R8+URZ+0x308a0], R9 ;  /* 0x0308a009080075a7 */ /* 0x0022a4000800017f */
[----:B--2---:R-:W-:Y:S05]  /*2aef0*/  @!P0 NANOSLEEP.SYNCS 0x989680 ;  /* 0x009896800000895d */ /* 0x004fea0003900000 */
[----:B------:R-:W2:Y:S02]  /*2af00*/  @!P0 SYNCS.PHASECHK.TRANS64 P0, [R8+URZ+0x308a0], R9 ;  /* 0x0308a009080085a7 */ /* 0x000ea4000800007f */
[----:B--2---:R-:W-:Y:S05]  /*2af10*/  @!P0 BRA `(.L_x_1683) ;  /* 0xfffffffc00f08947 */ /* 0x004fea000383ffff */
[----:B------:R-:W-:Y:S05]  /*2af20*/  BRA `(.L_x_1882) ;  /* 0xffffff94007c7947 */ /* 0x000fea000383ffff */
.L_x_1685:
[----:B--2---:R2:W3:Y:S02]  /*2af30*/  SYNCS.PHASECHK.TRANS64.TRYWAIT P1, [R8+URZ+0x308c0], R9 ;  /* 0x0308c009080075a7 */ /* 0x0044e4000802017f */
[----:B---3--:R-:W-:Y:S05]  /*2af40*/  @!P1 NANOSLEEP.SYNCS 0x989680 ;  /* 0x009896800000995d */ /* 0x008fea0003900000 */
[----:B------:R-:W3:Y:S02]  /*2af50*/  @!P1 SYNCS.PHASECHK.TRANS64 P1, [R8+URZ+0x308c0], R9 ;  /* 0x0308c009080095a7 */ /* 0x000ee4000802007f */
[----:B---3--:R-:W-:Y:S05]  /*2af60*/  @!P1 BRA `(.L_x_1685) ;  /* 0xfffffffc00f09947 */ /* 0x008fea000383ffff */
[----:B------:R-:W-:Y:S05]  /*2af70*/  BRA `(.L_x_1883) ;  /* 0xffffff9800187947 */ /* 0x000fea000383ffff */
.L_x_1706:
[----:B------:R-:W0:Y:S01]  /*2af80*/  S2R R7, SR_TID.X ;  /* 0x0000000000077919 */ /* 0x000e220000002100 */
[----:B------:R-:W-:Y:S01]  /*2af90*/  BSSY B0, `(.L_x_1884) ;  /* 0x000000a000007945 */ /* 0x000fe20003800000 */
[----:B------:R-:W-:Y:S02]  /*2afa0*/  IMAD.MOV.U32 R12, RZ, RZ, RZ ;  /* 0x000000ffff0c7224 */ /* 0x000fe400078e00ff */
        /* <DEDUP_REMOVED lines=8> */
.L_x_1885:
[----:B------:R-:W-:Y:S05]  /*2b030*/  BSYNC B0 ;  /* 0x0000000000007941 */ /* 0x000fea0003800000 */
.L_x_1884:
[----:B------:R-:W-:Y:S05]  /*2b040*/  BRA `(.L_x_1886) ;  /* 0xffffffa800407947 */ /* 0x000fea000383ffff */
.L_x_1707:
[----:B------:R-:W-:Y:S01]  /*2b050*/  BSSY B0, `(.L_x_1887) ;  /* 0x0000006000007945 */ /* 0x000fe20003800000 */
[----:B------:R-:W-:-:S07]  /*2b060*/  IMAD.MOV.U32 R15, RZ, RZ, -0x1 ;  /* 0xffffffffff0f7424 */ /* 0x000fce00078e00ff */
[----:B------:R-:W-:Y:S05]  /*2b070*/  WARPSYNC.COLLECTIVE R15, `(.L_x_1888) ;  /* 0x000000000f0c7348 */ /* 0x000fea0003c00000 */
[----:B------:R-:W-:Y:S02]  /*2b080*/  ELECT P6, UR62, PT ;  /* 0x00000000003e782f */ /* 0x000fe400038c0000 */
[----:B------:R-:W-:Y:S01]  /*2b090*/  MOV R14, UR62 ;  /* 0x0000003e000e7c02 */ /* 0x000fe20008000f00 */
[----:B------:R-:W-:Y:S10]  /*2b0a0*/  ENDCOLLECTIVE ;  /* 0x000000000000791b */ /* 0x000ff40003800000 */
.L_x_1888:
[----:B------:R-:W-:Y:S05]  /*2b0b0*/  BSYNC B0 ;  /* 0x0000000000007941 */ /* 0x000fea0003800000 */
.L_x_1887:
[----:B------:R-:W-:Y:S05]  /*2b0c0*/  BRA `(.L_x_1889) ;  /* 0xffffffa800307947 */ /* 0x000fea000383ffff */
.L_x_1710:
[----:B0-----:R0:W1:Y:S02]  /*2b0d0*/  SYNCS.PHASECHK.TRANS64.TRYWAIT P0, [R7+URZ+0x30840], R10 ;  /* 0x0308400a070075a7 */ /* 0x001064000800017f */
[----:B-1----:R-:W-:Y:S05]  /*2b0e0*/  @!P0 NANOSLEEP.SYNCS 0x989680 ;  /* 0x009896800000895d */ /* 0x002fea0003900000 */
[----:B------:R-:W1:Y:S02]  /*2b0f0*/  @!P0 SYNCS.PHASECHK.TRANS64 P0, [R7+URZ+0x30840], R10 ;  /* 0x0308400a070085a7 */ /* 0x000e64000800007f */
[----:B-1----:R-:W-:Y:S05]  /*2b100*/  @!P0 BRA `(.L_x_1710) ;  /* 0xfffffffc00f08947 */ /* 0x002fea000383ffff */
[----:B------:R-:W-:Y:S05]  /*2b110*/  BRA `(.L_x_1890) ;  /* 0xffffffa800987947 */ /* 0x000fea000383ffff */
.L_x_1713:
        /* <DEDUP_REMOVED lines=8> */
.L_x_1721:
[----:B0-----:R0:W1:Y:S02]  /*2b1a0*/  SYNCS.PHASECHK.TRANS64.TRYWAIT P0, [R3+URZ+0x30840], R8 ;  /* 0x03084008030075a7 */ /* 0x001064000800017f */
[----:B-1----:R-:W-:Y:S05]  /*2b1b0*/  @!P0 NANOSLEEP.SYNCS 0x989680 ;  /* 0x009896800000895d */ /* 0x002fea0003900000 */
[----:B------:R-:W1:Y:S02]  /*2b1c0*/  @!P0 SYNCS.PHASECHK.TRANS64 P0, [R3+URZ+0x30840], R8 ;  /* 0x03084008030085a7 */ /* 0x000e64000800007f */
[----:B-1----:R-:W-:Y:S05]  /*2b1d0*/  @!P0 BRA `(.L_x_1721) ;  /* 0xfffffffc00f08947 */ /* 0x002fea000383ffff */
[----:B------:R-:W-:Y:S05]  /*2b1e0*/  BRA `(.L_x_1892) ;  /* 0xffffffb000d47947 */ /* 0x000fea000383ffff */
.L_x_1723:
[----:B0-----:R0:W1:Y:S02]  /*2b1f0*/  SYNCS.PHASECHK.TRANS64.TRYWAIT P0, [R8+URZ+0x60], R3 ;  /* 0x00006003080075a7 */ /* 0x001064000800017f */
[----:B-1----:R-:W-:Y:S05]  /*2b200*/  @!P0 NANOSLEEP.SYNCS 0x989680 ;  /* 0x009896800000895d */ /* 0x002fea0003900000 */
[----:B------:R-:W1:Y:S02]  /*2b210*/  @!P0 SYNCS.PHASECHK.TRANS64 P0, [R8+URZ+0x60], R3 ;  /* 0x00006003080085a7 */ /* 0x000e64000800007f */
[----:B-1----:R-:W-:Y:S05]  /*2b220*/  @!P0 BRA `(.L_x_1723) ;  /* 0xfffffffc00f08947 */ /* 0x002fea000383ffff */
[----:B------:R-:W-:Y:S05]  /*2b230*/  BRA `(.L_x_1893) ;  /* 0xffffffb400947947 */ /* 0x000fea000383ffff */
.L_x_1728:
[----:B-1----:R1:W2:Y:S02]  /*2b240*/  SYNCS.PHASECHK.TRANS64.TRYWAIT P0, [R2+URZ+0x30840], R3 ;  /* 0x03084003020075a7 */ /* 0x0022a4000800017f */
[----:B--2---:R-:W-:Y:S05]  /*2b250*/  @!P0 NANOSLEEP.SYNCS 0x989680 ;  /* 0x009896800000895d */ /* 0x004fea0003900000 */
[----:B------:R-:W2:Y:S02]  /*2b260*/  @!P0 SYNCS.PHASECHK.TRANS64 P0, [R2+URZ+0x30840], R3 ;  /* 0x03084003020085a7 */ /* 0x000ea4000800007f */
[----:B--2---:R-:W-:Y:S05]  /*2b270*/  @!P0 BRA `(.L_x_1728) ;  /* 0xfffffffc00f08947 */ /* 0x004fea000383ffff */
[----:B------:R-:W-:Y:S05]  /*2b280*/  BRA `(.L_x_1894) ;  /* 0xffffffbc00287947 */ /* 0x000fea000383ffff */
.L_x_1730:
[----:B0-----:R0:W1:Y:S02]  /*2b290*/  SYNCS.PHASECHK.TRANS64.TRYWAIT P1, [R3+URZ+0x60], R2 ;  /* 0x00006002030075a7 */ /* 0x001064000802017f */
[----:B-1----:R-:W-:Y:S05]  /*2b2a0*/  @!P1 NANOSLEEP.SYNCS 0x989680 ;  /* 0x009896800000995d */ /* 0x002fea0003900000 */
[----:B------:R-:W1:Y:S02]  /*2b2b0*/  @!P1 SYNCS.PHASECHK.TRANS64 P1, [R3+URZ+0x60], R2 ;  /* 0x00006002030095a7 */ /* 0x000e64000802007f */
[----:B-1----:R-:W-:Y:S05]  /*2b2c0*/  @!P1 BRA `(.L_x_1730) ;  /* 0xfffffffc00f09947 */ /* 0x002fea000383ffff */
[----:B------:R-:W-:Y:S05]  /*2b2d0*/  BRA `(.L_x_1895) ;  /* 0xffffffbc00e87947 */ /* 0x000fea000383ffff */
.L_x_1735:
[----:B--2---:R2:W3:Y:S02]  /*2b2e0*/  SYNCS.PHASECHK.TRANS64.TRYWAIT P0, [R2+URZ+0x30840], R3 ;  /* 0x03084003020075a7 */ /* 0x0044e4000800017f */
[----:B---3--:R-:W-:Y:S05]  /*2b2f0*/  @!P0 NANOSLEEP.SYNCS 0x989680 ;  /* 0x009896800000895d */ /* 0x008fea0003900000 */
[----:B------:R-:W3:Y:S02]  /*2b300*/  @!P0 SYNCS.PHASECHK.TRANS64 P0, [R2+URZ+0x30840], R3 ;  /* 0x03084003020085a7 */ /* 0x000ee4000800007f */
[----:B---3--:R-:W-:Y:S05]  /*2b310*/  @!P0 BRA `(.L_x_1735) ;  /* 0xfffffffc00f08947 */ /* 0x008fea000383ffff */
[----:B------:R-:W-:Y:S05]  /*2b320*/  BRA `(.L_x_1896) ;  /* 0xffffffc400347947 */ /* 0x000fea000383ffff */
.L_x_1737:
[----:B0-----:R0:W1:Y:S02]  /*2b330*/  SYNCS.PHASECHK.TRANS64.TRYWAIT P1, [R3+URZ+0x60], R9 ;  /* 0x00006009030075a7 */ /* 0x001064000802017f */
[----:B-1----:R-:W-:Y:S05]  /*2b340*/  @!P1 NANOSLEEP.SYNCS 0x989680 ;  /* 0x009896800000995d */ /* 0x002fea0003900000 */
[----:B------:R-:W1:Y:S02]  /*2b350*/  @!P1 SYNCS.PHASECHK.TRANS64 P1, [R3+URZ+0x60], R9 ;  /* 0x00006009030095a7 */ /* 0x000e64000802007f */
[----:B-1----:R-:W-:Y:S05]  /*2b360*/  @!P1 BRA `(.L_x_1737) ;  /* 0xfffffffc00f09947 */ /* 0x002fea000383ffff */
[----:B------:R-:W-:Y:S05]  /*2b370*/  BRA `(.L_x_1897) ;  /* 0xffffffc400f47947 */ /* 0x000fea000383ffff */
.L_x_1744:
[----:B-1----:R1:W2:Y:S02]  /*2b380*/  SYNCS.PHASECHK.TRANS64.TRYWAIT P0, [R3+URZ+0x30860], R2 ;  /* 0x03086002030075a7 */ /* 0x0022a4000800017f */
[----:B--2---:R-:W-:Y:S05]  /*2b390*/  @!P0 NANOSLEEP.SYNCS 0x989680 ;  /* 0x009896800000895d */ /* 0x004fea0003900000 */
[----:B------:R-:W2:Y:S02]  /*2b3a0*/  @!P0 SYNCS.PHASECHK.TRANS64 P0, [R3+URZ+0x30860], R2 ;  /* 0x03086002030085a7 */ /* 0x000ea4000800007f */
[----:B--2---:R-:W-:Y:S05]  /*2b3b0*/  @!P0 BRA `(.L_x_1744) ;  /* 0xfffffffc00f08947 */ /* 0x004fea000383ffff */
[----:B------:R-:W-:Y:S05]  /*2b3c0*/  BRA `(.L_x_1898) ;  /* 0xffffffcc00287947 */ /* 0x000fea000383ffff */
.L_x_1746:
[----:B------:R-:W-:Y:S01]  /*2b3d0*/  BSSY B0, `(.L_x_1899) ;  /* 0x0000008000007945 */ /* 0x000fe20003800000 */
[----:B0-----:R-:W-:Y:S02]  /*2b3e0*/  IMAD.MOV.U32 R13, RZ, RZ, R16 ;  /* 0x000000ffff0d7224 */ /* 0x001fe400078e0010 */
[----:B------:R-:W-:Y:S02]  /*2b3f0*/  IMAD.MOV.U32 R12, RZ, RZ, RZ ;  /* 0x000000ffff0c7224 */ /* 0x000fe400078e00ff */
[----:B------:R-:W-:Y:S02]  /*2b400*/  IMAD.MOV.U32 R11, RZ, RZ, 0x1f ;  /* 0x0000001fff0b7424 */ /* 0x000fe400078e00ff */
[----:B------:R-:W-:-:S07]  /*2b410*/  IMAD.MOV.U32 R15, RZ, RZ, -0x1 ;  /* 0xffffffffff0f7424 */ /* 0x000fce00078e00ff */
[----:B-1234-:R-:W-:Y:S05]  /*2b420*/  WARPSYNC.COLLECTIVE R15, `(.L_x_1900) ;  /* 0x000000000f087348 */ /* 0x01efea0003c00000 */
[----:B------:R0:W0:Y:S02]  /*2b430*/  SHFL.IDX P6, R14, R13, R12, R11 ;  /* 0x0000000c0d0e7389 */ /* 0x00002400000c000b */
[----:B01234-:R-:W-:Y:S01]  /*2b440*/  ENDCOLLECTIVE ;  /* 0x000000000000791b */ /* 0x01ffe20003800000 */
.L_x_1900:
[----:B------:R-:W-:Y:S05]  /*2b450*/  BSYNC B0 ;  /* 0x0000000000007941 */ /* 0x000fea0003800000 */
.L_x_1899:
        /* <DEDUP_REMOVED lines=8> */
.L_x_1901:
[----:B------:R-:W-:Y:S01]  /*2b4e0*/  IMAD.MOV.U32 R16, RZ, RZ, R14 ;  /* 0x000000ffff107224 */ /* 0x000fe200078e000e */
[----:B------:R-:W-:Y:S06]  /*2b4f0*/  BRA `(.L_x_1902) ;  /* 0xffffffcc00d87947 */ /* 0x000fec000383ffff */
.L_x_1749:
[----:B------:R-:W-:Y:S01]  /*2b500*/  BSSY B0, `(.L_x_1903) ;  /* 0x0000008000007945 */ /* 0x000fe20003800000 */
[----:B0----5:R-:W-:Y:S02]  /*2b510*/  IMAD.MOV.U32 R13, RZ, RZ, R3 ;  /* 0x000000ffff0d7224 */ /* 0x021fe400078e0003 */
[----:B------:R-:W-:Y:S02]  /*2b520*/  IMAD.MOV.U32 R12, RZ, RZ, 0x1 ;  /* 0x00000001ff0c7424 */ /* 0x000fe400078e00ff */
[----:B------:R-:W-:Y:S02]  /*2b530*/  IMAD.MOV.U32 R11, RZ, RZ, RZ ;  /* 0x000000ffff0b7224 */ /* 0x000fe400078e00ff */
[----:B------:R-:W-:-:S07]  /*2b540*/  IMAD.MOV.U32 R15, RZ, RZ, -0x1 ;  /* 0xffffffffff0f7424 */ /* 0x000fce00078e00ff */
[----:B-1-3--:R-:W-:Y:S05]  /*2b550*/  WARPSYNC.COLLECTIVE R15, `(.L_x_1904) ;  /* 0x000000000f087348 */ /* 0x00afea0003c00000 */
[----:B------:R0:W2:Y:S02]  /*2b560*/  SHFL.UP P6, R14, R13, R12, R11 ;  /* 0x0400000c0d0e7389 */ /* 0x0000a400000c000b */
[----:B0123--:R-:W-:Y:S01]  /*2b570*/  ENDCOLLECTIVE ;  /* 0x000000000000791b */ /* 0x00ffe20003800000 */
.L_x_1904:
[----:B------:R-:W-:Y:S05]  /*2b580*/  BSYNC B0 ;  /* 0x0000000000007941 */ /* 0x000fea0003800000 */
.L_x_1903:
        /* <DEDUP_REMOVED lines=10> */
.L_x_1905:
        /* <DEDUP_REMOVED lines=8> */
.L_x_1906:
        /* <DEDUP_REMOVED lines=8> */
.L_x_1907:
        /* <DEDUP_REMOVED lines=8> */
.L_x_1908:
        /* <DEDUP_REMOVED lines=8> */
.L_x_1909:
[----:B------:R-:W-:Y:S05]  /*2b830*/  BRA `(.L_x_1910) ;  /* 0xffffffcc00a07947 */ /* 0x000fea000383ffff */
.L_x_1754:
        /* <DEDUP_REMOVED lines=8> */
.L_x_1912:
[----:B------:R-:W-:Y:S05]  /*2b8c0*/  BSYNC B0 ;  /* 0x0000000000007941 */ /* 0x000fea0003800000 */
.L_x_1911:
        /* <DEDUP_REMOVED lines=10> */
.L_x_1913:
        /* <DEDUP_REMOVED lines=8> */
.L_x_1914:
        /* <DEDUP_REMOVED lines=8> */
.L_x_1915:
        /* <DEDUP_REMOVED lines=8> */
.L_x_1916:
        /* <DEDUP_REMOVED lines=8> */
.L_x_1917:
[----:B------:R-:W-:Y:S05]  /*2bb70*/  BRA `(.L_x_1918) ;  /* 0xffffffcc00887947 */ /* 0x000fea000383ffff */
.L_x_1756:
[----:B------:R-:W-:Y:S01]  /*2bb80*/  BSSY B0, `(.L_x_1919) ;  /* 0x0000006000007945 */ /* 0x000fe20003800000 */
[----:B------:R-:W-:Y:S01]  /*2bb90*/  PLOP3.LUT P6, PT, P6, PT, PT, 0x8, 0x0 ;  /* 0x000000000000781c */ /* 0x000fe200037ce170 */
[----:B------:R-:W-:-:S12]  /*2bba0*/  IMAD.MOV.U32 R15, RZ, RZ, -0x1 ;  /* 0xffffffffff0f7424 */ /* 0x000fd800078e00ff */
[----:B0-----:R-:W-:Y:S05]  /*2bbb0*/  WARPSYNC.COLLECTIVE R15, `(.L_x_1920) ;  /* 0x000000000f087348 */ /* 0x001fea0003c00000 */
[----:B------:R-:W-:Y:S01]  /*2bbc0*/  VOTE.ANY R14, PT, P6 ;  /* 0x00000000000e7806 */ /* 0x000fe200030e0100 */
[----:B0-----:R-:W-:Y:S06]  /*2bbd0*/  ENDCOLLECTIVE ;  /* 0x000000000000791b */ /* 0x001fec0003800000 */
.L_x_1920:
[----:B------:R-:W-:Y:S05]  /*2bbe0*/  BSYNC B0 ;  /* 0x0000000000007941 */ /* 0x000fea0003800000 */
.L_x_1919:
[----:B------:R-:W-:Y:S02]  /*2bbf0*/  IMAD.MOV.U32 R6, RZ, RZ, R14 ;  /* 0x000000ffff067224 */ /* 0x000fe400078e000e */
[----:B------:R-:W-:Y:S02]  /*2bc00*/  IMAD.MOV.U32 R13, RZ, RZ, R3 ;  /* 0x000000ffff0d7224 */ /* 0x000fe400078e0003 */
[----:B------:R-:W0:Y:S01]  /*2bc10*/  POPC R7, R6 ;  /* 0x0000000600077309 */ /* 0x000e220000000000 */
[----:B------:R-:W-:Y:S02]  /*2bc20*/  IMAD.MOV.U32 R11, RZ, RZ, 0x1f ;  /* 0x0000001fff0b7424 */ /* 0x000fe400078e00ff */
[----:B------:R-:W-:Y:S02]  /*2bc30*/  IMAD.MOV.U32 R15, RZ, RZ, -0x1 ;  /* 0xffffffffff0f7424 */ /* 0x000fe400078e00ff */
[----:B0-----:R-:W-:-:S07]  /*2bc40*/  IMAD.MOV.U32 R12, RZ, RZ, R7 ;  /* 0x000000ffff0c7224 */ /* 0x001fce00078e0007 */
[----:B------:R-:W-:Y:S05]  /*2bc50*/  WARPSYNC.COLLECTIVE R15, `(.L_x_1921) ;  /* 0x000000000f087348 */ /* 0x000fea0003c00000 */
[----:B------:R0:W1:Y:S02]  /*2bc60*/  SHFL.IDX P6, R14, R13, R12, R11 ;  /* 0x0000000c0d0e7389 */ /* 0x00006400000c000b */
[----:B01----:R-:W-:Y:S01]  /*2bc70*/  ENDCOLLECTIVE ;  /* 0x000000000000791b */ /* 0x003fe20003800000 */
.L_x_1921:
[----:B------:R-:W-:Y:S01]  /*2bc80*/  IMAD.MOV.U32 R17, RZ, RZ, R14 ;  /* 0x000000ffff117224 */ /* 0x000fe200078e000e */
[----:B------:R-:W-:Y:S06]  /*2bc90*/  BRA `(.L_x_1922) ;  /* 0xffffffcc00787947 */ /* 0x000fec000383ffff */
.L_x_1758:
[----:B------:R-:W-:Y:S01]  /*2bca0*/  BSSY B0, `(.L_x_1923) ;  /* 0x0000007000007945 */ /* 0x000fe20003800000 */
[----:B------:R-:W-:Y:S02]  /*2bcb0*/  IMAD.MOV.U32 R13, RZ, RZ, R2 ;  /* 0x000000ffff0d7224 */ /* 0x000fe400078e0002 */
[----:B------:R-:W-:Y:S02]  /*2bcc0*/  IMAD.MOV.U32 R11, RZ, RZ, 0x1f ;  /* 0x0000001fff0b7424 */ /* 0x000fe400078e00ff */
[----:B------:R-:W-:-:S07]  /*2bcd0*/  IMAD.MOV.U32 R15, RZ, RZ, -0x1 ;  /* 0xffffffffff0f7424 */ /* 0x000fce00078e00ff */
[----:B012---:R-:W-:Y:S05]  /*2bce0*/  WARPSYNC.COLLECTIVE R15, `(.L_x_1924) ;  /* 0x000000000f087348 */ /* 0x007fea0003c00000 */
[----:B------:R3:W4:Y:S02]  /*2bcf0*/  SHFL.IDX P6, R14, R13, R12, R11 ;  /* 0x0000000c0d0e7389 */ /* 0x00072400000c000b */
[----:B01234-:R-:W-:Y:S01]  /*2bd00*/  ENDCOLLECTIVE ;  /* 0x000000000000791b */ /* 0x01ffe20003800000 */
.L_x_1924:
[----:B------:R-:W-:Y:S05]  /*2bd10*/  BSYNC B0 ;  /* 0x0000000000007941 */ /* 0x000fea0003800000 */
.L_x_1923:
[----:B------:R-:W-:Y:S01]  /*2bd20*/  IMAD.MOV.U32 R8, RZ, RZ, R14 ;  /* 0x000000ffff087224 */ /* 0x000fe200078e000e */
[----:B------:R-:W-:Y:S06]  /*2bd30*/  BRA `(.L_x_1757) ;  /* 0xffffffcc006c7947 */ /* 0x000fec000383ffff */
.L_x_1762:
[----:B-1----:R1:W2:Y:S02]  /*2bd40*/  SYNCS.PHASECHK.TRANS64.TRYWAIT P0, [R0+URZ+0x30820], R3 ;  /* 0x03082003000075a7 */ /* 0x0022a4000800017f */
[----:B--2---:R-:W-:Y:S05]  /*2bd50*/  @!P0 NANOSLEEP.SYNCS 0x989680 ;  /* 0x009896800000895d */ /* 0x004fea0003900000 */
[----:B------:R-:W2:Y:S02]  /*2bd60*/  @!P0 SYNCS.PHASECHK.TRANS64 P0, [R0+URZ+0x30820], R3 ;  /* 0x03082003000085a7 */ /* 0x000ea4000800007f */
[----:B--2---:R-:W-:Y:S05]  /*2bd70*/  @!P0 BRA `(.L_x_1762) ;  /* 0xfffffffc00f08947 */ /* 0x004fea000383ffff */
[----:B------:R-:W-:Y:S05]  /*2bd80*/  BRA `(.L_x_1925) ;  /* 0xffffffd000e47947 */ /* 0x000fea000383ffff */
.L_x_1763:
        /* <DEDUP_REMOVED lines=11> */
.L_x_1927:
[----:B------:R-:W-:Y:S05]  /*2be40*/  BSYNC B0 ;  /* 0x0000000000007941 */ /* 0x000fea0003800000 */
.L_x_1926:
[----:B------:R-:W-:Y:S05]  /*2be50*/  BRA `(.L_x_1928) ;  /* 0xffffffd000cc7947 */ /* 0x000fea000383ffff */
.L_x_1764:
[----:B------:R-:W-:Y:S01]  /*2be60*/  BSSY B0, `(.L_x_1929) ;  /* 0x0000006000007945 */ /* 0x000fe20003800000 */
[----:B------:R-:W-:-:S07]  /*2be70*/  IMAD.MOV.U32 R15, RZ, RZ, -0x1 ;  /* 0xffffffffff0f7424 */ /* 0x000fce00078e00ff */
[----:B012---:R-:W-:Y:S05]  /*2be80*/  WARPSYNC.COLLECTIVE R15, `(.L_x_1930) ;  /* 0x000000000f0c7348 */ /* 0x007fea0003c00000 */
[----:B------:R-:W-:Y:S02]  /*2be90*/  ELECT P6, UR62, PT ;  /* 0x00000000003e782f */ /* 0x000fe400038c0000 */
[----:B------:R-:W-:Y:S01]  /*2bea0*/  MOV R14, UR62 ;  /* 0x0000003e000e7c02 */ /* 0x000fe20008000f00 */
[----:B012---:R-:W-:Y:S10]  /*2beb0*/  ENDCOLLECTIVE ;  /* 0x000000000000791b */ /* 0x007ff40003800000 */
.L_x_1930:
[----:B------:R-:W-:Y:S05]  /*2bec0*/  BSYNC B0 ;  /* 0x0000000000007941 */ /* 0x000fea0003800000 */
.L_x_1929:
[----:B------:R-:W-:Y:S05]  /*2bed0*/  BRA `(.L_x_1931) ;  /* 0xffffffd000c07947 */ /* 0x000fea000383ffff */
.L_x_1766:
[----:B-1----:R1:W2:Y:S02]  /*2bee0*/  SYNCS.PHASECHK.TRANS64.TRYWAIT P0, [R6+URZ], R5 ;  /* 0x00000005060075a7 */ /* 0x0022a4000800017f */
[----:B--2---:R-:W-:Y:S05]  /*2bef0*/  @!P0 NANOSLEEP.SYNCS 0x989680 ;  /* 0x009896800000895d */ /* 0x004fea0003900000 */
[----:B------:R-:W2:Y:S02]  /*2bf00*/  @!P0 SYNCS.PHASECHK.TRANS64 P0, [R6+URZ], R5 ;  /* 0x00000005060085a7 */ /* 0x000ea4000800007f */
[----:B--2---:R-:W-:Y:S05]  /*2bf10*/  @!P0 BRA `(.L_x_1766) ;  /* 0xfffffffc00f08947 */ /* 0x004fea000383ffff */
[----:B------:R-:W-:Y:S05]  /*2bf20*/  BRA `(.L_x_1932) ;  /* 0xffffffd400047947 */ /* 0x000fea000383ffff */
.L_x_1767:
[----:B--2---:R2:W3:Y:S02]  /*2bf30*/  SYNCS.PHASECHK.TRANS64.TRYWAIT P0, [R7+URZ], R2 ;  /* 0x00000002070075a7 */ /* 0x0044e4000800017f */
[----:B---3--:R-:W-:Y:S05]  /*2bf40*/  @!P0 NANOSLEEP.SYNCS 0x989680 ;  /* 0x009896800000895d */ /* 0x008fea0003900000 */
[----:B------:R-:W3:Y:S02]  /*2bf50*/  @!P0 SYNCS.PHASECHK.TRANS64 P0, [R7+URZ], R2 ;  /* 0x00000002070085a7 */ /* 0x000ee4000800007f */
[----:B---3--:R-:W-:Y:S05]  /*2bf60*/  @!P0 BRA `(.L_x_1767) ;  /* 0xfffffffc00f08947 */ /* 0x008fea000383ffff */
[----:B------:R-:W-:Y:S05]  /*2bf70*/  BRA `(.L_x_1933) ;  /* 0xffffffd000f87947 */ /* 0x000fea000383ffff */
.L_x_1769:
[----:B---3--:R3:W4:Y:S02]  /*2bf80*/  SYNCS.PHASECHK.TRANS64.TRYWAIT P0, [R4+URZ], R5 ;  /* 0x00000005040075a7 */ /* 0x008724000800017f */
[----:B----4-:R-:W-:Y:S05]  /*2bf90*/  @!P0 NANOSLEEP.SYNCS 0x989680 ;  /* 0x009896800000895d */ /* 0x010fea0003900000 */
[----:B------:R-:W4:Y:S02]  /*2bfa0*/  @!P0 SYNCS.PHASECHK.TRANS64 P0, [R4+URZ], R5 ;  /* 0x00000005040085a7 */ /* 0x000f24000800007f */
[----:B----4-:R-:W-:Y:S05]  /*2bfb0*/  @!P0 BRA `(.L_x_1769) ;  /* 0xfffffffc00f08947 */ /* 0x010fea000383ffff */
[----:B------:R-:W-:Y:S05]  /*2bfc0*/  BRA `(.L_x_1934) ;  /* 0xffffffd400007947 */ /* 0x000fea000383ffff */
.L_x_1935:
        /* <DEDUP_REMOVED lines=11> */
.L_x_2844:


//--------------------- .text._ZN7cutlass13device_kernelIN5flash11enable_sm90INS1_16FlashAttnFwdSm90INS1_25CollectiveMainloopFwdSm90ILi2EN4cute5tupleIJNS5_1CILi1EEES8_S8_EEENS6_IJNS7_ILi128EEENS7_ILi80EEENS7_ILi256EEEEEELi256ENS_10bfloat16_tEfNS_4arch4Sm90ELb1ELb0ELb1ELb0ELb0ELb0ELb0ELb1ELb1ELb0ELb0ELb0EEENS1_21CollectiveEpilogueFwdINS6_IJSA_SC_SB_EEES9_SE_SG_Li256ELb0ELb0ELb0ELb0EEENS1_30DynamicPersistentTileSchedulerILi256ELi32ELb0ELb0ELb1EEEEEEEEEvNT_6ParamsE --------------------------
	.section	.text._ZN7cutlass13device_kernelIN5flash11enable_sm90INS1_16FlashAttnFwdSm90INS1_25CollectiveMainloopFwdSm90ILi2EN4cute5tupleIJNS5_1CILi1EEES8_S8_EEENS6_IJNS7_ILi128EEENS7_ILi80EEENS7_ILi256EEEEEELi256ENS_10bfloat16_tEfNS_4arch4Sm90ELb1ELb0ELb1ELb0ELb0ELb0ELb0ELb1ELb1ELb0ELb0ELb0EEENS1_21CollectiveEpilogueFwdINS6_IJSA_SC_SB_EEES9_SE_SG_Li256ELb0ELb0ELb0ELb0EEENS1_30DynamicPersistentTileSchedulerILi256ELi32ELb0ELb0ELb1EEEEEEEEEvNT_6ParamsE,"ax",@progbits
	.align	128
.text._ZN7cutlass13device_kernelIN5flash11enable_sm90INS1_16FlashAttnFwdSm90INS1_25CollectiveMainloopFwdSm90ILi2EN4cute5tupleIJNS5_1CILi1EEES8_S8_EEENS6_IJNS7_ILi128EEENS7_ILi80EEENS7_ILi256EEEEEELi256ENS_10bfloat16_tEfNS_4arch4Sm90ELb1ELb0ELb1ELb0ELb0ELb0ELb0ELb1ELb1ELb0ELb0ELb0EEENS1_21CollectiveEpilogueFwdINS6_IJSA_SC_SB_EEES9_SE_SG_Li256ELb0ELb0ELb0ELb0EEENS1_30DynamicPersistentTileSchedulerILi256ELi32ELb0ELb0ELb1EEEEEEEEEvNT_6ParamsE:
        .type           _ZN7cutlass13device_kernelIN5flash11enable_sm90INS1_16FlashAttnFwdSm90INS1_25CollectiveMainloopFwdSm90ILi2EN4cute5tupleIJNS5_1CILi1EEES8_S8_EEENS6_IJNS7_ILi128EEENS7_ILi80EEENS7_ILi256EEEEEELi256ENS_10bfloat16_tEfNS_4arch4Sm90ELb1ELb0ELb1ELb0ELb0ELb0ELb0ELb1ELb1ELb0ELb0ELb0EEENS1_21CollectiveEpilogueFwdINS6_IJSA_SC_SB_EEES9_SE_SG_Li256ELb0ELb0ELb0ELb0EEENS1_30DynamicPersistentTileSchedulerILi256ELi32ELb0ELb0ELb1EEEEEEEEEvNT_6ParamsE,@function
        .size           _ZN7cutlass13device_kernelIN5flash11enable_sm90INS1_16FlashAttnFwdSm90INS1_25CollectiveMainloopFwdSm90ILi2EN4cute5tupleIJNS5_1CILi1EEES8_S8_EEENS6_IJNS7_ILi128EEENS7_ILi80EEENS7_ILi256EEEEEELi256ENS_10bfloat16_tEfNS_4arch4Sm90ELb1ELb0ELb1ELb0ELb0ELb0ELb0ELb1ELb1ELb0ELb0ELb0EEENS1_21CollectiveEpilogueFwdINS6_IJSA_SC_SB_EEES9_SE_SG_Li256ELb0ELb0ELb0ELb0EEENS1_30DynamicPersistentTileSchedulerILi256ELi32ELb0ELb0ELb1EEEEEEEEEvNT_6ParamsE,(.L_x_2845 - _ZN7cutlass13device_kernelIN5flash11enable_sm90INS1_16FlashAttnFwdSm90INS1_25CollectiveMainloopFwdSm90ILi2EN4cute5tupleIJNS5_1CILi1EEES8_S8_EEENS6_IJNS7_ILi128EEENS7_ILi80EEENS7_ILi256EEEEEELi256ENS_10bfloat16_tEfNS_4arch4Sm90ELb1ELb0ELb1ELb0ELb0ELb0ELb0ELb1ELb1ELb0ELb0ELb0EEENS1_21CollectiveEpilogueFwdINS6_IJSA_SC_SB_EEES9_SE_SG_Li256ELb0ELb0ELb0ELb0EEENS1_30DynamicPersistentTileSchedulerILi256ELi32ELb0ELb0ELb1EEEEEEEEEvNT_6ParamsE)
        .other          _ZN7cutlass13device_kernelIN5flash11enable_sm90INS1_16FlashAttnFwdSm90INS1_25CollectiveMainloopFwdSm90ILi2EN4cute5tupleIJNS5_1CILi1EEES8_S8_EEENS6_IJNS7_ILi128EEENS7_ILi80EEENS7_ILi256EEEEEELi256ENS_10bfloat16_tEfNS_4arch4Sm90ELb1ELb0ELb1ELb0ELb0ELb0ELb0ELb1ELb1ELb0ELb0ELb0EEENS1_21CollectiveEpilogueFwdINS6_IJSA_SC_SB_EEES9_SE_SG_Li256ELb0ELb0ELb0ELb0EEENS1_30DynamicPersistentTileSchedulerILi256ELi32ELb0ELb0ELb1EEEEEEEEEvNT_6ParamsE,@"STO_CUDA_ENTRY STV_DEFAULT"
_ZN7cutlass13device_kernelIN5flash11enable_sm90INS1_16FlashAttnFwdSm90INS1_25CollectiveMainloopFwdSm90ILi2EN4cute5tupleIJNS5_1CILi1EEES8_S8_EEENS6_IJNS7_ILi128EEENS7_ILi80EEENS7_ILi256EEEEEELi256ENS_10bfloat16_tEfNS_4arch4Sm90ELb1ELb0ELb1ELb0ELb0ELb0ELb0ELb1ELb1ELb0ELb0ELb0EEENS1_21CollectiveEpilogueFwdINS6_IJSA_SC_SB_EEES9_SE_SG_Li256ELb0ELb0ELb0ELb0EEENS1_30DynamicPersistentTileSchedulerILi256ELi32ELb0ELb0ELb1EEEEEEEEEvNT_6ParamsE:
        /* <DEDUP_REMOVED lines=24> */
.L_x_1937:
[----:B------:R-:W-:Y:S05]  /*0180*/  BSYNC B0 ;  /* 0x0000000000007941 */ /* 0x000fea0003800000 */
.L_x_1936:
        /* <DEDUP_REMOVED lines=37> */
.L_x_1938:
        /* <DEDUP_REMOVED lines=22> */
.L_x_1939:
        /* <DEDUP_REMOVED lines=18> */
.L_x_1940:
        /* <DEDUP_REMOVED lines=22> */
.L_x_1941:
        /* <DEDUP_REMOVED lines=22> */
.L_x_1942:
        /* <DEDUP_REMOVED lines=8> */
.L_x_1944:
        /* <DEDUP_REMOVED lines=14> */
[----:B-1----:R-:W1:Y:S05]  /*0a80*/  S2R R2, SR_TID.X ;  /* 0x0000000000027919 */ /* 0x002e6a0000002100 */
[----:B------:R-:W4:Y:S01]  /*0a90*/  S2UR UR6, SR_SWINHI ;  /* 0x00000000000679c3 */ /* 0x000f220000002f00 */
[----:B---3--:R-:W-:-:S07]  /*0aa0*/  ULEA UR60, UR4, UR60, 0x18 ;  /* 0x0000003c043c7291 */ /* 0x008fce000f8ec03f */
[----:B------:R-:W-:Y:S01]  /*0ab0*/  UMOV UR4, UR60 ;  /* 0x0000003c00047c82 */ /* 0x000fe20008000000 */
[----:B----4-:R-:W-:Y:S01]  /*0ac0*/  UMOV UR5, UR6 ;  /* 0x0000000600057c82 */ /* 0x010fe20008000000 */
[----:B------:R-:W-:Y:S01]  /*0ad0*/  IMAD.U32 R22, RZ, RZ, UR4 ;  /* 0x00000004ff167e24 */ /* 0x000fe2000f8e00ff */
[----:B-1----:R-:W-:Y:S01]  /*0ae0*/  IADD3 R224, R2, -0x80, RZ ;  /* 0xffffff8002e07810 */ /* 0x002fe20007ffe0ff */
[----:B------:R-:W-:Y:S01]  /*0af0*/  IMAD.U32 R23, RZ, RZ, UR5 ;  /* 0x00000005ff177e24 */ /* 0x000fe2000f8e00ff */
[----:B------:R-:W-:Y:S01]  /*0b00*/  UMOV UR4, UR7 ;  /* 0x0000000700047c82 */ /* 0x000fe20008000000 */
[----:B--2---:R-:W-:Y:S02]  /*0b10*/  R2UR UR8, R3 ;  /* 0x00000000030872ca */ /* 0x004fe400000e0000 */
[----:B------:R-:W-:-:S04]  /*0b20*/  SHF.R.S32.HI R3, RZ, 0x1f, R224 ;  /* 0x0000001fff037819 */ /* 0x000fc800000114e0 */
[CC--:B------:R-:W-:Y:S02]  /*0b30*/  LEA.HI R2, R3.reuse, R224.reuse, RZ, 0x4 ;  /* 0x000000e003027211 */ /* 0x0c0fe400078f20ff */
[CC--:B------:R-:W-:Y:S02]  /*0b40*/  LEA.HI R0, R3.reuse, R224.reuse, RZ, 0x7 ;  /* 0x000000e003007211 */ /* 0x0c0fe400078f38ff */
[----:B------:R-:W-:Y:S02]  /*0b50*/  SHF.R.S32.HI R5, RZ, 0x4, R2 ;  /* 0x00000004ff057819 */ /* 0x000fe40000011402 */
[----:B------:R-:W-:Y:S01]  /*0b60*/  LOP3.LUT R7, R0, 0xffffff80, RZ, 0xc0, !PT ;  /* 0xffffff8000077812 */ /* 0x000fe200078ec0ff */
[----:B------:R-:W-:Y:S01]  /*0b70*/  ULOP3.LUT UR5, UR8, 0x1, URZ, 0xfc, !UPT ;  /* 0x0000000108057892 */ /* 0x000fe2000f8efc3f */
[----:B------:R-:W-:Y:S02]  /*0b80*/  LEA.HI R4, R2, R5, RZ, 0x1 ;  /* 0x0000000502047211 */ /* 0x000fe400078f08ff */
[----:B------:R-:W-:Y:S01]  /*0b90*/  LEA.HI R222, R3, R224, RZ, 0x5 ;  /* 0x000000e003de7211 */ /* 0x000fe200078f28ff */
[----:B------:R-:W-:Y:S01]  /*0ba0*/  IMAD.IADD R220, R224, 0x1, -R7 ;  /* 0x00000001e0dc7824 */ /* 0x000fe200078e0a07 */
[----:B------:R-:W-:Y:S01]  /*0bb0*/  LOP3.LUT R4, R4, 0x1ffffffe, RZ, 0xc0, !PT ;  /* 0x1ffffffe04047812 */ /* 0x000fe200078ec0ff */
[----:B------:R-:W-:Y:S01]  /*0bc0*/  IMAD.U32 R223, RZ, RZ, UR5 ;  /* 0x00000005ffdf7e24 */ /* 0x000fe2000f8e00ff */
[----:B------:R-:W-:Y:S01]  /*0bd0*/  SHF.R.S32.HI R222, RZ, 0x5, R222 ;  /* 0x00000005ffde7819 */ /* 0x000fe200000114de */
[----:B------:R-:W-:Y:S01]  /*0be0*/  UMOV UR5, URZ ;  /* 0x0000003f00057c82 */ /* 0x000fe20008000000 */
[----:B------:R-:W-:Y:S01]  /*0bf0*/  SHF.R.S32.HI R7, RZ, 0x1f, R220 ;  /* 0x0000001fff077819 */ /* 0x000fe200000114dc */
[----:B------:R-:W-:Y:S01]  /*0c00*/  IMAD.IADD R4, R5, 0x1, -R4 ;  /* 0x0000000105047824 */ /* 0x000fe200078e0a04 */
[----:B------:R-:W-:Y:S01]  /*0c10*/  LOP3.LUT R5, R2, 0x3fffff0, RZ, 0xc0, !PT ;  /* 0x03fffff002057812 */ /* 0x000fe200078ec0ff */
[----:B------:R-:W-:Y:S01]  /*0c20*/  IMAD.U32 R219, RZ, RZ, UR5 ;  /* 0x00000005ffdb7e24 */ /* 0x000fe2000f8e00ff */
[----:B------:R-:W-:-:S02]  /*0c30*/  LEA.HI R2, R7, R220, RZ, 0x2 ;  /* 0x000000dc07027211 */ /* 0x000fc400078f10ff */
[----:B------:R-:W-:Y:S02]  /*0c40*/  IADD3 R5, R224, -R5, RZ ;  /* 0x80000005e0057210 */ /* 0x000fe40007ffe0ff */
[--C-:B------:R-:W-:Y:S02]  /*0c50*/  SHF.R.S32.HI R6, RZ, 0x2, R2.reuse ;  /* 0x00000002ff067819 */ /* 0x100fe40000011402 */
[----:B------:R-:W-:Y:S01]  /*0c60*/  SHF.R.S32.HI R9, RZ, 0x1f, R2 ;  /* 0x0000001fff097819 */ /* 0x000fe20000011402 */
[----:B------:R-:W-:Y:S01]  /*0c70*/  IMAD R5, R222, 0x10, R5 ;  /* 0x00000010de057824 */ /* 0x000fe200078e0205 */
[----:B------:R-:W-:Y:S02]  /*0c80*/  SHF.R.S32.HI R221, RZ, 0x7, R0 ;  /* 0x00000007ffdd7819 */ /* 0x000fe40000011400 */
[----:B------:R-:W-:Y:S01]  /*0c90*/  LEA.HI R9, R9, R6, RZ, 0x3 ;  /* 0x0000000609097211 */ /* 0x000fe200078f18ff */
[----:B------:R-:W-:Y:S01]  /*0ca0*/  IMAD R5, R5, 0x8, R4 ;  /* 0x0000000805057824 */ /* 0x000fe200078e0204 */
[----:B------:R-:W-:-:S02]  /*0cb0*/  LEA.HI R7, R7, R220, RZ, 0x5 ;  /* 0x000000dc07077211 */ /* 0x000fc400078f28ff */
[----:B------:R-:W-:Y:S02]  /*0cc0*/  LOP3.LUT R9, R9, 0xfffffff8, RZ, 0xc0, !PT ;  /* 0xfffffff809097812 */ /* 0x000fe400078ec0ff */
[----:B------:R-:W-:Y:S02]  /*0cd0*/  LEA.HI R0, R0, R221, RZ, 0x1 ;  /* 0x000000dd00007211 */ /* 0x000fe400078f08ff */
[----:B------:R-:W-:Y:S02]  /*0ce0*/  IADD3 R6, R6, -R9, RZ ;  /* 0x8000000906067210 */ /* 0x000fe40007ffe0ff */
[----:B------:R-:W-:Y:S02]  /*0cf0*/  SHF.R.S32.HI R7, RZ, 0x5, R7 ;  /* 0x00000005ff077819 */ /* 0x000fe40000011407 */
[----:B------:R-:W-:Y:S02]  /*0d00*/  LOP3.LUT R0, R0, 0x3fffffe, RZ, 0xc0, !PT ;  /* 0x03fffffe00007812 */ /* 0x000fe400078ec0ff */
[----:B------:R-:W-:Y:S01]  /*0d10*/  SHF.L.U32 R5, R5, 0x3, RZ ;  /* 0x0000000305057819 */ /* 0x000fe200000006ff */
[----:B------:R-:W-:Y:S01]  /*0d20*/  IMAD R7, R7, 0x10, R6 ;  /* 0x0000001007077824 */ /* 0x000fe200078e0206 */
[----:B------:R-:W-:Y:S01]  /*0d30*/  LEA.HI R3, R3, R224, RZ, 0x3 ;  /* 0x000000e003037211 */ /* 0x000fe200078f18ff */
[----:B------:R-:W-:Y:S01]  /*0d40*/  IMAD.IADD R0, R221, 0x1, -R0 ;  /* 0x00000001dd007824 */ /* 0x000fe200078e0a00 */
[----:B------:R-:W-:Y:S01]  /*0d50*/  MOV R16, UR5 ;  /* 0x0000000500107c02 */ /* 0x000fe20008000f00 */
[----:B------:R-:W-:Y:S01]  /*0d60*/  IMAD.WIDE R22, R5, 0x2, R22 ;  /* 0x0000000205167825 */ /* 0x000fe200078e0216 */
[----:B------:R-:W-:-:S02]  /*0d70*/  LOP3.LUT R5, R3, 0x1ffffff8, RZ, 0xc0, !PT ;  /* 0x1ffffff803057812 */ /* 0x000fc400078ec0ff */
[----:B------:R-:W-:Y:S02]  /*0d80*/  LEA R215, R0, R7, 0x6 ;  /* 0x0000000700d77211 */ /* 0x000fe400078e30ff */
[----:B------:R-:W-:Y:S01]  /*0d90*/  LOP3.LUT R7, R2, 0x7ffffffc, RZ, 0xc0, !PT ;  /* 0x7ffffffc02077812 */ /* 0x000fe200078ec0ff */
[----:B------:R-:W-:Y:S01]  /*0da0*/  IMAD.IADD R5, R224, 0x1, -R5 ;  /* 0x00000001e0057824 */ /* 0x000fe200078e0a05 */
[----:B------:R-:W-:-:S03]  /*0db0*/  SHF.R.S32.HI R216, RZ, 0x3, R3 ;  /* 0x00000003ffd87819 */ /* 0x000fc60000011403 */
[----:B------:R-:W-:Y:S01]  /*0dc0*/  IMAD.IADD R214, R220, 0x1, -R7 ;  /* 0x00000001dcd67824 */ /* 0x000fe200078e0a07 */
[----:B------:R-:W-:-:S07]  /*0dd0*/  SHF.L.U32 R212, R5, 0x3, RZ ;  /* 0x0000000305d47819 */ /* 0x000fce00000006ff */
.L_x_1991:
        /* <DEDUP_REMOVED lines=21> */
.L_x_1945:
        /* <DEDUP_REMOVED lines=8> */
.L_x_1946:
[----:B------:R-:W-:Y:S01]  /*0fb0*/  R2UR UR5, R218 ;  /* 0x00000000da0572ca */ /* 0x000fe200000e0000 */
[----:B------:R-:W-:Y:S01]  /*0fc0*/  ULDC.64 UR10, c[0x0][0x3f8] ;  /* 0x0000fe00000a7ab9 */ /* 0x000fe20000000a00 */
[----:B------:R-:W-:Y:S01]  /*0fd0*/  UIADD3 UR9, UR7, -UR4, URZ ;  /* 0x8000000407097290 */ /* 0x000fe2000fffe03f */
[----:B------:R-:W-:Y:S01]  /*0fe0*/  PLOP3.LUT P0, PT, PT, PT, PT, 0x80, 0x0 ;  /* 0x000000000000781c */ /* 0x000fe20003f0f070 */
[----:B------:R-:W-:Y:S01]  /*0ff0*/  UISETP.NE.U32.AND UP0, UPT, UR10, URZ, UPT ;  /* 0x0000003f0a00728c */ /* 0x000fe2000bf05070 */
[----:B------:R-:W-:Y:S01]  /*1000*/  CS2R R2, SRZ ;  /* 0x0000000000027805 */ /* 0x000fe2000001ff00 */
[----:B------:R-:W-:Y:S01]  /*1010*/  ULDC UR41, c[0x0][0x404] ;  /* 0x0001010000297ab9 */ /* 0x000fe20000000800 */
[----:B------:R-:W-:Y:S01]  /*1020*/  ULDC UR6, c[0x0][0x2e0] ;  /* 0x0000b80000067ab9 */ /* 0x000fe20000000800 */
[----:B------:R-:W-:Y:S01]  /*1030*/  UISETP.NE.AND.EX UP0, UPT, UR11, URZ, UPT, UP0 ;  /* 0x0000003f0b00728c */ /* 0x000fe2000bf05300 */
[----:B------:R-:W-:Y:S01]  /*1040*/  MOV R0, RZ ;  /* 0x000000ff00007202 */ /* 0x000fe20000000f00 */
[----:B------:R-:W-:Y:S01]  /*1050*/  ULDC UR7, c[0x0][0x288] ;  /* 0x0000a20000077ab9 */ /* 0x000fe20000000800 */
[----:B------:R-:W-:Y:S01]  /*1060*/  ULDC UR43, c[0x0][0xdb8] ;  /* 0x00036e00002b7ab9 */ /* 0x000fe20000000800 */
[----:B------:R-:W-:Y:S01]  /*1070*/  USEL UR41, UR41, 0x1, UP0 ;  /* 0x0000000129297887 */ /* 0x000fe20008000000 */
[----:B------:R-:W-:Y:S01]  /*1080*/  CS2R R150, SRZ ;  /* 0x0000000000967805 */ /* 0x000fe2000001ff00 */
[----:B------:R-:W-:Y:S01]  /*1090*/  ULOP3.LUT UR4, URZ, UR5, URZ, 0x33, !UPT ;  /* 0x000000053f047292 */ /* 0x000fe2000f8e333f */
[----:B------:R-:W-:Y:S01]  /*10a0*/  CS2R R148, SRZ ;  /* 0x0000000000947805 */ /* 0x000fe2000001ff00 */
[----:B------:R-:W-:Y:S01]  /*10b0*/  UIMAD UR41, UR41, UR6, URZ ;  /* 0x00000006292972a4 */ /* 0x000fe2000f8e023f */
[----:B------:R-:W-:Y:S01]  /*10c0*/  CS2R R146, SRZ ;  /* 0x0000000000927805 */ /* 0x000fe2000001ff00 */
[----:B------:R-:W-:Y:S01]  /*10d0*/  ULDC UR5, c[0x0][0xdac] ;  /* 0x00036b0000057ab9 */ /* 0x000fe20000000800 */
[----:B------:R-:W-:Y:S01]  /*10e0*/  UISETP.NE.AND UP1, UPT, UR43, 0x1, UPT ;  /* 0x000000012b00788c */ /* 0x000fe2000bf25270 */
[----:B------:R-:W-:Y:S01]  /*10f0*/  CS2R R144, SRZ ;  /* 0x0000000000907805 */ /* 0x000fe2000001ff00 */
[----:B------:R-:W-:Y:S01]  /*1100*/  UIADD3 UR4, UR4, UR5, URZ ;  /* 0x0000000504047290 */ /* 0x000fe2000fffe03f */
[----:B------:R-:W-:Y:S01]  /*1110*/  CS2R R142, SRZ ;  /* 0x00000000008e7805 */ /* 0x000fe2000001ff00 */
[----:B------:R-:W-:Y:S01]  /*1120*/  ULDC UR10, c[0x0][0xdc4] ;  /* 0x00037100000a7ab9 */ /* 0x000fe20000000800 */
[----:B------:R-:W-:Y:S01]  /*1130*/  CS2R R140, SRZ ;  /* 0x00000000008c7805 */ /* 0x000fe2000001ff00 */
[----:B------:R-:W-:Y:S01]  /*1140*/  USHF.L.U32 UR42, UR4, 0x7, URZ ;  /* 0x00000007042a7899 */ /* 0x000fe2000800063f */
[----:B------:R-:W-:Y:S01]  /*1150*/  CS2R R138, SRZ ;  /* 0x00000000008a7805 */ /* 0x000fe2000001ff00 */
[----:B------:R-:W-:Y:S01]  /*1160*/  UIADD3 UR4, UR41, 0x4f, URZ ;  /* 0x0000004f29047890 */ /* 0x000fe2000fffe03f */
[----:B------:R-:W-:Y:S01]  /*1170*/  CS2R R136, SRZ ;  /* 0x0000000000887805 */ /* 0x000fe2000001ff00 */
[----:B------:R-:W-:Y:S01]  /*1180*/  UIADD3 UR5, UR42, 0xcf, -UR7 ;  /* 0x000000cf2a057890 */ /* 0x000fe2000fffe807 */
[----:B------:R-:W-:Y:S01]  /*1190*/  CS2R R134, SRZ ;  /* 0x0000000000867805 */ /* 0x000fe2000001ff00 */
[----:B------:R-:W-:Y:S01]  /*11a0*/  UIMAD UR9, UR8, UR10, UR9 ;  /* 0x0000000a080972a4 */ /* 0x000fe2000f8e0209 */
[----:B------:R-:W-:Y:S01]  /*11b0*/  CS2R R132, SRZ ;  /* 0x0000000000847805 */ /* 0x000fe2000001ff00 */
[----:B------:R-:W-:Y:S01]  /*11c0*/  UIADD3 UR6, UR41, UR5, URZ ;  /* 0x0000000529067290 */ /* 0x000fe2000fffe03f */
[----:B------:R-:W-:Y:S01]  /*11d0*/  CS2R R130, SRZ ;  /* 0x0000000000827805 */ /* 0x000fe2000001ff00 */
[----:B------:R-:W-:Y:S01]  /*11e0*/  UIMAD.WIDE UR4, UR4, 0x66666667, URZ ;  /* 0x66666667040478a5 */ /* 0x000fe2000f8e023f */
[----:B------:R-:W-:Y:S01]  /*11f0*/  CS2R R128, SRZ ;  /* 0x0000000000807805 */ /* 0x000fe2000001ff00 */
[----:B------:R-:W-:Y:S01]  /*1200*/  UIMAD.WIDE UR6, UR6, 0x66666667, URZ ;  /* 0x66666667060678a5 */ /* 0x000fe2000f8e023f */
[----:B------:R-:W-:Y:S01]  /*1210*/  CS2R R126, SRZ ;  /* 0x00000000007e7805 */ /* 0x000fe2000001ff00 */
[----:B------:R-:W-:Y:S01]  /*1220*/  USHF.R.U32.HI UR4, URZ, 0x1f, UR5 ;  /* 0x0000001f3f047899 */ /* 0x000fe20008011605 */
[----:B------:R-:W-:Y:S01]  /*1230*/  CS2R R124, SRZ ;  /* 0x00000000007c7805 */ /* 0x000fe2000001ff00 */
[----:B------:R-:W-:Y:S01]  /*1240*/  USHF.R.U32.HI UR6, URZ, 0x1f, UR7 ;  /* 0x0000001f3f067899 */ /* 0x000fe20008011607 */
[----:B------:R-:W-:Y:S01]  /*1250*/  CS2R R122, SRZ ;  /* 0x00000000007a7805 */ /* 0x000fe2000001ff00 */
[----:B------:R-:W-:Y:S01]  /*1260*/  ULEA.HI.SX32 UR47, UR5, UR4, 0x1b ;  /* 0x00000004052f7291 */ /* 0x000fe2000f8fda3f */
[----:B------:R-:W-:Y:S01]  /*1270*/  CS2R R120, SRZ ;  /* 0x0000000000787805 */ /* 0x000fe2000001ff00 */
[----:B------:R-:W-:Y:S01]  /*1280*/  ULEA.HI.SX32 UR6, UR7, UR6, 0x1b ;  /* 0x0000000607067291 */ /* 0x000fe2000f8fda3f */
[----:B------:R-:W-:Y:S01]  /*1290*/  CS2R R118, SRZ ;  /* 0x0000000000767805 */ /* 0x000fe2000001ff00 */
[----:B------:R-:W-:Y:S01]  /*12a0*/  @UP1 ULDC UR8, c[0x0][0xdbc] ;  /* 0x00036f0000081ab9 */ /* 0x000fe20000000800 */
[----:B------:R-:W-:Y:S01]  /*12b0*/  @UP1 ULDC UR7, c[0x0][0xdc0] ;  /* 0x0003700000071ab9 */ /* 0x000fe20000000800 */
[----:B------:R-:W-:Y:S01]  /*12c0*/  UISETP.LT.AND UP0, UPT, UR47, UR6, UPT ;  /* 0x000000062f00728c */ /* 0x000fe2000bf01270 */
[----:B------:R-:W-:Y:S01]  /*12d0*/  CS2R R116, SRZ ;  /* 0x0000000000747805 */ /* 0x000fe2000001ff00 */
[----:B------:R-:W-:Y:S01]  /*12e0*/  UIMAD.WIDE.U32 UR4, UR9, UR8, URZ ;  /* 0x00000008090472a5 */ /* 0x000fe2000f8e003f */
[----:B------:R-:W-:Y:S01]  /*12f0*/  CS2R R114, SRZ ;  /* 0x0000000000727805 */ /* 0x000fe2000001ff00 */
[----:B------:R-:W-:Y:S01]  /*1300*/  USEL UR47, UR47, UR6, UP0 ;  /* 0x000000062f2f7287 */ /* 0x000fe20008000000 */
[----:B------:R-:W-:Y:S01]  /*1310*/  CS2R R112, SRZ ;  /* 0x0000000000707805 */ /* 0x000fe2000001ff00 */
[----:B------:R-:W-:Y:S01]  /*1320*/  UMOV UR44, UR9 ;  /* 0x00000009002c7c82 */ /* 0x000fe20008000000 */
[----:B------:R-:W-:Y:S01]  /*1330*/  @UP1 USHF.R.U32.HI UR44, URZ, UR7, UR5 ;  /* 0x000000073f2c1299 */ /* 0x000fe20008011605 */
[----:B------:R-:W-:Y:S01]  /*1340*/  CS2R R110, SRZ ;  /* 0x00000000006e7805 */ /* 0x000fe2000001ff00 */
[----:B------:R-:W-:Y:S01]  /*1350*/  UISETP.GE.AND UP0, UPT, UR47, 0x1, UPT ;  /* 0x000000012f00788c */ /* 0x000fe2000bf06270 */
[----:B------:R-:W-:Y:S01]  /*1360*/  CS2R R108, SRZ ;  /* 0x00000000006c7805 */ /* 0x000fe2000001ff00 */
[----:B------:R-:W-:Y:S01]  /*1370*/  UIADD3 UR4, -UR44, URZ, URZ ;  /* 0x0000003f2c047290 */ /* 0x000fe2000fffe13f */
[----:B------:R-:W-:-:S02]  /*1380*/  CS2R R106, SRZ ;  /* 0x00000000006a7805 */ /* 0x000fc4000001ff00 */
[----:B------:R-:W-:Y:S01]  /*1390*/  CS2R R104, SRZ ;  /* 0x0000000000687805 */ /* 0x000fe2000001ff00 */
[----:B------:R-:W-:Y:S01]  /*13a0*/  IMAD.MOV.U32 R102, RZ, RZ, RZ ;  /* 0x000000ffff667224 */ /* 0x000fe200078e00ff */
[----:B------:R-:W-:Y:S01]  /*13b0*/  PLOP3.LUT P1, PT, PT, PT, UP0, 0x80, 0x0 ;  /* 0x000000000000781c */ /* 0x000fe20003f2f008 */
[----:B------:R-:W-:Y:S01]  /*13c0*/  UIMAD UR43, UR43, UR4, UR9 ;  /* 0x000000042b2b72a4 */ /* 0x000fe2000f8e0209 */
        /* <DEDUP_REMOVED lines=39> */
[----:B------:R-:W-:Y:S01]  /*1640*/  MOV R4, RZ ;  /* 0x000000ff00047202 */ /* 0x000fe20000000f00 */
        /* <DEDUP_REMOVED lines=29> */
.L_x_1948:
[----:B------:R-:W-:Y:S02]  /*1820*/  R2UR UR6, R219 ;  /* 0x00000000db0672ca */ /* 0x000fe400000e0000 */
[----:B------:R-:W-:-:S11]  /*1830*/  R2UR UR5, R223 ;  /* 0x00000000df0572ca */ /* 0x000fd600000e0000 */
[----:B------:R-:W-:Y:S02]  /*1840*/  ULEA.HI UR4, UR6, UR6, URZ, 0x1 ;  /* 0x0000000606047291 */ /* 0x000fe4000f8f083f */
[----:B------:R-:W-:Y:S02]  /*1850*/  IMAD.U32 R2, RZ, RZ, UR5 ;  /* 0x00000005ff027e24 */ /* 0x000fe4000f8e00ff */
[----:B------:R-:W-:-:S03]  /*1860*/  ULOP3.LUT UR4, UR4, 0xfffffffe, URZ, 0xc0, !UPT ;  /* 0xfffffffe04047892 */ /* 0x000fc6000f8ec03f */
[----:B------:R-:W-:Y:S01]  /*1870*/  ISETP.NE.AND P0, PT, R2, 0x3, PT ;  /* 0x000000030200780c */ /* 0x000fe20003f05270 */
[----:B------:R-:W-:-:S06]  /*1880*/  UIADD3 UR4, UR6, -UR4, URZ ;  /* 0x8000000406047290 */ /* 0x000fcc000fffe03f */
[----:B------:R-:W-:-:S05]  /*1890*/  IMAD.U32 R0, RZ, RZ, UR4 ;  /* 0x00000004ff007e24 */ /* 0x000fca000f8e00ff */
[----:B------:R-:W-:-:S04]  /*18a0*/  SHF.L.U32 R0, R0, 0x1f, RZ ;  /* 0x0000001f00007819 */ /* 0x000fc800000006ff */
[----:B------:R-:W1:Y:S02]  /*18b0*/  SYNCS.PHASECHK.TRANS64.TRYWAIT P1, [UR60+0x38800], R0 ;  /* 0x03880000ff0075a7 */ /* 0x000e64000802017c */
[----:B-1----:R-:W-:Y:S05]  /*18c0*/  @!P1 BRA `(.L_x_1949) ;  /* 0x0000012c00349947 */ /* 0x002fea0003800000 */
.L_x_2050:
[----:B------:R-:W-:Y:S05]  /*18d0*/  @!P0 BRA `(.L_x_1950) ;  /* 0x0000000000048947 */ /* 0x000fea0003800000 */
[----:B------:R-:W-:Y:S01]  /*18e0*/  BPT.TRAP 0x1 ;  /* 0x000000040000795c */ /* 0x000fe20000300000 */
.L_x_1950:
[----:B------:R-:W-:Y:S02]  /*18f0*/  R2UR UR4, R16 ;  /* 0x00000000100472ca */ /* 0x000fe400000e0000 */
[----:B-1----:R-:W-:-:S04]  /*1900*/  MOV R0, UR46 ;  /* 0x0000002e00007c02 */ /* 0x002fc80008000f00 */
[----:B------:R-:W-:-:S07]  /*1910*/  LEA R0, R0, UR60, 0x3 ;  /* 0x0000003c00007c11 */ /* 0x000fce000f8e18ff */
[----:B------:R-:W-:-:S05]  /*1920*/  IMAD.U32 R3, RZ, RZ, UR4 ;  /* 0x00000004ff037e24 */ /* 0x000fca000f8e00ff */
[----:B------:R-:W-:-:S04]  /*1930*/  SHF.L.U32 R3, R3, 0x1f, RZ ;  /* 0x0000001f03037819 */ /* 0x000fc800000006ff */
[----:B------:R1:W2:Y:S01]  /*1940*/  SYNCS.PHASECHK.TRANS64.TRYWAIT P2, [R0+URZ+0x38830], R3 ;  /* 0x03883003000075a7 */ /* 0x0002a2000804017f */
[----:B------:R-:W-:Y:S05]  /*1950*/  @!P0 BRA `(.L_x_1951) ;  /* 0x0000000000048947 */ /* 0x000fea0003800000 */
[----:B------:R-:W-:Y:S01]  /*1960*/  BPT.TRAP 0x1 ;  /* 0x000000040000795c */ /* 0x000fe20000300000 */
.L_x_1951:
[----:B------:R-:W3:Y:S01]  /*1970*/  S2R R2, SR_TID.X ;  /* 0x0000000000027919 */ /* 0x000ee20000002100 */
[----:B------:R-:W-:Y:S01]  /*1980*/  IMAD.MOV.U32 R151, RZ, RZ, RZ ;  /* 0x000000ffff977224 */ /* 0x000fe200078e00ff */
[----:B---3--:R-:W-:Y:S01]  /*1990*/  LOP3.LUT P1, RZ, R2, 0x7f, RZ, 0xc0, !PT ;  /* 0x0000007f02ff7812 */ /* 0x008fe2000782c0ff */
[----:B--2---:R-:W-:-:S12]  /*19a0*/  @P2 BRA `(.L_x_1952) ;  /* 0x0000000000082947 */ /* 0x004fd80003800000 */
[----:B------:R-:W2:Y:S02]  /*19b0*/  SYNCS.PHASECHK.TRANS64.TRYWAIT P2, [R0+URZ+0x38830], R3 ;  /* 0x03883003000075a7 */ /* 0x000ea4000804017f */
[----:B--2---:R-:W-:Y:S05]  /*19c0*/  @!P2 BRA `(.L_x_1953) ;  /* 0x0000012c000ca947 */ /* 0x004fea0003800000 */
.L_x_1952:
[----:B------:R-:W-:Y:S05]  /*19d0*/  WARPSYNC.ALL ;  /* 0x0000000000007948 */ /* 0x000fea0003800000 */
[----:B------:R-:W-:Y:S01]  /*19e0*/  UIADD3 UR4, UR60, 0x24400, URZ ;  /* 0x000244003c047890 */ /* 0x000fe2000fffe03f */
[----:B------:R-:W-:Y:S01]  /*19f0*/  WARPGROUP.ARRIVE ;  /* 0x00000000000079c5 */ /* 0x000fe20000000000 */
[----:B------:R-:W-:Y:S01]  /*1a00*/  ULOP3.LUT UR5, UR36, 0x10000, URZ, 0xfc, !UPT ;  /* 0x0001000024057892 */ /* 0x000fe2000f8efc3f */
[----:B------:R-:W-:Y:S01]  /*1a10*/  MOV R2, UR43 ;  /* 0x0000002b00027c02 */ /* 0x000fe20008000f00 */
[----:B------:R-:W-:Y:S01]  /*1a20*/  USHF.R.U32.HI UR4, URZ, 0x4, UR4 ;  /* 0x000000043f047899 */ /* 0x000fe20008011604 */
[----:B-12---:R-:W-:Y:S01]  /*1a30*/  MOV R3, UR42 ;  /* 0x0000002a00037c02 */ /* 0x006fe20008000f00 */
[----:B------:R-:W-:Y:S01]  /*1a40*/  UMOV UR9, 0x40000040 ;  /* 0x4000004000097882 */ /* 0x000fe20000000000 */
[----:B------:R-:W-:Y:S01]  /*1a50*/  UMOV UR11, 0x40000040 ;  /* 0x40000040000b7882 */ /* 0x000fe20000000000 */
[----:B------:R-:W-:Y:S01]  /*1a60*/  ULOP3.LUT UR4, UR4, 0x3fff, URZ, 0xc0, !UPT ;  /* 0x00003fff04047892 */ /* 0x000fe2000f8ec03f */
[----:B------:R-:W-:Y:S01]  /*1a70*/  IMAD.U32 R19, RZ, RZ, UR9 ;  /* 0x00000009ff137e24 */ /* 0x000fe2000f8e00ff */
[----:B------:R-:W-:Y:S01]  /*1a80*/  UMOV UR8, UR5 ;  /* 0x0000000500087c82 */ /* 0x000fe20008000000 */
[----:B------:R-:W-:Y:S01]  /*1a90*/  UMOV UR21, UR9 ;  /* 0x0000000900157c82 */ /* 0x000fe20008000000 */
[----:B------:R-:W-:Y:S01]  /*1aa0*/  ULOP3.LUT UR40, UR4, 0x10000, URZ, 0xfc, !UPT ;  /* 0x0001000004287892 */ /* 0x000fe2000f8efc3f */
[----:B------:R-:W-:Y:S01]  /*1ab0*/  MOV R18, UR8 ;  /* 0x0000000800127c02 */ /* 0x000fe20008000f00 */
[----:B------:R-:W-:Y:S01]  /*1ac0*/  UMOV UR20, UR8 ;  /* 0x0000000800147c82 */ /* 0x000fe20008000000 */
[----:B------:R-:W-:Y:S01]  /*1ad0*/  UMOV UR13, UR21 ;  /* 0x00000015000d7c82 */ /* 0x000fe20008000000 */
[----:B------:R-:W-:Y:S01]  /*1ae0*/  UIMAD UR4, UR46, 0xa00, UR40 ;  /* 0x00000a002e0478a4 */ /* 0x000fe2000f8e0228 */
[----:B------:R-:W-:Y:S01]  /*1af0*/  MOV R4, UR41 ;  /* 0x0000002900047c02 */ /* 0x000fe20008000f00 */
[----:B------:R-:W-:Y:S01]  /*1b00*/  UMOV UR12, UR20 ;  /* 0x00000014000c7c82 */ /* 0x000fe20008000000 */
[----:B------:R-:W-:Y:S01]  /*1b10*/  UMOV UR15, 0x40000040 ;  /* 0x40000040000f7882 */ /* 0x000fe20000000000 */
[----:B------:R-:W-:Y:S01]  /*1b20*/  UIADD3 UR14, UR4, 0x100, URZ ;  /* 0x00000100040e7890 */ /* 0x000fe2000fffe03f */
[----:B------:R-:W-:Y:S01]  /*1b30*/  MOV R5, UR40 ;  /* 0x0000002800057c02 */ /* 0x000fe20008000f00 */
[----:B------:R-:W-:Y:S01]  /*1b40*/  UIADD3 UR18, UR4, 0x180, URZ ;  /* 0x0000018004127890 */ /* 0x000fe2000fffe03f */
[----:B------:R-:W-:Y:S01]  /*1b50*/  @!P1 IADD3 R0, R0, 0x38840, RZ ;  /* 0x0003884000009810 */ /* 0x000fe20007ffe0ff */
[----:B------:R-:W-:Y:S01]  /*1b60*/  UMOV UR10, UR4 ;  /* 0x00000004000a7c82 */ /* 0x000fe20008000000 */
[----:B------:R-:W-:Y:S01]  /*1b70*/  UMOV UR16, UR20 ;  /* 0x0000001400107c82 */ /* 0x000fe20008000000 */
[----:B------:R-:W-:Y:S01]  /*1b80*/  HGMMA.64x16x16.F32.BF16 R56, gdesc[UR8], RZ, !UPT, gsb0 ;  /* 0x00200000083879f0 */ /* 0x000fe2000c0018ff */
[----:B------:R-:W-:Y:S01]  /*1b90*/  UIADD3 UR10, UR4, 0x80, URZ ;  /* 0x00000080040a7890 */ /* 0x000fe2000fffe03f */
[----:B------:R-:W-:Y:S01]  /*1ba0*/  @!P1 PRMT R0, RZ, 0x654, R0 ;  /* 0x00000654ff009816 */ /* 0x000fe20000000000 */
[----:B------:R-:W-:Y:S01]  /*1bb0*/  UMOV UR8, UR20 ;  /* 0x0000001400087c82 */ /* 0x000fe20008000000 */
[----:B------:R-:W-:Y:S01]  /*1bc0*/  UMOV UR9, UR21 ;  /* 0x0000001500097c82 */ /* 0x000fe20008000000 */
[----:B------:R-:W-:Y:S01]  /*1bd0*/  UMOV UR11, 0x40000040 ;  /* 0x40000040000b7882 */ /* 0x000fe20000000000 */
[----:B------:R-:W-:Y:S01]  /*1be0*/  UMOV UR17, UR21 ;  /* 0x0000001500117c82 */ /* 0x000fe20008000000 */
[----:B------:R-:W-:Y:S01]  /*1bf0*/  UMOV UR19, 0x40000040 ;  /* 0x4000004000137882 */ /* 0x000fe20000000000 */
        /* <DEDUP_REMOVED lines=101> */
[----:B------:R-:W-:Y:S01]  /*2250*/  IMAD.MOV.U32 R77, RZ, RZ, R151 ;  /* 0x000000ffff4d7224 */ /* 0x000fe200078e0097 */
[----:B------:R-:W-:Y:S01]  /*2260*/  MOV R72, R151 ;  /* 0x0000009700487202 */ /* 0x000fe20000000f00 */
        /* <DEDUP_REMOVED lines=16> */
[----:B------:R-:W-:Y:S01]  /*2370*/  UIADD3 UR6, UR5, 0x4, URZ ;  /* 0x0000000405067890 */ /* 0x000fe2000fffe03f */
[--C-:B------:R-:W-:Y:S01]  /*2380*/  IMAD.MOV.U32 R69, RZ, RZ, R151.reuse ;  /* 0x000000ffff457224 */ /* 0x100fe200078e0097 */
[----:B------:R-:W-:Y:S01]  /*2390*/  UIADD3 UR7, UR4, 0x4, URZ ;  /* 0x0000000404077890 */ /* 0x000fe2000fffe03f */
[--C-:B------:R-:W-:Y:S01]  /*23a0*/  IMAD.MOV.U32 R67, RZ, RZ, R151.reuse ;  /* 0x000000ffff437224 */ /* 0x100fe200078e0097 */
[----:B------:R-:W-:Y:S01]  /*23b0*/  MOV R66, R151 ;  /* 0x0000009700427202 */ /* 0x000fe20000000f00 */
[----:B------:R-:W-:Y:S01]  /*23c0*/  IMAD.MOV.U32 R65, RZ, RZ, R151 ;  /* 0x000000ffff417224 */ /* 0x000fe200078e0097 */
        /* <DEDUP_REMOVED lines=205> */
[----:B------:R-:W-:Y:S01]  /*30a0*/  ULDC UR11, c[0x0][0x288] ;  /* 0x0000a200000b7ab9 */ /* 0x000fe20000000800 */
        /* <DEDUP_REMOVED lines=260> */
[----:B------:R-:W-:Y:S02]  /*40f0*/  R2UR UR42, R3 ;  /* 0x00000000032a72ca */ /* 0x000fe400000e0000 */
[----:B------:R-:W-:Y:S02]  /*4100*/  R2UR UR40, R5 ;  /* 0x00000000052872ca */ /* 0x000fe400000e0000 */
[----:B------:R-:W-:-:S09]  /*4110*/  R2UR UR43, R2 ;  /* 0x00000000022b72ca */ /* 0x000fd200000e0000 */
        /* <DEDUP_REMOVED lines=11> */
[----:B------:R-:W-:Y:S01]  /*41d0*/  UIMAD UR5, UR47, -0x50, UR41 ;  /* 0xffffffb02f0578a4 */ /* 0x000fe2000f8e0229 */
[----:B------:R-:W-:Y:S01]  /*41e0*/  IMAD.U32 R7, RZ, RZ, UR57 ;  /* 0x00000039ff077e24 */ /* 0x000fe2000f8e00ff */
[----:B------:R-:W-:Y:S01]  /*41f0*/  UMOV UR7, 0x40000040 ;  /* 0x4000004000077882 */ /* 0x000fe20000000000 */
[----:B------:R-:W-:-:S02]  /*4200*/  UIADD3 UR47, UR47, -0x2, URZ ;  /* 0xfffffffe2f2f7890 */ /* 0x000fc4000fffe03f */
[----:B------:R-:W-:Y:S02]  /*4210*/  UIADD3 UR15, -UR11, 0x51, UR5 ;  /* 0x000000510b0f7890 */ /* 0x000fe4000fffe105 */
[----:B------:R-:W-:-:S03]  /*4220*/  UIADD3 UR14, UR5, 0x50, URZ ;  /* 0x00000050050e7890 */ /* 0x000fc6000fffe03f */
[----:B------:R-:W-:Y:S01]  /*4230*/  UMOV UR5, UR19 ;  /* 0x0000001300057c82 */ /* 0x000fe20008000000 */
[----:B------:R-:W-:Y:S02]  /*4240*/  MOV R3, UR15 ;  /* 0x0000000f00037c02 */ /* 0x000fe40008000f00 */
[----:B------:R-:W-:-:S03]  /*4250*/  IMAD.U32 R5, RZ, RZ, UR14 ;  /* 0x0000000eff057e24 */ /* 0x000fc6000f8e00ff */
[C---:B------:R-:W-:Y:S02]  /*4260*/  IMAD R3, R214.reuse, -0x2, R3 ;  /* 0xfffffffed6037824 */ /* 0x040fe400078e0203 */
[----:B------:R-:W-:-:S03]  /*4270*/  IMAD R2, R214, -0x2, R5 ;  /* 0xfffffffed6027824 */ /* 0x000fc600078e0205 */
[----:B------:R-:W-:-:S04]  /*4280*/  IADD3 R5, R3, 0x8, R4 ;  /* 0x0000000803057810 */ /* 0x000fc80007ffe004 */
[----:B------:R-:W-:Y:S02]  /*4290*/  VIMNMX R5, R2, R5, PT ;  /* 0x0000000502057248 */ /* 0x000fe40003fe0100 */
[----:B------:R-:W-:Y:S02]  /*42a0*/  VIADDMNMX R2, R4, R3, R2, PT ;  /* 0x0000000304027246 */ /* 0x000fe40003800102 */
[C---:B------:R-:W-:Y:S02]  /*42b0*/  ISETP.GT.AND P2, PT, R5.reuse, RZ, PT ;  /* 0x000000ff0500720c */ /* 0x040fe40003f44270 */
[C---:B------:R-:W-:Y:S02]  /*42c0*/  ISETP.GT.AND P3, PT, R5.reuse, 0x1, PT ;  /* 0x000000010500780c */ /* 0x040fe40003f64270 */
[----:B------:R-:W-:Y:S02]  /*42d0*/  ISETP.GT.AND P4, PT, R5, 0x8, PT ;  /* 0x000000080500780c */ /* 0x000fe40003f84270 */
[----:B------:R-:W-:Y:S01]  /*42e0*/  ISETP.GT.AND P5, PT, R2, 0x9, PT ;  /* 0x000000090200780c */ /* 0x000fe20003fa4270 */
        /* <DEDUP_REMOVED lines=35> */
[----:B------:R-:W-:-:S05]  /*4520*/  ISETP.GT.AND P2, PT, R5, 0x9, PT ;  /* 0x000000090500780c */ /* 0x000fca0003f44270 */
[----:B------:R-:W1:Y:S01]  /*4530*/  MUFU.TANH R63, R63 ;  /* 0x0000003f003f7308 */ /* 0x000e620000002400 */
[----:B--2---:R-:W-:Y:S02]  /*4540*/  FSEL R59, R59, -INF , P3 ;  /* 0xff8000003b3b7808 */ /* 0x004fe40001800000 */
[----:B------:R-:W-:Y:S02]  /*4550*/  ISETP.GT.AND P3, PT, R5, 0x10, PT ;  /* 0x000000100500780c */ /* 0x000fe40003f64270 */
[----:B------:R-:W-:-:S03]  /*4560*/  FMNMX.FTZ R17, R58, R59, !PT ;  /* 0x0000003b3a117209 */ /* 0x000fc60007810000 */
[----:B------:R-:W-:Y:S01]  /*4570*/  MUFU.TANH R56, R56 ;  /* 0x0000003800387308 */ /* 0x000fe20000002400 */
[----:B---3--:R-:W-:Y:S02]  /*4580*/  FSEL R62, R62, -INF , P4 ;  /* 0xff8000003e3e7808 */ /* 0x008fe40002000000 */
[----:B------:R-:W-:Y:S02]  /*4590*/  ISETP.GT.AND P4, PT, R2, 0x8, PT ;  /* 0x000000080200780c */ /* 0x000fe40003f84270 */
[----:B------:R-:W-:-:S03]  /*45a0*/  FMNMX.FTZ R20, R62, R17, !PT ;  /* 0x000000113e147209 */ /* 0x000fc60007810000 */
[----:B------:R-:W-:Y:S01]  /*45b0*/  MUFU.TANH R57, R57 ;  /* 0x0000003900397308 */ /* 0x000fe20000002400 */
[----:B-1----:R-:W-:Y:S02]  /*45c0*/  FSEL R63, R63, -INF , P2 ;  /* 0xff8000003f3f7808 */ /* 0x002fe40001000000 */
[----:B------:R-:W-:Y:S02]  /*45d0*/  ISETP.GT.AND P2, PT, R5, 0x11, PT ;  /* 0x000000110500780c */ /* 0x000fe40003f44270 */
[----:B------:R-:W-:-:S03]  /*45e0*/  FMNMX.FTZ R17, R63, R20, !PT ;  /* 0x000000143f117209 */ /* 0x000fc60007810000 */
[----:B------:R-:W1:Y:S01]  /*45f0*/  MUFU.TANH R60, R60 ;  /* 0x0000003c003c7308 */ /* 0x000e620000002400 */
        /* <DEDUP_REMOVED lines=16> */
[----:B------:R-:W-:Y:S01]  /*4700*/  FMUL.FTZ R53, R53, UR10 ;  /* 0x0000000a35357c20 */ /* 0x000fe20008410000 */
[----:B------:R-:W3:Y:S01]  /*4710*/  MUFU.TANH R51, R51 ;  /* 0x0000003300337308 */ /* 0x000ee20000002400 */
[----:B-1----:R-:W-:-:S02]  /*4720*/  FSEL R60, R60, -INF , P4 ;  /* 0xff8000003c3c7808 */ /* 0x002fc40002000000 */
[----:B------:R-:W-:-:S05]  /*4730*/  ISETP.GT.AND P4, PT, R2, 0x19, PT ;  /* 0x000000190200780c */ /* 0x000fca0003f84270 */
[----:B------:R-:W1:Y:S01]  /*4740*/  MUFU.TANH R54, R54 ;  /* 0x0000003600367308 */ /* 0x000e620000002400 */
[----:B--2---:R-:W-:Y:S02]  /*4750*/  FSEL R50, R50, -INF , P3 ;  /* 0xff80000032327808 */ /* 0x004fe40001800000 */
[----:B------:R-:W-:Y:S02]  /*4760*/  ISETP.GT.AND P3, PT, R5, 0x18, PT ;  /* 0x000000180500780c */ /* 0x000fe40003f64270 */
[----:B------:R-:W-:-:S03]  /*4770*/  FMNMX.FTZ R20, R50, R17, !PT ;  /* 0x0000001132147209 */ /* 0x000fc60007810000 */
[----:B------:R-:W2:Y:S01]  /*4780*/  MUFU.TANH R55, R55 ;  /* 0x0000003700377308 */ /* 0x000ea20000002400 */
[----:B---3--:R-:W-:Y:S02]  /*4790*/  FSEL R51, R51, -INF , P2 ;  /* 0xff80000033337808 */ /* 0x008fe40001000000 */
[----:B------:R-:W-:Y:S02]  /*47a0*/  ISETP.GT.AND P2, PT, R5, 0x19, PT ;  /* 0x000000190500780c */ /* 0x000fe40003f44270 */
[----:B------:R-:W-:-:S03]  /*47b0*/  FMNMX.FTZ R17, R51, R20, !PT ;  /* 0x0000001433117209 */ /* 0x000fc60007810000 */
[----:B------:R-:W3:Y:S01]  /*47c0*/  MUFU.TANH R61, R61 ;  /* 0x0000003d003d7308 */ /* 0x000ee20000002400 */
[----:B-1----:R-:W-:Y:S02]  /*47d0*/  FSEL R54, R54, -INF , P3 ;  /* 0xff80000036367808 */ /* 0x002fe40001800000 */
[----:B------:R-:W-:Y:S02]  /*47e0*/  ISETP.GT.AND P3, PT, R5, 0x20, PT ;  /* 0x000000200500780c */ /* 0x000fe40003f64270 */
[----:B------:R-:W-:-:S03]  /*47f0*/  FMNMX.FTZ R20, R54, R17, !PT ;  /* 0x0000001136147209 */ /* 0x000fc60007810000 */
[----:B------:R-:W-:Y:S01]  /*4800*/  MUFU.TANH R48, R48 ;  /* 0x0000003000307308 */ /* 0x000fe20000002400 */
[----:B--2---:R-:W-:Y:S02]  /*4810*/  FSEL R55, R55, -INF , P2 ;  /* 0xff80000037377808 */ /* 0x004fe40001000000 */
[----:B------:R-:W-:Y:S02]  /*4820*/  ISETP.GT.AND P2, PT, R5, 0x21, PT ;  /* 0x000000210500780c */ /* 0x000fe40003f44270 */
[----:B------:R-:W-:-:S03]  /*4830*/  FMNMX.FTZ R17, R55, R20, !PT ;  /* 0x0000001437117209 */ /* 0x000fc60007810000 */
[----:B------:R-:W-:Y:S01]  /*4840*/  MUFU.TANH R49, R49 ;  /* 0x0000003100317308 */ /* 0x000fe20000002400 */
[----:B---3--:R-:W-:Y:S01]  /*4850*/  FSEL R61, R61, -INF , P5 ;  /* 0xff8000003d3d7808 */ /* 0x008fe20002800000 */
[----:B------:R-:W-:Y:S02]  /*4860*/  WARPGROUP.DEPBAR.LE gsb0, 0x0 ;  /* 0x00008000000079c5 */ /* 0x000fe40000010000 */
[----:B------:R-:W-:Y:S01]  /*4870*/  WARPGROUP.ARRIVE ;  /* 0x00000000000079c5 */ /* 0x000fe20000000000 */
[----:B------:R-:W-:Y:S01]  /*4880*/  FMUL.FTZ R42, R42, UR10 ;  /* 0x0000000a2a2a7c20 */ /* 0x000fe20008410000 */
[----:B------:R-:W-:Y:S01]  /*4890*/  FMUL.FTZ R43, R43, UR10 ;  /* 0x0000000a2b2b7c20 */ /* 0x000fe20008410000 */
[----:B------:R-:W-:Y:S01]  /*48a0*/  FMUL.FTZ R46, R46, UR10 ;  /* 0x0000000a2e2e7c20 */ /* 0x000fe20008410000 */
[----:B------:R-:W-:Y:S01]  /*48b0*/  FMUL.FTZ R47, R47, UR10 ;  /* 0x0000000a2f2f7c20 */ /* 0x000fe20008410000 */
[----:B------:R-:W1:Y:S01]  /*48c0*/  MUFU.TANH R52, R52 ;  /* 0x0000003400347308 */ /* 0x000e620000002400 */
[----:B------:R-:W-:Y:S01]  /*48d0*/  HGMMA.64x16x16.F32.BF16 R32, gdesc[UR56], R32, gsb0 ;  /* 0x00200000382079f0 */ /* 0x000fe20008001820 */
[----:B------:R-:W-:Y:S01]  /*48e0*/  FMUL.FTZ R40, R40, UR10 ;  /* 0x0000000a28287c20 */ /* 0x000fe20008410000 */
[----:B------:R-:W-:Y:S01]  /*48f0*/  FMUL.FTZ R41, R41, UR10 ;  /* 0x0000000a29297c20 */ /* 0x000fe20008410000 */
[----:B------:R-:W-:Y:S01]  /*4900*/  FMUL.FTZ R44, R44, UR10 ;  /* 0x0000000a2c2c7c20 */ /* 0x000fe20008410000 */
[----:B------:R-:W-:Y:S01]  /*4910*/  ISETP.GT.AND P5, PT, R2, 0x18, PT ;  /* 0x000000180200780c */ /* 0x000fe20003fa4270 */
[----:B------:R-:W-:-:S02]  /*4920*/  FMUL.FTZ R45, R45, UR10 ;  /* 0x0000000a2d2d7c20 */ /* 0x000fc40008410000 */
[----:B------:R-:W2:Y:S08]  /*4930*/  MUFU.TANH R42, R42 ;  /* 0x0000002a002a7308 */ /* 0x000eb00000002400 */
[----:B------:R-:W3:Y:S01]  /*4940*/  MUFU.TANH R43, R43 ;  /* 0x0000002b002b7308 */ /* 0x000ee20000002400 */
[----:B-1----:R-:W-:-:S07]  /*4950*/  FSEL R52, R52, -INF , P5 ;  /* 0xff80000034347808 */ /* 0x002fce0002800000 */
        /* <DEDUP_REMOVED lines=14> */
[----:B------:R-:W-:Y:S01]  /*4a40*/  ISETP.GT.AND P2, PT, R5, 0x31, PT ;  /* 0x000000310500780c */ /* 0x000fe20003f44270 */
[----:B------:R-:W-:Y:S02]  /*4a50*/  WARPGROUP.DEPBAR.LE gsb0, 0x0 ;  /* 0x00008000000079c5 */ /* 0x000fe40000010000 */
[----:B------:R-:W-:Y:S01]  /*4a60*/  WARPGROUP.ARRIVE ;  /* 0x00000000000079c5 */ /* 0x000fe20000000000 */
[----:B------:R-:W-:Y:S01]  /*4a70*/  FMUL.FTZ R34, R34, UR10 ;  /* 0x0000000a22227c20 */ /* 0x000fe20008410000 */
[----:B------:R-:W-:Y:S01]  /*4a80*/  FMUL.FTZ R35, R35, UR10 ;  /* 0x0000000a23237c20 */ /* 0x000fe20008410000 */
[----:B------:R-:W-:Y:S01]  /*4a90*/  FMUL.FTZ R38, R38, UR10 ;  /* 0x0000000a26267c20 */ /* 0x000fe20008410000 */
[----:B------:R-:W-:Y:S01]  /*4aa0*/  FMUL.FTZ R39, R39, UR10 ;  /* 0x0000000a27277c20 */ /* 0x000fe20008410000 */
[----:B------:R-:W-:Y:S01]  /*4ab0*/  FMNMX.FTZ R17, R47, R20, !PT ;  /* 0x000000142f117209 */ /* 0x000fe20007810000 */
[----:B------:R-:W-:Y:S01]  /*4ac0*/  HGMMA.64x16x16.F32.BF16 R24, gdesc[UR4], R24, gsb0 ;  /* 0x00200000041879f0 */ /* 0x000fe20008001818 */
[----:B------:R-:W1:Y:S01]  /*4ad0*/  MUFU.TANH R34, R34 ;  /* 0x0000002200227308 */ /* 0x000e620000002400 */
[----:B------:R-:W-:Y:S01]  /*4ae0*/  ULDC UR4, c[0x0][0x988] ;  /* 0x0002620000047ab9 */ /* 0x000fe20000000800 */
[----:B------:R-:W-:Y:S01]  /*4af0*/  FMUL.FTZ R32, R32, UR10 ;  /* 0x0000000a20207c20 */ /* 0x000fe20008410000 */
[----:B---3--:R-:W-:Y:S01]  /*4b00*/  FSEL R53, R53, -INF , P4 ;  /* 0xff80000035357808 */ /* 0x008fe20002000000 */
[----:B------:R-:W-:Y:S01]  /*4b10*/  FMUL.FTZ R33, R33, UR10 ;  /* 0x0000000a21217c20 */ /* 0x000fe20008410000 */
[----:B------:R-:W-:Y:S01]  /*4b20*/  FMUL.FTZ R36, R36, UR10 ;  /* 0x0000000a24247c20 */ /* 0x000fe20008410000 */
[----:B------:R-:W-:Y:S01]  /*4b30*/  FMUL.FTZ R37, R37, UR10 ;  /* 0x0000000a25257c20 */ /* 0x000fe20008410000 */
[----:B------:R-:W-:Y:S01]  /*4b40*/  UIADD3 UR6, UR42, -UR11, UR41 ;  /* 0x8000000b2a067290 */ /* 0x000fe2000fffe029 */
[----:B------:R-:W2:Y:S03]  /*4b50*/  MUFU.TANH R35, R35 ;  /* 0x0000002300237308 */ /* 0x000ea60000002400 */
[----:B------:R-:W-:-:S04]  /*4b60*/  UIMAD.WIDE UR6, UR6, 0x66666667, URZ ;  /* 0x66666667060678a5 */ /* 0x000fc8000f8e023f */
[----:B------:R-:W-:Y:S01]  /*4b70*/  USHF.R.U32.HI UR5, URZ, 0x1f, UR7 ;  /* 0x0000001f3f057899 */ /* 0x000fe20008011607 */
[----:B------:R-:W3:Y:S01]  /*4b80*/  MUFU.TANH R38, R38 ;  /* 0x0000002600267308 */ /* 0x000ee20000002400 */
[----:B-1----:R-:W-:Y:S02]  /*4b90*/  FSEL R34, R34, -INF , P3 ;  /* 0xff80000022227808 */ /* 0x002fe40001800000 */
[----:B------:R-:W-:Y:S01]  /*4ba0*/  ISETP.GT.AND P3, PT, R5, 0x38, PT ;  /* 0x000000380500780c */ /* 0x000fe20003f64270 */
[----:B------:R-:W-:Y:S01]  /*4bb0*/  ULEA.HI.SX32 UR5, UR7, UR5, 0x1b ;  /* 0x0000000507057291 */ /* 0x000fe2000f8fda3f */
[----:B------:R-:W-:-:S03]  /*4bc0*/  FMNMX.FTZ R20, R34, R17, !PT ;  /* 0x0000001122147209 */ /* 0x000fc60007810000 */
[----:B------:R-:W1:Y:S01]  /*4bd0*/  MUFU.TANH R39, R39 ;  /* 0x0000002700277308 */ /* 0x000e620000002400 */
[----:B--2---:R-:W-:Y:S01]  /*4be0*/  FSEL R35, R35, -INF , P2 ;  /* 0xff80000023237808 */ /* 0x004fe20001000000 */
[----:B------:R-:W-:Y:S01]  /*4bf0*/  UISETP.LT.AND UP0, UPT, URZ, UR5, UPT ;  /* 0x000000053f00728c */ /* 0x000fe2000bf01270 */
[----:B------:R-:W-:Y:S02]  /*4c00*/  ISETP.GT.AND P2, PT, R5, 0x39, PT ;  /* 0x000000390500780c */ /* 0x000fe40003f44270 */
[----:B------:R-:W-:Y:S01]  /*4c10*/  FMNMX.FTZ R17, R35, R20, !PT ;  /* 0x0000001423117209 */ /* 0x000fe20007810000 */
[----:B------:R-:W-:Y:S02]  /*4c20*/  USEL UR18, URZ, UR5, !UP0 ;  /* 0x000000053f127287 */ /* 0x000fe4000c000000 */
[----:B------:R-:W-:Y:S01]  /*4c30*/  MUFU.TANH R41, R41 ;  /* 0x0000002900297308 */ /* 0x000fe20000002400 */
[----:B---3--:R-:W-:Y:S01]  /*4c40*/  FSEL R38, R38, -INF , P3 ;  /* 0xff80000026267808 */ /* 0x008fe20001800000 */
[----:B------:R-:W-:Y:S01]  /*4c50*/  UISETP.GE.AND UP0, UPT, UR47, UR18, UPT ;  /* 0x000000122f00728c */ /* 0x000fe2000bf06270 */
[----:B------:R-:W-:-:S02]  /*4c60*/  ISETP.GT.AND P3, PT, R5, 0x40, PT ;  /* 0x000000400500780c */ /* 0x000fc40003f64270 */
[----:B------:R-:W-:Y:S02]  /*4c70*/  FMNMX.FTZ R20, R38, R17, !PT ;  /* 0x0000001126147209 */ /* 0x000fe40007810000 */
[----:B------:R-:W-:Y:S01]  /*4c80*/  MOV R226, UR18 ;  /* 0x0000001200e27c02 */ /* 0x000fe20008000f00 */
[----:B------:R-:W-:Y:S01]  /*4c90*/  MUFU.TANH R44, R44 ;  /* 0x0000002c002c7308 */ /* 0x000fe20000002400 */
[----:B-1----:R-:W-:Y:S02]  /*4ca0*/  FSEL R39, R39, -INF , P2 ;  /* 0xff80000027277808 */ /* 0x002fe40001000000 */
[----:B------:R-:W-:Y:S02]  /*4cb0*/  ISETP.GT.AND P2, PT, R5, 0x41, PT ;  /* 0x000000410500780c */ /* 0x000fe40003f44270 */
[----:B------:R-:W-:-:S03]  /*4cc0*/  FMNMX.FTZ R17, R39, R20, !PT ;  /* 0x0000001427117209 */ /* 0x000fc60007810000 */
[----:B------:R-:W-:Y:S01]  /*4cd0*/  MUFU.TANH R45, R45 ;  /* 0x0000002d002d7308 */ /* 0x000fe20000002400 */
[----:B------:R-:W-:Y:S02]  /*4ce0*/  WARPGROUP.DEPBAR.LE gsb0, 0x0 ;  /* 0x00008000000079c5 */ /* 0x000fe40000010000 */
[----:B------:R-:W-:Y:S01]  /*4cf0*/  FMUL.FTZ R26, R26, UR10 ;  /* 0x0000000a1a1a7c20 */ /* 0x000fe20008410000 */
[----:B------:R-:W-:Y:S01]  /*4d00*/  FMUL.FTZ R27, R27, UR10 ;  /* 0x0000000a1b1b7c20 */ /* 0x000fe20008410000 */
[----:B------:R-:W-:Y:S01]  /*4d10*/  FMUL.FTZ R30, R30, UR10 ;  /* 0x0000000a1e1e7c20 */ /* 0x000fe20008410000 */
[----:B------:R-:W-:Y:S02]  /*4d20*/  FMUL.FTZ R31, R31, UR10 ;  /* 0x0000000a1f1f7c20 */ /* 0x000fe40008410000 */
[----:B------:R-:W-:Y:S01]  /*4d30*/  MUFU.TANH R32, R32 ;  /* 0x0000002000207308 */ /* 0x000fe20000002400 */
[----:B------:R-:W-:Y:S01]  /*4d40*/  FMUL.FTZ R24, R24, UR10 ;  /* 0x0000000a18187c20 */ /* 0x000fe20008410000 */
[----:B------:R-:W-:Y:S01]  /*4d50*/  FMUL.FTZ R25, R25, UR10 ;  /* 0x0000000a19197c20 */ /* 0x000fe20008410000 */
[----:B------:R-:W-:Y:S01]  /*4d60*/  FMUL.FTZ R28, R28, UR10 ;  /* 0x0000000a1c1c7c20 */ /* 0x000fe20008410000 */
[----:B------:R-:W-:Y:S01]  /*4d70*/  FMUL.FTZ R29, R29, UR10 ;  /* 0x0000000a1d1d7c20 */ /* 0x000fe20008410000 */
[----:B------:R1:W-:Y:S03]  /*4d80*/  @!P1 SYNCS.ARRIVE.TRANS64.RED.A1T0 RZ, [R0+URZ], RZ ;  /* 0x000000ff00ff99a7 */ /* 0x0003e6000810043f */
[----:B------:R-:W2:Y:S08]  /*4d90*/  MUFU.TANH R26, R26 ;  /* 0x0000001a001a7308 */ /* 0x000eb00000002400 */
[----:B------:R-:W3:Y:S08]  /*4da0*/  MUFU.TANH R27, R27 ;  /* 0x0000001b001b7308 */ /* 0x000ef00000002400 */
[----:B------:R-:W4:Y:S01]  /*4db0*/  MUFU.TANH R30, R30 ;  /* 0x0000001e001e7308 */ /* 0x000f220000002400 */
[----:B--2---:R-:W-:-:S02]  /*4dc0*/  FSEL R26, R26, -INF , P3 ;  /* 0xff8000001a1a7808 */ /* 0x004fc40001800000 */
[----:B------:R-:W-:Y:S02]  /*4dd0*/  ISETP.GT.AND P3, PT, R5, 0x48, PT ;  /* 0x000000480500780c */ /* 0x000fe40003f64270 */
[----:B------:R-:W-:-:S03]  /*4de0*/  FMNMX.FTZ R20, R26, R17, !PT ;  /* 0x000000111a147209 */ /* 0x000fc60007810000 */
[----:B------:R-:W2:Y:S01]  /*4df0*/  MUFU.TANH R31, R31 ;  /* 0x0000001f001f7308 */ /* 0x000ea20000002400 */
[----:B---3--:R-:W-:Y:S02]  /*4e00*/  FSEL R27, R27, -INF , P2 ;  /* 0xff8000001b1b7808 */ /* 0x008fe40001000000 */
[----:B------:R-:W-:Y:S02]  /*4e10*/  ISETP.GT.AND P2, PT, R5, 0x49, PT ;  /* 0x000000490500780c */ /* 0x000fe40003f44270 */
[----:B------:R-:W-:-:S03]  /*4e20*/  FMNMX.FTZ R5, R27, R20, !PT ;  /* 0x000000141b057209 */ /* 0x000fc60007810000 */
[----:B------:R-:W-:Y:S01]  /*4e30*/  MUFU.TANH R33, R33 ;  /* 0x0000002100217308 */ /* 0x000fe20000002400 */
[----:B----4-:R-:W-:Y:S02]  /*4e40*/  FSEL R30, R30, -INF , P3 ;  /* 0xff8000001e1e7808 */ /* 0x010fe40001800000 */
[----:B------:R-:W-:Y:S02]  /*4e50*/  ISETP.GT.AND P3, PT, R2, 0x1, PT ;  /* 0x000000010200780c */ /* 0x000fe40003f64270 */
[----:B------:R-:W-:Y:S02]  /*4e60*/  FMNMX.FTZ R20, R30, R5, !PT ;  /* 0x000000051e147209 */ /* 0x000fe40007810000 */
[----:B------:R-:W-:Y:S01]  /*4e70*/  FSEL R57, R57, -INF , P3 ;  /* 0xff80000039397808 */ /* 0x000fe20001800000 */
[----:B------:R-:W3:Y:S01]  /*4e80*/  MUFU.TANH R36, R36 ;  /* 0x0000002400247308 */ /* 0x000ee20000002400 */
[----:B--2---:R-:W-:Y:S02]  /*4e90*/  FSEL R31, R31, -INF , P2 ;  /* 0xff8000001f1f7808 */ /* 0x004fe40001000000 */
[----:B------:R-:W-:-:S02]  /*4ea0*/  ISETP.GT.AND P2, PT, R2, RZ, PT ;  /* 0x000000ff0200720c */ /* 0x000fc40003f44270 */
[----:B------:R-:W-:Y:S02]  /*4eb0*/  FMNMX.FTZ R20, R31, R20, !PT ;  /* 0x000000141f147209 */ /* 0x000fe40007810000 */
[----:B------:R-:W-:Y:S01]  /*4ec0*/  FSEL R56, R56, -INF , P2 ;  /* 0xff80000038387808 */ /* 0x000fe20001000000 */
[----:B------:R-:W-:Y:S01]  /*4ed0*/  MUFU.TANH R37, R37 ;  /* 0x0000002500257308 */ /* 0x000fe20000002400 */
[C---:B------:R-:W-:Y:S01]  /*4ee0*/  ISETP.GT.AND P2, PT, R2.reuse, 0x10, PT ;  /* 0x000000100200780c */ /* 0x040fe20003f44270 */
[----:B------:R-:W2:Y:S01]  /*4ef0*/  SHFL.BFLY PT, R5, R20, 0x2, 0x1f ;  /* 0x0c401f0014057f89 */ /* 0x000ea200000e0000 */
[----:B------:R-:W-:Y:S02]  /*4f00*/  ISETP.GT.AND P3, PT, R2, 0x11, PT ;  /* 0x000000110200780c */ /* 0x000fe40003f64270 */
[----:B------:R-:W-:Y:S02]  /*4f10*/  FSEL R48, R48, -INF , P2 ;  /* 0xff80000030307808 */ /* 0x000fe40001000000 */
[----:B------:R-:W-:Y:S01]  /*4f20*/  FSEL R49, R49, -INF , P3 ;  /* 0xff80000031317808 */ /* 0x000fe20001800000 */
[----:B------:R-:W4:Y:S01]  /*4f30*/  MUFU.TANH R24, R24 ;  /* 0x0000001800187308 */ /* 0x000f220000002400 */
[----:B------:R-:W-:-:S04]  /*4f40*/  ISETP.GT.AND P2, PT, R2, 0x20, PT ;  /* 0x000000200200780c */ /* 0x000fc80003f44270 */
[----:B------:R-:W-:Y:S02]  /*4f50*/  FSEL R40, R40, -INF , P2 ;  /* 0xff80000028287808 */ /* 0x000fe40001000000 */
[----:B------:R-:W-:Y:S01]  /*4f60*/  ISETP.GT.AND P2, PT, R2, 0x28, PT ;  /* 0x000000280200780c */ /* 0x000fe20003f44270 */
[----:B------:R-:W-:Y:S03]  /*4f70*/  MUFU.TANH R25, R25 ;  /* 0x0000001900197308 */ /* 0x000fe60000002400 */
[----:B------:R-:W-:Y:S02]  /*4f80*/  FSEL R44, R44, -INF , P2 ;  /* 0xff8000002c2c7808 */ /* 0x000fe40001000000 */
[----:B------:R-:W-:-:S03]  /*4f90*/  ISETP.GT.AND P2, PT, R2, 0x30, PT ;  /* 0x000000300200780c */ /* 0x000fc60003f44270 */
[----:B------:R-:W5:Y:S01]  /*4fa0*/  MUFU.TANH R28, R28 ;  /* 0x0000001c001c7308 */ /* 0x000f620000002400 */
[----:B------:R-:W-:Y:S02]  /*4fb0*/  FSEL R32, R32, -INF , P2 ;  /* 0xff80000020207808 */ /* 0x000fe40001000000 */
[----:B--2---:R-:W-:Y:S02]  /*4fc0*/  FMNMX.FTZ R5, R20, R5, !PT ;  /* 0x0000000514057209 */ /* 0x004fe40007810000 */
[----:B------:R-:W-:-:S03]  /*4fd0*/  ISETP.GT.AND P2, PT, R2, 0x38, PT ;  /* 0x000000380200780c */ /* 0x000fc60003f44270 */
[----:B------:R-:W2:Y:S01]  /*4fe0*/  SHFL.BFLY PT, R20, R5, 0x1, 0x1f ;  /* 0x0c201f0005147f89 */ /* 0x000ea200000e0000 */
[----:B---3--:R-:W-:Y:S01]  /*4ff0*/  FSEL R36, R36, -INF , P2 ;  /* 0xff80000024247808 */ /* 0x008fe20001000000 */
[----:B------:R-:W3:Y:S01]  /*5000*/  MUFU.TANH R29, R29 ;  /* 0x0000001d001d7308 */ /* 0x000ee20000002400 */
[----:B------:R-:W-:-:S04]  /*5010*/  ISETP.GT.AND P2, PT, R2, 0x40, PT ;  /* 0x000000400200780c */ /* 0x000fc80003f44270 */
[----:B----4-:R-:W-:Y:S02]  /*5020*/  FSEL R24, R24, -INF , P2 ;  /* 0xff80000018187808 */ /* 0x010fe40001000000 */
[----:B------:R-:W-:-:S04]  /*5030*/  ISETP.GT.AND P2, PT, R2, 0x48, PT ;  /* 0x000000480200780c */ /* 0x000fc80003f44270 */
[----:B-----5:R-:W-:Y:S02]  /*5040*/  FSEL R28, R28, -INF , P2 ;  /* 0xff8000001c1c7808 */ /* 0x020fe40001000000 */
[----:B--2---:R-:W-:Y:S02]  /*5050*/  FMNMX.FTZ R3, R5, R20, !PT ;  /* 0x0000001405037209 */ /* 0x004fe40007810000 */
[----:B------:R-:W-:Y:S02]  /*5060*/  FMNMX.FTZ R5, R56, R57, !PT ;  /* 0x0000003938057209 */ /* 0x000fe40007810000 */
[C---:B------:R-:W-:Y:S01]  /*5070*/  FSETP.NEU.FTZ.AND P3, PT, R3.reuse, -INF , PT ;  /* 0xff8000000300780b */ /* 0x040fe20003f7d000 */
[----:B------:R-:W-:Y:S01]  /*5080*/  FMUL.FTZ R17, R3, UR4 ;  /* 0x0000000403117c20 */ /* 0x000fe20008410000 */
[----:B------:R-:W-:-:S04]  /*5090*/  FMNMX.FTZ R4, R60, R5, !PT ;  /* 0x000000053c047209 */ /* 0x000fc80007810000 */
[----:B------:R-:W-:Y:S02]  /*50a0*/  FMNMX.FTZ R5, R61, R4, !PT ;  /* 0x000000043d057209 */ /* 0x000fe40007810000 */
[----:B------:R-:W-:Y:S02]  /*50b0*/  FSEL R17, R17, RZ, P3 ;  /* 0x000000ff11117208 */ /* 0x000fe40001800000 */
[----:B------:R-:W-:Y:S02]  /*50c0*/  FMNMX.FTZ R4, R48, R5, !PT ;  /* 0x0000000530047209 */ /* 0x000fe40007810000 */
[----:B------:R-:W-:Y:S01]  /*50d0*/  ISETP.GT.AND P3, PT, R2, 0x21, PT ;  /* 0x000000210200780c */ /* 0x000fe20003f64270 */
[--C-:B------:R-:W-:Y:S01]  /*50e0*/  FFMA.FTZ R58, R58, UR4, -R17.reuse ;  /* 0x000000043a3a7c23 */ /* 0x100fe20008010811 */
[----:B------:R-:W-:Y:S01]  /*50f0*/  FMNMX.FTZ R5, R49, R4, !PT ;  /* 0x0000000431057209 */ /* 0x000fe20007810000 */
[--C-:B------:R-:W-:Y:S01]  /*5100*/  FFMA.FTZ R59, R59, UR4, -R17.reuse ;  /* 0x000000043b3b7c23 */ /* 0x100fe20008010811 */
[----:B------:R-:W-:Y:S01]  /*5110*/  FSEL R41, R41, -INF , P3 ;  /* 0xff80000029297808 */ /* 0x000fe20001800000 */
[--C-:B------:R-:W-:Y:S01]  /*5120*/  FFMA.FTZ R62, R62, UR4, -R17.reuse ;  /* 0x000000043e3e7c23 */ /* 0x100fe20008010811 */
[----:B------:R-:W-:Y:S01]  /*5130*/  FMNMX.FTZ R4, R52, R5, !PT ;  /* 0x0000000534047209 */ /* 0x000fe20007810000 */
[----:B------:R-:W-:Y:S01]  /*5140*/  MUFU.EX2 R58, R58 ;  /* 0x0000003a003a7308 */ /* 0x000fe20000000800 */
[----:B------:R-:W-:Y:S01]  /*5150*/  ISETP.GT.AND P3, PT, R2, 0x29, PT ;  /* 0x000000290200780c */ /* 0x000fe20003f64270 */
[--C-:B------:R-:W-:Y:S01]  /*5160*/  FFMA.FTZ R63, R63, UR4, -R17.reuse ;  /* 0x000000043f3f7c23 */ /* 0x100fe20008010811 */
[----:B------:R-:W-:Y:S01]  /*5170*/  FMNMX.FTZ R5, R53, R4, !PT ;  /* 0x0000000435057209 */ /* 0x000fe20007810000 */
[--C-:B------:R-:W-:Y:S01]  /*5180*/  FFMA.FTZ R50, R50, UR4, -R17.reuse ;  /* 0x0000000432327c23 */ /* 0x100fe20008010811 */
[----:B------:R-:W-:Y:S01]  /*5190*/  FSEL R45, R45, -INF , P3 ;  /* 0xff8000002d2d7808 */ /* 0x000fe20001800000 */
[--C-:B------:R-:W-:Y:S01]  /*51a0*/  FFMA.FTZ R51, R51, UR4, -R17.reuse ;  /* 0x0000000433337c23 */ /* 0x100fe20008010811 */
[----:B------:R-:W-:Y:S01]  /*51b0*/  FMNMX.FTZ R4, R40, R5, !PT ;  /* 0x0000000528047209 */ /* 0x000fe20007810000 */
[----:B------:R-:W2:Y:S01]  /*51c0*/  MUFU.EX2 R59, R59 ;  /* 0x0000003b003b7308 */ /* 0x000ea20000000800 */
        /* <DEDUP_REMOVED lines=15> */
[----:B------:R-:W4:Y:S01]  /*52c0*/  MUFU.EX2 R63, R63 ;  /* 0x0000003f003f7308 */ /* 0x000f220000000800 */
        /* <DEDUP_REMOVED lines=12> */
[----:B---3--:R-:W-:Y:S01]  /*5390*/  FSEL R29, R29, -INF , P3 ;  /* 0xff8000001d1d7808 */ /* 0x008fe20001800000 */
[--C-:B------:R-:W-:Y:S01]  /*53a0*/  FFMA.FTZ R27, R27, UR4, -R17.reuse ;  /* 0x000000041b1b7c23 */ /* 0x100fe20008010811 */
[----:B------:R-:W-:Y:S01]  /*53b0*/  FMNMX.FTZ R4, R24, R5, !PT ;  /* 0x0000000518047209 */ /* 0x000fe20007810000 */
[----:B------:R-:W3:Y:S01]  /*53c0*/  MUFU.EX2 R51, R51 ;  /* 0x0000003300337308 */ /* 0x000ee20000000800 */
[--C-:B------:R-:W-:Y:S01]  /*53d0*/  FFMA.FTZ R30, R30, UR4, -R17.reuse ;  /* 0x000000041e1e7c23 */ /* 0x100fe20008010811 */
[----:B------:R-:W-:Y:S01]  /*53e0*/  FFMA.FTZ R17, R31, UR4, -R17 ;  /* 0x000000041f117c23 */ /* 0x000fe20008010811 */
[----:B------:R-:W-:-:S02]  /*53f0*/  FMNMX.FTZ R5, R25, R4, !PT ;  /* 0x0000000419057209 */ /* 0x000fc40007810000 */
[----:B--2---:R-:W-:Y:S02]  /*5400*/  F2FP.BF16.F32.PACK_AB R209, R59, R58 ;  /* 0x0000003a3bd1723e */ /* 0x004fe400000010ff */
[----:B------:R-:W-:Y:S01]  /*5410*/  FMNMX.FTZ R2, R28, R5, !PT ;  /* 0x000000051c027209 */ /* 0x000fe20007810000 */
[----:B------:R-:W-:Y:S01]  /*5420*/  MUFU.EX2 R54, R54 ;  /* 0x0000003600367308 */ /* 0x000fe20000000800 */
[----:B----4-:R-:W-:Y:S02]  /*5430*/  F2FP.BF16.F32.PACK_AB R211, R63, R62 ;  /* 0x0000003e3fd3723e */ /* 0x010fe400000010ff */
[----:B------:R-:W-:Y:S02]  /*5440*/  FMNMX.FTZ R2, R29, R2, !PT ;  /* 0x000000021d027209 */ /* 0x000fe40007810000 */
[----:B------:R-:W-:-:S03]  /*5450*/  MOV R31, R151 ;  /* 0x00000097001f7202 */ /* 0x000fc60000000f00 */
[----:B------:R-:W2:Y:S01]  /*5460*/  SHFL.BFLY PT, R5, R2, 0x2, 0x1f ;  /* 0x0c401f0002057f89 */ /* 0x000ea200000e0000 */
[----:B------:R-:W4:Y:S01]  /*5470*/  MUFU.EX2 R55, R55 ;  /* 0x0000003700377308 */ /* 0x000f220000000800 */
[----:B---3--:R-:W-:-:S07]  /*5480*/  F2FP.BF16.F32.PACK_AB R205, R51, R50 ;  /* 0x0000003233cd723e */ /* 0x008fce00000010ff */
[----:B------:R-:W-:Y:S08]  /*5490*/  MUFU.EX2 R42, R42 ;  /* 0x0000002a002a7308 */ /* 0x000ff00000000800 */
[----:B------:R-:W3:Y:S01]  /*54a0*/  MUFU.EX2 R43, R43 ;  /* 0x0000002b002b7308 */ /* 0x000ee20000000800 */
[----:B----4-:R-:W-:Y:S02]  /*54b0*/  F2FP.BF16.F32.PACK_AB R207, R55, R54 ;  /* 0x0000003637cf723e */ /* 0x010fe400000010ff */
[----:B--2---:R-:W-:-:S05]  /*54c0*/  FMNMX.FTZ R5, R2, R5, !PT ;  /* 0x0000000502057209 */ /* 0x004fca0007810000 */
[----:B------:R-:W-:Y:S01]  /*54d0*/  MUFU.EX2 R46, R46 ;  /* 0x0000002e002e7308 */ /* 0x000fe20000000800 */
[----:B------:R-:W2:Y:S07]  /*54e0*/  SHFL.BFLY PT, R4, R5, 0x1, 0x1f ;  /* 0x0c201f0005047f89 */ /* 0x000eae00000e0000 */
[----:B------:R-:W4:Y:S01]  /*54f0*/  MUFU.EX2 R47, R47 ;  /* 0x0000002f002f7308 */ /* 0x000f220000000800 */
[----:B---3--:R-:W-:-:S07]  /*5500*/  F2FP.BF16.F32.PACK_AB R201, R43, R42 ;  /* 0x0000002a2bc9723e */ /* 0x008fce00000010ff */
[----:B------:R-:W-:Y:S08]  /*5510*/  MUFU.EX2 R34, R34 ;  /* 0x0000002200227308 */ /* 0x000ff00000000800 */
[----:B------:R-:W3:Y:S01]  /*5520*/  MUFU.EX2 R35, R35 ;  /* 0x0000002300237308 */ /* 0x000ee20000000800 */
[----:B----4-:R-:W-:Y:S02]  /*5530*/  F2FP.BF16.F32.PACK_AB R203, R47, R46 ;  /* 0x0000002e2fcb723e */ /* 0x010fe400000010ff */
[----:B--2---:R-:W-:Y:S01]  /*5540*/  FMNMX.FTZ R4, R5, R4, !PT ;  /* 0x0000000405047209 */ /* 0x004fe20007810000 */
[----:B------:R-:W-:Y:S01]  /*5550*/  FADD.FTZ R5, R58, R59 ;  /* 0x0000003b3a057221 */ /* 0x000fe20000010000 */
[----:B------:R-:W-:Y:S01]  /*5560*/  IMAD.MOV.U32 R59, RZ, RZ, R151 ;  /* 0x000000ffff3b7224 */ /* 0x000fe200078e0097 */
[----:B------:R-:W-:-:S02]  /*5570*/  MOV R58, R151 ;  /* 0x00000097003a7202 */ /* 0x000fc40000000f00 */
[----:B------:R-:W-:Y:S01]  /*5580*/  MUFU.EX2 R38, R38 ;  /* 0x0000002600267308 */ /* 0x000fe20000000800 */
[C---:B------:R-:W-:Y:S01]  /*5590*/  FMUL.FTZ R2, R4.reuse, UR4 ;  /* 0x0000000404027c20 */ /* 0x040fe20008410000 */
[----:B------:R-:W-:Y:S01]  /*55a0*/  FSETP.NEU.FTZ.AND P2, PT, R4, -INF , PT ;  /* 0xff8000000400780b */ /* 0x000fe20003f5d000 */
[----:B------:R-:W-:Y:S01]  /*55b0*/  FADD.FTZ R20, R62, R5 ;  /* 0x000000053e147221 */ /* 0x000fe20000010000 */
[----:B------:R-:W-:Y:S02]  /*55c0*/  MOV R62, R151 ;  /* 0x00000097003e7202 */ /* 0x000fe40000000f00 */
[----:B------:R-:W-:Y:S01]  /*55d0*/  FSEL R2, R2, RZ, P2 ;  /* 0x000000ff02027208 */ /* 0x000fe20001000000 */
[----:B------:R-:W-:Y:S01]  /*55e0*/  FADD.FTZ R5, R63, R20 ;  /* 0x000000143f057221 */ /* 0x000fe20000010000 */
[----:B------:R-:W-:Y:S01]  /*55f0*/  MUFU.EX2 R39, R39 ;  /* 0x0000002700277308 */ /* 0x000fe20000000800 */
        /* <DEDUP_REMOVED lines=10> */
[----:B------:R-:W-:Y:S01]  /*56a0*/  FADD.FTZ R20, R50, R5 ;  /* 0x0000000532147221 */ /* 0x000fe20000010000 */
[--C-:B------:R-:W-:Y:S01]  /*56b0*/  FFMA.FTZ R53, R53, UR4, -R2.reuse ;  /* 0x0000000435357c23 */ /* 0x100fe20008010802 */
[--C-:B------:R-:W-:Y:S01]  /*56c0*/  FFMA.FTZ R40, R40, UR4, -R2.reuse ;  /* 0x0000000428287c23 */ /* 0x100fe20008010802 */
[----:B------:R-:W-:Y:S01]  /*56d0*/  FFMA.FTZ R41, R41, UR4, -R2 ;  /* 0x0000000429297c23 */ /* 0x000fe20008010802 */
[----:B------:R-:W-:Y:S01]  /*56e0*/  FADD.FTZ R21, R51, R20 ;  /* 0x0000001433157221 */ /* 0x000fe20000010000 */
[--C-:B------:R-:W-:Y:S01]  /*56f0*/  FFMA.FTZ R44, R44, UR4, -R2.reuse ;  /* 0x000000042c2c7c23 */ /* 0x100fe20008010802 */
[----:B------:R-:W2:Y:S01]  /*5700*/  MUFU.EX2 R57, R57 ;  /* 0x0000003900397308 */ /* 0x000ea20000000800 */
[--C-:B------:R-:W-:Y:S01]  /*5710*/  FFMA.FTZ R45, R45, UR4, -R2.reuse ;  /* 0x000000042d2d7c23 */ /* 0x100fe20008010802 */
[----:B------:R-:W-:Y:S01]  /*5720*/  FADD.FTZ R64, R54, R21 ;  /* 0x0000001536407221 */ /* 0x000fe20000010000 */
[--C-:B------:R-:W-:Y:S01]  /*5730*/  FFMA.FTZ R32, R32, UR4, -R2.reuse ;  /* 0x0000000420207c23 */ /* 0x100fe20008010802 */
[--C-:B------:R-:W-:Y:S01]  /*5740*/  FFMA.FTZ R33, R33, UR4, -R2.reuse ;  /* 0x0000000421217c23 */ /* 0x100fe20008010802 */
[----:B------:R-:W-:Y:S01]  /*5750*/  FFMA.FTZ R36, R36, UR4, -R2 ;  /* 0x0000000424247c23 */ /* 0x000fe20008010802 */
[----:B------:R-:W-:Y:S01]  /*5760*/  FADD.FTZ R21, R55, R64 ;  /* 0x0000004037157221 */ /* 0x000fe20000010000 */
[--C-:B------:R-:W-:Y:S01]  /*5770*/  FFMA.FTZ R37, R37, UR4, -R2.reuse ;  /* 0x0000000425257c23 */ /* 0x100fe20008010802 */
[----:B------:R-:W4:Y:S01]  /*5780*/  MUFU.EX2 R60, R60 ;  /* 0x0000003c003c7308 */ /* 0x000f220000000800 */
[--C-:B------:R-:W-:Y:S01]  /*5790*/  FFMA.FTZ R24, R24, UR4, -R2.reuse ;  /* 0x0000000418187c23 */ /* 0x100fe20008010802 */
[----:B------:R-:W-:Y:S01]  /*57a0*/  FADD.FTZ R64, R42, R21 ;  /* 0x000000152a407221 */ /* 0x000fe20000010000 */
[--C-:B------:R-:W-:Y:S01]  /*57b0*/  FFMA.FTZ R25, R25, UR4, -R2.reuse ;  /* 0x0000000419197c23 */ /* 0x100fe20008010802 */
[--C-:B------:R-:W-:Y:S01]  /*57c0*/  FFMA.FTZ R28, R28, UR4, -R2.reuse ;  /* 0x000000041c1c7c23 */ /* 0x100fe20008010802 */
[----:B------:R-:W-:Y:S01]  /*57d0*/  FFMA.FTZ R2, R29, UR4, -R2 ;  /* 0x000000041d027c23 */ /* 0x000fe20008010802 */
[----:B------:R-:W-:Y:S01]  /*57e0*/  FADD.FTZ R21, R43, R64 ;  /* 0x000000402b157221 */ /* 0x000fe20000010000 */
[----:B---3--:R-:W-:Y:S01]  /*57f0*/  F2FP.BF16.F32.PACK_AB R197, R35, R34 ;  /* 0x0000002223c5723e */ /* 0x008fe200000010ff */
[----:B------:R-:W3:Y:S01]  /*5800*/  MUFU.EX2 R61, R61 ;  /* 0x0000003d003d7308 */ /* 0x000ee20000000800 */
[----:B--2---:R-:W-:Y:S01]  /*5810*/  FADD.FTZ R5, R56, R57 ;  /* 0x0000003938057221 */ /* 0x004fe20000010000 */
[----:B-1----:R-:W-:Y:S01]  /*5820*/  FADD.FTZ R0, R46, R21 ;  /* 0x000000152e007221 */ /* 0x002fe20000010000 */
[----:B------:R-:W-:Y:S01]  /*5830*/  F2FP.BF16.F32.PACK_AB R199, R39, R38 ;  /* 0x0000002627c7723e */ /* 0x000fe200000010ff */
[----:B------:R-:W-:Y:S01]  /*5840*/  IMAD.MOV.U32 R55, RZ, RZ, R151 ;  /* 0x000000ffff377224 */ /* 0x000fe200078e0097 */
[----:B------:R-:W-:Y:S01]  /*5850*/  F2FP.BF16.F32.PACK_AB R208, R57, R56 ;  /* 0x0000003839d0723e */ /* 0x000fe200000010ff */
[----:B------:R-:W-:Y:S01]  /*5860*/  FADD.FTZ R21, R47, R0 ;  /* 0x000000002f157221 */ /* 0x000fe20000010000 */
[-C--:B------:R-:W-:Y:S01]  /*5870*/  MOV R64, R151.reuse ;  /* 0x0000009700407202 */ /* 0x080fe20000000f00 */
[----:B------:R-:W1:Y:S01]  /*5880*/  MUFU.EX2 R48, R48 ;  /* 0x0000003000307308 */ /* 0x000e620000000800 */
[----:B----4-:R-:W-:Y:S01]  /*5890*/  FADD.FTZ R20, R60, R5 ;  /* 0x000000053c147221 */ /* 0x010fe20000010000 */
[--C-:B------:R-:W-:Y:S01]  /*58a0*/  IMAD.MOV.U32 R57, RZ, RZ, R151.reuse ;  /* 0x000000ffff397224 */ /* 0x100fe200078e0097 */
[-C--:B------:R-:W-:Y:S01]  /*58b0*/  MOV R56, R151.reuse ;  /* 0x0000009700387202 */ /* 0x080fe20000000f00 */
[--C-:B------:R-:W-:Y:S01]  /*58c0*/  IMAD.MOV.U32 R51, RZ, RZ, R151.reuse ;  /* 0x000000ffff337224 */ /* 0x100fe200078e0097 */
[-C--:B------:R-:W-:Y:S01]  /*58d0*/  MOV R54, R151.reuse ;  /* 0x0000009700367202 */ /* 0x080fe20000000f00 */
[--C-:B------:R-:W-:Y:S01]  /*58e0*/  IMAD.MOV.U32 R47, RZ, RZ, R151.reuse ;  /* 0x000000ffff2f7224 */ /* 0x100fe200078e0097 */
[-C--:B------:R-:W-:Y:S01]  /*58f0*/  MOV R50, R151.reuse ;  /* 0x0000009700327202 */ /* 0x080fe20000000f00 */
[----:B------:R-:W2:Y:S01]  /*5900*/  MUFU.EX2 R49, R49 ;  /* 0x0000003100317308 */ /* 0x000ea20000000800 */
[C---:B---3--:R-:W-:Y:S01]  /*5910*/  FADD.FTZ R5, R61.reuse, R20 ;  /* 0x000000143d057221 */ /* 0x048fe20000010000 */
[----:B------:R-:W-:Y:S01]  /*5920*/  F2FP.BF16.F32.PACK_AB R210, R61, R60 ;  /* 0x0000003c3dd2723e */ /* 0x000fe200000010ff */
[--C-:B------:R-:W-:Y:S01]  /*5930*/  IMAD.MOV.U32 R61, RZ, RZ, R151.reuse ;  /* 0x000000ffff3d7224 */ /* 0x100fe200078e0097 */
[-C--:B------:R-:W-:Y:S01]  /*5940*/  MOV R60, R151.reuse ;  /* 0x00000097003c7202 */ /* 0x080fe20000000f00 */
[----:B------:R-:W-:Y:S01]  /*5950*/  IMAD.MOV.U32 R43, RZ, RZ, R151 ;  /* 0x000000ffff2b7224 */ /* 0x000fe200078e0097 */
[----:B------:R-:W-:-:S02]  /*5960*/  MOV R46, R151 ;  /* 0x00000097002e7202 */ /* 0x000fc40000000f00 */
[----:B------:R-:W3:Y:S01]  /*5970*/  MUFU.EX2 R52, R52 ;  /* 0x0000003400347308 */ /* 0x000ee20000000800 */
[----:B-1----:R-:W-:Y:S01]  /*5980*/  FADD.FTZ R20, R48, R5 ;  /* 0x0000000530147221 */ /* 0x002fe20000010000 */
[----:B------:R-:W-:-:S06]  /*5990*/  MOV R42, R151 ;  /* 0x00000097002a7202 */ /* 0x000fcc0000000f00 */
[----:B------:R-:W1:Y:S01]  /*59a0*/  MUFU.EX2 R53, R53 ;  /* 0x0000003500357308 */ /* 0x000e620000000800 */
[C---:B--2---:R-:W-:Y:S01]  /*59b0*/  FADD.FTZ R5, R49.reuse, R20 ;  /* 0x0000001431057221 */ /* 0x044fe20000010000 */
[----:B------:R-:W-:Y:S01]  /*59c0*/  F2FP.BF16.F32.PACK_AB R204, R49, R48 ;  /* 0x0000003031cc723e */ /* 0x000fe200000010ff */
[----:B------:R-:W-:Y:S01]  /*59d0*/  IMAD.MOV.U32 R49, RZ, RZ, R151 ;  /* 0x000000ffff317224 */ /* 0x000fe200078e0097 */
[----:B------:R-:W-:-:S04]  /*59e0*/  MOV R48, R151 ;  /* 0x0000009700307202 */ /* 0x000fc80000000f00 */
[----:B------:R-:W2:Y:S01]  /*59f0*/  MUFU.EX2 R40, R40 ;  /* 0x0000002800287308 */ /* 0x000ea20000000800 */
[----:B---3--:R-:W-:-:S07]  /*5a00*/  FADD.FTZ R20, R52, R5 ;  /* 0x0000000534147221 */ /* 0x008fce0000010000 */
[----:B------:R-:W3:Y:S01]  /*5a10*/  MUFU.EX2 R41, R41 ;  /* 0x0000002900297308 */ /* 0x000ee20000000800 */
[C---:B-1----:R-:W-:Y:S01]  /*5a20*/  FADD.FTZ R5, R53.reuse, R20 ;  /* 0x0000001435057221 */ /* 0x042fe20000010000 */
[----:B------:R-:W-:Y:S01]  /*5a30*/  FADD.FTZ R20, R34, R21 ;  /* 0x0000001522147221 */ /* 0x000fe20000010000 */
[----:B------:R-:W-:Y:S01]  /*5a40*/  F2FP.BF16.F32.PACK_AB R206, R53, R52 ;  /* 0x0000003435ce723e */ /* 0x000fe200000010ff */
[--C-:B------:R-:W-:Y:S01]  /*5a50*/  IMAD.MOV.U32 R53, RZ, RZ, R151.reuse ;  /* 0x000000ffff357224 */ /* 0x100fe200078e0097 */
[-C--:B------:R-:W-:Y:S01]  /*5a60*/  MOV R52, R151.reuse ;  /* 0x0000009700347202 */ /* 0x080fe20000000f00 */
[----:B------:R-:W-:Y:S01]  /*5a70*/  FADD.FTZ R21, R35, R20 ;  /* 0x0000001423157221 */ /* 0x000fe20000010000 */
[----:B------:R-:W-:Y:S01]  /*5a80*/  IMAD.MOV.U32 R35, RZ, RZ, R151 ;  /* 0x000000ffff237224 */ /* 0x000fe200078e0097 */
[----:B------:R-:W1:Y:S01]  /*5a90*/  MUFU.EX2 R44, R44 ;  /* 0x0000002c002c7308 */ /* 0x000e620000000800 */
[----:B--2---:R-:W-:Y:S01]  /*5aa0*/  FADD.FTZ R0, R40, R5 ;  /* 0x0000000528007221 */ /* 0x004fe20000010000 */
[----:B------:R-:W-:Y:S01]  /*5ab0*/  FADD.FTZ R20, R38, R21 ;  /* 0x0000001526147221 */ /* 0x000fe20000010000 */
[----:B------:R-:W-:Y:S01]  /*5ac0*/  MOV R38, R151 ;  /* 0x0000009700267202 */ /* 0x000fe20000000f00 */
[----:B------:R-:W-:-:S02]  /*5ad0*/  IMAD.MOV.U32 R34, RZ, RZ, R151 ;  /* 0x000000ffff227224 */ /* 0x000fc400078e0097 */
[----:B------:R-:W-:Y:S01]  /*5ae0*/  FADD.FTZ R21, R39, R20 ;  /* 0x0000001427157221 */ /* 0x000fe20000010000 */
[--C-:B------:R-:W-:Y:S01]  /*5af0*/  IMAD.MOV.U32 R39, RZ, RZ, R151.reuse ;  /* 0x000000ffff277224 */ /* 0x100fe200078e0097 */
[----:B------:R-:W2:Y:S01]  /*5b00*/  MUFU.EX2 R45, R45 ;  /* 0x0000002d002d7308 */ /* 0x000ea20000000800 */
[C---:B---3--:R-:W-:Y:S01]  /*5b10*/  FADD.FTZ R5, R41.reuse, R0 ;  /* 0x0000000029057221 */ /* 0x048fe20000010000 */
[----:B------:R-:W-:Y:S01]  /*5b20*/  F2FP.BF16.F32.PACK_AB R200, R41, R40 ;  /* 0x0000002829c8723e */ /* 0x000fe200000010ff */
[----:B------:R-:W-:Y:S01]  /*5b30*/  IMAD.MOV.U32 R41, RZ, RZ, R151 ;  /* 0x000000ffff297224 */ /* 0x000fe200078e0097 */
[----:B------:R-:W-:-:S04]  /*5b40*/  MOV R40, R151 ;  /* 0x0000009700287202 */ /* 0x000fc80000000f00 */
[----:B------:R-:W3:Y:S01]  /*5b50*/  MUFU.EX2 R32, R32 ;  /* 0x0000002000207308 */ /* 0x000ee20000000800 */
[----:B-1----:R-:W-:-:S07]  /*5b60*/  FADD.FTZ R0, R44, R5 ;  /* 0x000000052c007221 */ /* 0x002fce0000010000 */
        /* <DEDUP_REMOVED lines=22> */
[----:B--2---:R-:W-:-:S07]  /*5cd0*/  FADD.FTZ R20, R30, R21 ;  /* 0x000000151e147221 */ /* 0x004fce0000010000 */
[----:B------:R-:W2:Y:S01]  /*5ce0*/  MUFU.EX2 R17, R17 ;  /* 0x0000001100117308 */ /* 0x000ea20000000800 */
[C---:B---3--:R-:W-:Y:S01]  /*5cf0*/  FADD.FTZ R29, R37.reuse, R0 ;  /* 0x00000000251d7221 */ /* 0x048fe20000010000 */
[----:B------:R-:W-:Y:S01]  /*5d00*/  F2FP.BF16.F32.PACK_AB R198, R37, R36 ;  /* 0x0000002425c6723e */ /* 0x000fe200000010ff */
[----:B------:R-:W-:Y:S01]  /*5d10*/  IMAD.MOV.U32 R37, RZ, RZ, R151 ;  /* 0x000000ffff257224 */ /* 0x000fe200078e0097 */
[----:B------:R-:W-:-:S04]  /*5d20*/  MOV R36, R151 ;  /* 0x0000009700247202 */ /* 0x000fc80000000f00 */
[----:B------:R-:W3:Y:S01]  /*5d30*/  MUFU.EX2 R25, R25 ;  /* 0x0000001900197308 */ /* 0x000ee20000000800 */
[----:B-1----:R-:W-:Y:S01]  /*5d40*/  FADD.FTZ R0, R24, R29 ;  /* 0x0000001d18007221 */ /* 0x002fe20000010000 */
[----:B------:R-:W-:-:S06]  /*5d50*/  MOV R29, R151 ;  /* 0x00000097001d7202 */ /* 0x000fcc0000000f00 */
[----:B------:R-:W1:Y:S01]  /*5d60*/  MUFU.EX2 R28, R28 ;  /* 0x0000001c001c7308 */ /* 0x000e620000000800 */
[C---:B--2---:R-:W-:Y:S01]  /*5d70*/  FADD.FTZ R5, R17.reuse, R20 ;  /* 0x0000001411057221 */ /* 0x044fe20000010000 */
[----:B------:R-:W-:Y:S01]  /*5d80*/  F2FP.BF16.F32.PACK_AB R195, R17, R30 ;  /* 0x0000001e11c3723e */ /* 0x000fe200000010ff */
[----:B------:R-:W-:-:S05]  /*5d90*/  IMAD.MOV.U32 R30, RZ, RZ, R151 ;  /* 0x000000ffff1e7224 */ /* 0x000fca00078e0097 */
[----:B------:R2:W4:Y:S01]  /*5da0*/  MUFU.EX2 R21, R2 ;  /* 0x0000000200157308 */ /* 0x0005220000000800 */
[C---:B---3--:R-:W-:Y:S01]  /*5db0*/  FADD.FTZ R17, R25.reuse, R0 ;  /* 0x0000000019117221 */ /* 0x048fe20000010000 */
[----:B------:R-:W-:Y:S01]  /*5dc0*/  F2FP.BF16.F32.PACK_AB R192, R25, R24 ;  /* 0x0000001819c0723e */ /* 0x000fe200000010ff */
[----:B------:R-:W-:Y:S01]  /*5dd0*/  IMAD.MOV.U32 R24, RZ, RZ, R151 ;  /* 0x000000ffff187224 */ /* 0x000fe200078e0097 */
[----:B------:R-:W-:Y:S01]  /*5de0*/  MOV R25, R151 ;  /* 0x0000009700197202 */ /* 0x000fe20000000f00 */
[----:B-1----:R-:W-:Y:S01]  /*5df0*/  FADD.FTZ R0, R28, R17 ;  /* 0x000000111c007221 */ /* 0x002fe20000010000 */
[----:B--2---:R-:W-:-:S03]  /*5e00*/  IMAD.MOV.U32 R2, RZ, RZ, 0x3f800000 ;  /* 0x3f800000ff027424 */ /* 0x004fc600078e00ff */
[C---:B----4-:R-:W-:Y:S01]  /*5e10*/  FADD.FTZ R17, R21.reuse, R0 ;  /* 0x0000000015117221 */ /* 0x050fe20000010000 */
[----:B------:R-:W-:Y:S01]  /*5e20*/  F2FP.BF16.F32.PACK_AB R194, R21, R28 ;  /* 0x0000001c15c2723e */ /* 0x000fe200000010ff */
[----:B------:R-:W-:Y:S02]  /*5e30*/  IMAD.MOV.U32 R0, RZ, RZ, 0x3f800000 ;  /* 0x3f800000ff007424 */ /* 0x000fe400078e00ff */
[----:B------:R-:W-:Y:S01]  /*5e40*/  IMAD.MOV.U32 R28, RZ, RZ, R151 ;  /* 0x000000ffff1c7224 */ /* 0x000fe200078e0097 */
[----:B------:R-:W-:Y:S06]  /*5e50*/  @!P2 BRA `(.L_x_1954) ;  /* 0x0000004400a8a947 */ /* 0x000fec0003800000 */
[----:B------:R-:W-:Y:S01]  /*5e60*/  R2UR UR61, R16 ;  /* 0x00000000103d72ca */ /* 0x000fe200000e0000 */
[----:B------:R-:W-:Y:S01]  /*5e70*/  ULDC.64 UR4, c[0x0][0x3f8] ;  /* 0x0000fe0000047ab9 */ /* 0x000fe20000000a00 */
[----:B------:R-:W-:Y:S01]  /*5e80*/  MOV R20, R3 ;  /* 0x0000000300147202 */ /* 0x000fe20000000f00 */
        /* <DEDUP_REMOVED lines=66> */
[----:B------:R-:W-:Y:S01]  /*62b0*/  IMAD.U32 R225, RZ, RZ, UR4 ;  /* 0x00000004ffe17e24 */ /* 0x000fe2000f8e00ff */
[----:B------:R-:W-:Y:S01]  /*62c0*/  MOV R227, UR5 ;  /* 0x0000000500e37c02 */ /* 0x000fe20008000f00 */
[----:B------:R-:W-:Y:S01]  /*62d0*/  UMOV UR45, UR47 ;  /* 0x0000002f002d7c82 */ /* 0x000fe20008000000 */
[----:B------:R-:W-:-:S05]  /*62e0*/  UMOV UR41, UR46 ;  /* 0x0000002e00297c82 */ /* 0x000fca0008000000 */
.L_x_1963:
        /* <DEDUP_REMOVED lines=8> */
.L_x_1955:
[----:B------:R-:W-:Y:S01]  /*6370*/  R2UR UR4, R16 ;  /* 0x00000000100472ca */ /* 0x000fe200000e0000 */
[----:B------:R-:W-:-:S12]  /*6380*/  ULEA UR47, UR46, UR60, 0x3 ;  /* 0x0000003c2e2f7291 */ /* 0x000fd8000f8e183f */
[----:B------:R-:W-:-:S04]  /*6390*/  MOV R3, UR4 ;  /* 0x0000000400037c02 */ /* 0x000fc80008000f00 */
[----:B------:R-:W-:-:S04]  /*63a0*/  SHF.L.U32 R3, R3, 0x1f, RZ ;  /* 0x0000001f03037819 */ /* 0x000fc800000006ff */
[----:B------:R1:W2:Y:S01]  /*63b0*/  SYNCS.PHASECHK.TRANS64.TRYWAIT P2, [UR47+0x38830], R3 ;  /* 0x03883003ff0075a7 */ /* 0x0002a2000804016f */
[----:B------:R-:W-:Y:S05]  /*63c0*/  @!P0 BRA `(.L_x_1956) ;  /* 0x0000000000048947 */ /* 0x000fea0003800000 */
[----:B------:R-:W-:Y:S01]  /*63d0*/  BPT.TRAP 0x1 ;  /* 0x000000040000795c */ /* 0x000fe20000300000 */
.L_x_1956:
[----:B--2---:R-:W-:Y:S05]  /*63e0*/  @P2 BRA `(.L_x_1957) ;  /* 0x0000000000082947 */ /* 0x004fea0003800000 */
[----:B------:R-:W2:Y:S02]  /*63f0*/  SYNCS.PHASECHK.TRANS64.TRYWAIT P2, [UR47+0x38830], R3 ;  /* 0x03883003ff0075a7 */ /* 0x000ea4000804016f */
[----:B--2---:R-:W-:Y:S05]  /*6400*/  @!P2 BRA `(.L_x_1958) ;  /* 0x000000e00090a947 */ /* 0x004fea0003800000 */
.L_x_1957:
[----:B------:R-:W-:Y:S01]  /*6410*/  R2UR UR10, R18 ;  /* 0x00000000120a72ca */ /* 0x000fe200000e0000 */
[----:B------:R-:W-:Y:S01]  /*6420*/  UIMAD UR4, UR46, 0xa00, UR40 ;  /* 0x00000a002e0478a4 */ /* 0x000fe2000f8e0228 */
[----:B------:R-:W-:Y:S01]  /*6430*/  R2UR UR11, R19 ;  /* 0x00000000130b72ca */ /* 0x000fe200000e0000 */
[----:B------:R-:W-:Y:S01]  /*6440*/  WARPGROUP.ARRIVE ;  /* 0x00000000000079c5 */ /* 0x000fe20000000000 */
[----:B------:R-:W-:Y:S01]  /*6450*/  UMOV UR59, 0x40000040 ;  /* 0x40000040003b7882 */ /* 0x000fe20000000000 */
[----:B------:R-:W-:Y:S01]  /*6460*/  R2UR UR6, R14 ;  /* 0x000000000e0672ca */ /* 0x000fe200000e0000 */
[----:B------:R-:W-:Y:S01]  /*6470*/  UIADD3 UR18, UR4, 0x286, URZ ;  /* 0x0000028604127890 */ /* 0x000fe2000fffe03f */
[----:B------:R-:W-:Y:S01]  /*6480*/  R2UR UR7, R15 ;  /* 0x000000000f0772ca */ /* 0x000fe200000e0000 */
[----:B------:R-:W-:Y:S01]  /*6490*/  UMOV UR58, UR4 ;  /* 0x00000004003a7c82 */ /* 0x000fe20008000000 */
[----:B------:R-:W-:Y:S01]  /*64a0*/  R2UR UR14, R12 ;  /* 0x000000000c0e72ca */ /* 0x000fe200000e0000 */
[----:B------:R-:W-:Y:S01]  /*64b0*/  UMOV UR19, 0x40000040 ;  /* 0x4000004000137882 */ /* 0x000fe20000000000 */
[----:B------:R-:W-:Y:S01]  /*64c0*/  R2UR UR15, R13 ;  /* 0x000000000d0f72ca */ /* 0x000fe200000e0000 */
[----:B------:R-:W-:Y:S01]  /*64d0*/  UIADD3 UR22, UR4, 0x500, URZ ;  /* 0x0000050004167890 */ /* 0x000fe2000fffe03f */
[-C--:B------:R-:W-:Y:S01]  /*64e0*/  FMUL.FTZ R24, R24, R0.reuse ;  /* 0x0000000018187220 */ /* 0x080fe20000410000 */
[----:B------:R-:W-:Y:S01]  /*64f0*/  UMOV UR56, UR10 ;  /* 0x0000000a00387c82 */ /* 0x000fe20008000000 */
[----:B------:R-:W-:Y:S01]  /*6500*/  UMOV UR57, UR11 ;  /* 0x0000000b00397c82 */ /* 0x000fe20008000000 */
[----:B------:R-:W-:Y:S01]  /*6510*/  UMOV UR23, 0x40000040 ;  /* 0x4000004000177882 */ /* 0x000fe20000000000 */
[----:B------:R-:W-:Y:S01]  /*6520*/  HGMMA.64x16x16.F32.BF16 R184, gdesc[UR56], RZ, !UPT, gsb0 ;  /* 0x0020000038b879f0 */ /* 0x000fe2000c0018ff */
[----:B------:R-:W-:Y:S01]  /*6530*/  UIADD3 UR58, UR4, 0x80, URZ ;  /* 0x00000080043a7890 */ /* 0x000fe2000fffe03f */
[-C--:B------:R-:W-:Y:S01]  /*6540*/  FMUL.FTZ R25, R25, R0.reuse ;  /* 0x0000000019197220 */ /* 0x080fe20000410000 */
[----:B------:R-:W-:Y:S01]  /*6550*/  UMOV UR59, 0x40000040 ;  /* 0x40000040003b7882 */ /* 0x000fe20000000000 */
[----:B------:R-:W-:Y:S01]  /*6560*/  UMOV UR56, UR10 ;  /* 0x0000000a00387c82 */ /* 0x000fe20008000000 */
[----:B------:R-:W-:Y:S01]  /*6570*/  UMOV UR57, UR11 ;  /* 0x0000000b00397c82 */ /* 0x000fe20008000000 */
        /* <DEDUP_REMOVED lines=56> */
[----:B------:R-:W-:Y:S01]  /*6900*/  UMOV UR59, 0x40000040 ;  /* 0x40000040003b7882 */ /* 0x000fe20000000000 */
[----:B------:R-:W-:Y:S01]  /*6910*/  UMOV UR56, UR10 ;  /* 0x0000000a00387c82 */ /* 0x000fe20008000000 */
[----:B------:R-:W-:Y:S01]  /*6920*/  UMOV UR57, UR11 ;  /* 0x0000000b00397c82 */ /* 0x000fe20008000000 */
        /* <DEDUP_REMOVED lines=97> */
[----:B------:R-:W-:Y:S01]  /*6f40*/  UMOV UR59, 0x40000040 ;  /* 0x40000040003b7882 */ /* 0x000fe20000000000 */
[----:B------:R-:W-:Y:S01]  /*6f50*/  UMOV UR56, UR10 ;  /* 0x0000000a00387c82 */ /* 0x000fe20008000000 */
[----:B------:R-:W-:Y:S01]  /*6f60*/  UMOV UR57, UR11 ;  /* 0x0000000b00397c82 */ /* 0x000fe20008000000 */
[----:B------:R-:W-:Y:S02]  /*6f70*/  R2UR UR10, R10 ;  /* 0x000000000a0a72ca */ /* 0x000fe400000e0000 */
[----:B------:R-:W-:Y:S01]  /*6f80*/  R2UR UR11, R11 ;  /* 0x000000000b0b72ca */ /* 0x000fe200000e0000 */
[----:B------:R-:W-:Y:S02]  /*6f90*/  WARPGROUP.DEPBAR.LE gsb0, 0x0 ;  /* 0x00008000000079c5 */ /* 0x000fe40000010000 */
[----:B------:R-:W-:-:S06]  /*6fa0*/  WARPGROUP.ARRIVE ;  /* 0x00000000000079c5 */ /* 0x000fcc0000000000 */
[----:B------:R-:W-:Y:S01]  /*6fb0*/  HGMMA.64x16x16.F32.BF16 R152, gdesc[UR56], RZ, !UPT, gsb0 ;  /* 0x00200000389879f0 */ /* 0x000fe2000c0018ff */
[----:B------:R-:W-:Y:S01]  /*6fc0*/  UIADD3 UR58, UR4, 0x2, URZ ;  /* 0x00000002043a7890 */ /* 0x000fe2000fffe03f */
[----:B------:R-:W-:Y:S01]  /*6fd0*/  UMOV UR59, 0x40000040 ;  /* 0x40000040003b7882 */ /* 0x000fe20000000000 */
[----:B------:R-:W-:Y:S01]  /*6fe0*/  UMOV UR56, UR6 ;  /* 0x0000000600387c82 */ /* 0x000fe20008000000 */
[----:B------:R-:W-:Y:S01]  /*6ff0*/  UMOV UR57, UR7 ;  /* 0x0000000700397c82 */ /* 0x000fe20008000000 */
[----:B------:R-:W-:Y:S02]  /*7000*/  WARPGROUP.DEPBAR.LE gsb0, 0x0 ;  /* 0x00008000000079c5 */ /* 0x000fe40000010000 */
[----:B------:R-:W-:-:S06]  /*7010*/  WARPGROUP.ARRIVE ;  /* 0x00000000000079c5 */ /* 0x000fcc0000000000 */
[----:B------:R-:W-:Y:S01]  /*7020*/  HGMMA.64x16x16.F32.BF16 R184, gdesc[UR56], R184, gsb0 ;  /* 0x0020000038b879f0 */ /* 0x000fe200080018b8 */
        /* <DEDUP_REMOVED lines=62> */
[----:B------:R-:W-:Y:S01]  /*7410*/  UIADD3 UR14, UR4, 0x284, URZ ;  /* 0x00000284040e7890 */ /* 0x000fe2000fffe03f */
[----:B------:R-:W-:Y:S01]  /*7420*/  UMOV UR15, 0x40000040 ;  /* 0x40000040000f7882 */ /* 0x000fe20000000000 */
        /* <DEDUP_REMOVED lines=345> */
.L_x_1959:
[----:B------:R-:W-:Y:S01]  /*89c0*/  ULEA UR5, UR41, UR60, 0x3 ;  /* 0x0000003c29057291 */ /* 0x000fe2000f8e183f */
[----:B------:R-:W-:-:S05]  /*89d0*/  IMAD.U32 R0, RZ, RZ, UR61 ;  /* 0x0000003dff007e24 */ /* 0x000fca000f8e00ff */
[----:B------:R-:W-:-:S04]  /*89e0*/  SHF.L.U32 R0, R0, 0x1f, RZ ;  /* 0x0000001f00007819 */ /* 0x000fc800000006ff */
[----:B------:R3:W4:Y:S01]  /*89f0*/  SYNCS.PHASECHK.TRANS64.TRYWAIT P2, [UR5+0x38850], R0 ;  /* 0x03885000ff0075a7 */ /* 0x0007220008040145 */
[----:B------:R-:W-:Y:S05]  /*8a00*/  @!P0 BRA `(.L_x_1960) ;  /* 0x0000000000048947 */ /* 0x000fea0003800000 */
[----:B------:R-:W-:Y:S01]  /*8a10*/  BPT.TRAP 0x1 ;  /* 0x000000040000795c */ /* 0x000fe20000300000 */
.L_x_1960:
[----:B----4-:R-:W-:Y:S05]  /*8a20*/  @P2 BRA `(.L_x_1961) ;  /* 0x0000000000082947 */ /* 0x010fea0003800000 */
[----:B------:R-:W4:Y:S02]  /*8a30*/  SYNCS.PHASECHK.TRANS64.TRYWAIT P2, [UR5+0x38850], R0 ;  /* 0x03885000ff0075a7 */ /* 0x000f240008040145 */
[----:B----4-:R-:W-:Y:S05]  /*8a40*/  @!P2 BRA `(.L_x_1962) ;  /* 0x000000bc0018a947 */ /* 0x010fea0003800000 */
.L_x_1961:
[----:B------:R-:W-:Y:S01]  /*8a50*/  UIADD3 UR4, UR60, 0x400, URZ ;  /* 0x000004003c047890 */ /* 0x000fe2000fffe03f */
[----:B------:R-:W-:Y:S01]  /*8a60*/  WARPGROUP.ARRIVE ;  /* 0x00000000000079c5 */ /* 0x000fe20000000000 */
[----:B------:R-:W-:Y:S01]  /*8a70*/  UMOV UR7, 0x40000040 ;  /* 0x4000004000077882 */ /* 0x000fe20000000000 */
[----:B------:R-:W-:Y:S01]  /*8a80*/  UMOV UR11, 0x40000040 ;  /* 0x40000040000b7882 */ /* 0x000fe20000000000 */
[----:B------:R-:W-:Y:S01]  /*8a90*/  USHF.R.U32.HI UR4, URZ, 0x4, UR4 ;  /* 0x000000043f047899 */ /* 0x000fe20008011604 */
[----:B------:R-:W-:Y:S02]  /*8aa0*/  R2UR UR15, R225 ;  /* 0x00000000e10f72ca */ /* 0x000fe400000e0000 */
[----:B------:R-:W-:Y:S01]  /*8ab0*/  R2UR UR14, R227 ;  /* 0x00000000e30e72ca */ /* 0x000fe200000e0000 */
[----:B------:R-:W-:Y:S01]  /*8ac0*/  ULOP3.LUT UR4, UR4, 0x3fff, URZ, 0xc0, !UPT ;  /* 0x00003fff04047892 */ /* 0x000fe2000f8ec03f */
[----:B------:R-:W-:-:S03]  /*8ad0*/  R2UR UR61, R16 ;  /* 0x00000000103d72ca */ /* 0x000fc600000e0000 */
[----:B------:R-:W-:-:S04]  /*8ae0*/  ULOP3.LUT UR4, UR4, 0x2800000, URZ, 0xfc, !UPT ;  /* 0x0280000004047892 */ /* 0x000fc8000f8efc3f */
[----:B------:R-:W-:Y:S02]  /*8af0*/  UIMAD UR6, UR41, 0xa00, UR4 ;  /* 0x00000a00290678a4 */ /* 0x000fe4000f8e0204 */
[----:B------:R-:W-:Y:S02]  /*8b00*/  UISETP.NE.U32.AND UP0, UPT, UR15, URZ, UPT ;  /* 0x0000003f0f00728c */ /* 0x000fe4000bf05070 */
[----:B------:R-:W-:Y:S02]  /*8b10*/  UIADD3 UR10, UR6, 0x80, URZ ;  /* 0x00000080060a7890 */ /* 0x000fe4000fffe03f */
[----:B------:R-:W-:Y:S02]  /*8b20*/  UIMAD UR4, UR45, -0x50, UR42 ;  /* 0xffffffb02d0478a4 */ /* 0x000fe4000f8e022a */
[----:B------:R-:W-:-:S07]  /*8b30*/  UISETP.NE.AND.EX UP0, UPT, UR14, URZ, UPT, UP0 ;  /* 0x0000003f0e00728c */ /* 0x000fce000bf05300 */
[----:B------:R-:W-:Y:S01]  /*8b40*/  HGMMA.64x256x16.F32.BF16 R24, R208, gdesc[UR4].tnspB, R24, gsb0 ;  /* 0x43e00004d0187df0 */ /* 0x000fe20008001818 */
[----:B------:R-:W-:Y:S01]  /*8b50*/  UIADD3 UR4, UR4, 0x1, URZ ;  /* 0x0000000104047890 */ /* 0x000fe2000fffe03f */
[----:B------:R-:W-:Y:S01]  /*8b60*/  ULDC UR14, c[0x0][0x404] ;  /* 0x00010100000e7ab9 */ /* 0x000fe20000000800 */
[----:B------:R-:W-:Y:S01]  /*8b70*/  UMOV UR41, UR46 ;  /* 0x0000002e00297c82 */ /* 0x000fe20008000000 */
[----:B------:R-:W-:Y:S01]  /*8b80*/  USEL UR7, UR14, 0x1, UP0 ;  /* 0x000000010e077887 */ /* 0x000fe20008000000 */
[----:B------:R-:W-:-:S13]  /*8b90*/  R2UR UR14, R226 ;  /* 0x00000000e20e72ca */ /* 0x000fda00000e0000 */
[----:B------:R-:W-:Y:S02]  /*8ba0*/  UISETP.GT.AND UP0, UPT, UR45, UR14, UPT ;  /* 0x0000000e2d00728c */ /* 0x000fe4000bf04270 */
[----:B------:R-:W-:Y:S01]  /*8bb0*/  UIADD3 UR45, UR45, -0x1, URZ ;  /* 0xffffffff2d2d7890 */ /* 0x000fe2000fffe03f */
        /* <DEDUP_REMOVED lines=9> */
[----:B------:R-:W-:Y:S01]  /*8c50*/  ULDC UR10, c[0x0][0x2e0] ;  /* 0x0000b800000a7ab9 */ /* 0x000fe20000000800 */
[----:B------:R-:W-:Y:S01]  /*8c60*/  UMOV UR11, 0x40000040 ;  /* 0x40000040000b7882 */ /* 0x000fe20000000000 */
[----:B------:R-:W-:Y:S02]  /*8c70*/  UIMAD UR7, UR7, UR10, UR4 ;  /* 0x0000000a070772a4 */ /* 0x000fe4000f8e0204 */
[----:B------:R-:W-:Y:S01]  /*8c80*/  UIADD3 UR10, UR6, 0x180, URZ ;  /* 0x00000180060a7890 */ /* 0x000fe2000fffe03f */
[----:B------:R-:W-:Y:S01]  /*8c90*/  ULDC UR4, c[0x0][0x9d8] ;  /* 0x0002760000047ab9 */ /* 0x000fe20000000800 */
[----:B------:R-:W-:Y:S01]  /*8ca0*/  UIADD3 UR6, UR6, 0x200, URZ ;  /* 0x0000020006067890 */ /* 0x000fe2000fffe03f */
[----:B------:R-:W-:Y:S01]  /*8cb0*/  FMUL.FTZ R2, R187, UR4 ;  /* 0x00000004bb027c20 */ /* 0x000fe20008410000 */
[----:B------:R-:W-:Y:S01]  /*8cc0*/  FMUL.FTZ R187, R189, UR4 ;  /* 0x00000004bdbb7c20 */ /* 0x000fe20008410000 */
[----:B-1-3--:R-:W-:Y:S01]  /*8cd0*/  FMUL.FTZ R0, R186, UR4 ;  /* 0x00000004ba007c20 */ /* 0x00afe20008410000 */
[----:B------:R-:W1:Y:S01]  /*8ce0*/  LDC R189, c[0x0][0x288] ;  /* 0x0000a200ffbd7b82 */ /* 0x000e620000000800 */
[----:B--2---:R-:W-:Y:S01]  /*8cf0*/  FMUL.FTZ R4, R184, UR4 ;  /* 0x00000004b8047c20 */ /* 0x004fe20008410000 */
        /* <DEDUP_REMOVED lines=14> */
[----:B------:R-:W3:Y:S01]  /*8de0*/  MUFU.TANH R185, R185 ;  /* 0x000000b900b97308 */ /* 0x000ee20000002400 */
[----:B------:R-:W-:Y:S01]  /*8df0*/  FMUL.FTZ R179, R183, UR4 ;  /* 0x00000004b7b37c20 */ /* 0x000fe20008410000 */
[----:B------:R-:W-:Y:S01]  /*8e00*/  FMUL.FTZ R183, R172, UR4 ;  /* 0x00000004acb77c20 */ /* 0x000fe20008410000 */
[----:B------:R-:W-:Y:S01]  /*8e10*/  FMUL.FTZ R172, R160, UR4 ;  /* 0x00000004a0ac7c20 */ /* 0x000fe20008410000 */
[----:B------:R-:W-:Y:S01]  /*8e20*/  FMUL.FTZ R174, R174, UR4 ;  /* 0x00000004aeae7c20 */ /* 0x000fe20008410000 */
[----:B------:R-:W-:Y:S01]  /*8e30*/  FMUL.FTZ R175, R175, UR4 ;  /* 0x00000004afaf7c20 */ /* 0x000fe20008410000 */
[----:B------:R-:W-:Y:S01]  /*8e40*/  FMUL.FTZ R162, R162, UR4 ;  /* 0x00000004a2a27c20 */ /* 0x000fe20008410000 */
[----:B------:R-:W-:Y:S01]  /*8e50*/  FMUL.FTZ R163, R163, UR4 ;  /* 0x00000004a3a37c20 */ /* 0x000fe20008410000 */
[----:B-1----:R-:W-:Y:S01]  /*8e60*/  IADD3 R169, -R189, UR7, RZ ;  /* 0x00000007bda97c10 */ /* 0x002fe2000fffe1ff */
[----:B------:R-:W1:Y:S01]  /*8e70*/  MUFU.TANH R186, R186 ;  /* 0x000000ba00ba7308 */ /* 0x000e620000002400 */
[----:B------:R-:W-:Y:S01]  /*8e80*/  FMUL.FTZ R166, R166, UR4 ;  /* 0x00000004a6a67c20 */ /* 0x000fe20008410000 */
[----:B------:R-:W-:Y:S01]  /*8e90*/  FMUL.FTZ R167, R167, UR4 ;  /* 0x00000004a7a77c20 */ /* 0x000fe20008410000 */
[----:B------:R-:W-:Y:S01]  /*8ea0*/  FMUL.FTZ R154, R154, UR4 ;  /* 0x000000049a9a7c20 */ /* 0x000fe20008410000 */
[----:B------:R-:W-:-:S02]  /*8eb0*/  IMAD R168, R214, -0x2, R169 ;  /* 0xfffffffed6a87824 */ /* 0x000fc400078e02a9 */
[----:B------:R-:W-:Y:S01]  /*8ec0*/  FMUL.FTZ R155, R155, UR4 ;  /* 0x000000049b9b7c20 */ /* 0x000fe20008410000 */
[----:B------:R-:W-:Y:S01]  /*8ed0*/  FMUL.FTZ R158, R158, UR4 ;  /* 0x000000049e9e7c20 */ /* 0x000fe20008410000 */
[----:B------:R-:W-:Y:S01]  /*8ee0*/  UMOV UR7, 0x40000040 ;  /* 0x4000004000077882 */ /* 0x000fe20000000000 */
[----:B------:R-:W4:Y:S01]  /*8ef0*/  MUFU.TANH R187, R187 ;  /* 0x000000bb00bb7308 */ /* 0x000f220000002400 */
[----:B------:R-:W-:-:S04]  /*8f00*/  IADD3 R189, R215, R168, RZ ;  /* 0x000000a8d7bd7210 */ /* 0x000fc80007ffe0ff */
[C---:B------:R-:W-:Y:S02]  /*8f10*/  ISETP.GT.AND P2, PT, R189.reuse, RZ, PT ;  /* 0x000000ffbd00720c */ /* 0x040fe40003f44270 */
[C---:B------:R-:W-:Y:S01]  /*8f20*/  ISETP.GT.AND P3, PT, R189.reuse, 0x1, PT ;  /* 0x00000001bd00780c */ /* 0x040fe20003f64270 */
[----:B------:R-:W5:Y:S01]  /*8f30*/  MUFU.TANH R188, R188 ;  /* 0x000000bc00bc7308 */ /* 0x000f620000002400 */
[----:B--2---:R-:W-:Y:S02]  /*8f40*/  FSEL R160, R4, -INF , P2 ;  /* 0xff80000004a07808 */ /* 0x004fe40001000000 */
[----:B------:R-:W-:Y:S02]  /*8f50*/  ISETP.GT.AND P2, PT, R189, 0x8, PT ;  /* 0x00000008bd00780c */ /* 0x000fe40003f44270 */
[----:B---3--:R-:W-:Y:S01]  /*8f60*/  FSEL R168, R185, -INF , P3 ;  /* 0xff800000b9a87808 */ /* 0x008fe20001800000 */
[----:B------:R-:W-:Y:S01]  /*8f70*/  FMUL.FTZ R185, R161, UR4 ;  /* 0x00000004a1b97c20 */ /* 0x000fe20008410000 */
[----:B------:R-:W-:Y:S01]  /*8f80*/  FMNMX.FTZ R169, R160, R21, !PT ;  /* 0x00000015a0a97209 */ /* 0x000fe20007810000 */
[----:B------:R-:W-:Y:S01]  /*8f90*/  MUFU.TANH R190, R190 ;  /* 0x000000be00be7308 */ /* 0x000fe20000002400 */
[----:B-1----:R-:W-:-:S02]  /*8fa0*/  FSEL R161, R186, -INF , P2 ;  /* 0xff800000baa17808 */ /* 0x002fc40001000000 */
[C---:B------:R-:W-:Y:S02]  /*8fb0*/  ISETP.GT.AND P3, PT, R189.reuse, 0x9, PT ;  /* 0x00000009bd00780c */ /* 0x040fe40003f64270 */
[----:B------:R-:W-:Y:S02]  /*8fc0*/  FMNMX.FTZ R186, R168, R169, !PT ;  /* 0x000000a9a8ba7209 */ /* 0x000fe40007810000 */
[----:B------:R-:W-:Y:S01]  /*8fd0*/  ISETP.GT.AND P2, PT, R189, 0x10, PT ;  /* 0x00000010bd00780c */ /* 0x000fe20003f44270 */
[----:B------:R-:W1:Y:S01]  /*8fe0*/  MUFU.TANH R191, R191 ;  /* 0x000000bf00bf7308 */ /* 0x000e620000002400 */
[----:B----4-:R-:W-:Y:S01]  /*8ff0*/  FSEL R169, R187, -INF , P3 ;  /* 0xff800000bba97808 */ /* 0x010fe20001800000 */
[----:B------:R-:W-:Y:S01]  /*9000*/  FMUL.FTZ R187, R165, UR4 ;  /* 0x00000004a5bb7c20 */ /* 0x000fe20008410000 */
[----:B------:R-:W-:-:S05]  /*9010*/  ISETP.GT.AND P3, PT, R189, 0x11, PT ;  /* 0x00000011bd00780c */ /* 0x000fca0003f64270 */
[----:B------:R-:W2:Y:S08]  /*9020*/  MUFU.TANH R180, R180 ;  /* 0x000000b400b47308 */ /* 0x000eb00000002400 */
[----:B------:R-:W3:Y:S08]  /*9030*/  MUFU.TANH R181, R181 ;  /* 0x000000b500b57308 */ /* 0x000ef00000002400 */
[----:B------:R5:W-:Y:S08]  /*9040*/  MUFU.TANH R4, R172 ;  /* 0x000000ac00047308 */ /* 0x000bf00000002400 */
[----:B------:R-:W4:Y:S01]  /*9050*/  MUFU.TANH R182, R182 ;  /* 0x000000b600b67308 */ /* 0x000f220000002400 */
[----:B-----5:R-:W-:-:S02]  /*9060*/  FSEL R172, R188, -INF , P2 ;  /* 0xff800000bcac7808 */ /* 0x020fc40001000000 */
[----:B------:R-:W-:-:S04]  /*9070*/  ISETP.GT.AND P2, PT, R189, 0x18, PT ;  /* 0x00000018bd00780c */ /* 0x000fc80003f44270 */
[----:B-1----:R-:W-:Y:S01]  /*9080*/  FSEL R165, R191, -INF , P2 ;  /* 0xff800000bfa57808 */ /* 0x002fe20001000000 */
[----:B------:R-:W1:Y:S01]  /*9090*/  MUFU.TANH R183, R183 ;  /* 0x000000b700b77308 */ /* 0x000e620000002400 */
[----:B------:R-:W-:-:S07]  /*90a0*/  ISETP.GT.AND P2, PT, R189, 0x20, PT ;  /* 0x00000020bd00780c */ /* 0x000fce0003f44270 */
        /* <DEDUP_REMOVED lines=21> */
[----:B------:R-:W-:Y:S01]  /*9200*/  FMNMX.FTZ R202, R161, R186, !PT ;  /* 0x000000baa1ca7209 */ /* 0x000fe20007810000 */
[----:B------:R-:W-:Y:S01]  /*9210*/  FMUL.FTZ R200, R173, UR4 ;  /* 0x00000004adc87c20 */ /* 0x000fe20008410000 */
[----:B------:R-:W-:Y:S01]  /*9220*/  FMUL.FTZ R186, R164, UR4 ;  /* 0x00000004a4ba7c20 */ /* 0x000fe20008410000 */
[----:B------:R-:W-:Y:S01]  /*9230*/  FSEL R164, R190, -INF , P3 ;  /* 0xff800000bea47808 */ /* 0x000fe20001800000 */
[----:B------:R-:W-:Y:S01]  /*9240*/  FMUL.FTZ R190, R153, UR4 ;  /* 0x0000000499be7c20 */ /* 0x000fe20008410000 */
[----:B------:R-:W-:Y:S01]  /*9250*/  HGMMA.64x256x16.F32.BF16 R24, R196, gdesc[UR8].tnspB, R24, gsb0 ;  /* 0x43e00008c4187df0 */ /* 0x000fe20008001818 */
[----:B------:R-:W-:Y:S01]  /*9260*/  FMNMX.FTZ R173, R169, R202, !PT ;  /* 0x000000caa9ad7209 */ /* 0x000fe20007810000 */
[----:B------:R-:W5:Y:S01]  /*9270*/  MUFU.TANH R200, R200 ;  /* 0x000000c800c87308 */ /* 0x000f620000002400 */
[----:B------:R-:W-:Y:S02]  /*9280*/  ISETP.GT.AND P3, PT, R189, 0x19, PT ;  /* 0x00000019bd00780c */ /* 0x000fe40003f64270 */
[----:B------:R-:W-:-:S04]  /*9290*/  FMNMX.FTZ R173, R172, R173, !PT ;  /* 0x000000adacad7209 */ /* 0x000fc80007810000 */
[----:B------:R-:W-:Y:S01]  /*92a0*/  FMNMX.FTZ R188, R164, R173, !PT ;  /* 0x000000ada4bc7209 */ /* 0x000fe20007810000 */
[----:B------:R-:W5:Y:S01]  /*92b0*/  MUFU.TANH R186, R186 ;  /* 0x000000ba00ba7308 */ /* 0x000f620000002400 */
[----:B--2---:R-:W-:Y:S02]  /*92c0*/  FSEL R173, R180, -INF , P3 ;  /* 0xff800000b4ad7808 */ /* 0x004fe40001800000 */
[----:B------:R-:W-:Y:S01]  /*92d0*/  FMNMX.FTZ R180, R165, R188, !PT ;  /* 0x000000bca5b47209 */ /* 0x000fe20007810000 */
[----:B------:R-:W-:Y:S01]  /*92e0*/  FMUL.FTZ R188, R152, UR4 ;  /* 0x0000000498bc7c20 */ /* 0x000fe20008410000 */
[----:B---3--:R-:W-:Y:S02]  /*92f0*/  FSEL R152, R181, -INF , P2 ;  /* 0xff800000b5987808 */ /* 0x008fe40001000000 */
[----:B------:R-:W-:Y:S01]  /*9300*/  ISETP.GT.AND P3, PT, R189, 0x21, PT ;  /* 0x00000021bd00780c */ /* 0x000fe20003f64270 */
[----:B------:R-:W-:Y:S01]  /*9310*/  MUFU.TANH R190, R190 ;  /* 0x000000be00be7308 */ /* 0x000fe20000002400 */
[----:B------:R-:W-:-:S02]  /*9320*/  FMNMX.FTZ R181, R173, R180, !PT ;  /* 0x000000b4adb57209 */ /* 0x000fc40007810000 */
[C---:B------:R-:W-:Y:S02]  /*9330*/  ISETP.GT.AND P2, PT, R189.reuse, 0x28, PT ;  /* 0x00000028bd00780c */ /* 0x040fe40003f44270 */
[----:B----4-:R-:W-:Y:S02]  /*9340*/  FSEL R180, R182, -INF , P3 ;  /* 0xff800000b6b47808 */ /* 0x010fe40001800000 */
[----:B------:R-:W-:Y:S01]  /*9350*/  FMNMX.FTZ R191, R152, R181, !PT ;  /* 0x000000b598bf7209 */ /* 0x000fe20007810000 */
[----:B------:R-:W2:Y:S01]  /*9360*/  MUFU.TANH R188, R188 ;  /* 0x000000bc00bc7308 */ /* 0x000ea20000002400 */
[----:B------:R-:W-:Y:S02]  /*9370*/  ISETP.GT.AND P3, PT, R189, 0x29, PT ;  /* 0x00000029bd00780c */ /* 0x000fe40003f64270 */
[----:B-1----:R-:W-:Y:S02]  /*9380*/  FSEL R181, R183, -INF , P2 ;  /* 0xff800000b7b57808 */ /* 0x002fe40001000000 */
[----:B------:R-:W-:Y:S01]  /*9390*/  FMNMX.FTZ R182, R180, R191, !PT ;  /* 0x000000bfb4b67209 */ /* 0x000fe20007810000 */
[----:B------:R-:W-:Y:S01]  /*93a0*/  FMUL.FTZ R191, R156, UR4 ;  /* 0x000000049cbf7c20 */ /* 0x000fe20008410000 */
[----:B------:R-:W-:-:S02]  /*93b0*/  ISETP.GT.AND P2, PT, R189, 0x30, PT ;  /* 0x00000030bd00780c */ /* 0x000fc40003f44270 */
[----:B-----5:R-:W-:Y:S02]  /*93c0*/  FSEL R153, R200, -INF , P3 ;  /* 0xff800000c8997808 */ /* 0x020fe40001800000 */
[----:B------:R-:W-:Y:S01]  /*93d0*/  FMNMX.FTZ R182, R181, R182, !PT ;  /* 0x000000b6b5b67209 */ /* 0x000fe20007810000 */
[----:B------:R-:W1:Y:S01]  /*93e0*/  MUFU.TANH R191, R191 ;  /* 0x000000bf00bf7308 */ /* 0x000e620000002400 */
[----:B------:R-:W-:Y:S02]  /*93f0*/  ISETP.GT.AND P3, PT, R189, 0x31, PT ;  /* 0x00000031bd00780c */ /* 0x000fe40003f64270 */
[----:B------:R-:W-:Y:S01]  /*9400*/  FSEL R156, R4, -INF , P2 ;  /* 0xff800000049c7808 */ /* 0x000fe20001000000 */
[----:B------:R-:W-:Y:S01]  /*9410*/  FMUL.FTZ R4, R157, UR4 ;  /* 0x000000049d047c20 */ /* 0x000fe20008410000 */
[----:B------:R-:W-:Y:S02]  /*9420*/  FMNMX.FTZ R183, R153, R182, !PT ;  /* 0x000000b699b77209 */ /* 0x000fe40007810000 */
[----:B------:R-:W-:-:S02]  /*9430*/  ISETP.GT.AND P2, PT, R189, 0x38, PT ;  /* 0x00000038bd00780c */ /* 0x000fc40003f44270 */
[----:B------:R-:W-:Y:S01]  /*9440*/  FSEL R182, R185, -INF , P3 ;  /* 0xff800000b9b67808 */ /* 0x000fe20001800000 */
[----:B------:R-:W3:Y:S01]  /*9450*/  MUFU.TANH R4, R4 ;  /* 0x0000000400047308 */ /* 0x000ee20000002400 */
[----:B------:R-:W-:Y:S02]  /*9460*/  FMNMX.FTZ R183, R156, R183, !PT ;  /* 0x000000b79cb77209 */ /* 0x000fe40007810000 */
[----:B------:R-:W-:Y:S02]  /*9470*/  FSEL R157, R186, -INF , P2 ;  /* 0xff800000ba9d7808 */ /* 0x000fe40001000000 */
[C---:B------:R-:W-:Y:S02]  /*9480*/  ISETP.GT.AND P3, PT, R189.reuse, 0x39, PT ;  /* 0x00000039bd00780c */ /* 0x040fe40003f64270 */
[----:B------:R-:W-:Y:S02]  /*9490*/  FMNMX.FTZ R186, R182, R183, !PT ;  /* 0x000000b7b6ba7209 */ /* 0x000fe40007810000 */
[----:B------:R-:W-:-:S02]  /*94a0*/  ISETP.GT.AND P2, PT, R189, 0x40, PT ;  /* 0x00000040bd00780c */ /* 0x000fc40003f44270 */
[----:B------:R-:W-:Y:S01]  /*94b0*/  FSEL R183, R187, -INF , P3 ;  /* 0xff800000bbb77808 */ /* 0x000fe20001800000 */
[----:B------:R-:W-:Y:S01]  /*94c0*/  FMUL.FTZ R187, R170, UR4 ;  /* 0x00000004aabb7c20 */ /* 0x000fe20008410000 */
[----:B------:R-:W-:Y:S02]  /*94d0*/  FMNMX.FTZ R186, R157, R186, !PT ;  /* 0x000000ba9dba7209 */ /* 0x000fe40007810000 */
[----:B------:R-:W-:Y:S02]  /*94e0*/  ISETP.GT.AND P3, PT, R189, 0x41, PT ;  /* 0x00000041bd00780c */ /* 0x000fe40003f64270 */
[----:B--2---:R-:W-:Y:S01]  /*94f0*/  FSEL R170, R188, -INF , P2 ;  /* 0xff800000bcaa7808 */ /* 0x004fe20001000000 */
[----:B------:R-:W-:Y:S01]  /*9500*/  FMUL.FTZ R188, R171, UR4 ;  /* 0x00000004abbc7c20 */ /* 0x000fe20008410000 */
[----:B------:R-:W-:Y:S01]  /*9510*/  FMNMX.FTZ R201, R183, R186, !PT ;  /* 0x000000bab7c97209 */ /* 0x000fe20007810000 */
[----:B------:R-:W2:Y:S01]  /*9520*/  MUFU.TANH R187, R187 ;  /* 0x000000bb00bb7308 */ /* 0x000ea20000002400 */
[----:B------:R-:W-:-:S02]  /*9530*/  ISETP.GT.AND P2, PT, R189, 0x48, PT ;  /* 0x00000048bd00780c */ /* 0x000fc40003f44270 */
[----:B------:R-:W-:Y:S02]  /*9540*/  FSEL R185, R190, -INF , P3 ;  /* 0xff800000beb97808 */ /* 0x000fe40001800000 */
[----:B------:R-:W-:Y:S02]  /*9550*/  FMNMX.FTZ R190, R170, R201, !PT ;  /* 0x000000c9aabe7209 */ /* 0x000fe40007810000 */
[C---:B------:R-:W-:Y:S01]  /*9560*/  ISETP.GT.AND P3, PT, R189.reuse, 0x49, PT ;  /* 0x00000049bd00780c */ /* 0x040fe20003f64270 */
[----:B------:R-:W-:Y:S01]  /*9570*/  VIADD R189, R189, 0x8 ;  /* 0x00000008bdbd7836 */ /* 0x000fe20000000000 */
[----:B-1----:R-:W-:Y:S01]  /*9580*/  FSEL R186, R191, -INF , P2 ;  /* 0xff800000bfba7808 */ /* 0x002fe20001000000 */
[----:B------:R-:W1:Y:S01]  /*9590*/  MUFU.TANH R188, R188 ;  /* 0x000000bc00bc7308 */ /* 0x000e620000002400 */
[----:B------:R-:W-:Y:S02]  /*95a0*/  FMNMX.FTZ R191, R185, R190, !PT ;  /* 0x000000beb9bf7209 */ /* 0x000fe40007810000 */
[----:B---3--:R-:W-:-:S02]  /*95b0*/  FSEL R171, R4, -INF , P3 ;  /* 0xff80000004ab7808 */ /* 0x008fc40001800000 */
[----:B------:R-:W-:Y:S02]  /*95c0*/  FMNMX.FTZ R4, R186, R191, !PT ;  /* 0x000000bfba047209 */ /* 0x000fe40007810000 */
[----:B------:R-:W-:Y:S02]  /*95d0*/  ISETP.GT.AND P2, PT, R189, RZ, PT ;  /* 0x000000ffbd00720c */ /* 0x000fe40003f44270 */
[----:B------:R-:W-:Y:S02]  /*95e0*/  FMNMX.FTZ R4, R171, R4, !PT ;  /* 0x00000004ab047209 */ /* 0x000fe40007810000 */
[C---:B------:R-:W-:Y:S02]  /*95f0*/  ISETP.GT.AND P3, PT, R189.reuse, 0x1, PT ;  /* 0x00000001bd00780c */ /* 0x040fe40003f64270 */
[----:B------:R-:W-:Y:S01]  /*9600*/  ISETP.GT.AND P4, PT, R189, 0x8, PT ;  /* 0x00000008bd00780c */ /* 0x000fe20003f84270 */
[----:B------:R-:W3:Y:S01]  /*9610*/  SHFL.BFLY PT, R191, R4, 0x2, 0x1f ;  /* 0x0c401f0004bf7f89 */ /* 0x000ee200000e0000 */
[----:B------:R-:W-:-:S02]  /*9620*/  FSEL R2, R2, -INF , P3 ;  /* 0xff80000002027808 */ /* 0x000fc40001800000 */
[C---:B------:R-:W-:Y:S02]  /*9630*/  ISETP.GT.AND P5, PT, R189.reuse, 0x9, PT ;  /* 0x00000009bd00780c */ /* 0x040fe40003fa4270 */
[C---:B------:R-:W-:Y:S02]  /*9640*/  ISETP.GT.AND P3, PT, R189.reuse, 0x10, PT ;  /* 0x00000010bd00780c */ /* 0x040fe40003f64270 */
[----:B------:R-:W-:Y:S02]  /*9650*/  FSEL R184, R184, -INF , P5 ;  /* 0xff800000b8b87808 */ /* 0x000fe40002800000 */
[----:B------:R-:W-:Y:S02]  /*9660*/  FSEL R176, R176, -INF , P3 ;  /* 0xff800000b0b07808 */ /* 0x000fe40001800000 */
[----:B------:R-:W-:-:S04]  /*9670*/  ISETP.GT.AND P3, PT, R189, 0x18, PT ;  /* 0x00000018bd00780c */ /* 0x000fc80003f64270 */
[----:B------:R-:W-:Y:S02]  /*9680*/  FSEL R178, R178, -INF , P3 ;  /* 0xff800000b2b27808 */ /* 0x000fe40001800000 */
[----:B------:R-:W-:-:S04]  /*9690*/  ISETP.GT.AND P3, PT, R189, 0x20, PT ;  /* 0x00000020bd00780c */ /* 0x000fc80003f64270 */
[----:B--2---:R-:W-:Y:S02]  /*96a0*/  FSEL R187, R187, -INF , P3 ;  /* 0xff800000bbbb7808 */ /* 0x004fe40001800000 */
[----:B------:R-:W-:Y:S02]  /*96b0*/  ISETP.GT.AND P3, PT, R189, 0x28, PT ;  /* 0x00000028bd00780c */ /* 0x000fe40003f64270 */
[----:B---3--:R-:W-:Y:S01]  /*96c0*/  FMNMX.FTZ R190, R4, R191, !PT ;  /* 0x000000bf04be7209 */ /* 0x008fe20007810000 */
[----:B------:R-:W-:Y:S01]  /*96d0*/  FMUL.FTZ R191, R159, UR4 ;  /* 0x000000049fbf7c20 */ /* 0x000fe20008410000 */
[----:B------:R-:W-:Y:S01]  /*96e0*/  FSEL R159, R0, -INF , P2 ;  /* 0xff800000009f7808 */ /* 0x000fe20001000000 */
[----:B------:R-:W-:Y:S01]  /*96f0*/  ULDC UR4, c[0x0][0x988] ;  /* 0x0002620000047ab9 */ /* 0x000fe20000000800 */
[----:B------:R-:W-:Y:S01]  /*9700*/  FSEL R174, R174, -INF , P3 ;  /* 0xff800000aeae7808 */ /* 0x000fe20001800000 */
[----:B------:R-:W2:Y:S01]  /*9710*/  SHFL.BFLY PT, R201, R190, 0x1, 0x1f ;  /* 0x0c201f00bec97f89 */ /* 0x000ea200000e0000 */
[----:B------:R-:W-:Y:S01]  /*9720*/  ISETP.GT.AND P3, PT, R189, 0x30, PT ;  /* 0x00000030bd00780c */ /* 0x000fe20003f64270 */
[----:B------:R-:W3:Y:S03]  /*9730*/  MUFU.TANH R191, R191 ;  /* 0x000000bf00bf7308 */ /* 0x000ee60000002400 */
[----:B------:R-:W-:-:S02]  /*9740*/  FSEL R162, R162, -INF , P3 ;  /* 0xff800000a2a27808 */ /* 0x000fc40001800000 */
[----:B------:R-:W-:-:S04]  /*9750*/  ISETP.GT.AND P3, PT, R189, 0x38, PT ;  /* 0x00000038bd00780c */ /* 0x000fc80003f64270 */
[----:B------:R-:W-:Y:S02]  /*9760*/  FSEL R166, R166, -INF , P3 ;  /* 0xff800000a6a67808 */ /* 0x000fe40001800000 */
[----:B------:R-:W-:-:S04]  /*9770*/  ISETP.GT.AND P3, PT, R189, 0x40, PT ;  /* 0x00000040bd00780c */ /* 0x000fc80003f64270 */
[----:B------:R-:W-:Y:S02]  /*9780*/  FSEL R154, R154, -INF , P3 ;  /* 0xff8000009a9a7808 */ /* 0x000fe40001800000 */
[----:B------:R-:W-:-:S04]  /*9790*/  ISETP.GT.AND P3, PT, R189, 0x48, PT ;  /* 0x00000048bd00780c */ /* 0x000fc80003f64270 */
[----:B------:R-:W-:Y:S02]  /*97a0*/  FSEL R158, R158, -INF , P3 ;  /* 0xff8000009e9e7808 */ /* 0x000fe40001800000 */
[----:B--2---:R-:W-:Y:S02]  /*97b0*/  FMNMX.FTZ R4, R190, R201, !PT ;  /* 0x000000c9be047209 */ /* 0x004fe40007810000 */
[----:B------:R-:W-:Y:S02]  /*97c0*/  FSEL R190, R3, -INF , P4 ;  /* 0xff80000003be7808 */ /* 0x000fe40002000000 */
[C---:B------:R-:W-:Y:S01]  /*97d0*/  FSETP.NEU.FTZ.AND P2, PT, R4.reuse, -INF , PT ;  /* 0xff8000000400780b */ /* 0x040fe20003f5d000 */
[----:B------:R-:W-:Y:S01]  /*97e0*/  FMUL.FTZ R0, R4, UR4 ;  /* 0x0000000404007c20 */ /* 0x000fe20008410000 */
[----:B------:R-:W-:-:S04]  /*97f0*/  ISETP.GT.AND P4, PT, R189, 0x11, PT ;  /* 0x00000011bd00780c */ /* 0x000fc80003f84270 */
[----:B------:R-:W-:-:S05]  /*9800*/  FSEL R0, R0, RZ, P2 ;  /* 0x000000ff00007208 */ /* 0x000fca0001000000 */
[--C-:B------:R-:W-:Y:S01]  /*9810*/  FFMA.FTZ R3, R160, UR4, -R0.reuse ;  /* 0x00000004a0037c23 */ /* 0x100fe20008010800 */
[----:B------:R-:W-:Y:S01]  /*9820*/  FSEL R160, R177, -INF , P4 ;  /* 0xff800000b1a07808 */ /* 0x000fe20002000000 */
[--C-:B------:R-:W-:Y:S01]  /*9830*/  FFMA.FTZ R208, R168, UR4, -R0.reuse ;  /* 0x00000004a8d07c23 */ /* 0x100fe20008010800 */
[----:B------:R-:W-:Y:S01]  /*9840*/  ISETP.GT.AND P4, PT, R189, 0x19, PT ;  /* 0x00000019bd00780c */ /* 0x000fe20003f84270 */
[----:B------:R-:W-:Y:S01]  /*9850*/  MUFU.EX2 R177, R3 ;  /* 0x0000000300b17308 */ /* 0x000fe20000000800 */
[--C-:B------:R-:W-:Y:S01]  /*9860*/  FFMA.FTZ R210, R161, UR4, -R0.reuse ;  /* 0x00000004a1d27c23 */ /* 0x100fe20008010800 */
[--C-:B------:R-:W-:Y:S01]  /*9870*/  FFMA.FTZ R161, R169, UR4, -R0.reuse ;  /* 0x00000004a9a17c23 */ /* 0x100fe20008010800 */
[----:B------:R-:W-:Y:S01]  /*9880*/  FSEL R179, R179, -INF , P4 ;  /* 0xff800000b3b37808 */ /* 0x000fe20002000000 */
[--C-:B------:R-:W-:Y:S01]  /*9890*/  FFMA.FTZ R169, R164, UR4, -R0.reuse ;  /* 0x00000004a4a97c23 */ /* 0x100fe20008010800 */
[----:B------:R-:W-:Y:S01]  /*98a0*/  ISETP.GT.AND P4, PT, R189, 0x21, PT ;  /* 0x00000021bd00780c */ /* 0x000fe20003f84270 */
[--C-:B------:R-:W-:Y:S01]  /*98b0*/  FFMA.FTZ R204, R172, UR4, -R0.reuse ;  /* 0x00000004accc7c23 */ /* 0x100fe20008010800 */
[--C-:B------:R-:W-:Y:S01]  /*98c0*/  FFMA.FTZ R200, R152, UR4, -R0.reuse ;  /* 0x0000000498c87c23 */ /* 0x100fe20008010800 */
[--C-:B------:R-:W-:Y:S01]  /*98d0*/  FFMA.FTZ R206, R165, UR4, -R0.reuse ;  /* 0x00000004a5ce7c23 */ /* 0x100fe20008010800 */
[----:B-1----:R-:W-:Y:S01]  /*98e0*/  FSEL R188, R188, -INF , P4 ;  /* 0xff800000bcbc7808 */ /* 0x002fe20002000000 */
[--C-:B------:R-:W-:Y:S01]  /*98f0*/  FFMA.FTZ R152, R170, UR4, -R0.reuse ;  /* 0x00000004aa987c23 */ /* 0x100fe20008010800 */
[----:B------:R-:W-:Y:S01]  /*9900*/  ISETP.GT.AND P4, PT, R189, 0x29, PT ;  /* 0x00000029bd00780c */ /* 0x000fe20003f84270 */
[--C-:B------:R-:W-:Y:S01]  /*9910*/  FFMA.FTZ R165, R173, UR4, -R0.reuse ;  /* 0x00000004ada57c23 */ /* 0x100fe20008010800 */
[--C-:B------:R-:W-:Y:S01]  /*9920*/  FFMA.FTZ R202, R181, UR4, -R0.reuse ;  /* 0x00000004b5ca7c23 */ /* 0x100fe20008010800 */
[--C-:B------:R-:W-:Y:S01]  /*9930*/  FFMA.FTZ R170, R171, UR4, -R0.reuse ;  /* 0x00000004abaa7c23 */ /* 0x100fe20008010800 */
[----:B------:R-:W-:Y:S01]  /*9940*/  FSEL R175, R175, -INF , P4 ;  /* 0xff800000afaf7808 */ /* 0x000fe20002000000 */
[--C-:B------:R-:W-:Y:S01]  /*9950*/  FFMA.FTZ R153, R153, UR4, -R0.reuse ;  /* 0x0000000499997c23 */ /* 0x100fe20008010800 */
[----:B------:R-:W-:Y:S01]  /*9960*/  ISETP.GT.AND P4, PT, R189, 0x31, PT ;  /* 0x00000031bd00780c */ /* 0x000fe20003f84270 */
[--C-:B------:R-:W-:Y:S01]  /*9970*/  FFMA.FTZ R173, R182, UR4, -R0.reuse ;  /* 0x00000004b6ad7c23 */ /* 0x100fe20008010800 */
[----:B------:R-:W-:Y:S01]  /*9980*/  FFMA.FTZ R181, R185, UR4, -R0 ;  /* 0x00000004b9b57c23 */ /* 0x000fe20008010800 */
[----:B------:R-:W-:Y:S01]  /*9990*/  MUFU.EX2 R208, R208 ;  /* 0x000000d000d07308 */ /* 0x000fe20000000800 */
[----:B------:R-:W-:-:S02]  /*99a0*/  FSEL R163, R163, -INF , P4 ;  /* 0xff800000a3a37808 */ /* 0x000fc40002000000 */
[----:B------:R-:W-:-:S04]  /*99b0*/  ISETP.GT.AND P4, PT, R189, 0x39, PT ;  /* 0x00000039bd00780c */ /* 0x000fc80003f84270 */
[----:B------:R-:W-:Y:S01]  /*99c0*/  FSEL R164, R167, -INF , P4 ;  /* 0xff800000a7a47808 */ /* 0x000fe20002000000 */
[----:B------:R-:W-:Y:S01]  /*99d0*/  MUFU.EX2 R210, R210 ;  /* 0x000000d200d27308 */ /* 0x000fe20000000800 */
[----:B------:R-:W-:-:S04]  /*99e0*/  ISETP.GT.AND P4, PT, R189, 0x41, PT ;  /* 0x00000041bd00780c */ /* 0x000fc80003f84270 */
[----:B------:R-:W-:Y:S02]  /*99f0*/  FSEL R155, R155, -INF , P4 ;  /* 0xff8000009b9b7808 */ /* 0x000fe40002000000 */
[----:B------:R-:W-:Y:S01]  /*9a00*/  ISETP.GT.AND P4, PT, R189, 0x49, PT ;  /* 0x00000049bd00780c */ /* 0x000fe20003f84270 */
[----:B------:R1:W-:Y:S03]  /*9a10*/  MUFU.EX2 R167, R169 ;  /* 0x000000a900a77308 */ /* 0x0003e60000000800 */
[----:B---3--:R-:W-:-:S05]  /*9a20*/  FSEL R191, R191, -INF , P4 ;  /* 0xff800000bfbf7808 */ /* 0x008fca0002000000 */
[----:B------:R-:W-:Y:S01]  /*9a30*/  MUFU.EX2 R161, R161 ;  /* 0x000000a100a17308 */ /* 0x000fe20000000800 */
[----:B-1----:R-:W-:-:S07]  /*9a40*/  FFMA.FTZ R169, R180, UR4, -R0 ;  /* 0x00000004b4a97c23 */ /* 0x002fce0008010800 */
        /* <DEDUP_REMOVED lines=8> */
[----:B------:R-:W-:Y:S01]  /*9ad0*/  FMNMX.FTZ R197, R159, R20, !PT ;  /* 0x000000149fc57209 */ /* 0x000fe20007810000 */
[----:B------:R-:W-:Y:S01]  /*9ae0*/  WARPGROUP.ARRIVE ;  /* 0x00000000000079c5 */ /* 0x000fe20000000000 */
[--C-:B------:R-:W-:Y:S01]  /*9af0*/  FFMA.FTZ R196, R156, UR4, -R0.reuse ;  /* 0x000000049cc47c23 */ /* 0x100fe20008010800 */
[--C-:B------:R-:W-:Y:S01]  /*9b00*/  FFMA.FTZ R198, R157, UR4, -R0.reuse ;  /* 0x000000049dc67c23 */ /* 0x100fe20008010800 */
[----:B------:R-:W-:Y:S01]  /*9b10*/  FMNMX.FTZ R197, R2, R197, !PT ;  /* 0x000000c502c57209 */ /* 0x000fe20007810000 */
[--C-:B------:R-:W-:Y:S01]  /*9b20*/  FFMA.FTZ R157, R183, UR4, -R0.reuse ;  /* 0x00000004b79d7c23 */ /* 0x100fe20008010800 */
[----:B------:R-:W-:Y:S01]  /*9b30*/  FFMA.FTZ R156, R186, UR4, -R0 ;  /* 0x00000004ba9c7c23 */ /* 0x000fe20008010800 */
[----:B------:R-:W-:Y:S01]  /*9b40*/  HGMMA.64x256x16.F32.BF16 R24, R192, gdesc[UR4].tnspB, R24, gsb0 ;  /* 0x43e00004c0187df0 */ /* 0x000fe20008001818 */
[----:B------:R-:W-:Y:S01]  /*9b50*/  FMNMX.FTZ R197, R190, R197, !PT ;  /* 0x000000c5bec57209 */ /* 0x000fe20007810000 */
[----:B------:R-:W-:Y:S03]  /*9b60*/  MUFU.EX2 R196, R196 ;  /* 0x000000c400c47308 */ /* 0x000fe60000000800 */
[----:B------:R-:W-:-:S04]  /*9b70*/  FMNMX.FTZ R197, R184, R197, !PT ;  /* 0x000000c5b8c57209 */ /* 0x000fc80007810000 */
        /* <DEDUP_REMOVED lines=18> */
[----:B------:R-:W-:-:S04]  /*9ca0*/  FMNMX.FTZ R168, R154, R3, !PT ;  /* 0x000000039aa87209 */ /* 0x000fc80007810000 */
[----:B------:R-:W-:-:S04]  /*9cb0*/  FMNMX.FTZ R3, R155, R168, !PT ;  /* 0x000000a89b037209 */ /* 0x000fc80007810000 */
[----:B------:R-:W-:-:S04]  /*9cc0*/  FMNMX.FTZ R168, R158, R3, !PT ;  /* 0x000000039ea87209 */ /* 0x000fc80007810000 */
[----:B------:R-:W-:-:S05]  /*9cd0*/  FMNMX.FTZ R168, R191, R168, !PT ;  /* 0x000000a8bfa87209 */ /* 0x000fca0007810000 */
[----:B------:R-:W1:Y:S02]  /*9ce0*/  SHFL.BFLY PT, R3, R168, 0x2, 0x1f ;  /* 0x0c401f00a8037f89 */ /* 0x000e6400000e0000 */
[----:B-1----:R-:W-:Y:S02]  /*9cf0*/  FMNMX.FTZ R172, R168, R3, !PT ;  /* 0x00000003a8ac7209 */ /* 0x002fe40007810000 */
[----:B------:R-:W-:-:S03]  /*9d00*/  FSEL R168, R4, RZ, P2 ;  /* 0x000000ff04a87208 */ /* 0x000fc60001000000 */
[----:B------:R-:W1:Y:S02]  /*9d10*/  SHFL.BFLY PT, R3, R172, 0x1, 0x1f ;  /* 0x0c201f00ac037f89 */ /* 0x000e6400000e0000 */
[----:B------:R-:W-:Y:S02]  /*9d20*/  FADD.FTZ R168, -R168, R21 ;  /* 0x00000015a8a87221 */ /* 0x000fe40000010100 */
[----:B------:R-:W-:Y:S02]  /*9d30*/  MUFU.EX2 R21, R170 ;  /* 0x000000aa00157308 */ /* 0x000fe40000000800 */
[----:B------:R-:W-:-:S06]  /*9d40*/  FMUL.FTZ R0, R168, UR4 ;  /* 0x00000004a8007c20 */ /* 0x000fcc0008410000 */
[----:B------:R-:W2:Y:S01]  /*9d50*/  MUFU.EX2 R0, R0 ;  /* 0x0000000000007308 */ /* 0x000ea20000000800 */
[----:B-1----:R-:W-:-:S04]  /*9d60*/  FMNMX.FTZ R3, R172, R3, !PT ;  /* 0x00000003ac037209 */ /* 0x002fc80007810000 */
[C---:B------:R-:W-:Y:S01]  /*9d70*/  FSETP.NEU.FTZ.AND P2, PT, R3.reuse, -INF , PT ;  /* 0xff8000000300780b */ /* 0x040fe20003f5d000 */
[----:B------:R-:W-:Y:S01]  /*9d80*/  FMUL.FTZ R171, R3, UR4 ;  /* 0x0000000403ab7c20 */ /* 0x000fe20008410000 */
[----:B--2---:R-:W-:-:S04]  /*9d90*/  FFMA.FTZ R17, R0, R17, R177 ;  /* 0x0000001100117223 */ /* 0x004fc800000100b1 */
[----:B------:R-:W-:Y:S01]  /*9da0*/  FSEL R171, R171, RZ, P2 ;  /* 0x000000ffabab7208 */ /* 0x000fe20001000000 */
[C---:B------:R-:W-:Y:S01]  /*9db0*/  FADD.FTZ R17, R208.reuse, R17 ;  /* 0x00000011d0117221 */ /* 0x040fe20000010000 */
[----:B------:R-:W-:-:S03]  /*9dc0*/  F2FP.BF16.F32.PACK_AB R208, R208, R177 ;  /* 0x000000b1d0d0723e */ /* 0x000fc600000010ff */
        /* <DEDUP_REMOVED lines=8> */
[----:B------:R-:W-:Y:S01]  /*9e50*/  FADD.FTZ R176, R210, R17 ;  /* 0x00000011d2b07221 */ /* 0x000fe20000010000 */
[--C-:B------:R-:W-:Y:S01]  /*9e60*/  FFMA.FTZ R203, R174, UR4, -R171.reuse ;  /* 0x00000004aecb7c23 */ /* 0x100fe200080108ab */
[----:B------:R-:W-:Y:S01]  /*9e70*/  FMUL.FTZ R159, R159, UR4 ;  /* 0x000000049f9f7c20 */ /* 0x000fe20008410000 */
[--C-:B------:R-:W-:Y:S01]  /*9e80*/  FFMA.FTZ R174, R175, UR4, -R171.reuse ;  /* 0x00000004afae7c23 */ /* 0x100fe200080108ab */
[----:B------:R-:W-:Y:S01]  /*9e90*/  FADD.FTZ R175, R161, R176 ;  /* 0x000000b0a1af7221 */ /* 0x000fe20000010000 */
[--C-:B------:R-:W-:Y:S01]  /*9ea0*/  FFMA.FTZ R160, R160, UR4, -R171.reuse ;  /* 0x00000004a0a07c23 */ /* 0x100fe200080108ab */
[----:B------:R-:W-:Y:S01]  /*9eb0*/  FFMA.FTZ R207, R178, UR4, -R171 ;  /* 0x00000004b2cf7c23 */ /* 0x000fe200080108ab */
[----:B------:R1:W2:Y:S01]  /*9ec0*/  MUFU.EX2 R2, R159 ;  /* 0x0000009f00027308 */ /* 0x0002a20000000800 */
[----:B------:R-:W-:Y:S01]  /*9ed0*/  FADD.FTZ R176, R204, R175 ;  /* 0x000000afccb07221 */ /* 0x000fe20000010000 */
[--C-:B------:R-:W-:Y:S01]  /*9ee0*/  FFMA.FTZ R172, R179, UR4, -R171.reuse ;  /* 0x00000004b3ac7c23 */ /* 0x100fe200080108ab */
[----:B------:R-:W-:Y:S01]  /*9ef0*/  MOV R17, UR47 ;  /* 0x0000002f00117c02 */ /* 0x000fe20008000f00 */
[--C-:B------:R-:W-:Y:S01]  /*9f00*/  FFMA.FTZ R201, R187, UR4, -R171.reuse ;  /* 0x00000004bbc97c23 */ /* 0x100fe200080108ab */
[--C-:B------:R-:W-:Y:S01]  /*9f10*/  FFMA.FTZ R188, R188, UR4, -R171.reuse ;  /* 0x00000004bcbc7c23 */ /* 0x100fe200080108ab */
[--C-:B------:R-:W-:Y:S01]  /*9f20*/  FFMA.FTZ R199, R166, UR4, -R171.reuse ;  /* 0x00000004a6c77c23 */ /* 0x100fe200080108ab */
[----:B------:R-:W-:Y:S01]  /*9f30*/  FFMA.FTZ R197, R162, UR4, -R171 ;  /* 0x00000004a2c57c23 */ /* 0x000fe200080108ab */
[----:B------:R-:W3:Y:S01]  /*9f40*/  MUFU.EX2 R168, R168 ;  /* 0x000000a800a87308 */ /* 0x000ee20000000800 */
[----:B-1----:R-:W-:Y:S01]  /*9f50*/  FADD.FTZ R159, R167, R176 ;  /* 0x000000b0a79f7221 */ /* 0x002fe20000010000 */
[----:B------:R-:W-:-:S02]  /*9f60*/  @!P1 VIADD R17, R17, 0x38840 ;  /* 0x0003884011119836 */ /* 0x000fc40000000000 */
[--C-:B------:R-:W-:Y:S01]  /*9f70*/  FFMA.FTZ R162, R163, UR4, -R171.reuse ;  /* 0x00000004a3a27c23 */ /* 0x100fe200080108ab */
[----:B------:R-:W-:Y:S01]  /*9f80*/  FFMA.FTZ R164, R164, UR4, -R171 ;  /* 0x00000004a4a47c23 */ /* 0x000fe200080108ab */
[----:B------:R-:W-:Y:S01]  /*9f90*/  FADD.FTZ R178, R206, R159 ;  /* 0x0000009fceb27221 */ /* 0x000fe20000010000 */
[----:B------:R-:W-:Y:S01]  /*9fa0*/  FFMA.FTZ R155, R155, UR4, -R171 ;  /* 0x000000049b9b7c23 */ /* 0x000fe200080108ab */
[----:B------:R-:W-:Y:S01]  /*9fb0*/  @!P1 PRMT R17, RZ, 0x654, R17 ;  /* 0x00000654ff119816 */ /* 0x000fe20000000011 */
[----:B------:R-:W1:Y:S01]  /*9fc0*/  MUFU.EX2 R211, R211 ;  /* 0x000000d300d37308 */ /* 0x000e620000000800 */
[----:B--2---:R-:W-:Y:S01]  /*9fd0*/  FFMA.FTZ R5, R2, R5, R209 ;  /* 0x0000000502057223 */ /* 0x004fe200000100d1 */
[----:B------:R-:W-:Y:S01]  /*9fe0*/  FFMA.FTZ R158, R158, UR4, -R171 ;  /* 0x000000049e9e7c23 */ /* 0x000fe200080108ab */
[----:B------:R-:W-:Y:S02]  /*9ff0*/  MOV R159, UR5 ;  /* 0x00000005009f7c02 */ /* 0x000fe40008000f00 */
[----:B------:R-:W-:-:S02]  /*a000*/  PLOP3.LUT P2, PT, PT, PT, UP0, 0x80, 0x0 ;  /* 0x000000000000781c */ /* 0x000fc40003f4f008 */
[----:B------:R-:W-:Y:S01]  /*a010*/  F2FP.BF16.F32.PACK_AB R210, R161, R210 ;  /* 0x000000d2a1d2723e */ /* 0x000fe200000010ff */
[----:B------:R-:W2:Y:S01]  /*a020*/  MUFU.EX2 R170, R170 ;  /* 0x000000aa00aa7308 */ /* 0x000ea20000000800 */
[C---:B---3--:R-:W-:Y:S01]  /*a030*/  FADD.FTZ R176, R168.reuse, R5 ;  /* 0x00000005a8b07221 */ /* 0x048fe20000010000 */
[----:B------:R-:W-:Y:S01]  /*a040*/  @!P1 VIADD R159, R159, 0x38860 ;  /* 0x000388609f9f9836 */ /* 0x000fe20000000000 */
[----:B------:R-:W-:Y:S02]  /*a050*/  F2FP.BF16.F32.PACK_AB R204, R167, R204 ;  /* 0x000000cca7cc723e */ /* 0x000fe400000010ff */
[----:B------:R-:W-:Y:S02]  /*a060*/  F2FP.BF16.F32.PACK_AB R206, R165, R206 ;  /* 0x000000cea5ce723e */ /* 0x000fe400000010ff */
[----:B------:R-:W-:Y:S01]  /*a070*/  @!P1 PRMT R159, RZ, 0x654, R159 ;  /* 0x00000654ff9f9816 */ /* 0x000fe2000000009f */
[----:B------:R-:W3:Y:S01]  /*a080*/  MUFU.EX2 R205, R205 ;  /* 0x000000cd00cd7308 */ /* 0x000ee20000000800 */
[----:B-1----:R-:W-:Y:S01]  /*a090*/  FADD.FTZ R5, R211, R176 ;  /* 0x000000b0d3057221 */ /* 0x002fe20000010000 */
[----:B------:R-:W-:-:S06]  /*a0a0*/  F2FP.BF16.F32.PACK_AB R209, R168, R209 ;  /* 0x000000d1a8d1723e */ /* 0x000fcc00000010ff */
        /* <DEDUP_REMOVED lines=14> */
[----:B-1----:R-:W-:-:S07]  /*a190*/  FADD.FTZ R5, R201, R166 ;  /* 0x000000a6c9057221 */ /* 0x002fce0000010000 */
[----:B------:R-:W1:Y:S01]  /*a1a0*/  MUFU.EX2 R174, R174 ;  /* 0x000000ae00ae7308 */ /* 0x000e620000000800 */
[C---:B--2---:R-:W-:Y:S01]  /*a1b0*/  FADD.FTZ R166, R20.reuse, R5 ;  /* 0x0000000514a67221 */ /* 0x044fe20000010000 */
[----:B------:R-:W-:Y:S01]  /*a1c0*/  F2FP.BF16.F32.PACK_AB R201, R20, R201 ;  /* 0x000000c914c9723e */ /* 0x000fe200000010ff */
[----:B------:R-:W-:-:S05]  /*a1d0*/  IMAD.MOV.U32 R20, RZ, RZ, R3 ;  /* 0x000000ffff147224 */ /* 0x000fca00078e0003 */
[----:B------:R-:W2:Y:S01]  /*a1e0*/  MUFU.EX2 R197, R197 ;  /* 0x000000c500c57308 */ /* 0x000ea20000000800 */
[----:B---3--:R-:W-:-:S07]  /*a1f0*/  FADD.FTZ R5, R203, R166 ;  /* 0x000000a6cb057221 */ /* 0x008fce0000010000 */
[----:B------:R-:W3:Y:S01]  /*a200*/  MUFU.EX2 R162, R162 ;  /* 0x000000a200a27308 */ /* 0x000ee20000000800 */
[----:B-1----:R-:W-:-:S07]  /*a210*/  F2FP.BF16.F32.PACK_AB R203, R174, R203 ;  /* 0x000000cbaecb723e */ /* 0x002fce00000010ff */
[----:B------:R-:W1:Y:S01]  /*a220*/  MUFU.EX2 R199, R199 ;  /* 0x000000c700c77308 */ /* 0x000e620000000800 */
[----:B------:R-:W-:Y:S02]  /*a230*/  WARPGROUP.DEPBAR.LE gsb0, 0x0 ;  /* 0x00008000000079c5 */ /* 0x000fe40000010000 */
[----:B------:R4:W-:Y:S01]  /*a240*/  @!P1 SYNCS.ARRIVE.TRANS64.RED.A1T0 RZ, [R17+URZ], RZ ;  /* 0x000000ff11ff99a7 */ /* 0x0009e2000810043f */
[--C-:B------:R-:W-:Y:S01]  /*a250*/  FFMA.FTZ R193, R154, UR4, -R171.reuse ;  /* 0x000000049ac17c23 */ /* 0x100fe200080108ab */
[----:B------:R-:W-:Y:S01]  /*a260*/  FFMA.FTZ R171, R191, UR4, -R171 ;  /* 0x00000004bfab7c23 */ /* 0x000fe200080108ab */
[----:B------:R-:W-:Y:S02]  /*a270*/  F2FP.BF16.F32.PACK_AB R192, R181, R152 ;  /* 0x00000098b5c0723e */ /* 0x000fe400000010ff */
[----:B------:R5:W1:Y:S01]  /*a280*/  MUFU.EX2 R154, R164 ;  /* 0x000000a4009a7308 */ /* 0x000a620000000800 */
[----:B------:R-:W-:Y:S01]  /*a290*/  F2FP.BF16.F32.PACK_AB R194, R21, R156 ;  /* 0x0000009c15c2723e */ /* 0x000fe200000010ff */
[----:B----4-:R-:W-:Y:S01]  /*a2a0*/  FADD.FTZ R17, R165, R178 ;  /* 0x000000b2a5117221 */ /* 0x010fe20000010000 */
[----:B------:R4:W-:Y:S03]  /*a2b0*/  @!P1 SYNCS.ARRIVE.TRANS64.RED.A1T0 RZ, [R159+URZ], RZ ;  /* 0x000000ff9fff99a7 */ /* 0x0009e6000810043f */
[----:B------:R-:W-:-:S02]  /*a2c0*/  FADD.FTZ R178, R200, R17 ;  /* 0x00000011c8b27221 */ /* 0x000fc40000010000 */
[----:B------:R-:W4:Y:S01]  /*a2d0*/  MUFU.EX2 R193, R193 ;  /* 0x000000c100c17308 */ /* 0x000f220000000800 */
[----:B-----5:R-:W-:Y:S01]  /*a2e0*/  FADD.FTZ R164, R174, R5 ;  /* 0x00000005aea47221 */ /* 0x020fe20000010000 */
[C---:B------:R-:W-:Y:S01]  /*a2f0*/  F2FP.BF16.F32.PACK_AB R200, R169.reuse, R200 ;  /* 0x000000c8a9c8723e */ /* 0x040fe200000010ff */
[----:B------:R-:W-:Y:S02]  /*a300*/  FADD.FTZ R17, R169, R178 ;  /* 0x000000b2a9117221 */ /* 0x000fe40000010000 */
[----:B--2---:R-:W-:Y:S01]  /*a310*/  FADD.FTZ R5, R197, R164 ;  /* 0x000000a4c5057221 */ /* 0x004fe20000010000 */
[----:B---3--:R-:W-:Y:S01]  /*a320*/  F2FP.BF16.F32.PACK_AB R197, R162, R197 ;  /* 0x000000c5a2c5723e */ /* 0x008fe200000010ff */
[----:B------:R-:W-:Y:S01]  /*a330*/  FADD.FTZ R176, R202, R17 ;  /* 0x00000011cab07221 */ /* 0x000fe20000010000 */
[----:B------:R-:W2:Y:S01]  /*a340*/  MUFU.EX2 R155, R155 ;  /* 0x0000009b009b7308 */ /* 0x000ea20000000800 */
[----:B------:R-:W-:Y:S01]  /*a350*/  FADD.FTZ R164, R162, R5 ;  /* 0x00000005a2a47221 */ /* 0x000fe20000010000 */
[C---:B------:R-:W-:Y:S01]  /*a360*/  F2FP.BF16.F32.PACK_AB R202, R153.reuse, R202 ;  /* 0x000000ca99ca723e */ /* 0x040fe200000010ff */
[----:B------:R-:W-:-:S02]  /*a370*/  FADD.FTZ R17, R153, R176 ;  /* 0x000000b099117221 */ /* 0x000fc40000010000 */
[----:B-1----:R-:W-:Y:S01]  /*a380*/  FADD.FTZ R5, R199, R164 ;  /* 0x000000a4c7057221 */ /* 0x002fe20000010000 */
[----:B------:R-:W-:Y:S01]  /*a390*/  F2FP.BF16.F32.PACK_AB R199, R154, R199 ;  /* 0x000000c79ac7723e */ /* 0x000fe200000010ff */
[----:B------:R-:W-:Y:S01]  /*a3a0*/  FADD.FTZ R176, R196, R17 ;  /* 0x00000011c4b07221 */ /* 0x000fe20000010000 */
[----:B------:R-:W1:Y:S01]  /*a3b0*/  MUFU.EX2 R195, R158 ;  /* 0x0000009e00c37308 */ /* 0x000e620000000800 */
[C---:B------:R-:W-:Y:S02]  /*a3c0*/  F2FP.BF16.F32.PACK_AB R196, R173.reuse, R196 ;  /* 0x000000c4adc4723e */ /* 0x040fe400000010ff */
[----:B------:R-:W-:-:S04]  /*a3d0*/  FADD.FTZ R17, R173, R176 ;  /* 0x000000b0ad117221 */ /* 0x000fc80000010000 */
[----:B------:R-:W-:Y:S01]  /*a3e0*/  FADD.FTZ R176, R198, R17 ;  /* 0x00000011c6b07221 */ /* 0x000fe20000010000 */
[----:B------:R-:W3:Y:S01]  /*a3f0*/  MUFU.EX2 R171, R171 ;  /* 0x000000ab00ab7308 */ /* 0x000ee20000000800 */
[C---:B------:R-:W-:Y:S02]  /*a400*/  F2FP.BF16.F32.PACK_AB R198, R157.reuse, R198 ;  /* 0x000000c69dc6723e */ /* 0x040fe400000010ff */
[----:B------:R-:W-:-:S04]  /*a410*/  FADD.FTZ R17, R157, R176 ;  /* 0x000000b09d117221 */ /* 0x000fc80000010000 */
[----:B------:R-:W-:Y:S01]  /*a420*/  FADD.FTZ R166, R152, R17 ;  /* 0x0000001198a67221 */ /* 0x000fe20000010000 */
[----:B------:R-:W-:-:S03]  /*a430*/  FADD.FTZ R152, R154, R5 ;  /* 0x000000059a987221 */ /* 0x000fc60000010000 */
[----:B------:R-:W-:Y:S01]  /*a440*/  FADD.FTZ R17, R181, R166 ;  /* 0x000000a6b5117221 */ /* 0x000fe20000010000 */
[----:B----4-:R-:W-:Y:S01]  /*a450*/  FADD.FTZ R152, R193, R152 ;  /* 0x00000098c1987221 */ /* 0x010fe20000010000 */
[C---:B--2---:R-:W-:Y:S02]  /*a460*/  F2FP.BF16.F32.PACK_AB R193, R155.reuse, R193 ;  /* 0x000000c19bc1723e */ /* 0x044fe400000010ff */
[----:B------:R-:W-:Y:S01]  /*a470*/  FADD.FTZ R166, R156, R17 ;  /* 0x000000119ca67221 */ /* 0x000fe20000010000 */
[----:B------:R-:W-:-:S03]  /*a480*/  FADD.FTZ R152, R155, R152 ;  /* 0x000000989b987221 */ /* 0x000fc60000010000 */
[----:B------:R-:W-:Y:S01]  /*a490*/  FADD.FTZ R17, R21, R166 ;  /* 0x000000a615117221 */ /* 0x000fe20000010000 */
[----:B-1----:R-:W-:Y:S01]  /*a4a0*/  FADD.FTZ R152, R195, R152 ;  /* 0x00000098c3987221 */ /* 0x002fe20000010000 */
[C---:B---3--:R-:W-:Y:S02]  /*a4b0*/  F2FP.BF16.F32.PACK_AB R195, R171.reuse, R195 ;  /* 0x000000c3abc3723e */ /* 0x048fe400000010ff */
[----:B------:R-:W-:Y:S01]  /*a4c0*/  MOV R21, R4 ;  /* 0x0000000400157202 */ /* 0x000fe20000000f00 */
[----:B------:R-:W-:Y:S01]  /*a4d0*/  FADD.FTZ R5, R171, R152 ;  /* 0x00000098ab057221 */ /* 0x000fe20000010000 */
[----:B------:R-:W-:Y:S06]  /*a4e0*/  @P2 BRA `(.L_x_1963) ;  /* 0xffffffbc00802947 */ /* 0x000fec000383ffff */
[----:B------:R-:W-:-:S05]  /*a4f0*/  UMOV UR47, UR45 ;  /* 0x0000002d002f7c82 */ /* 0x000fca0008000000 */
.L_x_1954:
[----:B------:R-:W-:-:S13]  /*a500*/  ISETP.LE.AND P2, PT, RZ, UR47, PT ;  /* 0x0000002fff007c0c */ /* 0x000fda000bf43270 */
[----:B------:R-:W-:Y:S05]  /*a510*/  @!P2 BRA `(.L_x_1964) ;  /* 0x0000003c000ca947 */ /* 0x000fea0003800000 */
[----:B------:R-:W-:Y:S01]  /*a520*/  R2UR UR61, R16 ;  /* 0x00000000103d72ca */ /* 0x000fe200000e0000 */
[----:B------:R-:W-:Y:S01]  /*a530*/  IMAD.MOV.U32 R21, RZ, RZ, R4 ;  /* 0x000000ffff157224 */ /* 0x000fe200078e0004 */
[----:B------:R-:W-:Y:S01]  /*a540*/  MOV R20, R3 ;  /* 0x0000000300147202 */ /* 0x000fe20000000f00 */
[----:B------:R-:W-:Y:S01]  /*a550*/  UMOV UR45, UR46 ;  /* 0x0000002e002d7c82 */ /* 0x000fe20008000000 */
[----:B------:R-:W-:-:S11]  /*a560*/  ULDC UR41, c[0x0][0x9d8] ;  /* 0x0002760000297ab9 */ /* 0x000fd60000000800 */
.L_x_1973:
[----:B------:R-:W-:-:S04]  /*a570*/  UIADD3 UR46, UR45, 0x1, URZ ;  /* 0x000000012d2e7890 */ /* 0x000fc8000fffe03f */
[----:B------:R-:W-:-:S04]  /*a580*/  UISETP.NE.AND UP0, UPT, UR46, 0x2, UPT ;  /* 0x000000022e00788c */ /* 0x000fc8000bf05270 */
[----:B------:R-:W-:Y:S02]  /*a590*/  USEL UR4, URZ, 0x1, UP0 ;  /* 0x000000013f047887 */ /* 0x000fe40008000000 */
[----:B------:R-:W-:Y:S02]  /*a5a0*/  USEL UR46, UR46, URZ, UP0 ;  /* 0x0000003f2e2e7287 */ /* 0x000fe40008000000 */
[----:B------:R-:W-:-:S06]  /*a5b0*/  ULOP3.LUT UR4, UR61, UR4, URZ, 0x3c, !UPT ;  /* 0x000000043d047292 */ /* 0x000fcc000f8e3c3f */
[----:B------:R-:W-:Y:S01]  /*a5c0*/  MOV R16, UR4 ;  /* 0x0000000400107c02 */ /* 0x000fe20008000f00 */
[----:B------:R-:W-:Y:S06]  /*a5d0*/  @!P0 BRA `(.L_x_1965) ;  /* 0x0000000000048947 */ /* 0x000fec0003800000 */
[----:B------:R-:W-:Y:S01]  /*a5e0*/  BPT.TRAP 0x1 ;  /* 0x000000040000795c */ /* 0x000fe20000300000 */
.L_x_1965:
[----:B------:R-:W-:Y:S01]  /*a5f0*/  R2UR UR5, R16 ;  /* 0x00000000100572ca */ /* 0x000fe200000e0000 */
[----:B------:R-:W-:-:S12]  /*a600*/  ULEA UR4, UR46, UR60, 0x3 ;  /* 0x0000003c2e047291 */ /* 0x000fd8000f8e183f */
[----:B------:R-:W-:-:S05]  /*a610*/  IMAD.U32 R3, RZ, RZ, UR5 ;  /* 0x00000005ff037e24 */ /* 0x000fca000f8e00ff */
[----:B------:R-:W-:-:S04]  /*a620*/  SHF.L.U32 R3, R3, 0x1f, RZ ;  /* 0x0000001f03037819 */ /* 0x000fc800000006ff */
[----:B------:R1:W2:Y:S01]  /*a630*/  SYNCS.PHASECHK.TRANS64.TRYWAIT P2, [UR4+0x38830], R3 ;  /* 0x03883003ff0075a7 */ /* 0x0002a20008040144 */
[----:B------:R-:W-:Y:S05]  /*a640*/  @!P0 BRA `(.L_x_1966) ;  /* 0x0000000000048947 */ /* 0x000fea0003800000 */
[----:B------:R-:W-:Y:S01]  /*a650*/  BPT.TRAP 0x1 ;  /* 0x000000040000795c */ /* 0x000fe20000300000 */
.L_x_1966:
[----:B--2---:R-:W-:Y:S05]  /*a660*/  @P2 BRA `(.L_x_1967) ;  /* 0x0000000000082947 */ /* 0x004fea0003800000 */
[----:B------:R-:W2:Y:S02]  /*a670*/  SYNCS.PHASECHK.TRANS64.TRYWAIT P2, [UR4+0x38830], R3 ;  /* 0x03883003ff0075a7 */ /* 0x000ea40008040144 */
[----:B--2---:R-:W-:Y:S05]  /*a680*/  @!P2 BRA `(.L_x_1968) ;  /* 0x000000a00020a947 */ /* 0x004fea0003800000 */
.L_x_1967:
        /* <DEDUP_REMOVED lines=604> */
.L_x_1969:
[----:B------:R-:W-:Y:S01]  /*cc50*/  ULEA UR5, UR45, UR60, 0x3 ;  /* 0x0000003c2d057291 */ /* 0x000fe2000f8e183f */
[----:B------:R-:W-:-:S04]  /*cc60*/  MOV R0, UR61 ;  /* 0x0000003d00007c02 */ /* 0x000fc80008000f00 */
[----:B------:R-:W-:-:S04]  /*cc70*/  SHF.L.U32 R0, R0, 0x1f, RZ ;  /* 0x0000001f00007819 */ /* 0x000fc800000006ff */
[----:B------:R3:W4:Y:S01]  /*cc80*/  SYNCS.PHASECHK.TRANS64.TRYWAIT P2, [UR5+0x38850], R0 ;  /* 0x03885000ff0075a7 */ /* 0x0007220008040145 */
[----:B------:R-:W-:Y:S05]  /*cc90*/  @!P0 BRA `(.L_x_1970) ;  /* 0x0000000000048947 */ /* 0x000fea0003800000 */
[----:B------:R-:W-:Y:S01]  /*cca0*/  BPT.TRAP 0x1 ;  /* 0x000000040000795c */ /* 0x000fe20000300000 */
.L_x_1970:
[----:B----4-:R-:W-:Y:S05]  /*ccb0*/  @P2 BRA `(.L_x_1971) ;  /* 0x0000000000082947 */ /* 0x010fea0003800000 */
[----:B------:R-:W4:Y:S02]  /*ccc0*/  SYNCS.PHASECHK.TRANS64.TRYWAIT P2, [UR5+0x38850], R0 ;  /* 0x03885000ff0075a7 */ /* 0x000f240008040145 */
[----:B----4-:R-:W-:Y:S05]  /*ccd0*/  @!P2 BRA `(.L_x_1972) ;  /* 0x0000007800a4a947 */ /* 0x010fea0003800000 */
.L_x_1971:
[----:B------:R-:W-:Y:S01]  /*cce0*/  UIADD3 UR4, UR60, 0x400, URZ ;  /* 0x000004003c047890 */ /* 0x000fe2000fffe03f */
[----:B------:R-:W-:Y:S01]  /*ccf0*/  WARPGROUP.ARRIVE ;  /* 0x00000000000079c5 */ /* 0x000fe20000000000 */
[----:B------:R-:W-:Y:S01]  /*cd00*/  UMOV UR7, 0x40000040 ;  /* 0x4000004000077882 */ /* 0x000fe20000000000 */
[----:B------:R-:W-:Y:S01]  /*cd10*/  FMUL.FTZ R2, R184, UR41 ;  /* 0x00000029b8027c20 */ /* 0x000fe20008410000 */
[----:B------:R-:W-:Y:S01]  /*cd20*/  USHF.R.U32.HI UR4, URZ, 0x4, UR4 ;  /* 0x000000043f047899 */ /* 0x000fe20008011604 */
[----:B-12---:R-:W-:Y:S01]  /*cd30*/  FMUL.FTZ R3, R185, UR41 ;  /* 0x00000029b9037c20 */ /* 0x006fe20008410000 */
[----:B------:R-:W-:Y:S01]  /*cd40*/  FMUL.FTZ R184, R187, UR41 ;  /* 0x00000029bbb87c20 */ /* 0x000fe20008410000 */
[----:B------:R-:W-:Y:S01]  /*cd50*/  FMUL.FTZ R187, R188, UR41 ;  /* 0x00000029bcbb7c20 */ /* 0x000fe20008410000 */
[----:B------:R-:W-:Y:S01]  /*cd60*/  ULOP3.LUT UR4, UR4, 0x3fff, URZ, 0xc0, !UPT ;  /* 0x00003fff04047892 */ /* 0x000fe2000f8ec03f */
[----:B------:R-:W3:Y:S01]  /*cd70*/  MUFU.TANH R2, R2 ;  /* 0x0000000200027308 */ /* 0x000ee20000002400 */
[----:B------:R-:W-:Y:S01]  /*cd80*/  FMUL.FTZ R188, R189, UR41 ;  /* 0x00000029bdbc7c20 */ /* 0x000fe20008410000 */
[----:B------:R-:W-:Y:S01]  /*cd90*/  FMUL.FTZ R185, R186, UR41 ;  /* 0x00000029bab97c20 */ /* 0x000fe20008410000 */
[----:B------:R-:W-:Y:S01]  /*cda0*/  ULOP3.LUT UR4, UR4, 0x2800000, URZ, 0xfc, !UPT ;  /* 0x0280000004047892 */ /* 0x000fe2000f8efc3f */
[----:B------:R-:W-:Y:S01]  /*cdb0*/  FMUL.FTZ R186, R190, UR41 ;  /* 0x00000029beba7c20 */ /* 0x000fe20008410000 */
[----:B------:R-:W-:Y:S01]  /*cdc0*/  FMUL.FTZ R190, R176, UR41 ;  /* 0x00000029b0be7c20 */ /* 0x000fe20008410000 */
[----:B------:R-:W-:Y:S01]  /*cdd0*/  FMUL.FTZ R177, R177, UR41 ;  /* 0x00000029b1b17c20 */ /* 0x000fe20008410000 */
[----:B------:R-:W-:Y:S01]  /*cde0*/  UIMAD UR10, UR45, 0xa00, UR4 ;  /* 0x00000a002d0a78a4 */ /* 0x000fe2000f8e0204 */
[----:B------:R-:W1:Y:S01]  /*cdf0*/  MUFU.TANH R3, R3 ;  /* 0x0000000300037308 */ /* 0x000e620000002400 */
        /* <DEDUP_REMOVED lines=9> */
[----:B------:R-:W2:Y:S01]  /*ce90*/  MUFU.TANH R187, R187 ;  /* 0x000000bb00bb7308 */ /* 0x000ea20000002400 */
[----:B------:R-:W-:Y:S01]  /*cea0*/  UMOV UR7, 0x40000040 ;  /* 0x4000004000077882 */ /* 0x000fe20000000000 */
[----:B---3--:R-:W-:Y:S01]  /*ceb0*/  FMNMX.FTZ R0, R2, R21, !PT ;  /* 0x0000001502007209 */ /* 0x008fe20007810000 */
[----:B------:R-:W-:Y:S01]  /*cec0*/  FMUL.FTZ R168, R169, UR41 ;  /* 0x00000029a9a87c20 */ /* 0x000fe20008410000 */
[----:B------:R-:W-:Y:S01]  /*ced0*/  FMUL.FTZ R169, R172, UR41 ;  /* 0x00000029aca97c20 */ /* 0x000fe20008410000 */
[----:B------:R-:W-:Y:S01]  /*cee0*/  FMUL.FTZ R172, R173, UR41 ;  /* 0x00000029adac7c20 */ /* 0x000fe20008410000 */
[----:B------:R-:W-:Y:S01]  /*cef0*/  FMUL.FTZ R160, R160, UR41 ;  /* 0x00000029a0a07c20 */ /* 0x000fe20008410000 */
[----:B-1----:R-:W-:Y:S01]  /*cf00*/  FMNMX.FTZ R0, R3, R0, !PT ;  /* 0x0000000003007209 */ /* 0x002fe20007810000 */
        /* <DEDUP_REMOVED lines=9> */
[----:B--2---:R-:W-:Y:S01]  /*cfa0*/  FMNMX.FTZ R173, R187, R0, !PT ;  /* 0x00000000bbad7209 */ /* 0x004fe20007810000 */
[----:B------:R-:W-:Y:S01]  /*cfb0*/  FMUL.FTZ R170, R170, UR41 ;  /* 0x00000029aaaa7c20 */ /* 0x000fe20008410000 */
[----:B------:R-:W-:Y:S01]  /*cfc0*/  ULDC UR11, c[0x0][0x988] ;  /* 0x00026200000b7ab9 */ /* 0x000fe20000000800 */
[----:B------:R-:W-:Y:S01]  /*cfd0*/  FMUL.FTZ R171, R171, UR41 ;  /* 0x00000029abab7c20 */ /* 0x000fe20008410000 */
[----:B------:R-:W-:Y:S01]  /*cfe0*/  UMOV UR4, UR11 ;  /* 0x0000000b00047c82 */ /* 0x000fe20008000000 */
[----:B------:R-:W-:Y:S01]  /*cff0*/  FMUL.FTZ R174, R174, UR41 ;  /* 0x00000029aeae7c20 */ /* 0x000fe20008410000 */
[----:B------:R-:W-:Y:S01]  /*d000*/  FMUL.FTZ R175, R175, UR41 ;  /* 0x00000029afaf7c20 */ /* 0x000fe20008410000 */
[----:B------:R-:W2:Y:S01]  /*d010*/  MUFU.TANH R177, R177 ;  /* 0x000000b100b17308 */ /* 0x000ea20000002400 */
[----:B-1----:R-:W-:Y:S01]  /*d020*/  FMNMX.FTZ R173, R188, R173, !PT ;  /* 0x000000adbcad7209 */ /* 0x002fe20007810000 */
[----:B------:R-:W-:Y:S01]  /*d030*/  FMUL.FTZ R162, R162, UR41 ;  /* 0x00000029a2a27c20 */ /* 0x000fe20008410000 */
[----:B------:R-:W-:Y:S01]  /*d040*/  FMUL.FTZ R163, R163, UR41 ;  /* 0x00000029a3a37c20 */ /* 0x000fe20008410000 */
[----:B------:R-:W-:Y:S01]  /*d050*/  FMUL.FTZ R166, R166, UR41 ;  /* 0x00000029a6a67c20 */ /* 0x000fe20008410000 */
[----:B------:R-:W-:Y:S01]  /*d060*/  FMUL.FTZ R167, R167, UR41 ;  /* 0x00000029a7a77c20 */ /* 0x000fe20008410000 */
[----:B------:R-:W-:Y:S01]  /*d070*/  FMUL.FTZ R154, R154, UR41 ;  /* 0x000000299a9a7c20 */ /* 0x000fe20008410000 */
[----:B------:R-:W-:Y:S01]  /*d080*/  FMUL.FTZ R155, R155, UR41 ;  /* 0x000000299b9b7c20 */ /* 0x000fe20008410000 */
[----:B------:R-:W1:Y:S01]  /*d090*/  MUFU.TANH R180, R180 ;  /* 0x000000b400b47308 */ /* 0x000e620000002400 */
[----:B---3--:R-:W-:Y:S01]  /*d0a0*/  FMNMX.FTZ R0, R190, R173, !PT ;  /* 0x000000adbe007209 */ /* 0x008fe20007810000 */
[----:B------:R-:W-:Y:S01]  /*d0b0*/  FMUL.FTZ R158, R158, UR41 ;  /* 0x000000299e9e7c20 */ /* 0x000fe20008410000 */
[----:B------:R-:W-:Y:S01]  /*d0c0*/  FMUL.FTZ R159, R159, UR41 ;  /* 0x000000299f9f7c20 */ /* 0x000fe20008410000 */
[----:B------:R-:W-:Y:S01]  /*d0d0*/  ISETP.LT.AND P2, PT, RZ, UR47, PT ;  /* 0x0000002fff007c0c */ /* 0x000fe2000bf41270 */
[----:B------:R-:W-:Y:S01]  /*d0e0*/  UMOV UR45, UR46 ;  /* 0x0000002e002d7c82 */ /* 0x000fe20008000000 */
[----:B------:R-:W-:-:S02]  /*d0f0*/  R2UR UR61, R16 ;  /* 0x00000000103d72ca */ /* 0x000fc400000e0000 */
[----:B------:R-:W3:Y:S01]  /*d100*/  MUFU.TANH R181, R181 ;  /* 0x000000b500b57308 */ /* 0x000ee20000002400 */
[----:B--2---:R-:W-:-:S07]  /*d110*/  FMNMX.FTZ R173, R177, R0, !PT ;  /* 0x00000000b1ad7209 */ /* 0x004fce0007810000 */
[----:B------:R-:W2:Y:S01]  /*d120*/  MUFU.TANH R182, R182 ;  /* 0x000000b600b67308 */ /* 0x000ea20000002400 */
[----:B-1----:R-:W-:-:S07]  /*d130*/  FMNMX.FTZ R0, R180, R173, !PT ;  /* 0x000000adb4007209 */ /* 0x002fce0007810000 */
[----:B------:R-:W1:Y:S01]  /*d140*/  MUFU.TANH R168, R168 ;  /* 0x000000a800a87308 */ /* 0x000e620000002400 */
[----:B---3--:R-:W-:-:S07]  /*d150*/  FMNMX.FTZ R173, R181, R0, !PT ;  /* 0x00000000b5ad7209 */ /* 0x008fce0007810000 */
        /* <DEDUP_REMOVED lines=9> */
[----:B-1----:R-:W-:Y:S01]  /*d1f0*/  FMNMX.FTZ R0, R160, R173, !PT ;  /* 0x000000ada0007209 */ /* 0x002fe20007810000 */
[----:B------:R-:W-:-:S06]  /*d200*/  FMUL.FTZ R173, R157, UR41 ;  /* 0x000000299dad7c20 */ /* 0x000fcc0008410000 */
[----:B------:R-:W1:Y:S01]  /*d210*/  MUFU.TANH R165, R165 ;  /* 0x000000a500a57308 */ /* 0x000e620000002400 */
[----:B---3--:R-:W-:-:S07]  /*d220*/  FMNMX.FTZ R157, R161, R0, !PT ;  /* 0x00000000a19d7209 */ /* 0x008fce0007810000 */
[----:B------:R-:W3:Y:S01]  /*d230*/  MUFU.TANH R152, R152 ;  /* 0x0000009800987308 */ /* 0x000ee20000002400 */
[----:B--2---:R-:W-:Y:S01]  /*d240*/  FMNMX.FTZ R0, R164, R157, !PT ;  /* 0x0000009da4007209 */ /* 0x004fe20007810000 */
[----:B------:R-:W-:-:S06]  /*d250*/  FMUL.FTZ R157, R183, UR41 ;  /* 0x00000029b79d7c20 */ /* 0x000fcc0008410000 */
        /* <DEDUP_REMOVED lines=9> */
[----:B---3--:R-:W-:-:S05]  /*d2f0*/  FMNMX.FTZ R0, R173, R0, !PT ;  /* 0x00000000ad007209 */ /* 0x008fca0007810000 */
[----:B------:R-:W3:Y:S02]  /*d300*/  SHFL.BFLY PT, R183, R0, 0x2, 0x1f ;  /* 0x0c401f0000b77f89 */ /* 0x000ee400000e0000 */
[----:B------:R-:W4:Y:S08]  /*d310*/  MUFU.TANH R186, R186 ;  /* 0x000000ba00ba7308 */ /* 0x000f300000002400 */
[----:B------:R-:W5:Y:S08]  /*d320*/  MUFU.TANH R189, R189 ;  /* 0x000000bd00bd7308 */ /* 0x000f700000002400 */
[----:B------:R-:W5:Y:S01]  /*d330*/  MUFU.TANH R176, R176 ;  /* 0x000000b000b07308 */ /* 0x000f620000002400 */
[----:B---3--:R-:W-:-:S07]  /*d340*/  FMNMX.FTZ R183, R0, R183, !PT ;  /* 0x000000b700b77209 */ /* 0x008fce0007810000 */
[----:B------:R-:W3:Y:S01]  /*d350*/  MUFU.TANH R178, R178 ;  /* 0x000000b200b27308 */ /* 0x000ee20000002400 */
[----:B------:R-:W2:Y:S07]  /*d360*/  SHFL.BFLY PT, R4, R183, 0x1, 0x1f ;  /* 0x0c201f00b7047f89 */ /* 0x000eae00000e0000 */
[----:B------:R-:W3:Y:S08]  /*d370*/  MUFU.TANH R179, R179 ;  /* 0x000000b300b37308 */ /* 0x000ef00000002400 */
[----:B------:R-:W3:Y:S08]  /*d380*/  MUFU.TANH R157, R157 ;  /* 0x0000009d009d7308 */ /* 0x000ef00000002400 */
[----:B------:R-:W3:Y:S01]  /*d390*/  MUFU.TANH R170, R170 ;  /* 0x000000aa00aa7308 */ /* 0x000ee20000002400 */
[----:B--2---:R-:W-:-:S02]  /*d3a0*/  FMNMX.FTZ R4, R183, R4, !PT ;  /* 0x00000004b7047209 */ /* 0x004fc40007810000 */
[----:B------:R-:W-:-:S03]  /*d3b0*/  FMNMX.FTZ R183, R185, R20, !PT ;  /* 0x00000014b9b77209 */ /* 0x000fc60007810000 */
[----:B------:R-:W-:Y:S01]  /*d3c0*/  FADD.FTZ R0, -R4, R21 ;  /* 0x0000001504007221 */ /* 0x000fe20000010100 */
[----:B-1----:R-:W-:Y:S01]  /*d3d0*/  FMNMX.FTZ R183, R184, R183, !PT ;  /* 0x000000b7b8b77209 */ /* 0x002fe20007810000 */
[----:B------:R-:W1:Y:S02]  /*d3e0*/  MUFU.TANH R171, R171 ;  /* 0x000000ab00ab7308 */ /* 0x000e640000002400 */
[----:B------:R-:W-:-:S06]  /*d3f0*/  FMUL.FTZ R0, R0, UR4 ;  /* 0x0000000400007c20 */ /* 0x000fcc0008410000 */
[----:B------:R-:W2:Y:S08]  /*d400*/  MUFU.TANH R174, R174 ;  /* 0x000000ae00ae7308 */ /* 0x000eb00000002400 */
[----:B------:R-:W2:Y:S08]  /*d410*/  MUFU.TANH R175, R175 ;  /* 0x000000af00af7308 */ /* 0x000eb00000002400 */
[----:B------:R-:W2:Y:S08]  /*d420*/  MUFU.TANH R162, R162 ;  /* 0x000000a200a27308 */ /* 0x000eb00000002400 */
[----:B------:R-:W2:Y:S08]  /*d430*/  MUFU.TANH R163, R163 ;  /* 0x000000a300a37308 */ /* 0x000eb00000002400 */
[----:B------:R-:W2:Y:S08]  /*d440*/  MUFU.TANH R166, R166 ;  /* 0x000000a600a67308 */ /* 0x000eb00000002400 */
[----:B------:R-:W2:Y:S01]  /*d450*/  MUFU.TANH R167, R167 ;  /* 0x000000a700a77308 */ /* 0x000ea20000002400 */
[----:B------:R-:W-:-:S02]  /*d460*/  WARPGROUP.DEPBAR.LE gsb0, 0x0 ;  /* 0x00008000000079c5 */ /* 0x000fc40000010000 */
[----:B------:R-:W-:-:S05]  /*d470*/  WARPGROUP.ARRIVE ;  /* 0x00000000000079c5 */ /* 0x000fca0000000000 */
[----:B------:R-:W2:Y:S01]  /*d480*/  MUFU.TANH R154, R154 ;  /* 0x0000009a009a7308 */ /* 0x000ea20000002400 */
[----:B------:R-:W-:Y:S01]  /*d490*/  HGMMA.64x256x16.F32.BF16 R24, R204, gdesc[UR4].tnspB, R24, gsb0 ;  /* 0x43e00004cc187df0 */ /* 0x000fe20008001818 */
[----:B------:R-:W-:Y:S01]  /*d4a0*/  UIADD3 UR6, UR10, 0x100, URZ ;  /* 0x000001000a067890 */ /* 0x000fe2000fffe03f */
[----:B------:R-:W-:-:S05]  /*d4b0*/  UMOV UR7, 0x40000040 ;  /* 0x4000004000077882 */ /* 0x000fca0000000000 */
[----:B------:R-:W2:Y:S08]  /*d4c0*/  MUFU.TANH R155, R155 ;  /* 0x0000009b009b7308 */ /* 0x000eb00000002400 */
[----:B------:R-:W2:Y:S08]  /*d4d0*/  MUFU.TANH R158, R158 ;  /* 0x0000009e009e7308 */ /* 0x000eb00000002400 */
[----:B------:R-:W2:Y:S08]  /*d4e0*/  MUFU.TANH R159, R159 ;  /* 0x0000009f009f7308 */ /* 0x000eb00000002400 */
[----:B------:R-:W-:Y:S01]  /*d4f0*/  MUFU.EX2 R0, R0 ;  /* 0x0000000000007308 */ /* 0x000fe20000000800 */
        /* <DEDUP_REMOVED lines=13> */
[----:B----4-:R-:W-:Y:S01]  /*d5d0*/  FMNMX.FTZ R196, R186, R183, !PT ;  /* 0x000000b7bac47209 */ /* 0x010fe20007810000 */
[----:B------:R-:W-:-:S03]  /*d5e0*/  FMUL.FTZ R199, R4, UR4 ;  /* 0x0000000404c77c20 */ /* 0x000fc60008410000 */
[----:B-----5:R-:W-:-:S15]  /*d5f0*/  FMNMX.FTZ R21, R189, R196, !PT ;  /* 0x000000c4bd157209 */ /* 0x020fde0007810000 */
[----:B------:R-:W-:-:S03]  /*d600*/  NOP ;  /* 0x0000000000007918 */ /* 0x000fc60000000000 */
[----:B------:R-:W-:Y:S01]  /*d610*/  HGMMA.64x256x16.F32.BF16 R24, R192, gdesc[UR4].tnspB, R24, gsb0 ;  /* 0x43e00004c0187df0 */ /* 0x000fe20008001818 */
[--C-:B------:R-:W-:Y:S01]  /*d620*/  FFMA.FTZ R183, R2, UR4, -R199.reuse ;  /* 0x0000000402b77c23 */ /* 0x100fe200080108c7 */
[--C-:B------:R-:W-:Y:S01]  /*d630*/  FFMA.FTZ R208, R3, UR4, -R199.reuse ;  /* 0x0000000403d07c23 */ /* 0x100fe200080108c7 */
[----:B------:R-:W-:Y:S01]  /*d640*/  FMNMX.FTZ R21, R176, R21, !PT ;  /* 0x00000015b0157209 */ /* 0x000fe20007810000 */
[--C-:B------:R-:W-:Y:S01]  /*d650*/  FFMA.FTZ R196, R160, UR4, -R199.reuse ;  /* 0x00000004a0c47c23 */ /* 0x100fe200080108c7 */
[--C-:B------:R-:W-:Y:S01]  /*d660*/  FFMA.FTZ R202, R169, UR4, -R199.reuse ;  /* 0x00000004a9ca7c23 */ /* 0x100fe200080108c7 */
[--C-:B------:R-:W-:Y:S01]  /*d670*/  FFMA.FTZ R169, R172, UR4, -R199.reuse ;  /* 0x00000004aca97c23 */ /* 0x100fe200080108c7 */
[----:B---3--:R-:W-:Y:S01]  /*d680*/  FMNMX.FTZ R2, R178, R21, !PT ;  /* 0x00000015b2027209 */ /* 0x008fe20007810000 */
        /* <DEDUP_REMOVED lines=15> */
[----:B-1----:R-:W-:Y:S01]  /*d780*/  FMNMX.FTZ R3, R171, R2, !PT ;  /* 0x00000002ab037209 */ /* 0x002fe20007810000 */
[--C-:B------:R-:W-:Y:S01]  /*d790*/  FFMA.FTZ R187, R161, UR4, -R199.reuse ;  /* 0x00000004a1bb7c23 */ /* 0x100fe200080108c7 */
[--C-:B------:R-:W-:Y:S01]  /*d7a0*/  FFMA.FTZ R161, R165, UR4, -R199.reuse ;  /* 0x00000004a5a17c23 */ /* 0x100fe200080108c7 */
[--C-:B------:R-:W-:Y:S01]  /*d7b0*/  FFMA.FTZ R206, R180, UR4, -R199.reuse ;  /* 0x00000004b4ce7c23 */ /* 0x100fe200080108c7 */
[----:B--2---:R-:W-:Y:S01]  /*d7c0*/  FMNMX.FTZ R2, R174, R3, !PT ;  /* 0x00000003ae027209 */ /* 0x004fe20007810000 */
[----:B------:R-:W-:Y:S01]  /*d7d0*/  MUFU.EX2 R210, R210 ;  /* 0x000000d200d27308 */ /* 0x000fe20000000800 */
[--C-:B------:R-:W-:Y:S01]  /*d7e0*/  FFMA.FTZ R200, R182, UR4, -R199.reuse ;  /* 0x00000004b6c87c23 */ /* 0x100fe200080108c7 */
[----:B------:R-:W-:Y:S01]  /*d7f0*/  FFMA.FTZ R173, R173, UR4, -R199 ;  /* 0x00000004adad7c23 */ /* 0x000fe200080108c7 */
        /* <DEDUP_REMOVED lines=12> */
[----:B------:R-:W-:-:S05]  /*d8c0*/  FMNMX.FTZ R2, R159, R2, !PT ;  /* 0x000000029f027209 */ /* 0x000fca0007810000 */
[----:B------:R-:W1:Y:S01]  /*d8d0*/  SHFL.BFLY PT, R3, R2, 0x2, 0x1f ;  /* 0x0c401f0002037f89 */ /* 0x000e6200000e0000 */
[----:B------:R-:W-:Y:S08]  /*d8e0*/  MUFU.EX2 R191, R191 ;  /* 0x000000bf00bf7308 */ /* 0x000ff00000000800 */
[----:B------:R-:W-:Y:S08]  /*d8f0*/  MUFU.EX2 R200, R200 ;  /* 0x000000c800c87308 */ /* 0x000ff00000000800 */
[----:B------:R-:W-:Y:S01]  /*d900*/  MUFU.EX2 R181, R181 ;  /* 0x000000b500b57308 */ /* 0x000fe20000000800 */
[----:B-1----:R-:W-:-:S07]  /*d910*/  FMNMX.FTZ R160, R2, R3, !PT ;  /* 0x0000000302a07209 */ /* 0x002fce0007810000 */
[----:B------:R-:W-:Y:S01]  /*d920*/  MUFU.EX2 R202, R202 ;  /* 0x000000ca00ca7308 */ /* 0x000fe20000000800 */
[----:B------:R-:W1:Y:S07]  /*d930*/  SHFL.BFLY PT, R3, R160, 0x1, 0x1f ;  /* 0x0c201f00a0037f89 */ /* 0x000e6e00000e0000 */
[----:B------:R-:W-:Y:S08]  /*d940*/  MUFU.EX2 R169, R169 ;  /* 0x000000a900a97308 */ /* 0x000ff00000000800 */
[----:B------:R-:W-:Y:S08]  /*d950*/  MUFU.EX2 R196, R196 ;  /* 0x000000c400c47308 */ /* 0x000ff00000000800 */
[----:B------:R-:W-:Y:S01]  /*d960*/  MUFU.EX2 R187, R187 ;  /* 0x000000bb00bb7308 */ /* 0x000fe20000000800 */
[----:B-1----:R-:W-:-:S07]  /*d970*/  FMNMX.FTZ R3, R160, R3, !PT ;  /* 0x00000003a0037209 */ /* 0x002fce0007810000 */
        /* <DEDUP_REMOVED lines=12> */
[----:B------:R-:W-:Y:S01]  /*da40*/  @!P1 LEA R157, R157, UR60, 0x3 ;  /* 0x0000003c9d9d9c11 */ /* 0x000fe2000f8e18ff */
[--C-:B------:R-:W-:Y:S01]  /*da50*/  FFMA.FTZ R168, R178, UR4, -R156.reuse ;  /* 0x00000004b2a87c23 */ /* 0x100fe2000801089c */
[--C-:B------:R-:W-:Y:S01]  /*da60*/  FFMA.FTZ R207, R179, UR4, -R156.reuse ;  /* 0x00000004b3cf7c23 */ /* 0x100fe2000801089c */
[--C-:B------:R-:W-:Y:S01]  /*da70*/  FFMA.FTZ R201, R170, UR4, -R156.reuse ;  /* 0x00000004aac97c23 */ /* 0x100fe2000801089c */
[----:B------:R-:W-:Y:S01]  /*da80*/  @!P1 IADD3 R157, R157, 0x38840, RZ ;  /* 0x000388409d9d9810 */ /* 0x000fe20007ffe0ff */
[----:B------:R-:W1:Y:S01]  /*da90*/  MUFU.EX2 R209, R209 ;  /* 0x000000d100d17308 */ /* 0x000e620000000800 */
[--C-:B------:R-:W-:Y:S01]  /*daa0*/  FFMA.FTZ R199, R166, UR4, -R156.reuse ;  /* 0x00000004a6c77c23 */ /* 0x100fe2000801089c */
[--C-:B------:R-:W-:Y:S01]  /*dab0*/  FFMA.FTZ R170, R171, UR4, -R156.reuse ;  /* 0x00000004abaa7c23 */ /* 0x100fe2000801089c */
[----:B------:R-:W-:Y:S01]  /*dac0*/  @!P1 PRMT R157, RZ, 0x654, R157 ;  /* 0x00000654ff9d9816 */ /* 0x000fe2000000009d */
[--C-:B------:R-:W-:Y:S01]  /*dad0*/  FFMA.FTZ R203, R174, UR4, -R156.reuse ;  /* 0x00000004aecb7c23 */ /* 0x100fe2000801089c */
[--C-:B------:R-:W-:Y:S01]  /*dae0*/  FFMA.FTZ R174, R175, UR4, -R156.reuse ;  /* 0x00000004afae7c23 */ /* 0x100fe2000801089c */
[--C-:B------:R-:W-:Y:S01]  /*daf0*/  FFMA.FTZ R167, R167, UR4, -R156.reuse ;  /* 0x00000004a7a77c23 */ /* 0x100fe2000801089c */
[--C-:B------:R-:W-:Y:S01]  /*db00*/  FFMA.FTZ R155, R155, UR4, -R156.reuse ;  /* 0x000000049b9b7c23 */ /* 0x100fe2000801089c */
[----:B------:R-:W2:Y:S01]  /*db10*/  MUFU.EX2 R160, R160 ;  /* 0x000000a000a07308 */ /* 0x000ea20000000800 */
[----:B------:R-:W-:Y:S01]  /*db20*/  FFMA.FTZ R158, R158, UR4, -R156 ;  /* 0x000000049e9e7c23 */ /* 0x000fe2000801089c */
[----:B------:R-:W-:Y:S01]  /*db30*/  IMAD.U32 R171, RZ, RZ, UR5 ;  /* 0x00000005ffab7e24 */ /* 0x000fe2000f8e00ff */
[----:B------:R-:W-:-:S04]  /*db40*/  UIADD3 UR5, UR47, -0x1, URZ ;  /* 0xffffffff2f057890 */ /* 0x000fc8000fffe03f */
[----:B------:R-:W-:Y:S01]  /*db50*/  @!P1 IADD3 R171, R171, 0x38860, RZ ;  /* 0x00038860abab9810 */ /* 0x000fe20007ffe0ff */
[----:B------:R-:W-:Y:S01]  /*db60*/  MUFU.EX2 R211, R211 ;  /* 0x000000d300d37308 */ /* 0x000fe20000000800 */
[----:B-1----:R-:W-:Y:S01]  /*db70*/  FFMA.FTZ R165, R2, R5, R209 ;  /* 0x0000000502a57223 */ /* 0x002fe200000100d1 */
[----:B------:R-:W-:Y:S01]  /*db80*/  UMOV UR47, UR5 ;  /* 0x00000005002f7c82 */ /* 0x000fe20008000000 */
[----:B------:R-:W-:-:S05]  /*db90*/  @!P1 PRMT R171, RZ, 0x654, R171 ;  /* 0x00000654ffab9816 */ /* 0x000fca00000000ab */
[----:B------:R-:W-:Y:S01]  /*dba0*/  MUFU.EX2 R164, R164 ;  /* 0x000000a400a47308 */ /* 0x000fe20000000800 */
[C---:B--2---:R-:W-:Y:S01]  /*dbb0*/  FADD.FTZ R176, R160.reuse, R165 ;  /* 0x000000a5a0b07221 */ /* 0x044fe20000010000 */
[----:B------:R-:W-:-:S06]  /*dbc0*/  F2FP.BF16.F32.PACK_AB R209, R160, R209 ;  /* 0x000000d1a0d1723e */ /* 0x000fcc00000010ff */
        /* <DEDUP_REMOVED lines=11> */
[----:B------:R-:W1:Y:S01]  /*dc80*/  MUFU.EX2 R152, R152 ;  /* 0x0000009800987308 */ /* 0x000e620000000800 */
[----:B------:R-:W-:-:S02]  /*dc90*/  WARPGROUP.DEPBAR.LE gsb0, 0x0 ;  /* 0x00008000000079c5 */ /* 0x000fc40000010000 */
[----:B------:R2:W-:Y:S05]  /*dca0*/  @!P1 SYNCS.ARRIVE.TRANS64.RED.A1T0 RZ, [R157+URZ], RZ ;  /* 0x000000ff9dff99a7 */ /* 0x0005ea000810043f */
[----:B------:R-:W-:Y:S01]  /*dcb0*/  MUFU.EX2 R155, R155 ;  /* 0x0000009b009b7308 */ /* 0x000fe20000000800 */
[----:B--2---:R-:W-:Y:S01]  /*dcc0*/  FFMA.FTZ R157, R0, R17, R183 ;  /* 0x00000011009d7223 */ /* 0x004fe200000100b7 */
[--C-:B------:R-:W-:Y:S01]  /*dcd0*/  FFMA.FTZ R17, R162, UR4, -R156.reuse ;  /* 0x00000004a2117c23 */ /* 0x100fe2000801089c */
[----:B------:R-:W-:-:S05]  /*dce0*/  FFMA.FTZ R162, R163, UR4, -R156 ;  /* 0x00000004a3a27c23 */ /* 0x000fca000801089c */
[----:B------:R-:W-:Y:S01]  /*dcf0*/  MUFU.EX2 R153, R153 ;  /* 0x0000009900997308 */ /* 0x000fe20000000800 */
[----:B------:R-:W-:Y:S01]  /*dd00*/  FADD.FTZ R157, R208, R157 ;  /* 0x0000009dd09d7221 */ /* 0x000fe20000010000 */
[----:B-1----:R-:W-:Y:S01]  /*dd10*/  F2FP.BF16.F32.PACK_AB R192, R152, R21 ;  /* 0x0000001598c0723e */ /* 0x002fe200000010ff */
[----:B------:R1:W-:Y:S01]  /*dd20*/  @!P1 SYNCS.ARRIVE.TRANS64.RED.A1T0 RZ, [R171+URZ], RZ ;  /* 0x000000ffabff99a7 */ /* 0x0003e2000810043f */
[----:B------:R-:W-:Y:S01]  /*dd30*/  F2FP.BF16.F32.PACK_AB R208, R208, R183 ;  /* 0x000000b7d0d0723e */ /* 0x000fe200000010ff */
[----:B------:R-:W-:Y:S01]  /*dd40*/  FADD.FTZ R178, R210, R157 ;  /* 0x0000009dd2b27221 */ /* 0x000fe20000010000 */
[----:B------:R-:W-:Y:S01]  /*dd50*/  FADD.FTZ R157, R211, R176 ;  /* 0x000000b0d39d7221 */ /* 0x000fe20000010000 */
[C---:B------:R-:W-:Y:S01]  /*dd60*/  F2FP.BF16.F32.PACK_AB R211, R164.reuse, R211 ;  /* 0x000000d3a4d3723e */ /* 0x040fe200000010ff */
[----:B------:R2:W-:Y:S01]  /*dd70*/  MUFU.EX2 R5, R17 ;  /* 0x0000001100057308 */ /* 0x0005e20000000800 */
[C---:B------:R-:W-:Y:S01]  /*dd80*/  FADD.FTZ R163, R197.reuse, R178 ;  /* 0x000000b2c5a37221 */ /* 0x040fe20000010000 */
[----:B------:R-:W-:Y:S01]  /*dd90*/  FADD.FTZ R166, R164, R157 ;  /* 0x0000009da4a67221 */ /* 0x000fe20000010000 */
[----:B------:R-:W-:-:S02]  /*dda0*/  F2FP.BF16.F32.PACK_AB R210, R197, R210 ;  /* 0x000000d2c5d2723e */ /* 0x000fc400000010ff */
[----:B------:R-:W-:Y:S01]  /*ddb0*/  FADD.FTZ R176, R204, R163 ;  /* 0x000000a3ccb07221 */ /* 0x000fe20000010000 */
[----:B------:R-:W-:Y:S01]  /*ddc0*/  FADD.FTZ R157, R205, R166 ;  /* 0x000000a6cd9d7221 */ /* 0x000fe20000010000 */
[C---:B------:R-:W-:Y:S01]  /*ddd0*/  F2FP.BF16.F32.PACK_AB R204, R177.reuse, R204 ;  /* 0x000000ccb1cc723e */ /* 0x040fe200000010ff */
[----:B------:R-:W3:Y:S01]  /*dde0*/  MUFU.EX2 R162, R162 ;  /* 0x000000a200a27308 */ /* 0x000ee20000000800 */
[----:B--2---:R-:W-:Y:S01]  /*ddf0*/  FFMA.FTZ R17, R154, UR4, -R156 ;  /* 0x000000049a117c23 */ /* 0x004fe2000801089c */
[----:B------:R-:W-:Y:S01]  /*de00*/  FADD.FTZ R163, R177, R176 ;  /* 0x000000b0b1a37221 */ /* 0x000fe20000010000 */
[C---:B------:R-:W-:Y:S01]  /*de10*/  FADD.FTZ R154, R168.reuse, R157 ;  /* 0x0000009da89a7221 */ /* 0x040fe20000010000 */
[----:B------:R-:W-:Y:S01]  /*de20*/  FFMA.FTZ R156, R159, UR4, -R156 ;  /* 0x000000049f9c7c23 */ /* 0x000fe2000801089c */
[----:B------:R-:W-:Y:S01]  /*de30*/  F2FP.BF16.F32.PACK_AB R205, R168, R205 ;  /* 0x000000cda8cd723e */ /* 0x000fe200000010ff */
[----:B------:R-:W-:Y:S01]  /*de40*/  FADD.FTZ R166, R206, R163 ;  /* 0x000000a3cea67221 */ /* 0x000fe20000010000 */
[----:B------:R-:W-:Y:S01]  /*de50*/  FADD.FTZ R157, R207, R154 ;  /* 0x0000009acf9d7221 */ /* 0x000fe20000010000 */
[----:B------:R-:W-:Y:S01]  /*de60*/  MUFU.EX2 R158, R158 ;  /* 0x0000009e009e7308 */ /* 0x000fe20000000800 */
[C---:B------:R-:W-:Y:S01]  /*de70*/  F2FP.BF16.F32.PACK_AB R206, R191.reuse, R206 ;  /* 0x000000cebfce723e */ /* 0x040fe200000010ff */
[----:B------:R-:W-:Y:S01]  /*de80*/  FADD.FTZ R159, R191, R166 ;  /* 0x000000a6bf9f7221 */ /* 0x000fe20000010000 */
[C---:B------:R-:W-:Y:S01]  /*de90*/  FADD.FTZ R166, R172.reuse, R157 ;  /* 0x0000009daca67221 */ /* 0x040fe20000010000 */
[----:B------:R-:W-:-:S02]  /*dea0*/  F2FP.BF16.F32.PACK_AB R207, R172, R207 ;  /* 0x000000cfaccf723e */ /* 0x000fc400000010ff */
[----:B------:R-:W-:Y:S01]  /*deb0*/  FADD.FTZ R176, R200, R159 ;  /* 0x0000009fc8b07221 */ /* 0x000fe20000010000 */
[----:B------:R-:W-:Y:S01]  /*dec0*/  FADD.FTZ R157, R201, R166 ;  /* 0x000000a6c99d7221 */ /* 0x000fe20000010000 */
[----:B------:R-:W2:Y:S01]  /*ded0*/  MUFU.EX2 R154, R167 ;  /* 0x000000a7009a7308 */ /* 0x000ea20000000800 */
[----:B---3--:R-:W-:Y:S01]  /*dee0*/  F2FP.BF16.F32.PACK_AB R197, R162, R5 ;  /* 0x00000005a2c5723e */ /* 0x008fe200000010ff */
[C---:B------:R-:W-:Y:S01]  /*def0*/  FADD.FTZ R159, R181.reuse, R176 ;  /* 0x000000b0b59f7221 */ /* 0x040fe20000010000 */
[----:B------:R-:W-:Y:S01]  /*df00*/  FADD.FTZ R160, R170, R157 ;  /* 0x0000009daaa07221 */ /* 0x000fe20000010000 */
[----:B------:R-:W-:Y:S02]  /*df10*/  F2FP.BF16.F32.PACK_AB R200, R181, R200 ;  /* 0x000000c8b5c8723e */ /* 0x000fe400000010ff */
[----:B------:R-:W-:Y:S01]  /*df20*/  FADD.FTZ R164, R202, R159 ;  /* 0x0000009fcaa47221 */ /* 0x000fe20000010000 */
[----:B------:R-:W-:Y:S01]  /*df30*/  FADD.FTZ R157, R203, R160 ;  /* 0x000000a0cb9d7221 */ /* 0x000fe20000010000 */
[----:B------:R3:W4:Y:S01]  /*df40*/  MUFU.EX2 R166, R17 ;  /* 0x0000001100a67308 */ /* 0x0007220000000800 */
[----:B------:R-:W-:Y:S01]  /*df50*/  F2FP.BF16.F32.PACK_AB R201, R170, R201 ;  /* 0x000000c9aac9723e */ /* 0x000fe200000010ff */
[C---:B------:R-:W-:Y:S01]  /*df60*/  FADD.FTZ R159, R169.reuse, R164 ;  /* 0x000000a4a99f7221 */ /* 0x040fe20000010000 */
[----:B------:R-:W-:Y:S01]  /*df70*/  FADD.FTZ R160, R174, R157 ;  /* 0x0000009daea07221 */ /* 0x000fe20000010000 */
[----:B------:R-:W-:-:S02]  /*df80*/  F2FP.BF16.F32.PACK_AB R202, R169, R202 ;  /* 0x000000caa9ca723e */ /* 0x000fc400000010ff */
[----:B------:R-:W-:Y:S01]  /*df90*/  FADD.FTZ R164, R196, R159 ;  /* 0x0000009fc4a47221 */ /* 0x000fe20000010000 */
[----:B------:R-:W-:Y:S01]  /*dfa0*/  F2FP.BF16.F32.PACK_AB R203, R174, R203 ;  /* 0x000000cbaecb723e */ /* 0x000fe200000010ff */
[----:B------:R-:W5:Y:S01]  /*dfb0*/  MUFU.EX2 R20, R173 ;  /* 0x000000ad00147308 */ /* 0x000f620000000800 */
[----:B---3--:R-:W-:Y:S01]  /*dfc0*/  FADD.FTZ R17, R5, R160 ;  /* 0x000000a005117221 */ /* 0x008fe20000010000 */
[C---:B------:R-:W-:Y:S01]  /*dfd0*/  FADD.FTZ R157, R187.reuse, R164 ;  /* 0x000000a4bb9d7221 */ /* 0x040fe20000010000 */
[----:B------:R-:W-:Y:S02]  /*dfe0*/  F2FP.BF16.F32.PACK_AB R196, R187, R196 ;  /* 0x000000c4bbc4723e */ /* 0x000fe400000010ff */
[----:B------:R-:W-:Y:S01]  /*dff0*/  FADD.FTZ R160, R162, R17 ;  /* 0x00000011a2a07221 */ /* 0x000fe20000010000 */
[----:B------:R-:W-:Y:S01]  /*e000*/  FADD.FTZ R164, R198, R157 ;  /* 0x0000009dc6a47221 */ /* 0x000fe20000010000 */
[----:B------:R-:W-:Y:S01]  /*e010*/  F2FP.BF16.F32.PACK_AB R198, R161, R198 ;  /* 0x000000c6a1c6723e */ /* 0x000fe200000010ff */
[----:B------:R-:W3:Y:S01]  /*e020*/  MUFU.EX2 R156, R156 ;  /* 0x0000009c009c7308 */ /* 0x000ee20000000800 */
[----:B------:R-:W-:Y:S01]  /*e030*/  FADD.FTZ R17, R199, R160 ;  /* 0x000000a0c7117221 */ /* 0x000fe20000010000 */
[----:B------:R-:W-:Y:S01]  /*e040*/  FADD.FTZ R164, R161, R164 ;  /* 0x000000a4a1a47221 */ /* 0x000fe20000010000 */
[----:B--2---:R-:W-:-:S02]  /*e050*/  F2FP.BF16.F32.PACK_AB R199, R154, R199 ;  /* 0x000000c79ac7723e */ /* 0x004fc400000010ff */
[----:B------:R-:W-:Y:S01]  /*e060*/  FADD.FTZ R17, R154, R17 ;  /* 0x000000119a117221 */ /* 0x000fe20000010000 */
[----:B------:R-:W-:Y:S01]  /*e070*/  FADD.FTZ R5, R21, R164 ;  /* 0x000000a415057221 */ /* 0x000fe20000010000 */
[C---:B----4-:R-:W-:Y:S02]  /*e080*/  F2FP.BF16.F32.PACK_AB R193, R155.reuse, R166 ;  /* 0x000000a69bc1723e */ /* 0x050fe400000010ff */
[----:B------:R-:W-:Y:S01]  /*e090*/  FADD.FTZ R17, R166, R17 ;  /* 0x00000011a6117221 */ /* 0x000fe20000010000 */
[----:B------:R-:W-:Y:S01]  /*e0a0*/  FADD.FTZ R154, R152, R5 ;  /* 0x00000005989a7221 */ /* 0x000fe20000010000 */
[----:B-----5:R-:W-:Y:S02]  /*e0b0*/  F2FP.BF16.F32.PACK_AB R194, R20, R153 ;  /* 0x0000009914c2723e */ /* 0x020fe400000010ff */
[----:B------:R-:W-:Y:S01]  /*e0c0*/  FADD.FTZ R17, R155, R17 ;  /* 0x000000119b117221 */ /* 0x000fe20000010000 */
[----:B------:R-:W-:-:S03]  /*e0d0*/  FADD.FTZ R5, R153, R154 ;  /* 0x0000009a99057221 */ /* 0x000fc60000010000 */
[----:B------:R-:W-:Y:S01]  /*e0e0*/  FADD.FTZ R21, R158, R17 ;  /* 0x000000119e157221 */ /* 0x000fe20000010000 */
[----:B------:R-:W-:Y:S01]  /*e0f0*/  FADD.FTZ R17, R20, R5 ;  /* 0x0000000514117221 */ /* 0x000fe20000010000 */
[C---:B---3--:R-:W-:Y:S01]  /*e100*/  F2FP.BF16.F32.PACK_AB R195, R156.reuse, R158 ;  /* 0x0000009e9cc3723e */ /* 0x048fe200000010ff */
[----:B------:R-:W-:Y:S02]  /*e110*/  IMAD.MOV.U32 R20, RZ, RZ, R3 ;  /* 0x000000ffff147224 */ /* 0x000fe400078e0003 */
[----:B------:R-:W-:Y:S01]  /*e120*/  FADD.FTZ R5, R156, R21 ;  /* 0x000000159c057221 */ /* 0x000fe20000010000 */
[----:B------:R-:W-:Y:S01]  /*e130*/  MOV R21, R4 ;  /* 0x0000000400157202 */ /* 0x000fe20000000f00 */
[----:B-1----:R-:W-:Y:S06]  /*e140*/  @P2 BRA `(.L_x_1973) ;  /* 0xffffffc400082947 */ /* 0x002fec000383ffff */
.L_x_1964:
        /* <DEDUP_REMOVED lines=131> */
.L_x_1974:
[----:B------:R-:W-:Y:S01]  /*e980*/  R2UR UR6, R16 ;  /* 0x00000000100672ca */ /* 0x000fe200000e0000 */
[----:B------:R-:W-:-:S12]  /*e990*/  ULEA UR5, UR46, UR60, 0x3 ;  /* 0x0000003c2e057291 */ /* 0x000fd8000f8e183f */
[----:B------:R-:W-:-:S05]  /*e9a0*/  IMAD.U32 R0, RZ, RZ, UR6 ;  /* 0x00000006ff007e24 */ /* 0x000fca000f8e00ff */
[----:B------:R-:W-:-:S04]  /*e9b0*/  SHF.L.U32 R0, R0, 0x1f, RZ ;  /* 0x0000001f00007819 */ /* 0x000fc800000006ff */
[----:B------:R1:W2:Y:S01]  /*e9c0*/  SYNCS.PHASECHK.TRANS64.TRYWAIT P2, [UR5+0x38850], R0 ;  /* 0x03885000ff0075a7 */ /* 0x0002a20008040145 */
[----:B------:R-:W-:Y:S05]  /*e9d0*/  @!P0 BRA `(.L_x_1975) ;  /* 0x0000000000048947 */ /* 0x000fea0003800000 */
[----:B------:R-:W-:Y:S01]  /*e9e0*/  BPT.TRAP 0x1 ;  /* 0x000000040000795c */ /* 0x000fe20000300000 */
.L_x_1975:
[----:B--2---:R-:W-:Y:S05]  /*e9f0*/  @P2 BRA `(.L_x_1976) ;  /* 0x0000000000082947 */ /* 0x004fea0003800000 */
[----:B------:R-:W2:Y:S02]  /*ea00*/  SYNCS.PHASECHK.TRANS64.TRYWAIT P0, [UR5+0x38850], R0 ;  /* 0x03885000ff0075a7 */ /* 0x000ea40008000145 */
[----:B--2---:R-:W-:Y:S05]  /*ea10*/  @!P0 BRA `(.L_x_1977) ;  /* 0x0000005c006c8947 */ /* 0x004fea0003800000 */
.L_x_1976:
[----:B------:R-:W-:Y:S01]  /*ea20*/  UIADD3 UR60, UR60, 0x400, URZ ;  /* 0x000004003c3c7890 */ /* 0x000fe2000fffe03f */
[----:B------:R-:W-:Y:S01]  /*ea30*/  WARPGROUP.ARRIVE ;  /* 0x00000000000079c5 */ /* 0x000fe20000000000 */
[----:B------:R-:W-:Y:S01]  /*ea40*/  UMOV UR7, 0x40000040 ;  /* 0x4000004000077882 */ /* 0x000fe20000000000 */
[----:B------:R-:W-:Y:S01]  /*ea50*/  UMOV UR11, 0x40000040 ;  /* 0x40000040000b7882 */ /* 0x000fe20000000000 */
[----:B------:R-:W-:Y:S01]  /*ea60*/  USHF.R.U32.HI UR60, URZ, 0x4, UR60 ;  /* 0x000000043f3c7899 */ /* 0x000fe2000801163c */
[----:B------:R-:W3:Y:S01]  /*ea70*/  SHFL.BFLY PT, R2, R5, 0x2, 0x1f ;  /* 0x0c401f0005027f89 */ /* 0x000ee200000e0000 */
[----:B------:R-:W-:Y:S02]  /*ea80*/  R2UR UR12, R219 ;  /* 0x00000000db0c72ca */ /* 0x000fe400000e0000 */
[----:B------:R-:W-:Y:S01]  /*ea90*/  ULOP3.LUT UR60, UR60, 0x3fff, URZ, 0xc0, !UPT ;  /* 0x00003fff3c3c7892 */ /* 0x000fe2000f8ec03f */
[----:B-12---:R-:W1:Y:S01]  /*eaa0*/  SHFL.BFLY PT, R0, R17, 0x2, 0x1f ;  /* 0x0c401f0011007f89 */ /* 0x006e6200000e0000 */
[----:B------:R-:W-:-:S02]  /*eab0*/  R2UR UR9, R16 ;  /* 0x00000000100972ca */ /* 0x000fc400000e0000 */
[----:B------:R-:W-:Y:S01]  /*eac0*/  ULOP3.LUT UR6, UR60, 0x2800000, URZ, 0xfc, !UPT ;  /* 0x028000003c067892 */ /* 0x000fe2000f8efc3f */
[----:B------:R-:W-:Y:S02]  /*ead0*/  MOV R13, UR4 ;  /* 0x00000004000d7c02 */ /* 0x000fe40008000f00 */
[----:B------:R-:W-:Y:S01]  /*eae0*/  MOV R12, UR5 ;  /* 0x00000005000c7c02 */ /* 0x000fe20008000f00 */
[----:B------:R-:W-:Y:S02]  /*eaf0*/  UIMAD UR6, UR46, 0xa00, UR6 ;  /* 0x00000a002e0678a4 */ /* 0x000fe4000f8e0206 */
[----:B------:R-:W-:Y:S02]  /*eb00*/  UIADD3 UR46, UR46, 0x1, URZ ;  /* 0x000000012e2e7890 */ /* 0x000fe4000fffe03f */
[----:B------:R-:W-:Y:S02]  /*eb10*/  UIADD3 UR8, UR6, 0x80, URZ ;  /* 0x0000008006087890 */ /* 0x000fe4000fffe03f */
[----:B------:R-:W-:-:S02]  /*eb20*/  UISETP.NE.AND UP0, UPT, UR46, 0x2, UPT ;  /* 0x000000022e00788c */ /* 0x000fc4000bf05270 */
[----:B------:R-:W-:Y:S01]  /*eb30*/  UIADD3 UR12, UR12, 0x1, URZ ;  /* 0x000000010c0c7890 */ /* 0x000fe2000fffe03f */
[----:B------:R-:W-:Y:S01]  /*eb40*/  HGMMA.64x256x16.F32.BF16 R24, R208, gdesc[UR4].tnspB, R24, gsb0 ;  /* 0x43e00004d0187df0 */ /* 0x000fe20008001818 */
[----:B------:R-:W-:Y:S01]  /*eb50*/  UMOV UR7, 0x40000040 ;  /* 0x4000004000077882 */ /* 0x000fe20000000000 */
[----:B------:R-:W-:Y:S01]  /*eb60*/  UMOV UR10, UR8 ;  /* 0x00000008000a7c82 */ /* 0x000fe20008000000 */
[----:B------:R-:W-:Y:S01]  /*eb70*/  UIADD3 UR8, UR6, 0x100, URZ ;  /* 0x0000010006087890 */ /* 0x000fe2000fffe03f */
[----:B---3--:R-:W-:Y:S01]  /*eb80*/  FADD.FTZ R2, R2, R5 ;  /* 0x0000000502027221 */ /* 0x008fe20000010000 */
[----:B------:R-:W-:Y:S01]  /*eb90*/  IMAD.MOV.U32 R5, RZ, RZ, RZ ;  /* 0x000000ffff057224 */ /* 0x000fe200078e00ff */
[----:B------:R-:W-:Y:S01]  /*eba0*/  MOV R219, UR12 ;  /* 0x0000000c00db7c02 */ /* 0x000fe20008000f00 */
[----:B------:R-:W-:Y:S01]  /*ebb0*/  USEL UR46, UR46, URZ, UP0 ;  /* 0x0000003f2e2e7287 */ /* 0x000fe20008000000 */
[----:B-1----:R-:W-:Y:S01]  /*ebc0*/  FADD.FTZ R0, R0, R17 ;  /* 0x0000001100007221 */ /* 0x002fe20000010000 */
[----:B------:R-:W1:Y:S04]  /*ebd0*/  SHFL.BFLY PT, R9, R2, 0x1, 0x1f ;  /* 0x0c201f0002097f89 */ /* 0x000e6800000e0000 */
[----:B------:R-:W2:Y:S01]  /*ebe0*/  SHFL.BFLY PT, R7, R0, 0x1, 0x1f ;  /* 0x0c201f0000077f89 */ /* 0x000ea200000e0000 */
[----:B-1----:R-:W-:Y:S01]  /*ebf0*/  FADD.FTZ R11, R2, R9 ;  /* 0x00000009020b7221 */ /* 0x002fe20000010000 */
[----:B------:R-:W-:Y:S01]  /*ec00*/  MOV R9, UR4 ;  /* 0x0000000400097c02 */ /* 0x000fe20008000f00 */
[----:B------:R-:W-:Y:S01]  /*ec10*/  USEL UR4, URZ, 0x1, UP0 ;  /* 0x000000013f047887 */ /* 0x000fe20008000000 */
[----:B------:R-:W-:-:S02]  /*ec20*/  IMAD.MOV.U32 R2, RZ, RZ, -0x800000 ;  /* 0xff800000ff027424 */ /* 0x000fc400078e00ff */
[----:B--2---:R-:W-:Y:S01]  /*ec30*/  FADD.FTZ R10, R0, R7 ;  /* 0x00000007000a7221 */ /* 0x004fe20000010000 */
[----:B------:R-:W-:Y:S01]  /*ec40*/  FSETP.NE.FTZ.AND P2, PT, R11, RZ, PT ;  /* 0x000000ff0b00720b */ /* 0x000fe20003f55000 */
[----:B------:R-:W-:Y:S01]  /*ec50*/  ULOP3.LUT UR9, UR9, UR4, URZ, 0x3c, !UPT ;  /* 0x0000000409097292 */ /* 0x000fe2000f8e3c3f */
[----:B------:R-:W-:Y:S01]  /*ec60*/  MOV R7, RZ ;  /* 0x000000ff00077202 */ /* 0x000fe20000000f00 */
[----:B------:R-:W-:Y:S01]  /*ec70*/  IMAD.MOV.U32 R0, RZ, RZ, -0x800000 ;  /* 0xff800000ff007424 */ /* 0x000fe200078e00ff */
[----:B------:R-:W-:-:S03]  /*ec80*/  FSETP.NE.FTZ.AND P0, PT, R10, RZ, PT ;  /* 0x000000ff0a00720b */ /* 0x000fc60003f15000 */
[----:B------:R-:W-:-:S06]  /*ec90*/  IMAD.U32 R16, RZ, RZ, UR9 ;  /* 0x00000009ff107e24 */ /* 0x000fcc000f8e00ff */
[----:B------:R-:W1:Y:S01]  /*eca0*/  @P2 MUFU.LG2 R8, R11 ;  /* 0x0000000b00082308 */ /* 0x000e620000000c00 */
[----:B------:R-:W-:-:S03]  /*ecb0*/  @P2 FMUL.FTZ R13, R13, 0.69314718246459960938 ;  /* 0x3f3172180d0d2820 */ /* 0x000fc60000410000 */
[----:B------:R-:W-:-:S04]  /*ecc0*/  @P0 FMUL.FTZ R9, R9, 0.69314718246459960938 ;  /* 0x3f31721809090820 */ /* 0x000fc80000410000 */
[----:B------:R-:W-:Y:S08]  /*ecd0*/  @P2 MUFU.RCP R5, R11 ;  /* 0x0000000b00052308 */ /* 0x000ff00000001000 */
[----:B------:R-:W2:Y:S01]  /*ece0*/  @P0 MUFU.LG2 R6, R10 ;  /* 0x0000000a00060308 */ /* 0x000ea20000000c00 */
[----:B-1----:R-:W-:-:S04]  /*ecf0*/  @P2 FMUL.FTZ R8, R8, 0.69314718246459960938 ;  /* 0x3f31721808082820 */ /* 0x002fc80000410000 */
[----:B------:R-:W-:-:S03]  /*ed00*/  @P2 FFMA.FTZ R2, R13, R3, R8 ;  /* 0x000000030d022223 */ /* 0x000fc60000010008 */
[----:B------:R1:W3:Y:S02]  /*ed10*/  @P0 MUFU.RCP R7, R10 ;  /* 0x0000000a00070308 */ /* 0x0002e40000001000 */
[----:B-1----:R-:W-:Y:S02]  /*ed20*/  @!P1 VIADD R10, R12, 0x38860 ;  /* 0x000388600c0a9836 */ /* 0x002fe40000000000 */
[----:B--2---:R-:W-:-:S03]  /*ed30*/  @P0 FMUL.FTZ R6, R6, 0.69314718246459960938 ;  /* 0x3f31721806060820 */ /* 0x004fc60000410000 */
[----:B------:R-:W-:Y:S01]  /*ed40*/  @!P1 PRMT R3, RZ, 0x654, R10 ;  /* 0x00000654ff039816 */ /* 0x000fe2000000000a */
[----:B------:R-:W-:Y:S01]  /*ed50*/  @P0 FFMA.FTZ R0, R9, R4, R6 ;  /* 0x0000000409000223 */ /* 0x000fe20000010006 */
[----:B------:R-:W-:Y:S01]  /*ed60*/  PLOP3.LUT P0, PT, PT, PT, PT, 0x8, 0x0 ;  /* 0x000000000000781c */ /* 0x000fe20003f0e170 */
        /* <DEDUP_REMOVED lines=18> */
[----:B------:R-:W-:-:S15]  /*ee90*/  WARPGROUP.ARRIVE ;  /* 0x00000000000079c5 */ /* 0x000fde0000000000 */
[----:B------:R-:W-:-:S08]  /*eea0*/  NOP ;  /* 0x0000000000007918 */ /* 0x000fd00000000000 */
[----:B------:R-:W-:Y:S03]  /*eeb0*/  HGMMA.64x256x16.F32.BF16 R24, R192, gdesc[UR4].tnspB, R24, gsb0 ;  /* 0x43e00004c0187df0 */ /* 0x000fe60008001818 */
[----:B------:R-:W-:Y:S02]  /*eec0*/  WARPGROUP.DEPBAR.LE gsb0, 0x0 ;  /* 0x00008000000079c5 */ /* 0x000fe40000010000 */
[-C--:B------:R-:W-:Y:S01]  /*eed0*/  FMUL.FTZ R163, R83, R5.reuse ;  /* 0x0000000553a37220 */ /* 0x080fe20000410000 */
[-C--:B------:R-:W-:Y:S01]  /*eee0*/  FMUL.FTZ R83, R86, R5.reuse ;  /* 0x0000000556537220 */ /* 0x080fe20000410000 */
[-C--:B------:R-:W-:Y:S01]  /*eef0*/  FMUL.FTZ R86, R87, R5.reuse ;  /* 0x0000000557567220 */ /* 0x080fe20000410000 */
[-C--:B------:R-:W-:Y:S01]  /*ef00*/  FMUL.FTZ R87, R91, R5.reuse ;  /* 0x000000055b577220 */ /* 0x080fe20000410000 */
[-C--:B------:R-:W-:Y:S01]  /*ef10*/  FMUL.FTZ R91, R94, R5.reuse ;  /* 0x000000055e5b7220 */ /* 0x080fe20000410000 */
[----:B------:R-:W-:Y:S01]  /*ef20*/  FMUL.FTZ R94, R95, R5 ;  /* 0x000000055f5e7220 */ /* 0x000fe20000410000 */
[-C--:B---3--:R-:W-:Y:S01]  /*ef30*/  FMUL.FTZ R4, R24, R7.reuse ;  /* 0x0000000718047220 */ /* 0x088fe20000410000 */
        /* <DEDUP_REMOVED lines=122> */
.L_x_1947:
        /* <DEDUP_REMOVED lines=9> */
[----:B------:R-:W-:Y:S01]  /*f770*/  BAR.SYNC.DEFER_BLOCKING 0x1, 0x100 ;  /* 0x0044000000007b1d */ /* 0x000fe20000010000 */
[C---:B------:R-:W-:Y:S01]  /*f780*/  IADD3 R31, P3, R22.reuse, 0x4000, RZ ;  /* 0x00004000161f7810 */ /* 0x040fe20007f7e0ff */
[----:B------:R-:W-:Y:S01]  /*f790*/  USHF.R.S32.HI UR5, URZ, 0x1f, UR43 ;  /* 0x0000001f3f057899 */ /* 0x000fe2000801142b */
[----:B------:R-:W-:Y:S02]  /*f7a0*/  LOP3.LUT R26, R27, 0x380, RZ, 0xc0, !PT ;  /* 0x000003801b1a7812 */ /* 0x000fe400078ec0ff */
[C---:B------:R-:W-:Y:S01]  /*f7b0*/  IADD3 R19, P6, R22.reuse, 0x20, RZ ;  /* 0x0000002016137810 */ /* 0x040fe20007fde0ff */
[----:B------:R-:W-:Y:S01]  /*f7c0*/  ULDC UR10, c[0x0][0xa88] ;  /* 0x0002a200000a7ab9 */ /* 0x000fe20000000800 */
[----:B------:R-:W-:Y:S01]  /*f7d0*/  IADD3 R21, P5, R22, 0x40, RZ ;  /* 0x0000004016157810 */ /* 0x000fe20007fbe0ff */
[----:B------:R-:W-:Y:S01]  /*f7e0*/  ULDC.64 UR6, c[0x0][0xb70] ;  /* 0x0002dc0000067ab9 */ /* 0x000fe20000000a00 */
[----:B------:R-:W-:Y:S01]  /*f7f0*/  LOP3.LUT R30, R31, 0x380, RZ, 0xc0, !PT ;  /* 0x000003801f1e7812 */ /* 0x000fe200078ec0ff */
[----:B------:R-:W-:Y:S01]  /*f800*/  UIMAD UR5, UR5, UR6, URZ ;  /* 0x00000006050572a4 */ /* 0x000fe2000f8e023f */
[----:B------:R-:W-:Y:S01]  /*f810*/  SHF.R.U64 R26, R26, 0x3, RZ ;  /* 0x000000031a1a7819 */ /* 0x000fe200000012ff */
[----:B------:R-:W-:Y:S01]  /*f820*/  UIMAD.WIDE.U32 UR8, UR43, UR6, URZ ;  /* 0x000000062b0872a5 */ /* 0x000fe2000f8e003f */
[----:B------:R-:W-:Y:S01]  /*f830*/  LOP3.LUT R18, R19, 0x380, RZ, 0xc0, !PT ;  /* 0x0000038013127812 */ /* 0x000fe200078ec0ff */
[----:B------:R-:W-:Y:S01]  /*f840*/  UIMAD UR5, UR43, UR7, UR5 ;  /* 0x000000072b0572a4 */ /* 0x000fe2000f8e0205 */
[----:B------:R-:W-:Y:S01]  /*f850*/  IADD3 R35, P2, R22, 0x4020, RZ ;  /* 0x0000402016237810 */ /* 0x000fe20007f5e0ff */
[----:B------:R-:W-:Y:S01]  /*f860*/  ULDC.64 UR12, c[0x0][0x208] ;  /* 0x00008200000c7ab9 */ /* 0x000fe20000000a00 */
[----:B------:R-:W-:Y:S01]  /*f870*/  LOP3.LUT R20, R21, 0x380, RZ, 0xc0, !PT ;  /* 0x0000038015147812 */ /* 0x000fe200078ec0ff */
[----:B------:R-:W-:Y:S01]  /*f880*/  UIADD3 UR5, UR9, UR5, URZ ;  /* 0x0000000509057290 */ /* 0x000fe2000fffe03f */
[----:B------:R-:W-:Y:S01]  /*f890*/  SHF.R.U64 R30, R30, 0x3, RZ ;  /* 0x000000031e1e7819 */ /* 0x000fe200000012ff */
[----:B------:R-:W-:Y:S01]  /*f8a0*/  ULDC.64 UR6, c[0x0][0xb40] ;  /* 0x0002d00000067ab9 */ /* 0x000fe20000000a00 */
[----:B------:R-:W-:-:S02]  /*f8b0*/  LOP3.LUT R26, R26, R27, RZ, 0x3c, !PT ;  /* 0x0000001b1a1a7212 */ /* 0x000fc400078e3cff */
[----:B------:R-:W-:Y:S02]  /*f8c0*/  IADD3.X R27, RZ, R23, RZ, P4, !PT ;  /* 0x00000017ff1b7210 */ /* 0x000fe400027fe4ff */
[----:B------:R-:W-:Y:S02]  /*f8d0*/  SHF.R.U64 R18, R18, 0x3, RZ ;  /* 0x0000000312127819 */ /* 0x000fe400000012ff */
[----:B------:R-:W-:Y:S02]  /*f8e0*/  IADD3 R47, P4, R22, 0x8000, RZ ;  /* 0x00008000162f7810 */ /* 0x000fe40007f9e0ff */
[----:B------:R-:W-:Y:S02]  /*f8f0*/  LOP3.LUT R34, R35, 0x380, RZ, 0xc0, !PT ;  /* 0x0000038023227812 */ /* 0x000fe400078ec0ff */
[----:B------:R-:W-:Y:S02]  /*f900*/  SHF.R.U64 R20, R20, 0x3, RZ ;  /* 0x0000000314147819 */ /* 0x000fe400000012ff */
[----:B------:R-:W-:Y:S01]  /*f910*/  LOP3.LUT R30, R30, R31, RZ, 0x3c, !PT ;  /* 0x0000001f1e1e7212 */ /* 0x000fe200078e3cff */
[----:B------:R-:W-:Y:S01]  /*f920*/  IMAD.X R31, RZ, RZ, R23, P3 ;  /* 0x000000ffff1f7224 */ /* 0x000fe200018e0617 */
[----:B------:R-:W-:-:S02]  /*f930*/  IADD3 R103, R215, UR42, RZ ;  /* 0x0000002ad7677c10 */ /* 0x000fc4000fffe0ff */
[----:B------:R-:W-:Y:S02]  /*f940*/  LOP3.LUT R18, R18, R19, RZ, 0x3c, !PT ;  /* 0x0000001312127212 */ /* 0x000fe400078e3cff */
[----:B------:R-:W-:Y:S01]  /*f950*/  LOP3.LUT R46, R47, 0x380, RZ, 0xc0, !PT ;  /* 0x000003802f2e7812 */ /* 0x000fe200078ec0ff */
[----:B------:R-:W-:Y:S01]  /*f960*/  VIADD R5, R103, 0x8 ;  /* 0x0000000867057836 */ /* 0x000fe20000000000 */
[----:B------:R-:W-:Y:S02]  /*f970*/  SHF.R.U64 R34, R34, 0x3, RZ ;  /* 0x0000000322227819 */ /* 0x000fe400000012ff */
[----:B------:R-:W-:Y:S02]  /*f980*/  IADD3 R51, P3, R22, 0x8020, RZ ;  /* 0x0000802016337810 */ /* 0x000fe40007f7e0ff */
[----:B------:R-:W-:Y:S02]  /*f990*/  IADD3.X R19, RZ, R23, RZ, P6, !PT ;  /* 0x00000017ff137210 */ /* 0x000fe400037fe4ff */
[----:B------:R-:W-:Y:S01]  /*f9a0*/  LOP3.LUT R20, R20, R21, RZ, 0x3c, !PT ;  /* 0x0000001514147212 */ /* 0x000fe200078e3cff */
[----:B------:R-:W-:Y:S01]  /*f9b0*/  IMAD.X R21, RZ, RZ, R23, P5 ;  /* 0x000000ffff157224 */ /* 0x000fe200028e0617 */
[----:B------:R-:W-:-:S02]  /*f9c0*/  IADD3 R39, P6, R22, 0x4040, RZ ;  /* 0x0000404016277810 */ /* 0x000fc40007fde0ff */
[C---:B------:R-:W-:Y:S02]  /*f9d0*/  LOP3.LUT R67, R22.reuse, 0x380, RZ, 0xc0, !PT ;  /* 0x0000038016437812 */ /* 0x040fe400078ec0ff */
[----:B------:R-:W-:Y:S02]  /*f9e0*/  IADD3 R43, P5, R22, 0x4060, RZ ;  /* 0x00004060162b7810 */ /* 0x000fe40007fbe0ff */
[----:B------:R-:W-:Y:S02]  /*f9f0*/  SHF.R.U64 R46, R46, 0x3, RZ ;  /* 0x000000032e2e7819 */ /* 0x000fe400000012ff */
[----:B------:R-:W-:Y:S02]  /*fa00*/  LOP3.LUT R34, R34, R35, RZ, 0x3c, !PT ;  /* 0x0000002322227212 */ /* 0x000fe400078e3cff */
[----:B------:R-:W-:Y:S02]  /*fa10*/  LOP3.LUT R50, R51, 0x380, RZ, 0xc0, !PT ;  /* 0x0000038033327812 */ /* 0x000fe400078ec0ff */
[----:B------:R-:W-:-:S02]  /*fa20*/  LOP3.LUT P0, RZ, R220, 0x3, RZ, 0xc0, !PT ;  /* 0x00000003dcff7812 */ /* 0x000fc4000780c0ff */
[----:B------:R-:W-:Y:S02]  /*fa30*/  IADD3.X R35, RZ, R23, RZ, P2, !PT ;  /* 0x00000017ff237210 */ /* 0x000fe400017fe4ff */
[----:B------:R-:W-:Y:S02]  /*fa40*/  LOP3.LUT R38, R39, 0x380, RZ, 0xc0, !PT ;  /* 0x0000038027267812 */ /* 0x000fe400078ec0ff */
[----:B------:R-:W-:Y:S02]  /*fa50*/  IADD3 R55, P2, R22, 0x8040, RZ ;  /* 0x0000804016377810 */ /* 0x000fe40007f5e0ff */
[----:B------:R-:W-:Y:S02]  /*fa60*/  SHF.R.U64 R67, R67, 0x3, RZ ;  /* 0x0000000343437819 */ /* 0x000fe400000012ff */
[----:B------:R-:W-:Y:S02]  /*fa70*/  LOP3.LUT R42, R43, 0x380, RZ, 0xc0, !PT ;  /* 0x000003802b2a7812 */ /* 0x000fe400078ec0ff */
[----:B------:R-:W-:-:S02]  /*fa80*/  LOP3.LUT R46, R46, R47, RZ, 0x3c, !PT ;  /* 0x0000002f2e2e7212 */ /* 0x000fc400078e3cff */
[----:B------:R-:W-:Y:S02]  /*fa90*/  SHF.R.U64 R50, R50, 0x3, RZ ;  /* 0x0000000332327819 */ /* 0x000fe400000012ff */
[----:B------:R-:W-:Y:S02]  /*faa0*/  ISETP.GE.OR P1, PT, R5, UR10, P0 ;  /* 0x0000000a05007c0c */ /* 0x000fe40008726670 */
[----:B------:R-:W-:Y:S02]  /*fab0*/  IADD3.X R47, RZ, R23, RZ, P4, !PT ;  /* 0x00000017ff2f7210 */ /* 0x000fe400027fe4ff */
[----:B------:R-:W-:Y:S02]  /*fac0*/  SHF.R.U64 R38, R38, 0x3, RZ ;  /* 0x0000000326267819 */ /* 0x000fe400000012ff */
[----:B------:R-:W-:Y:S02]  /*fad0*/  LOP3.LUT R54, R55, 0x380, RZ, 0xc0, !PT ;  /* 0x0000038037367812 */ /* 0x000fe400078ec0ff */
[----:B------:R-:W-:-:S02]  /*fae0*/  IADD3 R75, P4, R22, 0xc020, RZ ;  /* 0x0000c020164b7810 */ /* 0x000fc40007f9e0ff */
[----:B------:R-:W-:Y:S02]  /*faf0*/  F2FP.BF16.F32.PACK_AB R5, R165, R162 ;  /* 0x000000a2a505723e */ /* 0x000fe400000010ff */
[----:B------:R-:W-:Y:S01]  /*fb00*/  LOP3.LUT R66, R67, R22, RZ, 0x3c, !PT ;  /* 0x0000001643427212 */ /* 0x000fe200078e3cff */
[--C-:B------:R-:W-:Y:S01]  /*fb10*/  IMAD.MOV.U32 R67, RZ, RZ, R23.reuse ;  /* 0x000000ffff437224 */ /* 0x100fe200078e0017 */
[----:B------:R-:W-:Y:S02]  /*fb20*/  MOV R165, R20 ;  /* 0x0000001400a57202 */ /* 0x000fe40000000f00 */
[----:B------:R-:W-:Y:S01]  /*fb30*/  SHF.R.U64 R42, R42, 0x3, RZ ;  /* 0x000000032a2a7819 */ /* 0x000fe200000012ff */
[----:B------:R-:W1:Y:S01]  /*fb40*/  LDC.64 R20, c[0x0][0xb78] ;  /* 0x0002de00ff147b82 */ /* 0x000e620000000a00 */
[----:B------:R-:W-:Y:S01]  /*fb50*/  LOP3.LUT R50, R50, R51, RZ, 0x3c, !PT ;  /* 0x0000003332327212 */ /* 0x000fe200078e3cff */
[----:B------:R-:W-:Y:S01]  /*fb60*/  IMAD.X R51, RZ, RZ, R23, P3 ;  /* 0x000000ffff337224 */ /* 0x000fe200018e0617 */
[----:B------:R-:W-:-:S02]  /*fb70*/  F2FP.BF16.F32.PACK_AB R4, R25, R4 ;  /* 0x000000041904723e */ /* 0x000fc400000010ff */
[----:B------:R-:W-:Y:S01]  /*fb80*/  LOP3.LUT R38, R38, R39, RZ, 0x3c, !PT ;  /* 0x0000002726267212 */ /* 0x000fe200078e3cff */
[----:B------:R-:W-:Y:S01]  /*fb90*/  IMAD.X R39, RZ, RZ, R23, P6 ;  /* 0x000000ffff277224 */ /* 0x000fe200030e0617 */
[----:B------:R-:W-:Y:S02]  /*fba0*/  SHF.R.U64 R54, R54, 0x3, RZ ;  /* 0x0000000336367819 */ /* 0x000fe400000012ff */
[----:B------:R-:W-:Y:S02]  /*fbb0*/  IADD3 R25, P3, R22, 0xc040, RZ ;  /* 0x0000c04016197810 */ /* 0x000fe40007f7e0ff */
[----:B------:R-:W-:Y:S02]  /*fbc0*/  LOP3.LUT R74, R75, 0x380, RZ, 0xc0, !PT ;  /* 0x000003804b4a7812 */ /* 0x000fe400078ec0ff */
[----:B------:R-:W-:Y:S02]  /*fbd0*/  LOP3.LUT R42, R42, R43, RZ, 0x3c, !PT ;  /* 0x0000002b2a2a7212 */ /* 0x000fe400078e3cff */
[----:B------:R-:W-:-:S02]  /*fbe0*/  IADD3 R59, P6, R22, 0x8060, RZ ;  /* 0x00008060163b7810 */ /* 0x000fc40007fde0ff */
[----:B------:R-:W-:Y:S02]  /*fbf0*/  IADD3.X R43, RZ, R23, RZ, P5, !PT ;  /* 0x00000017ff2b7210 */ /* 0x000fe40002ffe4ff */
[----:B------:R-:W-:Y:S02]  /*fc00*/  MOV R67, R66 ;  /* 0x0000004200437202 */ /* 0x000fe40000000f00 */
[----:B------:R-:W-:Y:S02]  /*fc10*/  IADD3 R63, P5, R22, 0xc000, RZ ;  /* 0x0000c000163f7810 */ /* 0x000fe40007fbe0ff */
[----:B------:R-:W-:Y:S02]  /*fc20*/  LOP3.LUT R54, R54, R55, RZ, 0x3c, !PT ;  /* 0x0000003736367212 */ /* 0x000fe400078e3cff */
[----:B------:R-:W-:Y:S02]  /*fc30*/  LOP3.LUT R66, R25, 0x380, RZ, 0xc0, !PT ;  /* 0x0000038019427812 */ /* 0x000fe400078ec0ff */
[----:B------:R-:W-:-:S02]  /*fc40*/  F2FP.BF16.F32.PACK_AB R6, R29, R6 ;  /* 0x000000061d06723e */ /* 0x000fc400000010ff */
[----:B------:R-:W-:Y:S02]  /*fc50*/  SHF.R.U64 R74, R74, 0x3, RZ ;  /* 0x000000034a4a7819 */ /* 0x000fe400000012ff */
[----:B------:R-:W-:Y:S02]  /*fc60*/  F2FP.BF16.F32.PACK_AB R7, R164, R7 ;  /* 0x00000007a407723e */ /* 0x000fe400000010ff */
[----:B------:R-:W-:Y:S02]  /*fc70*/  IADD3.X R55, RZ, R23, RZ, P2, !PT ;  /* 0x00000017ff377210 */ /* 0x000fe400017fe4ff */
[----:B------:R-:W-:Y:S01]  /*fc80*/  LOP3.LUT R58, R59, 0x380, RZ, 0xc0, !PT ;  /* 0x000003803b3a7812 */ /* 0x000fe200078ec0ff */
[----:B------:R2:W-:Y:S01]  /*fc90*/  STSM.16.M88.4 [R67], R4 ;  /* 0x0000000443007844 */ /* 0x0005e20000000200 */
[----:B------:R-:W-:Y:S02]  /*fca0*/  IADD3 R71, P2, R22, 0xc060, RZ ;  /* 0x0000c06016477810 */ /* 0x000fe40007f5e0ff */
[----:B------:R-:W-:-:S02]  /*fcb0*/  LOP3.LUT R62, R63, 0x380, RZ, 0xc0, !PT ;  /* 0x000003803f3e7812 */ /* 0x000fc400078ec0ff */
[----:B------:R-:W-:Y:S02]  /*fcc0*/  SHF.R.U64 R66, R66, 0x3, RZ ;  /* 0x0000000342427819 */ /* 0x000fe400000012ff */
[----:B------:R-:W-:Y:S01]  /*fcd0*/  LOP3.LUT R74, R74, R75, RZ, 0x3c, !PT ;  /* 0x0000004b4a4a7212 */ /* 0x000fe200078e3cff */
[----:B------:R-:W-:Y:S01]  /*fce0*/  IMAD.X R75, RZ, RZ, R23, P4 ;  /* 0x000000ffff4b7224 */ /* 0x000fe200020e0617 */
[----:B------:R-:W-:Y:S02]  /*fcf0*/  SHF.R.U64 R58, R58, 0x3, RZ ;  /* 0x000000033a3a7819 */ /* 0x000fe400000012ff */
[----:B------:R-:W-:Y:S02]  /*fd00*/  LOP3.LUT R70, R71, 0x380, RZ, 0xc0, !PT ;  /* 0x0000038047467812 */ /* 0x000fe400078ec0ff */
[----:B------:R-:W-:Y:S01]  /*fd10*/  MOV R166, R18 ;  /* 0x0000001200a67202 */ /* 0x000fe20000000f00 */
[----:B------:R-:W-:Y:S01]  /*fd20*/  IMAD.U32 R19, RZ, RZ, UR9 ;  /* 0x00000009ff137e24 */ /* 0x000fe2000f8e00ff */
[----:B------:R-:W-:-:S02]  /*fd30*/  F2FP.BF16.F32.PACK_AB R8, R41, R8 ;  /* 0x000000082908723e */ /* 0x000fc400000010ff */
[----:B--2---:R-:W-:Y:S02]  /*fd40*/  F2FP.BF16.F32.PACK_AB R4, R33, R32 ;  /* 0x000000202104723e */ /* 0x004fe400000010ff */
[----:B------:R-:W-:Y:S02]  /*fd50*/  F2FP.BF16.F32.PACK_AB R5, R153, R56 ;  /* 0x000000389905723e */ /* 0x000fe400000010ff */
[----:B------:R-:W-:Y:S02]  /*fd60*/  F2FP.BF16.F32.PACK_AB R6, R37, R36 ;  /* 0x000000242506723e */ /* 0x000fe400000010ff */
[----:B------:R-:W-:Y:S02]  /*fd70*/  F2FP.BF16.F32.PACK_AB R7, R155, R52 ;  /* 0x000000349b07723e */ /* 0x000fe400000010ff */
[----:B------:R-:W-:Y:S02]  /*fd80*/  F2FP.BF16.F32.PACK_AB R9, R64, R9 ;  /* 0x000000094009723e */ /* 0x000fe400000010ff */
[----:B------:R-:W-:Y:S01]  /*fd90*/  F2FP.BF16.F32.PACK_AB R10, R45, R10 ;  /* 0x0000000a2d0a723e */ /* 0x000fe200000010ff */
[----:B------:R1:W-:Y:S01]  /*fda0*/  STSM.16.M88.4 [R166], R4 ;  /* 0x00000004a6007844 */ /* 0x0003e20000000200 */
[----:B------:R-:W-:-:S02]  /*fdb0*/  F2FP.BF16.F32.PACK_AB R11, R152, R11 ;  /* 0x0000000b980b723e */ /* 0x000fc400000010ff */
[----:B------:R-:W-:Y:S02]  /*fdc0*/  SHF.R.U64 R62, R62, 0x3, RZ ;  /* 0x000000033e3e7819 */ /* 0x000fe400000012ff */
[----:B------:R-:W-:Y:S01]  /*fdd0*/  LOP3.LUT R66, R66, R25, RZ, 0x3c, !PT ;  /* 0x0000001942427212 */ /* 0x000fe200078e3cff */
[----:B------:R-:W-:Y:S01]  /*fde0*/  STSM.16.M88.4 [R165], R8 ;  /* 0x00000008a5007844 */ /* 0x000fe20000000200 */
[----:B------:R-:W-:Y:S02]  /*fdf0*/  MOV R164, R26 ;  /* 0x0000001a00a47202 */ /* 0x000fe40000000f00 */
[----:B------:R-:W-:Y:S02]  /*fe00*/  F2FP.BF16.F32.PACK_AB R12, R49, R12 ;  /* 0x0000000c310c723e */ /* 0x000fe400000010ff */
[----:B------:R-:W-:Y:S02]  /*fe10*/  F2FP.BF16.F32.PACK_AB R13, R154, R13 ;  /* 0x0000000d9a0d723e */ /* 0x000fe400000010ff */
[----:B------:R-:W-:-:S02]  /*fe20*/  F2FP.BF16.F32.PACK_AB R14, R53, R14 ;  /* 0x0000000e350e723e */ /* 0x000fc400000010ff */
[----:B------:R-:W-:Y:S02]  /*fe30*/  F2FP.BF16.F32.PACK_AB R15, R156, R15 ;  /* 0x0000000f9c0f723e */ /* 0x000fe400000010ff */
[----:B------:R-:W-:Y:S02]  /*fe40*/  MOV R162, R30 ;  /* 0x0000001e00a27202 */ /* 0x000fe40000000f00 */
[----:B------:R-:W-:Y:S01]  /*fe50*/  MOV R35, R34 ;  /* 0x0000002200237202 */ /* 0x000fe20000000f00 */
[----:B------:R-:W-:Y:S01]  /*fe60*/  STSM.16.M88.4 [R164], R12 ;  /* 0x0000000ca4007844 */ /* 0x000fe20000000200 */
[----:B------:R-:W-:Y:S02]  /*fe70*/  F2FP.BF16.F32.PACK_AB R24, R57, R24 ;  /* 0x000000183918723e */ /* 0x000fe400000010ff */
[----:B------:R-:W-:Y:S02]  /*fe80*/  F2FP.BF16.F32.PACK_AB R25, R157, R48 ;  /* 0x000000309d19723e */ /* 0x000fe400000010ff */
[----:B------:R-:W-:-:S02]  /*fe90*/  F2FP.BF16.F32.PACK_AB R26, R61, R60 ;  /* 0x0000003c3d1a723e */ /* 0x000fc400000010ff */
[----:B------:R-:W-:Y:S02]  /*fea0*/  F2FP.BF16.F32.PACK_AB R27, R159, R44 ;  /* 0x0000002c9f1b723e */ /* 0x000fe400000010ff */
[----:B------:R-:W-:Y:S01]  /*feb0*/  LOP3.LUT R58, R58, R59, RZ, 0x3c, !PT ;  /* 0x0000003b3a3a7212 */ /* 0x000fe200078e3cff */
[----:B------:R-:W-:Y:S01]  /*fec0*/  IMAD.X R59, RZ, RZ, R23, P6 ;  /* 0x000000ffff3b7224 */ /* 0x000fe200030e0617 */
[----:B------:R-:W-:Y:S01]  /*fed0*/  SHF.R.U64 R70, R70, 0x3, RZ ;  /* 0x0000000346467819 */ /* 0x000fe200000012ff */
[----:B------:R-:W-:Y:S01]  /*fee0*/  STSM.16.M88.4 [R162], R24 ;  /* 0x00000018a2007844 */ /* 0x000fe20000000200 */
[----:B------:R-:W-:Y:S02]  /*fef0*/  MOV R34, R74 ;  /* 0x0000004a00227202 */ /* 0x000fe40000000f00 */
[----:B------:R-:W-:Y:S02]  /*ff00*/  F2FP.BF16.F32.PACK_AB R28, R65, R28 ;  /* 0x0000001c411c723e */ /* 0x000fe400000010ff */
[----:B------:R-:W-:-:S02]  /*ff10*/  F2FP.BF16.F32.PACK_AB R29, R161, R40 ;  /* 0x00000028a11d723e */ /* 0x000fc400000010ff */
[----:B------:R-:W-:Y:S02]  /*ff20*/  F2FP.BF16.F32.PACK_AB R30, R69, R68 ;  /* 0x00000044451e723e */ /* 0x000fe400000010ff */
[----:B------:R-:W-:Y:S02]  /*ff30*/  F2FP.BF16.F32.PACK_AB R31, R158, R17 ;  /* 0x000000119e1f723e */ /* 0x000fe400000010ff */
[----:B------:R-:W-:Y:S02]  /*ff40*/  F2FP.BF16.F32.PACK_AB R72, R73, R72 ;  /* 0x000000484948723e */ /* 0x000fe400000010ff */
[----:B------:R-:W-:Y:S01]  /*ff50*/  F2FP.BF16.F32.PACK_AB R80, R81, R80 ;  /* 0x000000505150723e */ /* 0x000fe200000010ff */
[----:B------:R-:W-:Y:S01]  /*ff60*/  STSM.16.M88.4 [R35], R28 ;  /* 0x0000001c23007844 */ /* 0x000fe20000000200 */
[----:B------:R-:W-:Y:S02]  /*ff70*/  MOV R38, R38 ;  /* 0x0000002600267202 */ /* 0x000fe40000000f00 */
[----:B------:R-:W-:Y:S01]  /*ff80*/  MOV R19, UR5 ;  /* 0x0000000500137c02 */ /* 0x000fe20008000f00 */
[----:B------:R-:W-:Y:S01]  /*ff90*/  USHF.R.S32.HI UR5, URZ, 0x1f, UR44 ;  /* 0x0000001f3f057899 */ /* 0x000fe2000801142c */
[----:B------:R-:W-:-:S02]  /*ffa0*/  F2FP.BF16.F32.PACK_AB R73, R160, R3 ;  /* 0x00000003a049723e */ /* 0x000fc400000010ff */
[----:B------:R-:W-:Y:S02]  /*ffb0*/  F2FP.BF16.F32.PACK_AB R74, R77, R76 ;  /* 0x0000004c4d4a723e */ /* 0x000fe400000010ff */
[----:B------:R-:W-:Y:S01]  /*ffc0*/  F2FP.BF16.F32.PACK_AB R75, R79, R78 ;  /* 0x0000004e4f4b723e */ /* 0x000fe200000010ff */
[----:B-1----:R-:W-:Y:S01]  /*ffd0*/  IMAD R4, R20, UR5, RZ ;  /* 0x0000000514047c24 */ /* 0x002fe2000f8e02ff */
[----:B------:R-:W-:Y:S02]  /*ffe0*/  F2FP.BF16.F32.PACK_AB R81, R163, R82 ;  /* 0x00000052a351723e */ /* 0x000fe400000010ff */
[----:B------:R-:W-:Y:S01]  /*fff0*/  F2FP.BF16.F32.PACK_AB R88, R89, R88 ;  /* 0x000000585958723e */ /* 0x000fe200000010ff */
[----:B------:R-:W-:Y:S01]  /*10000*/  STSM.16.M88.4 [R38], R72 ;  /* 0x0000004826007844 */ /* 0x000fe20000000200 */
[----:B------:R-:W-:Y:S01]  /*10010*/  LOP3.LUT R62, R62, R63, RZ, 0x3c, !PT ;  /* 0x0000003f3e3e7212 */ /* 0x000fe200078e3cff */
[----:B------:R-:W-:Y:S01]  /*10020*/  IMAD R4, R21, UR44, R4 ;  /* 0x0000002c15047c24 */ /* 0x000fe2000f8e0204 */
[----:B------:R-:W-:-:S02]  /*10030*/  MOV R42, R42 ;  /* 0x0000002a002a7202 */ /* 0x000fc40000000f00 */
[----:B------:R-:W-:Y:S02]  /*10040*/  F2FP.BF16.F32.PACK_AB R82, R85, R84 ;  /* 0x000000545552723e */ /* 0x000fe400000010ff */
[----:B------:R-:W-:Y:S02]  /*10050*/  F2FP.BF16.F32.PACK_AB R83, R86, R83 ;  /* 0x000000535653723e */ /* 0x000fe400000010ff */
[----:B------:R-:W-:Y:S02]  /*10060*/  F2FP.BF16.F32.PACK_AB R89, R87, R90 ;  /* 0x0000005a5759723e */ /* 0x000fe400000010ff */
[----:B------:R-:W-:Y:S01]  /*10070*/  F2FP.BF16.F32.PACK_AB R96, R97, R96 ;  /* 0x000000606160723e */ /* 0x000fe200000010ff */
[----:B------:R-:W-:Y:S01]  /*10080*/  STSM.16.M88.4 [R42], R80 ;  /* 0x000000502a007844 */ /* 0x000fe20000000200 */
[----:B------:R-:W-:Y:S02]  /*10090*/  MOV R46, R46 ;  /* 0x0000002e002e7202 */ /* 0x000fe40000000f00 */
[----:B------:R-:W-:-:S02]  /*100a0*/  IADD3.X R63, RZ, R23, RZ, P5, !PT ;  /* 0x00000017ff3f7210 */ /* 0x000fc40002ffe4ff */
[----:B------:R-:W-:Y:S02]  /*100b0*/  MOV R18, UR8 ;  /* 0x0000000800127c02 */ /* 0x000fe40008000f00 */
[----:B------:R-:W-:Y:S02]  /*100c0*/  F2FP.BF16.F32.PACK_AB R90, R93, R92 ;  /* 0x0000005c5d5a723e */ /* 0x000fe400000010ff */
[----:B------:R-:W-:Y:S01]  /*100d0*/  F2FP.BF16.F32.PACK_AB R91, R94, R91 ;  /* 0x0000005b5e5b723e */ /* 0x000fe200000010ff */
[----:B------:R-:W-:Y:S01]  /*100e0*/  IMAD.WIDE.U32 R18, R20, UR44, R18 ;  /* 0x0000002c14127c25 */ /* 0x000fe2000f8e0012 */
[----:B------:R-:W-:Y:S02]  /*100f0*/  F2FP.BF16.F32.PACK_AB R97, R95, R98 ;  /* 0x000000625f61723e */ /* 0x000fe400000010ff */
[----:B------:R-:W-:Y:S01]  /*10100*/  F2FP.BF16.F32.PACK_AB R104, R105, R104 ;  /* 0x000000686968723e */ /* 0x000fe200000010ff */
[----:B------:R-:W-:Y:S01]  /*10110*/  STSM.16.M88.4 [R46], R88 ;  /* 0x000000582e007844 */ /* 0x000fe20000000200 */
[----:B------:R-:W-:Y:S01]  /*10120*/  LOP3.LUT R70, R70, R71, RZ, 0x3c, !PT ;  /* 0x0000004746467212 */ /* 0x000fe200078e3cff */
[----:B------:R-:W-:Y:S01]  /*10130*/  IMAD.X R71, RZ, RZ, R23, P2 ;  /* 0x000000ffff477224 */ /* 0x000fe200010e0617 */
        /* <DEDUP_REMOVED lines=34> */
[----:B------:R-:W-:Y:S01]  /*10360*/  MOV R70, R70 ;  /* 0x0000004600467202 */ /* 0x000fe20000000f00 */
[----:B------:R-:W-:Y:S01]  /*10370*/  STSM.16.M88.4 [R66], R136 ;  /* 0x0000008842007844 */ /* 0x000fe20000000200 */
[----:B------:R-:W-:Y:S02]  /*10380*/  F2FP.BF16.F32.PACK_AB R146, R149, R148 ;  /* 0x000000949592723e */ /* 0x000fe400000010ff */
[----:B------:R-:W-:-:S02]  /*10390*/  F2FP.BF16.F32.PACK_AB R147, R151, R150 ;  /* 0x000000969793723e */ /* 0x000fc400000010ff */
        /* <DEDUP_REMOVED lines=50> */
.L_x_1981:
[----:B------:R-:W-:Y:S05]  /*106c0*/  BSYNC B0 ;  /* 0x0000000000007941 */ /* 0x000fea0003800000 */
.L_x_1980:
[----:B------:R-:W-:Y:S05]  /*106d0*/  BRA `(.L_x_1979) ;  /* 0x0000000800947947 */ /* 0x000fea0003800000 */
.L_x_1978:
        /* <DEDUP_REMOVED lines=31> */
[----:B------:R-:W-:Y:S02]  /*108d0*/  LEA.HI.X R5, R2, UR9, R3, 0x2, P0 ;  /* 0x0000000902057c11 */ /* 0x000fe400080f1403 */
[----:B------:R-:W-:-:S05]  /*108e0*/  MOV R3, 0xff800000 ;  /* 0xff80000000037802 */ /* 0x000fca0000000f00 */
[----:B------:R1:W-:Y:S02]  /*108f0*/  STG.E desc[UR10][R4.64], R3 ;  /* 0x0000000304007986 */ /* 0x0003e4000c10190a */
.L_x_1983:
[----:B------:R-:W-:Y:S05]  /*10900*/  BSYNC B0 ;  /* 0x0000000000007941 */ /* 0x000fea0003800000 */
.L_x_1982:
[----:B------:R-:W-:Y:S01]  /*10910*/  R2UR UR7, R218 ;  /* 0x00000000da0772ca */ /* 0x000fe200000e0000 */
[----:B------:R-:W-:Y:S01]  /*10920*/  ULDC UR5, c[0x0][0xa88] ;  /* 0x0002a20000057ab9 */ /* 0x000fe20000000800 */
[C---:B------:R-:W-:Y:S01]  /*10930*/  VIADD R0, R216.reuse, 0x20 ;  /* 0x00000020d8007836 */ /* 0x040fe20000000000 */
[----:B------:R-:W-:Y:S01]  /*10940*/  UIADD3 UR42, -UR42, UR5, URZ ;  /* 0x000000052a2a7290 */ /* 0x000fe2000fffe13f */
[----:B-1----:R-:W-:Y:S01]  /*10950*/  IMAD R3, R9, UR43, R8 ;  /* 0x0000002b09037c24 */ /* 0x002fe2000f8e0208 */
[----:B------:R-:W-:Y:S01]  /*10960*/  SHF.R.S32.HI R217, RZ, 0x1f, R216 ;  /* 0x0000001fffd97819 */ /* 0x000fe200000114d8 */
[----:B------:R-:W-:Y:S01]  /*10970*/  BSSY B0, `(.L_x_1984) ;  /* 0x0000026000007945 */ /* 0x000fe20003800000 */
[C---:B------:R-:W-:Y:S01]  /*10980*/  IADD3 R2, R216.reuse, 0x40, RZ ;  /* 0x00000040d8027810 */ /* 0x040fe20007ffe0ff */
        /* <DEDUP_REMOVED lines=9> */
[----:B--2---:R-:W-:-:S04]  /*10a20*/  IADD3 R5, R14, UR5, RZ ;  /* 0x000000050e057c10 */ /* 0x004fc8000fffe0ff */
[----:B------:R-:W-:Y:S01]  /*10a30*/  IADD3 R11, R7, R3, RZ ;  /* 0x00000003070b7210 */ /* 0x000fe20007ffe0ff */
        /* <DEDUP_REMOVED lines=17> */
[----:B------:R-:W-:-:S02]  /*10b50*/  ULDC.64 UR6, c[0x0][0xa80] ;  /* 0x0002a00000067ab9 */ /* 0x000fc40000000a00 */
[----:B------:R-:W-:Y:S02]  /*10b60*/  LEA R12, P6, R2, UR6, 0x1 ;  /* 0x00000006020c7c11 */ /* 0x000fe4000f8c08ff */
[----:B------:R-:W-:-:S04]  /*10b70*/  IADD3 R3, R3, R9, RZ ;  /* 0x0000000903037210 */ /* 0x000fc80007ffe0ff */
[----:B------:R-:W-:-:S05]  /*10b80*/  LEA.HI.X R13, R2, UR7, R3, 0x1, P6 ;  /* 0x00000007020d7c11 */ /* 0x000fca000b0f0c03 */
[----:B------:R1:W-:Y:S04]  /*10b90*/  @!P2 STG.E.128 desc[UR8][R12.64], RZ ;  /* 0x000000ff0c00a986 */ /* 0x0003e8000c101d08 */
[----:B------:R1:W-:Y:S04]  /*10ba0*/  @!P3 STG.E.128 desc[UR8][R12.64+0x80], RZ ;  /* 0x000080ff0c00b986 */ /* 0x0003e8000c101d08 */
[----:B------:R1:W-:Y:S04]  /*10bb0*/  @!P4 STG.E.128 desc[UR8][R12.64+0x100], RZ ;  /* 0x000100ff0c00c986 */ /* 0x0003e8000c101d08 */
[----:B------:R1:W-:Y:S02]  /*10bc0*/  @!P5 STG.E.128 desc[UR8][R12.64+0x180], RZ ;  /* 0x000180ff0c00d986 */ /* 0x0003e4000c101d08 */
.L_x_1985:
[----:B------:R-:W-:Y:S05]  /*10bd0*/  BSYNC B0 ;  /* 0x0000000000007941 */ /* 0x000fea0003800000 */
.L_x_1984:
        /* <DEDUP_REMOVED lines=10> */
[----:B------:R-:W-:Y:S01]  /*10c80*/  ULDC.64 UR8, c[0x0][0x208] ;  /* 0x0000820000087ab9 */ /* 0x000fe20000000a00 */
[----:B------:R-:W-:Y:S01]  /*10c90*/  ISETP.GE.AND P4, PT, R2, UR5, PT ;  /* 0x0000000502007c0c */ /* 0x000fe2000bf86270 */
[----:B------:R-:W-:Y:S01]  /*10ca0*/  IMAD.MOV.U32 R2, RZ, RZ, R6 ;  /* 0x000000ffff027224 */ /* 0x000fe200078e0006 */
[----:B------:R-:W-:Y:S01]  /*10cb0*/  MOV R3, R11 ;  /* 0x0000000b00037202 */ /* 0x000fe20000000f00 */
[----:B------:R-:W-:Y:S01]  /*10cc0*/  IMAD R0, R0, UR6, RZ ;  /* 0x0000000600007c24 */ /* 0x000fe2000f8e02ff */
[----:B------:R-:W-:-:S02]  /*10cd0*/  IADD3 R8, R212, 0xc0, RZ ;  /* 0x000000c0d4087810 */ /* 0x000fc40007ffe0ff */
[----:B------:R-:W-:Y:S01]  /*10ce0*/  ISETP.GE.AND P3, PT, R212, UR5, PT ;  /* 0x00000005d4007c0c */ /* 0x000fe2000bf66270 */
[----:B------:R-:W-:Y:S01]  /*10cf0*/  IMAD.WIDE.U32 R2, R9, UR6, R2 ;  /* 0x0000000609027c25 */ /* 0x000fe2000f8e0002 */
        /* <DEDUP_REMOVED lines=10> */
.L_x_1987:
[----:B------:R-:W-:Y:S05]  /*10da0*/  BSYNC B0 ;  /* 0x0000000000007941 */ /* 0x000fea0003800000 */
.L_x_1986:
[----:B------:R-:W-:Y:S04]  /*10db0*/  BSSY B0, `(.L_x_1988) ;  /* 0x000001b000007945 */ /* 0x000fe80003800000 */
[----:B------:R-:W-:Y:S05]  /*10dc0*/  @P1 BRA `(.L_x_1989) ;  /* 0x0000000000641947 */ /* 0x000fea0003800000 */
[----:B--2---:R-:W-:Y:S01]  /*10dd0*/  IADD3 R9, P0, R4, 0x40, RZ ;  /* 0x0000004004097810 */ /* 0x004fe20007f1e0ff */
[C---:B------:R-:W-:Y:S01]  /*10de0*/  VIADD R3, R212.reuse, 0x80 ;  /* 0x00000080d4037836 */ /* 0x040fe20000000000 */
[----:B------:R-:W-:Y:S01]  /*10df0*/  IADD3 R2, R212, 0x40, RZ ;  /* 0x00000040d4027810 */ /* 0x000fe20007ffe0ff */
[----:B------:R-:W-:Y:S01]  /*10e00*/  ULDC UR5, c[0x0][0xa8c] ;  /* 0x0002a30000057ab9 */ /* 0x000fe20000000800 */
        /* <DEDUP_REMOVED lines=21> */
.L_x_1989:
[----:B------:R-:W-:Y:S05]  /*10f60*/  BSYNC B0 ;  /* 0x0000000000007941 */ /* 0x000fea0003800000 */
.L_x_1988:
[----:B------:R-:W-:Y:S04]  /*10f70*/  BSSY B0, `(.L_x_1979) ;  /* 0x000001b000007945 */ /* 0x000fe80003800000 */
[----:B------:R-:W-:Y:S05]  /*10f80*/  @P2 BRA `(.L_x_1990) ;  /* 0x0000000000642947 */ /* 0x000fea0003800000 */
[----:B------:R-:W-:Y:S01]  /*10f90*/  IADD3 R7, P0, R4, 0x60, RZ ;  /* 0x0000006004077810 */ /* 0x000fe20007f1e0ff */
[----:B------:R-:W-:Y:S01]  /*10fa0*/  VIADD R0, R212, 0x40 ;  /* 0x00000040d4007836 */ /* 0x000fe20000000000 */
[----:B------:R-:W-:Y:S01]  /*10fb0*/  MOV R3, R11 ;  /* 0x0000000b00037202 */ /* 0x000fe20000000f00 */
[----:B------:R-:W-:Y:S01]  /*10fc0*/  ULDC UR5, c[0x0][0xa8c] ;  /* 0x0002a30000057ab9 */ /* 0x000fe20000000800 */
[----:B------:R-:W-:Y:S01]  /*10fd0*/  IADD3.X R4, RZ, R5, RZ, P0, !PT ;  /* 0x00000005ff047210 */ /* 0x000fe200007fe4ff */
[----:B------:R-:W-:Y:S01]  /*10fe0*/  ULDC.64 UR6, c[0x0][0xad8] ;  /* 0x0002b60000067ab9 */ /* 0x000fe20000000a00 */
[----:B------:R-:W-:Y:S01]  /*10ff0*/  IMAD.MOV.U32 R2, RZ, RZ, R6 ;  /* 0x000000ffff027224 */ /* 0x000fe200078e0006 */
[----:B------:R-:W-:Y:S01]  /*11000*/  ISETP.GE.AND P2, PT, R0, UR5, PT ;  /* 0x0000000500007c0c */ /* 0x000fe2000bf46270 */
[C---:B------:R-:W-:Y:S01]  /*11010*/  VIADD R5, R212.reuse, 0x80 ;  /* 0x00000080d4057836 */ /* 0x040fe20000000000 */
[----:B------:R-:W-:Y:S01]  /*11020*/  IADD3 R0, R212, 0xc0, RZ ;  /* 0x000000c0d4007810 */ /* 0x000fe20007ffe0ff */
[----:B------:R-:W-:Y:S01]  /*11030*/  IMAD R4, R4, UR6, RZ ;  /* 0x0000000604047c24 */ /* 0x000fe2000f8e02ff */
[----:B------:R-:W-:Y:S01]  /*11040*/  ISETP.GE.AND P1, PT, R212, UR5, PT ;  /* 0x00000005d4007c0c */ /* 0x000fe2000bf26270 */
[----:B------:R-:W-:Y:S01]  /*11050*/  IMAD.WIDE.U32 R2, R7, UR6, R2 ;  /* 0x0000000607027c25 */ /* 0x000fe2000f8e0002 */
[----:B------:R-:W-:Y:S01]  /*11060*/  ISETP.GE.AND P3, PT, R5, UR5, PT ;  /* 0x0000000505007c0c */ /* 0x000fe2000bf66270 */
[----:B------:R-:W-:Y:S01]  /*11070*/  ULDC.64 UR8, c[0x0][0x208] ;  /* 0x0000820000087ab9 */ /* 0x000fe20000000a00 */
[----:B------:R-:W-:Y:S01]  /*11080*/  ISETP.GE.AND P4, PT, R0, UR5, PT ;  /* 0x0000000500007c0c */ /* 0x000fe2000bf86270 */
[----:B------:R-:W-:Y:S01]  /*11090*/  IMAD R7, R7, UR7, R4 ;  /* 0x0000000707077c24 */ /* 0x000fe2000f8e0204 */
[----:B------:R-:W-:-:S02]  /*110a0*/  ULDC.64 UR6, c[0x0][0xa80] ;  /* 0x0002a00000067ab9 */ /* 0x000fc40000000a00 */
[----:B------:R-:W-:Y:S01]  /*110b0*/  LEA R4, P0, R2, UR6, 0x1 ;  /* 0x0000000602047c11 */ /* 0x000fe2000f8008ff */
[----:B------:R-:W-:-:S05]  /*110c0*/  IMAD.IADD R3, R3, 0x1, R7 ;  /* 0x0000000103037824 */ /* 0x000fca00078e0207 */
[----:B------:R-:W-:-:S05]  /*110d0*/  LEA.HI.X R5, R2, UR7, R3, 0x1, P0 ;  /* 0x0000000702057c11 */ /* 0x000fca00080f0c03 */
[----:B------:R4:W-:Y:S04]  /*110e0*/  @!P1 STG.E.128 desc[UR8][R4.64], RZ ;  /* 0x000000ff04009986 */ /* 0x0009e8000c101d08 */
[----:B------:R4:W-:Y:S04]  /*110f0*/  @!P2 STG.E.128 desc[UR8][R4.64+0x80], RZ ;  /* 0x000080ff0400a986 */ /* 0x0009e8000c101d08 */
[----:B------:R4:W-:Y:S04]  /*11100*/  @!P3 STG.E.128 desc[UR8][R4.64+0x100], RZ ;  /* 0x000100ff0400b986 */ /* 0x0009e8000c101d08 */
[----:B------:R4:W-:Y:S02]  /*11110*/  @!P4 STG.E.128 desc[UR8][R4.64+0x180], RZ ;  /* 0x000180ff0400c986 */ /* 0x0009e4000c101d08 */
.L_x_1990:
[----:B------:R-:W-:Y:S05]  /*11120*/  BSYNC B0 ;  /* 0x0000000000007941 */ /* 0x000fea0003800000 */
.L_x_1979:
[----:B------:R-:W5:Y:S02]  /*11130*/  LDC R0, c[0x0][0xda8] ;  /* 0x00036a00ff007b82 */ /* 0x000f640000000800 */
[----:B-----5:R-:W-:-:S13]  /*11140*/  ISETP.LE.AND P0, PT, R0, UR4, PT ;  /* 0x0000000400007c0c */ /* 0x020fda000bf03270 */
[----:B------:R-:W-:Y:S05]  /*11150*/  @!P0 BRA `(.L_x_1991) ;  /* 0xfffffefc00208947 */ /* 0x000fea000383ffff */
[----:B------:R-:W-:Y:S05]  /*11160*/  EXIT ;  /* 0x000000000000794d */ /* 0x000fea0003800000 */
.L_x_1943:
        /* <DEDUP_REMOVED lines=8> */
[----:B------:R-:W-:Y:S01]  /*111f0*/  MOV R17, 0x1 ;  /* 0x0000000100117802 */ /* 0x000fe20000000f00 */
[----:B------:R-:W-:-:S05]  /*11200*/  IMAD.MOV.U32 R16, RZ, RZ, RZ ;  /* 0x000000ffff107224 */ /* 0x000fca00078e00ff */
[----:B------:R-:W1:Y:S02]  /*11210*/  LDC R0, c[0x0][0xda8] ;  /* 0x00036a00ff007b82 */ /* 0x000e640000000800 */
[----:B-1----:R-:W-:-:S13]  /*11220*/  ISETP.LE.AND P0, PT, R0, UR4, PT ;  /* 0x0000000400007c0c */ /* 0x002fda000bf03270 */
[----:B------:R-:W-:Y:S05]  /*11230*/  @P0 BRA `(.L_x_1992) ;  /* 0x0000003000000947 */ /* 0x000fea0003800000 */
[----:B------:R-:W1:Y:S01]  /*11240*/  S2R R2, SR_TID.X ;  /* 0x0000000000027919 */ /* 0x000e620000002100 */
[----:B------:R-:W-:Y:S01]  /*11250*/  MOV R18, UR4 ;  /* 0x0000000400127c02 */ /* 0x000fe20008000f00 */
[----:B------:R-:W-:Y:S01]  /*11260*/  IMAD.MOV.U32 R16, RZ, RZ, RZ ;  /* 0x000000ffff107224 */ /* 0x000fe200078e00ff */
[----:B------:R-:W-:Y:S01]  /*11270*/  MOV R17, 0x1 ;  /* 0x0000000100117802 */ /* 0x000fe20000000f00 */
[----:B------:R-:W-:Y:S01]  /*11280*/  ULDC UR50, c[0x0][0xc] ;  /* 0x0000030000327ab9 */ /* 0x000fe20000000800 */
[----:B------:R-:W-:Y:S01]  /*11290*/  ULDC.64 UR42, c[0x0][0x198] ;  /* 0x00006600002a7ab9 */ /* 0x000fe20000000a00 */
[----:B------:R-:W-:Y:S01]  /*112a0*/  UMOV UR49, URZ ;  /* 0x0000003f00317c82 */ /* 0x000fe20008000000 */
[----:B-1----:R-:W-:-:S07]  /*112b0*/  LOP3.LUT R19, R2, 0x1f, RZ, 0xc0, !PT ;  /* 0x0000001f02137812 */ /* 0x002fce00078ec0ff */
.L_x_2040:
        /* <DEDUP_REMOVED lines=21> */
.L_x_1993:
[----:B------:R-:W-:Y:S01]  /*11410*/  ULDC UR9, c[0x0][0xdc4] ;  /* 0x0003710000097ab9 */ /* 0x000fe20000000800 */
[----:B------:R-:W-:Y:S01]  /*11420*/  UMOV UR6, UR7 ;  /* 0x0000000700067c82 */ /* 0x000fe20008000000 */
[----:B------:R-:W-:-:S11]  /*11430*/  UISETP.NE.AND UP0, UPT, UR9, 0x1, UPT ;  /* 0x000000010900788c */ /* 0x000fd6000bf05270 */
[----:B------:R-:W-:Y:S02]  /*11440*/  @UP0 ULDC.64 UR10, c[0x0][0xdc8] ;  /* 0x00037200000a0ab9 */ /* 0x000fe40000000a00 */
[----:B------:R-:W-:-:S04]  /*11450*/  UIMAD.WIDE.U32 UR4, UR7, UR10, URZ ;  /* 0x0000000a070472a5 */ /* 0x000fc8000f8e003f */
[----:B------:R-:W-:-:S04]  /*11460*/  @UP0 USHF.R.U32.HI UR6, URZ, UR11, UR5 ;  /* 0x0000000b3f060299 */ /* 0x000fc80008011605 */
[----:B------:R-:W-:-:S12]  /*11470*/  UIMAD UR4, UR6, UR9, URZ ;  /* 0x00000009060472a4 */ /* 0x000fd8000f8e023f */
.L_x_1994:
[----:B------:R-:W-:Y:S01]  /*11480*/  ULDC.64 UR10, c[0x0][0x3f8] ;  /* 0x0000fe00000a7ab9 */ /* 0x000fe20000000a00 */
[----:B------:R-:W-:Y:S01]  /*11490*/  ULOP3.LUT UR6, URZ, UR6, URZ, 0x33, !UPT ;  /* 0x000000063f067292 */ /* 0x000fe2000f8e333f */
[----:B------:R-:W-:Y:S01]  /*114a0*/  BSSY B6, `(.L_x_1995) ;  /* 0x00002ca000067945 */ /* 0x000fe20003800000 */
[----:B------:R-:W-:Y:S02]  /*114b0*/  UISETP.NE.U32.AND UP0, UPT, UR10, URZ, UPT ;  /* 0x0000003f0a00728c */ /* 0x000fe4000bf05070 */
[----:B------:R-:W-:Y:S02]  /*114c0*/  UIADD3 UR9, UR7, -UR4, URZ ;  /* 0x8000000407097290 */ /* 0x000fe4000fffe03f */
[----:B------:R-:W-:Y:S01]  /*114d0*/  UISETP.NE.AND.EX UP0, UPT, UR11, URZ, UPT, UP0 ;  /* 0x0000003f0b00728c */ /* 0x000fe2000bf05300 */
[----:B------:R-:W-:Y:S01]  /*114e0*/  ULDC UR4, c[0x0][0xdac] ;  /* 0x00036b0000047ab9 */ /* 0x000fe20000000800 */
[----:B------:R-:W-:Y:S01]  /*114f0*/  ULDC UR5, c[0x0][0x404] ;  /* 0x0001010000057ab9 */ /* 0x000fe20000000800 */
[----:B------:R-:W-:Y:S01]  /*11500*/  UIADD3 UR6, UR6, UR4, URZ ;  /* 0x0000000406067290 */ /* 0x000fe2000fffe03f */
[----:B------:R-:W-:-:S02]  /*11510*/  ULDC UR7, c[0x0][0x2e0] ;  /* 0x0000b80000077ab9 */ /* 0x000fc40000000800 */
[----:B------:R-:W-:Y:S01]  /*11520*/  ULDC UR4, c[0x0][0x288] ;  /* 0x0000a20000047ab9 */ /* 0x000fe20000000800 */
[----:B------:R-:W-:Y:S02]  /*11530*/  USHF.L.U32 UR45, UR6, 0x7, URZ ;  /* 0x00000007062d7899 */ /* 0x000fe4000800063f */
[----:B------:R-:W-:Y:S02]  /*11540*/  USEL UR6, UR5, 0x1, UP0 ;  /* 0x0000000105067887 */ /* 0x000fe40008000000 */
[----:B------:R-:W-:Y:S02]  /*11550*/  UIADD3 UR5, UR45, 0xcf, -UR4 ;  /* 0x000000cf2d057890 */ /* 0x000fe4000fffe804 */
[----:B------:R-:W-:Y:S02]  /*11560*/  UIMAD UR4, UR6, UR7, 0x4f ;  /* 0x0000004f060474a4 */ /* 0x000fe4000f8e0207 */
[----:B------:R-:W-:Y:S02]  /*11570*/  UIMAD UR6, UR6, UR7, UR5 ;  /* 0x00000007060672a4 */ /* 0x000fe4000f8e0205 */
[----:B------:R-:W-:Y:S01]  /*11580*/  UIMAD.WIDE UR4, UR4, 0x66666667, URZ ;  /* 0x66666667040478a5 */ /* 0x000fe2000f8e023f */
[----:B------:R-:W-:Y:S01]  /*11590*/  ULDC UR10, c[0x0][0xdc4] ;  /* 0x00037100000a7ab9 */ /* 0x000fe20000000800 */
[----:B------:R-:W-:-:S02]  /*115a0*/  UIMAD.WIDE UR6, UR6, 0x66666667, URZ ;  /* 0x66666667060678a5 */ /* 0x000fc4000f8e023f */
[----:B------:R-:W-:Y:S02]  /*115b0*/  UIMAD UR10, UR8, UR10, UR9 ;  /* 0x0000000a080a72a4 */ /* 0x000fe4000f8e0209 */
[----:B------:R-:W-:Y:S01]  /*115c0*/  USHF.R.U32.HI UR6, URZ, 0x1f, UR7 ;  /* 0x0000001f3f067899 */ /* 0x000fe20008011607 */
[----:B------:R-:W-:Y:S01]  /*115d0*/  UMOV UR8, UR5 ;  /* 0x0000000500087c82 */ /* 0x000fe20008000000 */
[----:B------:R-:W-:Y:S01]  /*115e0*/  ULDC UR11, c[0x0][0xdb8] ;  /* 0x00036e00000b7ab9 */ /* 0x000fe20000000800 */
[----:B------:R-:W-:Y:S02]  /*115f0*/  USHF.R.U32.HI UR9, URZ, 0x1f, UR8 ;  /* 0x0000001f3f097899 */ /* 0x000fe40008011608 */
[----:B------:R-:W-:Y:S02]  /*11600*/  ULEA.HI.SX32 UR6, UR7, UR6, 0x1b ;  /* 0x0000000607067291 */ /* 0x000fe4000f8fda3f */
[----:B------:R-:W-:Y:S02]  /*11610*/  ULEA.HI.SX32 UR9, UR8, UR9, 0x1b ;  /* 0x0000000908097291 */ /* 0x000fe4000f8fda3f */
[----:B------:R-:W-:-:S02]  /*11620*/  UISETP.NE.AND UP1, UPT, UR11, 0x1, UPT ;  /* 0x000000010b00788c */ /* 0x000fc4000bf25270 */
[----:B------:R-:W-:Y:S01]  /*11630*/  UISETP.LT.AND UP0, UPT, UR9, UR6, UPT ;  /* 0x000000060900728c */ /* 0x000fe2000bf01270 */
[----:B------:R-:W-:-:S03]  /*11640*/  UMOV UR47, UR10 ;  /* 0x0000000a002f7c82 */ /* 0x000fc60008000000 */
[----:B------:R-:W-:-:S05]  /*11650*/  USEL UR41, UR9, UR6, UP0 ;  /* 0x0000000609297287 */ /* 0x000fca0008000000 */
[----:B------:R-:W-:Y:S01]  /*11660*/  @UP1 ULDC UR12, c[0x0][0xdbc] ;  /* 0x00036f00000c1ab9 */ /* 0x000fe20000000800 */
[----:B------:R-:W-:Y:S01]  /*11670*/  ISETP.LT.AND P0, PT, RZ, UR41, PT ;  /* 0x00000029ff007c0c */ /* 0x000fe2000bf01270 */
[----:B------:R-:W-:Y:S01]  /*11680*/  UIMAD.WIDE.U32 UR4, UR10, UR12, URZ ;  /* 0x0000000c0a0472a5 */ /* 0x000fe2000f8e003f */
[----:B------:R-:W-:-:S03]  /*11690*/  @UP1 ULDC UR7, c[0x0][0xdc0] ;  /* 0x0003700000071ab9 */ /* 0x000fc60000000800 */
[----:B------:R-:W-:-:S04]  /*116a0*/  @UP1 USHF.R.U32.HI UR47, URZ, UR7, UR5 ;  /* 0x000000073f2f1299 */ /* 0x000fc80008011605 */
[----:B------:R-:W-:-:S04]  /*116b0*/  UIADD3 UR46, -UR47, URZ, URZ ;  /* 0x0000003f2f2e7290 */ /* 0x000fc8000fffe13f */
[----:B------:R-:W-:Y:S01]  /*116c0*/  UIMAD UR46, UR11, UR46, UR10 ;  /* 0x0000002e0b2e72a4 */ /* 0x000fe2000f8e020a */
[----:B------:R-:W-:Y:S11]  /*116d0*/  @P0 BRA `(.L_x_1996) ;  /* 0x0000000000440947 */ /* 0x000ff60003800000 */
[----:B------:R-:W-:Y:S01]  /*116e0*/  ISETP.NE.AND P0, PT, R19, RZ, PT ;  /* 0x000000ff1300720c */ /* 0x000fe20003f05270 */
[----:B------:R-:W-:-:S12]  /*116f0*/  IMAD.MOV.U32 R13, RZ, RZ, R18 ;  /* 0x000000ffff0d7224 */ /* 0x000fd800078e0012 */
        /* <DEDUP_REMOVED lines=15> */
.L_x_1996:
        /* <DEDUP_REMOVED lines=23> */
.L_x_1998:
        /* <DEDUP_REMOVED lines=12> */
[----:B------:R-:W-:Y:S01]  /*11a20*/  MOV R7, UR9 ;  /* 0x0000000900077c02 */ /* 0x000fe20008000f00 */
[----:B------:R-:W-:Y:S01]  /*11a30*/  IMAD.U32 R10, RZ, RZ, UR4 ;  /* 0x00000004ff0a7e24 */ /* 0x000fe2000f8e00ff */
[----:B------:R-:W-:Y:S01]  /*11a40*/  MOV R11, UR5 ;  /* 0x00000005000b7c02 */ /* 0x000fe20008000f00 */
[----:B------:R-:W-:Y:S01]  /*11a50*/  IMAD.MOV.U32 R8, RZ, RZ, 0x70 ;  /* 0x00000070ff087424 */ /* 0x000fe200078e00ff */
[----:B------:R-:W-:Y:S01]  /*11a60*/  MOV R12, 0x1 ;  /* 0x00000001000c7802 */ /* 0x000fe20000000f00 */
[----:B-1----:R-:W-:-:S07]  /*11a70*/  IMAD.MOV.U32 R13, RZ, RZ, RZ ;  /* 0x000000ffff0d7224 */ /* 0x002fce00078e00ff */
[----:B------:R-:W-:-:S07]  /*11a80*/  LEPC R20, `(.L_x_2000) ;  /* 0x000000001014794e */ /* 0x000fce0000000000 */
[----:B--2---:R-:W-:Y:S05]  /*11a90*/  CALL.ABS.NOINC R2 ;  /* 0x0000000002007343 */ /* 0x004fea0003c00000 */
.L_x_2000:
        /* <DEDUP_REMOVED lines=16> */
.L_x_1999:
[----:B------:R-:W-:Y:S01]  /*11ba0*/  ULDC.64 UR4, c[0x0][0x9f8] ;  /* 0x00027e0000047ab9 */ /* 0x000fe20000000a00 */
[----:B------:R-:W-:Y:S01]  /*11bb0*/  IMAD.U32 R5, RZ, RZ, UR47 ;  /* 0x0000002fff057e24 */ /* 0x000fe2000f8e00ff */
[----:B------:R-:W-:Y:S01]  /*11bc0*/  ISETP.NE.U32.AND P0, PT, RZ, UR4, PT ;  /* 0x00000004ff007c0c */ /* 0x000fe2000bf05070 */
[----:B------:R-:W-:Y:S01]  /*11bd0*/  ULDC.64 UR6, c[0x0][0x208] ;  /* 0x0000820000067ab9 */ /* 0x000fe20000000a00 */
[----:B------:R-:W-:Y:S01]  /*11be0*/  MOV R0, UR47 ;  /* 0x0000002f00007c02 */ /* 0x000fe20008000f00 */
[----:B------:R-:W1:Y:S01]  /*11bf0*/  LDC R4, c[0x0][0x428] ;  /* 0x00010a00ff047b82 */ /* 0x000e620000000800 */
[----:B------:R-:W-:-:S13]  /*11c00*/  ISETP.NE.AND.EX P0, PT, RZ, UR5, PT, P0 ;  /* 0x00000005ff007c0c */ /* 0x000fda000bf05300 */
[----:B------:R-:W2:Y:S02]  /*11c10*/  @P0 LDC.64 R2, c[0x0][0x9f8] ;  /* 0x00027e00ff020b82 */ /* 0x000ea40000000a00 */
[----:B--2---:R-:W-:-:S05]  /*11c20*/  @P0 IMAD.WIDE R2, R5, 0x4, R2 ;  /* 0x0000000405020825 */ /* 0x004fca00078e0202 */
[----:B------:R2:W3:Y:S01]  /*11c30*/  @P0 LDG.E R0, desc[UR6][R2.64] ;  /* 0x0000000602000981 */ /* 0x0004e2000c1e1900 */
[----:B-1----:R-:W-:Y:S01]  /*11c40*/  ISETP.NE.AND P0, PT, R4, 0x1, PT ;  /* 0x000000010400780c */ /* 0x002fe20003f05270 */
[----:B------:R-:W-:Y:S01]  /*11c50*/  IMAD.U32 R4, RZ, RZ, UR46 ;  /* 0x0000002eff047e24 */ /* 0x000fe2000f8e00ff */
[----:B------:R-:W-:Y:S01]  /*11c60*/  ISETP.NE.AND P1, PT, R19, RZ, PT ;  /* 0x000000ff1300720c */ /* 0x000fe20003f25270 */
[----:B------:R-:W-:Y:S01]  /*11c70*/  UMOV UR44, URZ ;  /* 0x0000003f002c7c82 */ /* 0x000fe20008000000 */
[----:B------:R-:W-:Y:S01]  /*11c80*/  UMOV UR8, 0x40 ;  /* 0x0000004000087882 */ /* 0x000fe20000000000 */
[----:B------:R-:W-:Y:S01]  /*11c90*/  UMOV UR9, UR45 ;  /* 0x0000002d00097c82 */ /* 0x000fe20008000000 */
[----:B------:R-:W-:Y:S01]  /*11ca0*/  UMOV UR10, UR46 ;  /* 0x0000002e000a7c82 */ /* 0x000fe20008000000 */
[----:B------:R-:W-:Y:S01]  /*11cb0*/  UMOV UR11, UR47 ;  /* 0x0000002f000b7c82 */ /* 0x000fe20008000000 */
[----:B------:R-:W-:Y:S01]  /*11cc0*/  UMOV UR12, 0x80 ;  /* 0x00000080000c7882 */ /* 0x000fe20000000000 */
[----:B--2---:R-:W1:Y:S01]  /*11cd0*/  LDC.64 R2, c[0x0][0x3f8] ;  /* 0x0000fe00ff027b82 */ /* 0x004e620000000a00 */
[----:B------:R-:W-:Y:S01]  /*11ce0*/  UMOV UR13, UR45 ;  /* 0x0000002d000d7c82 */ /* 0x000fe20008000000 */
[----:B------:R-:W-:Y:S01]  /*11cf0*/  UMOV UR14, UR46 ;  /* 0x0000002e000e7c82 */ /* 0x000fe20008000000 */
[----:B------:R-:W-:Y:S01]  /*11d00*/  UMOV UR15, UR47 ;  /* 0x0000002f000f7c82 */ /* 0x000fe20008000000 */
[----:B------:R-:W-:Y:S01]  /*11d10*/  UMOV UR16, 0xc0 ;  /* 0x000000c000107882 */ /* 0x000fe20000000000 */
[----:B------:R-:W-:Y:S01]  /*11d20*/  UMOV UR17, UR45 ;  /* 0x0000002d00117c82 */ /* 0x000fe20008000000 */
[----:B------:R-:W-:Y:S01]  /*11d30*/  VOTEU.ALL UP1, P1 ;  /* 0x00000000003f7886 */ /* 0x000fe20000820000 */
[----:B------:R-:W-:Y:S01]  /*11d40*/  UMOV UR18, UR46 ;  /* 0x0000002e00127c82 */ /* 0x000fe20008000000 */
[----:B------:R-:W2:Y:S01]  /*11d50*/  @P0 LDC R5, c[0x0][0x42c] ;  /* 0x00010b00ff050b82 */ /* 0x000ea20000000800 */
[----:B------:R-:W-:Y:S01]  /*11d60*/  UMOV UR19, UR47 ;  /* 0x0000002f00137c82 */ /* 0x000fe20008000000 */
[----:B------:R-:W-:Y:S01]  /*11d70*/  UMOV UR6, 0xffffffff ;  /* 0xffffffff00067882 */ /* 0x000fe20000000000 */
[----:B------:R-:W-:-:S04]  /*11d80*/  @!UP1 UIADD3 UR4, UP0, UR42, 0x270, URZ ;  /* 0x000002702a049890 */ /* 0x000fc8000ff1e03f */
[----:B------:R-:W-:Y:S01]  /*11d90*/  @!UP1 UIADD3.X UR5, URZ, UR43, URZ, UP0, !UPT ;  /* 0x0000002b3f059290 */ /* 0x000fe200087fe43f */
[----:B------:R-:W4:Y:S08]  /*11da0*/  @P0 LDC R6, c[0x0][0x430] ;  /* 0x00010c00ff060b82 */ /* 0x000f300000000800 */
[----:B------:R1:W-:Y:S01]  /*11db0*/  @!UP1 UTMAPF.L2.4D [UR44], [UR4] ;  /* 0x0000002c040095b8 */ /* 0x0003e20008018000 */
[----:B--2---:R-:W-:Y:S01]  /*11dc0*/  @P0 IMAD.HI.U32 R5, R5, UR46, RZ ;  /* 0x0000002e05050c27 */ /* 0x004fe2000f8e00ff */
[----:B------:R2:W-:Y:S04]  /*11dd0*/  @!UP1 UTMAPF.L2.4D [UR8], [UR4] ;  /* 0x00000008040095b8 */ /* 0x0005e80008018000 */
[----:B----4-:R-:W-:Y:S01]  /*11de0*/  @P0 SHF.R.U32.HI R4, RZ, R6, R5 ;  /* 0x00000006ff040219 */ /* 0x010fe20000011605 */
[----:B------:R2:W-:Y:S01]  /*11df0*/  @!UP1 UTMAPF.L2.4D [UR12], [UR4] ;  /* 0x0000000c040095b8 */ /* 0x0005e20008018000 */
[----:B-1----:R-:W-:-:S02]  /*11e00*/  ISETP.NE.U32.AND P0, PT, R2, RZ, PT ;  /* 0x000000ff0200720c */ /* 0x002fc40003f05070 */
[----:B------:R-:W-:Y:S02]  /*11e10*/  MOV R5, UR41 ;  /* 0x0000002900057c02 */ /* 0x000fe40008000f00 */
[----:B------:R-:W-:Y:S01]  /*11e20*/  ISETP.NE.AND.EX P0, PT, R3, RZ, PT, P0 ;  /* 0x000000ff0300720c */ /* 0x000fe20003f05300 */
[----:B------:R2:W-:Y:S02]  /*11e30*/  @!UP1 UTMAPF.L2.4D [UR16], [UR4] ;  /* 0x00000010040095b8 */ /* 0x0005e40008018000 */
[----:B------:R-:W-:Y:S01]  /*11e40*/  VIADD R5, R5, 0xffffffff ;  /* 0xffffffff05057836 */ /* 0x000fe20000000000 */
[----:B---3--:R-:W-:Y:S01]  /*11e50*/  SEL R6, R0, RZ, !P0 ;  /* 0x000000ff00067207 */ /* 0x008fe20004000000 */
[----:B--2---:R-:W-:Y:S08]  /*11e60*/  BRA.DIV UR6, `(.L_x_2001) ;  /* 0x0000002a06707947 */ /* 0x004ff0000b800000 */
.L_x_2052:
[----:B------:R-:W-:Y:S01]  /*11e70*/  UMOV UR4, 0xffffffff ;  /* 0xffffffff00047882 */ /* 0x000fe20000000000 */
[----:B------:R-:W-:Y:S02]  /*11e80*/  SHF.R.S32.HI R12, RZ, 0x1f, R0 ;  /* 0x0000001fff0c7819 */ /* 0x000fe40000011400 */
[----:B------:R-:W-:Y:S05]  /*11e90*/  BRA.DIV UR4, `(.L_x_2002) ;  /* 0x0000002a04907947 */ /* 0x000fea000b800000 */
[----:B------:R-:W-:-:S13]  /*11ea0*/  ELECT P6, URZ, PT ;  /* 0x00000000003f782f */ /* 0x000fda00038c0000 */
.L_x_2055:
[----:B------:R-:W-:Y:S05]  /*11eb0*/  @!P6 BRA `(.L_x_2003) ;  /* 0x000000040004e947 */ /* 0x000fea0003800000 */
[----:B------:R-:W-:Y:S01]  /*11ec0*/  MOV R6, R0 ;  /* 0x0000000000067202 */ /* 0x000fe20000000f00 */
[----:B------:R-:W-:Y:S06]  /*11ed0*/  @!P0 BRA `(.L_x_2004) ;  /* 0x00000000004c8947 */ /* 0x000fec0003800000 */
[----:B------:R-:W1:Y:S01]  /*11ee0*/  LDC R11, c[0x0][0x41c] ;  /* 0x00010700ff0b7b82 */ /* 0x000e620000000800 */
[----:B------:R-:W-:Y:S01]  /*11ef0*/  IMAD.MOV.U32 R10, RZ, RZ, R5 ;  /* 0x000000ffff0a7224 */ /* 0x000fe200078e0005 */
        /* <DEDUP_REMOVED lines=8> */
[----:B------:R-:W-:Y:S02]  /*11f80*/  SHF.R.S32.HI R7, RZ, 0x1f, R10 ;  /* 0x0000001fff077819 */ /* 0x000fe4000001140a */
[----:B------:R-:W-:-:S05]  /*11f90*/  MOV R6, R10 ;  /* 0x0000000a00067202 */ /* 0x000fca0000000f00 */
[----:B------:R-:W-:-:S04]  /*11fa0*/  IMAD.WIDE.U32 R6, R0, UR4, R6 ;  /* 0x0000000400067c25 */ /* 0x000fc8000f8e0006 */
[----:B------:R-:W-:Y:S01]  /*11fb0*/  IMAD.IADD R7, R7, 0x1, R9 ;  /* 0x0000000107077824 */ /* 0x000fe200078e0209 */
[----:B------:R-:W-:-:S04]  /*11fc0*/  LEA R8, P2, R6, R2, 0x2 ;  /* 0x0000000206087211 */ /* 0x000fc800078410ff */
[----:B------:R-:W-:-:S05]  /*11fd0*/  LEA.HI.X R9, R6, R3, R7, 0x2, P2 ;  /* 0x0000000306097211 */ /* 0x000fca00010f1407 */
[----:B------:R1:W5:Y:S01]  /*11fe0*/  LDG.E R6, desc[UR6][R8.64] ;  /* 0x0000000608067981 */ /* 0x000362000c1e1900 */
[----:B------:R-:W-:-:S05]  /*11ff0*/  IADD3 R10, -R10, RZ, RZ ;  /* 0x000000ff0a0a7210 */ /* 0x000fca0007ffe1ff */
[----:B------:R-:W-:-:S07]  /*12000*/  IMAD R5, R11, R10, R5 ;  /* 0x0000000a0b057224 */ /* 0x000fce00078e0205 */
.L_x_2004:
[----:B------:R-:W2:Y:S01]  /*12010*/  S2R R7, SR_TID.X ;  /* 0x0000000000077919 */ /* 0x000ea20000002100 */
[----:B-1----:R-:W-:Y:S02]  /*12020*/  LEA R8, R16, UR40, 0x3 ;  /* 0x0000002810087c11 */ /* 0x002fe4000f8e18ff */
[----:B--2---:R-:W-:Y:S02]  /*12030*/  LOP3.LUT R9, R7, 0x7f, RZ, 0xc0, !PT ;  /* 0x0000007f07097812 */ /* 0x004fe400078ec0ff */
[----:B------:R-:W-:Y:S02]  /*12040*/  SHF.L.U32 R7, R17, 0x1f, RZ ;  /* 0x0000001f11077819 */ /* 0x000fe400000006ff */
[----:B------:R-:W-:Y:S02]  /*12050*/  ISETP.NE.AND P3, PT, R9, RZ, PT ;  /* 0x000000ff0900720c */ /* 0x000fe40003f65270 */
[----:B------:R-:W1:Y:S02]  /*12060*/  SYNCS.PHASECHK.TRANS64.TRYWAIT P2, [R8+URZ+0x38840], R7 ;  /* 0x03884007080075a7 */ /* 0x000e64000804017f */
[----:B-1----:R-:W-:Y:S09]  /*12070*/  @!P2 BRA `(.L_x_2005) ;  /* 0x000000280038a947 */ /* 0x002ff20003800000 */
.L_x_2056:
[----:B------:R-:W-:Y:S05]  /*12080*/  @P3 BRA `(.L_x_2006) ;  /* 0x0000000000143947 */ /* 0x000fea0003800000 */
[----:B------:R-:W-:Y:S01]  /*12090*/  ISETP.NE.AND P2, PT, R19, RZ, PT ;  /* 0x000000ff1300720c */ /* 0x000fe20003f45270 */
[----:B-1----:R-:W-:-:S04]  /*120a0*/  IMAD.MOV.U32 R7, RZ, RZ, 0xa000 ;  /* 0x0000a000ff077424 */ /* 0x002fc800078e00ff */
[----:B------:R2:W-:Y:S08]  /*120b0*/  SYNCS.ARRIVE.TRANS64 RZ, [R8+URZ+0x38830], R7 ;  /* 0x0388300708ff79a7 */ /* 0x0005f0000800003f */
[----:B------:R-:W-:Y:S05]  /*120c0*/  @!P2 BRA `(.L_x_2006) ;  /* 0x000000000004a947 */ /* 0x000fea0003800000 */
[----:B------:R-:W-:Y:S01]  /*120d0*/  BPT.TRAP 0x1 ;  /* 0x000000040000795c */ /* 0x000fe20000300000 */
.L_x_2006:
        /* <DEDUP_REMOVED lines=11> */
[----:B------:R-:W-:Y:S02]  /*12190*/  UIMAD UR14, UR14, 0xa000, UR40 ;  /* 0x0000a0000e0e78a4 */ /* 0x000fe4000f8e0228 */
[----:B------:R-:W-:Y:S02]  /*121a0*/  UIADD3 UR9, UR9, 0x38830, URZ ;  /* 0x0003883009097890 */ /* 0x000fe4000fffe03f */
[----:B------:R-:W-:Y:S02]  /*121b0*/  UIMAD UR11, UR11, 0x50, URZ ;  /* 0x000000500b0b78a4 */ /* 0x000fe4000f8e023f */
[----:B------:R-:W-:Y:S02]  /*121c0*/  UIADD3 UR8, UR14, 0x24400, URZ ;  /* 0x000244000e087890 */ /* 0x000fe4000fffe03f */
[----:B------:R-:W-:Y:S02]  /*121d0*/  UIADD3 UR15, UR14, 0x26c00, URZ ;  /* 0x00026c000e0f7890 */ /* 0x000fe4000fffe03f */
[----:B------:R-:W-:-:S02]  /*121e0*/  UIADD3 UR17, UR14, 0x29400, URZ ;  /* 0x000294000e117890 */ /* 0x000fc4000fffe03f */
[----:B------:R-:W-:-:S03]  /*121f0*/  UIADD3 UR18, UR14, 0x2bc00, URZ ;  /* 0x0002bc000e127890 */ /* 0x000fc6000fffe03f */
[----:B------:R3:W-:Y:S01]  /*12200*/  UTMALDG.4D [UR8], [UR4], desc[UR6] ;  /* 0x00000608040075b4 */ /* 0x0007e20008019000 */
[----:B------:R-:W-:Y:S01]  /*12210*/  UMOV UR14, 0x80 ;  /* 0x00000080000e7882 */ /* 0x000fe20000000000 */
[----:B---3--:R-:W-:Y:S01]  /*12220*/  UMOV UR8, UR15 ;  /* 0x0000000f00087c82 */ /* 0x008fe20008000000 */
[----:B------:R-:W-:Y:S02]  /*12230*/  UMOV UR10, UR16 ;  /* 0x00000010000a7c82 */ /* 0x000fe40008000000 */
        /* <DEDUP_REMOVED lines=9> */
.L_x_2003:
        /* <DEDUP_REMOVED lines=9> */
[----:B-12---:R-:W-:Y:S01]  /*12360*/  @P2 MOV R7, 0x10000 ;  /* 0x0001000000072802 */ /* 0x006fe20000000f00 */
        /* <DEDUP_REMOVED lines=13> */
[----:B-1----:R-:W-:Y:S01]  /*12440*/  IMAD.U32 R7, RZ, RZ, UR14 ;  /* 0x0000000eff077e24 */ /* 0x002fe2000f8e00ff */
        /* <DEDUP_REMOVED lines=21> */
.L_x_2057:
[----:B------:R-:W-:-:S06]  /*125a0*/  UISETP.GE.AND UP0, UPT, UR41, 0x2, UPT ;  /* 0x000000022900788c */ /* 0x000fcc000bf06270 */
[----:B------:R-:W-:-:S13]  /*125b0*/  PLOP3.LUT P2, PT, PT, PT, UP0, 0x80, 0x0 ;  /* 0x000000000000781c */ /* 0x000fda0003f4f008 */
[----:B------:R-:W-:Y:S05]  /*125c0*/  @!P2 BRA `(.L_x_2008) ;  /* 0x0000001400c8a947 */ /* 0x000fea0003800000 */
[----:B------:R-:W-:Y:S02]  /*125d0*/  ULOP3.LUT UR4, UR41, 0x1, URZ, 0xc0, !UPT ;  /* 0x0000000129047892 */ /* 0x000fe4000f8ec03f */
[----:B------:R-:W-:Y:S02]  /*125e0*/  UIADD3 UR48, UR41, -0x2, URZ ;  /* 0xfffffffe29307890 */ /* 0x000fe4000fffe03f */
[----:B------:R-:W-:Y:S01]  /*125f0*/  UISETP.NE.U32.AND UP0, UPT, UR4, 0x1, UPT ;  /* 0x000000010400788c */ /* 0x000fe2000bf05070 */
[----:B------:R-:W-:-:S03]  /*12600*/  ULDC.64 UR38, c[0x0][0x408] ;  /* 0x0001020000267ab9 */ /* 0x000fc60000000a00 */
[----:B-1----:R-:W-:Y:S02]  /*12610*/  MOV R7, UR48 ;  /* 0x0000003000077c02 */ /* 0x002fe40008000f00 */
[----:B------:R-:W-:-:S13]  /*12620*/  PLOP3.LUT P2, PT, PT, PT, UP0, 0x80, 0x0 ;  /* 0x000000000000781c */ /* 0x000fda0003f4f008 */
[----:B------:R-:W-:Y:S05]  /*12630*/  @!P2 BRA `(.L_x_2009) ;  /* 0x0000000400f0a947 */ /* 0x000fea0003800000 */
        /* <DEDUP_REMOVED lines=8> */
[----:B------:R-:W-:Y:S01]  /*126c0*/  IMAD.U32 R8, RZ, RZ, UR48 ;  /* 0x00000030ff087e24 */ /* 0x000fe2000f8e00ff */
[----:B------:R-:W-:Y:S06]  /*126d0*/  @!P0 BRA `(.L_x_2012) ;  /* 0x0000000000548947 */ /* 0x000fec0003800000 */
[----:B------:R-:W-:Y:S01]  /*126e0*/  ULDC UR7, c[0x0][0x41c] ;  /* 0x0001070000077ab9 */ /* 0x000fe20000000800 */
[----:B------:R-:W-:Y:S01]  /*126f0*/  UMOV UR6, UR48 ;  /* 0x0000003000067c82 */ /* 0x000fe20008000000 */
[----:B------:R-:W-:Y:S01]  /*12700*/  UISETP.NE.AND UP0, UPT, UR7, 0x1, UPT ;  /* 0x000000010700788c */ /* 0x000fe2000bf05270 */
[----:B------:R-:W-:-:S10]  /*12710*/  ULDC.64 UR10, c[0x0][0x208] ;  /* 0x00008200000a7ab9 */ /* 0x000fd40000000a00 */
[----:B------:R-:W-:Y:S02]  /*12720*/  @UP0 ULDC.64 UR8, c[0x0][0x420] ;  /* 0x0001080000080ab9 */ /* 0x000fe40000000a00 */
[----:B------:R-:W-:-:S04]  /*12730*/  UIMAD.WIDE.U32 UR4, UR48, UR8, URZ ;  /* 0x00000008300472a5 */ /* 0x000fc8000f8e003f */
[----:B------:R-:W-:-:S03]  /*12740*/  @UP0 USHF.R.U32.HI UR6, URZ, UR9, UR5 ;  /* 0x000000093f060299 */ /* 0x000fc60008011605 */
[----:B------:R-:W-:Y:S01]  /*12750*/  ULDC.64 UR8, c[0x0][0x408] ;  /* 0x0001020000087ab9 */ /* 0x000fe20000000a00 */
[----:B------:R-:W-:Y:S01]  /*12760*/  USHF.R.S32.HI UR4, URZ, 0x1f, UR6 ;  /* 0x0000001f3f047899 */ /* 0x000fe20008011406 */
[----:B------:R-:W-:Y:S01]  /*12770*/  IMAD R11, R12, UR8, RZ ;  /* 0x000000080c0b7c24 */ /* 0x000fe2000f8e02ff */
[----:B------:R-:W-:-:S03]  /*12780*/  MOV R8, UR6 ;  /* 0x0000000600087c02 */ /* 0x000fc60008000f00 */
[C---:B------:R-:W-:Y:S02]  /*12790*/  IMAD R11, R0.reuse, UR9, R11 ;  /* 0x00000009000b7c24 */ /* 0x040fe4000f8e020b */
[----:B------:R-:W-:Y:S02]  /*127a0*/  IMAD.U32 R9, RZ, RZ, UR4 ;  /* 0x00000004ff097e24 */ /* 0x000fe4000f8e00ff */
[----:B------:R-:W-:-:S03]  /*127b0*/  IMAD.WIDE.U32 R8, R0, UR8, R8 ;  /* 0x0000000800087c25 */ /* 0x000fc6000f8e0008 */
[----:B------:R-:W-:Y:S02]  /*127c0*/  LEA R2, P2, R8, R2, 0x2 ;  /* 0x0000000208027211 */ /* 0x000fe400078410ff */
[----:B------:R-:W-:-:S04]  /*127d0*/  IADD3 R9, R11, R9, RZ ;  /* 0x000000090b097210 */ /* 0x000fc80007ffe0ff */
[----:B------:R-:W-:-:S05]  /*127e0*/  LEA.HI.X R3, R8, R3, R9, 0x2, P2 ;  /* 0x0000000308037211 */ /* 0x000fca00010f1409 */
[----:B------:R1:W5:Y:S01]  /*127f0*/  LDG.E R9, desc[UR10][R2.64] ;  /* 0x0000000a02097981 */ /* 0x000362000c1e1900 */
[----:B------:R-:W-:-:S04]  /*12800*/  UIADD3 UR4, -UR6, URZ, URZ ;  /* 0x0000003f06047290 */ /* 0x000fc8000fffe13f */
[----:B------:R-:W-:-:S06]  /*12810*/  UIMAD UR4, UR7, UR4, UR48 ;  /* 0x00000004070472a4 */ /* 0x000fcc000f8e0230 */
[----:B-1----:R-:W-:-:S07]  /*12820*/  IMAD.U32 R8, RZ, RZ, UR4 ;  /* 0x00000004ff087e24 */ /* 0x002fce000f8e00ff */
.L_x_2012:
[----:B------:R-:W1:Y:S01]  /*12830*/  S2R R2, SR_TID.X ;  /* 0x0000000000027919 */ /* 0x000e620000002100 */
[----:B------:R-:W-:Y:S02]  /*12840*/  LEA R3, R7, UR40, 0x3 ;  /* 0x0000002807037c11 */ /* 0x000fe4000f8e18ff */
[----:B-1----:R-:W-:Y:S02]  /*12850*/  LOP3.LUT R11, R2, 0x7f, RZ, 0xc0, !PT ;  /* 0x0000007f020b7812 */ /* 0x002fe400078ec0ff */
[----:B------:R-:W-:Y:S02]  /*12860*/  SHF.L.U32 R2, R10, 0x1f, RZ ;  /* 0x0000001f0a027819 */ /* 0x000fe400000006ff */
[----:B------:R-:W-:Y:S02]  /*12870*/  ISETP.NE.AND P2, PT, R11, RZ, PT ;  /* 0x000000ff0b00720c */ /* 0x000fe40003f45270 */
[----:B------:R-:W1:Y:S02]  /*12880*/  SYNCS.PHASECHK.TRANS64.TRYWAIT P3, [R3+URZ+0x38840], R2 ;  /* 0x03884002030075a7 */ /* 0x000e64000806017f */
[----:B-1----:R-:W-:Y:S09]  /*12890*/  @!P3 BRA `(.L_x_2013) ;  /* 0x00000020005cb947 */ /* 0x002ff20003800000 */
.L_x_2058:
[----:B------:R-:W-:Y:S05]  /*128a0*/  @P2 BRA `(.L_x_2014) ;  /* 0x0000000000142947 */ /* 0x000fea0003800000 */
[----:B------:R-:W-:Y:S02]  /*128b0*/  ISETP.NE.AND P3, PT, R19, RZ, PT ;  /* 0x000000ff1300720c */ /* 0x000fe40003f65270 */
[----:B-1----:R-:W-:-:S04]  /*128c0*/  MOV R2, 0xa000 ;  /* 0x0000a00000027802 */ /* 0x002fc80000000f00 */
[----:B------:R2:W-:Y:S07]  /*128d0*/  SYNCS.ARRIVE.TRANS64 RZ, [R3+URZ+0x38830], R2 ;  /* 0x0388300203ff79a7 */ /* 0x0005ee000800003f */
[----:B------:R-:W-:Y:S05]  /*128e0*/  @!P3 BRA `(.L_x_2014) ;  /* 0x000000000004b947 */ /* 0x000fea0003800000 */
[----:B------:R-:W-:Y:S01]  /*128f0*/  BPT.TRAP 0x1 ;  /* 0x000000040000795c */ /* 0x000fe20000300000 */
.L_x_2014:
        /* <DEDUP_REMOVED lines=12> */
[----:B-12---:R-:W-:Y:S01]  /*129c0*/  SHF.L.U32 R3, R17, 0x1f, RZ ;  /* 0x0000001f11037819 */ /* 0x006fe200000006ff */
[----:B------:R-:W-:-:S02]  /*129d0*/  UIMAD UR14, UR14, 0xa000, UR40 ;  /* 0x0000a0000e0e78a4 */ /* 0x000fc4000f8e0228 */
[----:B------:R-:W-:Y:S02]  /*129e0*/  UIADD3 UR9, UR9, 0x38830, URZ ;  /* 0x0003883009097890 */ /* 0x000fe4000fffe03f */
[----:B------:R-:W-:Y:S01]  /*129f0*/  UIMAD UR11, UR11, 0x50, URZ ;  /* 0x000000500b0b78a4 */ /* 0x000fe2000f8e023f */
        /* <DEDUP_REMOVED lines=19> */
.L_x_2059:
[----:B------:R-:W-:Y:S05]  /*12b30*/  @P2 BRA `(.L_x_2016) ;  /* 0x0000000000182947 */ /* 0x000fea0003800000 */
[----:B------:R-:W-:Y:S01]  /*12b40*/  ISETP.NE.AND P2, PT, R19, RZ, PT ;  /* 0x000000ff1300720c */ /* 0x000fe20003f45270 */
[----:B-1----:R-:W-:Y:S01]  /*12b50*/  IMAD.MOV.U32 R3, RZ, RZ, 0xa000 ;  /* 0x0000a000ff037424 */ /* 0x002fe200078e00ff */
[----:B------:R-:W-:-:S04]  /*12b60*/  LEA R2, R16, UR40, 0x3 ;  /* 0x0000002810027c11 */ /* 0x000fc8000f8e18ff */
[----:B------:R2:W-:Y:S07]  /*12b70*/  SYNCS.ARRIVE.TRANS64 RZ, [R2+URZ+0x38850], R3 ;  /* 0x0388500302ff79a7 */ /* 0x0005ee000800003f */
[----:B------:R-:W-:Y:S05]  /*12b80*/  @!P2 BRA `(.L_x_2016) ;  /* 0x000000000004a947 */ /* 0x000fea0003800000 */
[----:B------:R-:W-:Y:S01]  /*12b90*/  BPT.TRAP 0x1 ;  /* 0x000000040000795c */ /* 0x000fe20000300000 */
.L_x_2016:
        /* <DEDUP_REMOVED lines=10> */
[----:B------:R-:W-:Y:S01]  /*12c40*/  MOV R6, R9 ;  /* 0x0000000900067202 */ /* 0x000fe20000000f00 */
[----:B------:R-:W-:-:S02]  /*12c50*/  IMAD.MOV.U32 R5, RZ, RZ, R8 ;  /* 0x000000ffff057224 */ /* 0x000fc400078e0008 */
[----:B------:R-:W-:Y:S02]  /*12c60*/  UIMAD UR16, UR9, 0xa000, UR40 ;  /* 0x0000a000091078a4 */ /* 0x000fe4000f8e0228 */
[----:B------:R-:W-:Y:S02]  /*12c70*/  ULEA UR9, UR9, UR40, 0x3 ;  /* 0x0000002809097291 */ /* 0x000fe4000f8e183f */
[----:B------:R-:W-:Y:S02]  /*12c80*/  UIMAD UR11, UR11, 0x50, URZ ;  /* 0x000000500b0b78a4 */ /* 0x000fe4000f8e023f */
[----:B------:R-:W-:Y:S02]  /*12c90*/  UIADD3 UR8, UR16, 0x400, URZ ;  /* 0x0000040010087890 */ /* 0x000fe4000fffe03f */
[----:B------:R-:W-:Y:S02]  /*12ca0*/  UIADD3 UR9, UR9, 0x38850, URZ ;  /* 0x0003885009097890 */ /* 0x000fe4000fffe03f */
[----:B------:R-:W-:-:S02]  /*12cb0*/  UIADD3 UR14, UR16, 0x2c00, URZ ;  /* 0x00002c00100e7890 */ /* 0x000fc4000fffe03f */
        /* <DEDUP_REMOVED lines=15> */
.L_x_2011:
[----:B------:R-:W-:Y:S05]  /*12db0*/  BSYNC B0 ;  /* 0x0000000000007941 */ /* 0x000fea0003800000 */
.L_x_2010:
[----:B------:R-:W-:Y:S01]  /*12dc0*/  UIADD3 UR4, UR41, -0x3, URZ ;  /* 0xfffffffd29047890 */ /* 0x000fe2000fffe03f */
[----:B------:R-:W-:Y:S01]  /*12dd0*/  MOV R16, R7 ;  /* 0x0000000700107202 */ /* 0x000fe20000000f00 */
[----:B------:R-:W-:-:S04]  /*12de0*/  IMAD.MOV.U32 R17, RZ, RZ, R10 ;  /* 0x000000ffff117224 */ /* 0x000fc800078e000a */
[----:B------:R-:W-:-:S07]  /*12df0*/  MOV R7, UR4 ;  /* 0x0000000400077c02 */ /* 0x000fce0008000f00 */
.L_x_2009:
[----:B------:R-:W-:Y:S01]  /*12e00*/  ISETP.NE.AND P2, PT, RZ, UR48, PT ;  /* 0x00000030ff007c0c */ /* 0x000fe2000bf45270 */
[----:B------:R-:W-:-:S12]  /*12e10*/  BSSY B0, `(.L_x_2008) ;  /* 0x00000ed000007945 */ /* 0x000fd80003800000 */
[----:B------:R-:W-:Y:S05]  /*12e20*/  @!P2 BRA `(.L_x_2017) ;  /* 0x0000000c00aca947 */ /* 0x000fea0003800000 */
[----:B------:R-:W-:-:S07]  /*12e30*/  IMAD.MOV.U32 R8, RZ, RZ, R6 ;  /* 0x000000ffff087224 */ /* 0x000fce00078e0006 */
.L_x_2032:
[----:B------:R-:W-:Y:S01]  /*12e40*/  IADD3 R10, R16, 0x1, RZ ;  /* 0x00000001100a7810 */ /* 0x000fe20007ffe0ff */
[----:B------:R-:W-:Y:S05]  /*12e50*/  YIELD ;  /* 0x0000000000007946 */ /* 0x000fea0003800000 */
[----:B------:R-:W-:Y:S01]  /*12e60*/  ISETP.NE.AND P2, PT, R10, 0x2, PT ;  /* 0x000000020a00780c */ /* 0x000fe20003f45270 */
[----:B------:R-:W-:Y:S03]  /*12e70*/  BSSY B1, `(.L_x_2018) ;  /* 0x0000070000017945 */ /* 0x000fe60003800000 */
[----:B-12---:R-:W-:-:S02]  /*12e80*/  SEL R2, RZ, 0x1, P2 ;  /* 0x00000001ff027807 */ /* 0x006fc40001000000 */
        /* <DEDUP_REMOVED lines=17> */
[----:B------:R-:W1:Y:S01]  /*12fa0*/  LDC.64 R8, c[0x0][0x3f8] ;  /* 0x0000fe00ff087b82 */ /* 0x000e620000000a00 */
[----:B------:R-:W-:-:S05]  /*12fb0*/  IMAD.WIDE.U32 R2, R0, UR38, R2 ;  /* 0x0000002600027c25 */ /* 0x000fca000f8e0002 */
[----:B------:R-:W-:Y:S02]  /*12fc0*/  IADD3 R14, R14, R3, RZ ;  /* 0x000000030e0e7210 */ /* 0x000fe40007ffe0ff */
[----:B-1----:R-:W-:-:S04]  /*12fd0*/  LEA R8, P2, R2, R8, 0x2 ;  /* 0x0000000802087211 */ /* 0x002fc800078410ff */
[----:B------:R-:W-:-:S05]  /*12fe0*/  LEA.HI.X R9, R2, R9, R14, 0x2, P2 ;  /* 0x0000000902097211 */ /* 0x000fca00010f140e */
[----:B------:R1:W5:Y:S04]  /*12ff0*/  LDG.E R8, desc[UR4][R8.64] ;  /* 0x0000000408087981 */ /* 0x000368000c1e1900 */
.L_x_2020:
[----:B------:R-:W1:Y:S01]  /*13000*/  S2R R2, SR_TID.X ;  /* 0x0000000000027919 */ /* 0x000e620000002100 */
[----:B------:R-:W-:Y:S02]  /*13010*/  LEA R3, R10, UR40, 0x3 ;  /* 0x000000280a037c11 */ /* 0x000fe4000f8e18ff */
[----:B-1----:R-:W-:Y:S02]  /*13020*/  LOP3.LUT R9, R2, 0x7f, RZ, 0xc0, !PT ;  /* 0x0000007f02097812 */ /* 0x002fe400078ec0ff */
[----:B------:R-:W-:Y:S02]  /*13030*/  SHF.L.U32 R2, R11, 0x1f, RZ ;  /* 0x0000001f0b027819 */ /* 0x000fe400000006ff */
[----:B------:R-:W-:Y:S02]  /*13040*/  ISETP.NE.AND P2, PT, R9, RZ, PT ;  /* 0x000000ff0900720c */ /* 0x000fe40003f45270 */
[----:B------:R-:W1:Y:S02]  /*13050*/  SYNCS.PHASECHK.TRANS64.TRYWAIT P3, [R3+URZ+0x38840], R2 ;  /* 0x03884002030075a7 */ /* 0x000e64000806017f */
[----:B-1----:R-:W-:Y:S09]  /*13060*/  @!P3 BRA `(.L_x_2021) ;  /* 0x000000180090b947 */ /* 0x002ff20003800000 */
.L_x_2060:
[----:B------:R-:W-:Y:S05]  /*13070*/  @P2 BRA `(.L_x_2022) ;  /* 0x0000000000142947 */ /* 0x000fea0003800000 */
[----:B------:R-:W-:Y:S01]  /*13080*/  ISETP.NE.AND P3, PT, R19, RZ, PT ;  /* 0x000000ff1300720c */ /* 0x000fe20003f65270 */
[----:B-1----:R-:W-:-:S04]  /*13090*/  IMAD.MOV.U32 R2, RZ, RZ, 0xa000 ;  /* 0x0000a000ff027424 */ /* 0x002fc800078e00ff */
[----:B------:R2:W-:Y:S08]  /*130a0*/  SYNCS.ARRIVE.TRANS64 RZ, [R3+URZ+0x38830], R2 ;  /* 0x0388300203ff79a7 */ /* 0x0005f0000800003f */
[----:B------:R-:W-:Y:S05]  /*130b0*/  @!P3 BRA `(.L_x_2022) ;  /* 0x000000000004b947 */ /* 0x000fea0003800000 */
[----:B------:R-:W-:Y:S01]  /*130c0*/  BPT.TRAP 0x1 ;  /* 0x000000040000795c */ /* 0x000fe20000300000 */
.L_x_2022:
        /* <DEDUP_REMOVED lines=13> */
[----:B------:R-:W-:-:S02]  /*131a0*/  UIMAD UR14, UR14, 0xa000, UR40 ;  /* 0x0000a0000e0e78a4 */ /* 0x000fc4000f8e0228 */
[----:B------:R-:W-:Y:S02]  /*131b0*/  UIADD3 UR9, UR9, 0x38830, URZ ;  /* 0x0003883009097890 */ /* 0x000fe4000fffe03f */
[----:B------:R-:W-:Y:S01]  /*131c0*/  UIMAD UR11, UR11, 0x50, URZ ;  /* 0x000000500b0b78a4 */ /* 0x000fe2000f8e023f */
[----:B-12---:R-:W-:Y:S01]  /*131d0*/  LEA R2, R16, UR19, 0x3 ;  /* 0x0000001310027c11 */ /* 0x006fe2000f8e18ff */
        /* <DEDUP_REMOVED lines=18> */
.L_x_2061:
[----:B------:R-:W-:Y:S05]  /*13300*/  @P2 BRA `(.L_x_2024) ;  /* 0x0000000000142947 */ /* 0x000fea0003800000 */
[----:B------:R-:W-:Y:S02]  /*13310*/  ISETP.NE.AND P2, PT, R19, RZ, PT ;  /* 0x000000ff1300720c */ /* 0x000fe40003f45270 */
[----:B------:R-:W-:-:S04]  /*13320*/  MOV R3, 0xa000 ;  /* 0x0000a00000037802 */ /* 0x000fc80000000f00 */
[----:B------:R2:W-:Y:S07]  /*13330*/  SYNCS.ARRIVE.TRANS64 RZ, [R2+URZ+0x50], R3 ;  /* 0x0000500302ff79a7 */ /* 0x0005ee000800003f */
[----:B------:R-:W-:Y:S05]  /*13340*/  @!P2 BRA `(.L_x_2024) ;  /* 0x000000000004a947 */ /* 0x000fea0003800000 */
[----:B------:R-:W-:Y:S01]  /*13350*/  BPT.TRAP 0x1 ;  /* 0x000000040000795c */ /* 0x000fe20000300000 */
.L_x_2024:
        /* <DEDUP_REMOVED lines=13> */
[----:B------:R-:W-:-:S02]  /*13430*/  UIMAD UR14, UR14, 0xa000, UR40 ;  /* 0x0000a0000e0e78a4 */ /* 0x000fc4000f8e0228 */
[----:B------:R-:W-:Y:S02]  /*13440*/  UIMAD UR11, UR11, 0x50, URZ ;  /* 0x000000500b0b78a4 */ /* 0x000fe4000f8e023f */
        /* <DEDUP_REMOVED lines=18> */
.L_x_2019:
[----:B------:R-:W-:Y:S05]  /*13570*/  BSYNC B1 ;  /* 0x0000000000017941 */ /* 0x000fea0003800000 */
.L_x_2018:
[----:B------:R-:W-:Y:S01]  /*13580*/  VIADD R16, R10, 0x1 ;  /* 0x000000010a107836 */ /* 0x000fe20000000000 */
[----:B------:R-:W-:Y:S04]  /*13590*/  BSSY B1, `(.L_x_2025) ;  /* 0x0000071000017945 */ /* 0x000fe80003800000 */
[----:B------:R-:W-:-:S04]  /*135a0*/  ISETP.NE.AND P2, PT, R16, 0x2, PT ;  /* 0x000000021000780c */ /* 0x000fc80003f45270 */
[----:B-12---:R-:W-:Y:S02]  /*135b0*/  SEL R2, RZ, 0x1, P2 ;  /* 0x00000001ff027807 */ /* 0x006fe40001000000 */
[----:B------:R-:W-:Y:S02]  /*135c0*/  SEL R16, R16, RZ, P2 ;  /* 0x000000ff10107207 */ /* 0x000fe40001000000 */
[----:B------:R-:W-:Y:S01]  /*135d0*/  LOP3.LUT R17, R11, R2, RZ, 0x3c, !PT ;  /* 0x000000020b117212 */ /* 0x000fe200078e3cff */
[----:B------:R-:W-:Y:S06]  /*135e0*/  @!P6 BRA `(.L_x_2026) ;  /* 0x0000000400ace947 */ /* 0x000fec0003800000 */
[----:B------:R-:W-:Y:S01]  /*135f0*/  IADD3 R13, R7, -0x1, RZ ;  /* 0xffffffff070d7810 */ /* 0x000fe20007ffe0ff */
[----:B------:R-:W-:Y:S06]  /*13600*/  @!P0 BRA `(.L_x_2027) ;  /* 0x0000000000488947 */ /* 0x000fec0003800000 */
[----:B------:R-:W1:Y:S01]  /*13610*/  LDC R8, c[0x0][0x41c] ;  /* 0x00010700ff087b82 */ /* 0x000e620000000800 */
        /* <DEDUP_REMOVED lines=17> */
.L_x_2027:
[----:B------:R-:W1:Y:S01]  /*13730*/  S2R R2, SR_TID.X ;  /* 0x0000000000027919 */ /* 0x000e620000002100 */
[----:B------:R-:W-:Y:S02]  /*13740*/  SHF.L.U32 R3, R17, 0x1f, RZ ;  /* 0x0000001f11037819 */ /* 0x000fe400000006ff */
[----:B-1----:R-:W-:Y:S02]  /*13750*/  LOP3.LUT R9, R2, 0x7f, RZ, 0xc0, !PT ;  /* 0x0000007f02097812 */ /* 0x002fe400078ec0ff */
[----:B------:R-:W-:Y:S02]  /*13760*/  LEA R2, R16, UR40, 0x3 ;  /* 0x0000002810027c11 */ /* 0x000fe4000f8e18ff */
[----:B------:R-:W-:Y:S02]  /*13770*/  ISETP.NE.AND P2, PT, R9, RZ, PT ;  /* 0x000000ff0900720c */ /* 0x000fe40003f45270 */
[----:B------:R-:W1:Y:S02]  /*13780*/  SYNCS.PHASECHK.TRANS64.TRYWAIT P3, [R2+URZ+0x38840], R3 ;  /* 0x03884003020075a7 */ /* 0x000e64000806017f */
[----:B-1----:R-:W-:Y:S09]  /*13790*/  @!P3 BRA `(.L_x_2028) ;  /* 0x0000001000ecb947 */ /* 0x002ff20003800000 */
.L_x_2062:
[----:B------:R-:W-:Y:S05]  /*137a0*/  @P2 BRA `(.L_x_2029) ;  /* 0x0000000000142947 */ /* 0x000fea0003800000 */
[----:B------:R-:W-:Y:S02]  /*137b0*/  ISETP.NE.AND P3, PT, R19, RZ, PT ;  /* 0x000000ff1300720c */ /* 0x000fe40003f65270 */
[----:B-1----:R-:W-:-:S04]  /*137c0*/  MOV R3, 0xa000 ;  /* 0x0000a00000037802 */ /* 0x002fc80000000f00 */
[----:B------:R2:W-:Y:S07]  /*137d0*/  SYNCS.ARRIVE.TRANS64 RZ, [R2+URZ+0x38830], R3 ;  /* 0x0388300302ff79a7 */ /* 0x0005ee000800003f */
[----:B------:R-:W-:Y:S05]  /*137e0*/  @!P3 BRA `(.L_x_2029) ;  /* 0x000000000004b947 */ /* 0x000fea0003800000 */
[----:B------:R-:W-:Y:S01]  /*137f0*/  BPT.TRAP 0x1 ;  /* 0x000000040000795c */ /* 0x000fe20000300000 */
.L_x_2029:
        /* <DEDUP_REMOVED lines=13> */
[----:B------:R-:W-:Y:S01]  /*138d0*/  UIMAD UR14, UR9, 0xa000, UR40 ;  /* 0x0000a000090e78a4 */ /* 0x000fe2000f8e0228 */
[----:B-12---:R-:W-:Y:S01]  /*138e0*/  LEA R2, R10, UR19, 0x3 ;  /* 0x000000130a027c11 */ /* 0x006fe2000f8e18ff */
[----:B------:R-:W-:-:S02]  /*138f0*/  ULEA UR9, UR9, UR19, 0x3 ;  /* 0x0000001309097291 */ /* 0x000fc4000f8e183f */
[----:B------:R-:W-:Y:S02]  /*13900*/  UIMAD UR11, UR11, 0x50, URZ ;  /* 0x000000500b0b78a4 */ /* 0x000fe4000f8e023f */
        /* <DEDUP_REMOVED lines=18> */
.L_x_2063:
[----:B------:R-:W-:Y:S05]  /*13a30*/  @P2 BRA `(.L_x_2031) ;  /* 0x0000000000142947 */ /* 0x000fea0003800000 */
[----:B------:R-:W-:Y:S01]  /*13a40*/  ISETP.NE.AND P2, PT, R19, RZ, PT ;  /* 0x000000ff1300720c */ /* 0x000fe20003f45270 */
[----:B------:R-:W-:-:S04]  /*13a50*/  IMAD.MOV.U32 R3, RZ, RZ, 0xa000 ;  /* 0x0000a000ff037424 */ /* 0x000fc800078e00ff */
[----:B------:R2:W-:Y:S08]  /*13a60*/  SYNCS.ARRIVE.TRANS64 RZ, [R2+URZ+0x50], R3 ;  /* 0x0000500302ff79a7 */ /* 0x0005f0000800003f */
[----:B------:R-:W-:Y:S05]  /*13a70*/  @!P2 BRA `(.L_x_2031) ;  /* 0x000000000004a947 */ /* 0x000fea0003800000 */
[----:B------:R-:W-:Y:S01]  /*13a80*/  BPT.TRAP 0x1 ;  /* 0x000000040000795c */ /* 0x000fe20000300000 */
.L_x_2031:
        /* <DEDUP_REMOVED lines=11> */
[----:B------:R-:W-:Y:S01]  /*13b40*/  MOV R5, R13 ;  /* 0x0000000d00057202 */ /* 0x000fe20000000f00 */
[----:B------:R-:W-:Y:S01]  /*13b50*/  IMAD.MOV.U32 R6, RZ, RZ, R8 ;  /* 0x000000ffff067224 */ /* 0x000fe200078e0008 */
        /* <DEDUP_REMOVED lines=20> */
.L_x_2026:
[----:B------:R-:W-:Y:S05]  /*13ca0*/  BSYNC B1 ;  /* 0x0000000000017941 */ /* 0x000fea0003800000 */
.L_x_2025:
[C---:B------:R-:W-:Y:S02]  /*13cb0*/  ISETP.GT.AND P2, PT, R7.reuse, 0x1, PT ;  /* 0x000000010700780c */ /* 0x040fe40003f44270 */
[----:B------:R-:W-:-:S11]  /*13cc0*/  IADD3 R7, R7, -0x2, RZ ;  /* 0xfffffffe07077810 */ /* 0x000fd60007ffe0ff */
[----:B------:R-:W-:Y:S05]  /*13cd0*/  @P2 BRA `(.L_x_2032) ;  /* 0xfffffff000582947 */ /* 0x000fea000383ffff */
.L_x_2017:
[----:B------:R-:W-:Y:S05]  /*13ce0*/  BSYNC B0 ;  /* 0x0000000000007941 */ /* 0x000fea0003800000 */
.L_x_2008:
[----:B------:R-:W-:Y:S04]  /*13cf0*/  BSSY B0, `(.L_x_2033) ;  /* 0x000000f000007945 */ /* 0x000fe80003800000 */
[----:B------:R-:W-:Y:S05]  /*13d00*/  @P1 BRA `(.L_x_2034) ;  /* 0x0000000000341947 */ /* 0x000fea0003800000 */
[----:B-1----:R-:W1:Y:S01]  /*13d10*/  S2R R7, SR_LANEID ;  /* 0x0000000000077919 */ /* 0x002e620000000000 */
[----:B------:R-:W-:Y:S01]  /*13d20*/  VOTEU.ANY UR4, UPT, PT ;  /* 0x0000000000047886 */ /* 0x000fe200038e0100 */
[----:B--2---:R-:W2:Y:S01]  /*13d30*/  LDC.64 R2, c[0x0][0xdf0] ;  /* 0x00037c00ff027b82 */ /* 0x004ea20000000a00 */
        /* <DEDUP_REMOVED lines=10> */
.L_x_2034:
[----:B------:R-:W-:Y:S05]  /*13de0*/  BSYNC B0 ;  /* 0x0000000000007941 */ /* 0x000fea0003800000 */
.L_x_2033:
[----:B------:R-:W-:Y:S04]  /*13df0*/  BSSY B0, `(.L_x_2035) ;  /* 0x000002e000007945 */ /* 0x000fe80003800000 */
[----:B------:R-:W-:Y:S05]  /*13e00*/  @!P6 BRA `(.L_x_2036) ;  /* 0x0000000000b0e947 */ /* 0x000fea0003800000 */
[----:B------:R-:W3:Y:S01]  /*13e10*/  S2R R0, SR_TID.X ;  /* 0x0000000000007919 */ /* 0x000ee20000002100 */
[----:B-12---:R-:W-:Y:S02]  /*13e20*/  LEA R3, R16, UR40, 0x3 ;  /* 0x0000002810037c11 */ /* 0x006fe4000f8e18ff */
[----:B---3--:R-:W-:Y:S02]  /*13e30*/  LOP3.LUT R2, R0, 0x7f, RZ, 0xc0, !PT ;  /* 0x0000007f00027812 */ /* 0x008fe400078ec0ff */
[----:B------:R-:W-:Y:S02]  /*13e40*/  SHF.L.U32 R0, R17, 0x1f, RZ ;  /* 0x0000001f11007819 */ /* 0x000fe400000006ff */
[----:B------:R-:W-:Y:S02]  /*13e50*/  ISETP.NE.AND P1, PT, R2, RZ, PT ;  /* 0x000000ff0200720c */ /* 0x000fe40003f25270 */
[----:B------:R-:W1:Y:S02]  /*13e60*/  SYNCS.PHASECHK.TRANS64.TRYWAIT P0, [R3+URZ+0x38860], R0 ;  /* 0x03886000030075a7 */ /* 0x000e64000800017f */
[----:B-1----:R-:W-:Y:S09]  /*13e70*/  @!P0 BRA `(.L_x_2037) ;  /* 0x0000000c005c8947 */ /* 0x002ff20003800000 */
.L_x_2064:
[----:B------:R-:W-:Y:S05]  /*13e80*/  @P1 BRA `(.L_x_2038) ;  /* 0x0000000000141947 */ /* 0x000fea0003800000 */
[----:B------:R-:W-:Y:S01]  /*13e90*/  ISETP.NE.AND P0, PT, R19, RZ, PT ;  /* 0x000000ff1300720c */ /* 0x000fe20003f05270 */
[----:B-1----:R-:W-:-:S04]  /*13ea0*/  IMAD.MOV.U32 R0, RZ, RZ, 0xa000 ;  /* 0x0000a000ff007424 */ /* 0x002fc800078e00ff */
[----:B------:R2:W-:Y:S08]  /*13eb0*/  SYNCS.ARRIVE.TRANS64 RZ, [R3+URZ+0x38850], R0 ;  /* 0x0388500003ff79a7 */ /* 0x0005f0000800003f */
[----:B------:R-:W-:Y:S05]  /*13ec0*/  @!P0 BRA `(.L_x_2038) ;  /* 0x0000000000048947 */ /* 0x000fea0003800000 */
[----:B------:R-:W-:Y:S01]  /*13ed0*/  BPT.TRAP 0x1 ;  /* 0x000000040000795c */ /* 0x000fe20000300000 */
.L_x_2038:
        /* <DEDUP_REMOVED lines=11> */
[----:B------:R-:W-:Y:S02]  /*13f90*/  UIMAD UR14, UR14, 0xa000, UR40 ;  /* 0x0000a0000e0e78a4 */ /* 0x000fe4000f8e0228 */
[----:B------:R-:W-:Y:S02]  /*13fa0*/  UIMAD UR11, UR11, 0x50, URZ ;  /* 0x000000500b0b78a4 */ /* 0x000fe4000f8e023f */
[----:B------:R-:W-:Y:S02]  /*13fb0*/  UIADD3 UR9, UR9, 0x38850, URZ ;  /* 0x0003885009097890 */ /* 0x000fe4000fffe03f */
[----:B------:R-:W-:Y:S02]  /*13fc0*/  UIADD3 UR8, UR14, 0x400, URZ ;  /* 0x000004000e087890 */ /* 0x000fe4000fffe03f */
[----:B------:R-:W-:Y:S02]  /*13fd0*/  UIADD3 UR15, UR14, 0x2c00, URZ ;  /* 0x00002c000e0f7890 */ /* 0x000fe4000fffe03f */
[----:B------:R-:W-:-:S02]  /*13fe0*/  UIADD3 UR16, UR14, 0x5400, URZ ;  /* 0x000054000e107890 */ /* 0x000fc4000fffe03f */
        /* <DEDUP_REMOVED lines=14> */
.L_x_2036:
[----:B------:R-:W-:Y:S05]  /*140d0*/  BSYNC B0 ;  /* 0x0000000000007941 */ /* 0x000fea0003800000 */
.L_x_2035:
[----:B------:R-:W-:Y:S01]  /*140e0*/  IADD3 R16, R16, 0x1, RZ ;  /* 0x0000000110107810 */ /* 0x000fe20007ffe0ff */
[----:B------:R-:W-:-:S03]  /*140f0*/  IMAD.MOV.U32 R13, RZ, RZ, R18 ;  /* 0x000000ffff0d7224 */ /* 0x000fc600078e0012 */
[----:B------:R-:W-:-:S04]  /*14100*/  ISETP.NE.AND P0, PT, R16, 0x2, PT ;  /* 0x000000021000780c */ /* 0x000fc80003f05270 */
[----:B-12---:R-:W-:Y:S02]  /*14110*/  SEL R0, RZ, 0x1, P0 ;  /* 0x00000001ff007807 */ /* 0x006fe40000000000 */
[----:B------:R-:W-:Y:S02]  /*14120*/  SEL R16, R16, RZ, P0 ;  /* 0x000000ff10107207 */ /* 0x000fe40000000000 */
[----:B------:R-:W-:-:S07]  /*14130*/  LOP3.LUT R17, R17, R0, RZ, 0x3c, !PT ;  /* 0x0000000011117212 */ /* 0x000fce00078e3cff */
.L_x_1997:
[----:B------:R-:W-:Y:S05]  /*14140*/  BSYNC B6 ;  /* 0x0000000000067941 */ /* 0x000fea0003800000 */
.L_x_1995:
[----:B------:R-:W-:-:S03]  /*14150*/  UMOV UR4, 0xffffffff ;  /* 0xffffffff00047882 */ /* 0x000fc60000000000 */
[----:B------:R-:W-:Y:S05]  /*14160*/  BRA.DIV UR4, `(.L_x_2039) ;  /* 0x0000000a04b47947 */ /* 0x000fea000b800000 */
[----:B------:R1:W2:Y:S02]  /*14170*/  SHFL.IDX PT, R14, R13, RZ, 0x1f ;  /* 0x00001fff0d0e7589 */ /* 0x0002a400000e0000 */
.L_x_2067:
[----:B------:R-:W-:Y:S01]  /*14180*/  ISETP.NE.AND P0, PT, R19, RZ, PT ;  /* 0x000000ff1300720c */ /* 0x000fe20003f05270 */
[----:B------:R-:W-:Y:S05]  /*14190*/  WARPSYNC.ALL ;  /* 0x0000000000007948 */ /* 0x000fea0003800000 */
[----:B------:R-:W-:Y:S01]  /*141a0*/  BAR.SYNC.DEFER_BLOCKING 0x4, 0x120 ;  /* 0x0104800000007b1d */ /* 0x000fe20000010000 */
[----:B--2---:R-:W-:-:S05]  /*141b0*/  MOV R18, R14 ;  /* 0x0000000e00127202 */ /* 0x004fca0000000f00 */
[----:B------:R-:W-:Y:S01]  /*141c0*/  ULDC UR4, c[0x0][0xda8] ;  /* 0x00036a0000047ab9 */ /* 0x000fe20000000800 */
[----:B------:R-:W-:Y:S01]  /*141d0*/  @!P0 MOV R0, 0x400 ;  /* 0x0000040000008802 */ /* 0x000fe20000000f00 */
[----:B------:R-:W2:Y:S03]  /*141e0*/  @!P0 S2R R3, SR_CgaCtaId ;  /* 0x0000000000038919 */ /* 0x000ea60000008800 */
[----:B--2---:R-:W-:-:S05]  /*141f0*/  @!P0 LEA R0, R3, R0, 0x18 ;  /* 0x0000000003008211 */ /* 0x004fca00078ec0ff */
[----:B------:R2:W-:Y:S01]  /*14200*/  @!P0 STS [R0+0x388d0], R13 ;  /* 0x0388d00d00008388 */ /* 0x0005e20000000800 */
[----:B------:R-:W-:Y:S06]  /*14210*/  BAR.ARV 0x5, 0x120 ;  /* 0x0144800000007b1d */ /* 0x000fec0000002000 */
[----:B------:R-:W-:-:S13]  /*14220*/  ISETP.GE.AND P0, PT, R18, UR4, PT ;  /* 0x0000000412007c0c */ /* 0x000fda000bf06270 */
[----:B--2---:R-:W-:Y:S05]  /*14230*/  @!P0 BRA `(.L_x_2040) ;  /* 0xffffffd000208947 */ /* 0x004fea000383ffff */
.L_x_1992:
[----:B------:R-:W2:Y:S01]  /*14240*/  S2R R3, SR_CgaCtaId ;  /* 0x0000000000037919 */ /* 0x000ea20000008800 */
[----:B------:R-:W-:Y:S01]  /*14250*/  UIADD3 UR49, UR49, 0x1, URZ ;  /* 0x0000000131317890 */ /* 0x000fe2000fffe03f */
[----:B------:R-:W-:-:S03]  /*14260*/  MOV R0, 0x400 ;  /* 0x0000040000007802 */ /* 0x000fc60000000f00 */
[----:B------:R-:W-:-:S04]  /*14270*/  ULEA.HI UR4, UR49, UR49, URZ, 0x1 ;  /* 0x0000003131047291 */ /* 0x000fc8000f8f083f */
[----:B------:R-:W-:-:S04]  /*14280*/  ULOP3.LUT UR4, UR4, 0xfffffffe, URZ, 0xc0, !UPT ;  /* 0xfffffffe04047892 */ /* 0x000fc8000f8ec03f */
[----:B------:R-:W-:Y:S01]  /*14290*/  UIADD3 UR4, UR49, -UR4, URZ ;  /* 0x8000000431047290 */ /* 0x000fe2000fffe03f */
[----:B--2---:R-:W-:-:S05]  /*142a0*/  LEA R7, R3, R0, 0x18 ;  /* 0x0000000003077211 */ /* 0x004fca00078ec0ff */
[----:B------:R-:W-:-:S05]  /*142b0*/  IMAD.U32 R0, RZ, RZ, UR4 ;  /* 0x00000004ff007e24 */ /* 0x000fca000f8e00ff */
[----:B------:R-:W-:-:S04]  /*142c0*/  SHF.L.U32 R0, R0, 0x1f, RZ ;  /* 0x0000001f00007819 */ /* 0x000fc800000006ff */
[----:B------:R-:W2:Y:S02]  /*142d0*/  SYNCS.PHASECHK.TRANS64.TRYWAIT P0, [R7+URZ+0x38820], R0 ;  /* 0x03882000070075a7 */ /* 0x000ea4000800017f */
[----:B--2---:R-:W-:Y:S05]  /*142e0*/  @!P0 BRA `(.L_x_2041) ;  /* 0x0000000800788947 */ /* 0x004fea0003800000 */
.L_x_2068:
        /* <DEDUP_REMOVED lines=12> */
[----:B------:R-:W-:-:S04]  /*143b0*/  MOV R0, UR4 ;  /* 0x0000000400007c02 */ /* 0x000fc80008000f00 */
[----:B------:R-:W-:-:S13]  /*143c0*/  ISETP.NE.AND P2, PT, R0, 0x3, PT ;  /* 0x000000030000780c */ /* 0x000fda0003f45270 */
[----:B------:R-:W-:Y:S05]  /*143d0*/  @!P2 BRA `(.L_x_2044) ;  /* 0x000000000004a947 */ /* 0x000fea0003800000 */
[----:B------:R-:W-:Y:S01]  /*143e0*/  BPT.TRAP 0x1 ;  /* 0x000000040000795c */ /* 0x000fe20000300000 */
.L_x_2044:
        /* <DEDUP_REMOVED lines=9> */
[----:B------:R-:W-:Y:S02]  /*14480*/  SHF.L.U32 R0, R17, 0x1f, RZ ;  /* 0x0000001f11007819 */ /* 0x000fe400000006ff */
[----:B------:R-:W-:Y:S01]  /*14490*/  LEA R3, R2, R3, 0x3 ;  /* 0x0000000302037211 */ /* 0x000fe200078e18ff */
[----:B--2---:R-:W-:Y:S06]  /*144a0*/  @!P0 BRA `(.L_x_2045) ;  /* 0x00000008001c8947 */ /* 0x004fec0003800000 */
.L_x_2069:
[----:B------:R-:W3:Y:S02]  /*144b0*/  SYNCS.PHASECHK.TRANS64.TRYWAIT P0, [R3+URZ], R0 ;  /* 0x00000000030075a7 */ /* 0x000ee4000800017f */
[----:B---3--:R-:W-:Y:S05]  /*144c0*/  @!P0 BRA `(.L_x_2046) ;  /* 0x0000000800288947 */ /* 0x008fea0003800000 */
.L_x_2070:
[----:B------:R-:W-:Y:S05]  /*144d0*/  @!P2 BRA `(.L_x_2047) ;  /* 0x000000000004a947 */ /* 0x000fea0003800000 */
[----:B------:R-:W-:Y:S01]  /*144e0*/  BPT.TRAP 0x1 ;  /* 0x000000040000795c */ /* 0x000fe20000300000 */
.L_x_2047:
[----:B---3--:R-:W-:-:S05]  /*144f0*/  VIADD R3, R7, 0x38860 ;  /* 0x0003886007037836 */ /* 0x008fca0000000000 */
[----:B--2---:R-:W-:-:S04]  /*14500*/  LEA R5, R16, R3, 0x3 ;  /* 0x0000000310057211 */ /* 0x004fc800078e18ff */
[----:B------:R-:W2:Y:S02]  /*14510*/  SYNCS.PHASECHK.TRANS64.TRYWAIT P0, [R5+URZ], R4 ;  /* 0x00000004050075a7 */ /* 0x000ea4000800017f */
[----:B--2---:R-:W-:Y:S05]  /*14520*/  @!P0 BRA `(.L_x_2048) ;  /* 0x0000000800248947 */ /* 0x004fea0003800000 */
.L_x_2071:
[----:B------:R-:W-:-:S07]  /*14530*/  IMAD R3, R2, 0x8, R3 ;  /* 0x0000000802037824 */ /* 0x000fce00078e0203 */
.L_x_2049:
[----:B---3--:R3:W4:Y:S02]  /*14540*/  SYNCS.PHASECHK.TRANS64.TRYWAIT P0, [R3+URZ], R0 ;  /* 0x00000000030075a7 */ /* 0x008724000800017f */
[----:B----4-:R-:W-:Y:S05]  /*14550*/  @!P0 NANOSLEEP.SYNCS 0x989680 ;  /* 0x009896800000895d */ /* 0x010fea0003900000 */
[----:B------:R-:W4:Y:S02]  /*14560*/  @!P0 SYNCS.PHASECHK.TRANS64 P0, [R3+URZ], R0 ;  /* 0x00000000030085a7 */ /* 0x000f24000800007f */
[----:B----4-:R-:W-:Y:S05]  /*14570*/  @!P0 BRA `(.L_x_2049) ;  /* 0xfffffffc00f08947 */ /* 0x010fea000383ffff */
.L_x_2043:
[----:B------:R-:W-:Y:S05]  /*14580*/  BSYNC B0 ;  /* 0x0000000000007941 */ /* 0x000fea0003800000 */
.L_x_2042:
[----:B------:R-:W-:Y:S05]  /*14590*/  EXIT ;  /* 0x000000000000794d */ /* 0x000fea0003800000 */
.L_x_1949:
[----:B-1----:R-:W-:-:S04]  /*145a0*/  MOV R3, UR60 ;  /* 0x0000003c00037c02 */ /* 0x002fc80008000f00 */
[----:B------:R1:W2:Y:S03]  /*145b0*/  SYNCS.PHASECHK.TRANS64.TRYWAIT P1, [R3+URZ+0x38800], R0 ;  /* 0x03880000030075a7 */ /* 0x0002a6000802017f */
[----:B--2---:R-:W-:Y:S05]  /*145c0*/  @!P1 NANOSLEEP.SYNCS 0x989680 ;  /* 0x009896800000995d */ /* 0x004fea0003900000 */
[----:B------:R-:W2:Y:S02]  /*145d0*/  @!P1 SYNCS.PHASECHK.TRANS64 P1, [R3+URZ+0x38800], R0 ;  /* 0x03880000030095a7 */ /* 0x000ea4000802007f */
[----:B--2---:R-:W-:Y:S05]  /*145e0*/  @!P1 BRA `(.L_x_1949) ;  /* 0xfffffffc00ec9947 */ /* 0x004fea000383ffff */
[----:B------:R-:W-:Y:S05]  /*145f0*/  BRA `(.L_x_2050) ;  /* 0xfffffed000b47947 */ /* 0x000fea000383ffff */
.L_x_1953:
[----:B--2---:R2:W3:Y:S02]  /*14600*/  SYNCS.PHASECHK.TRANS64.TRYWAIT P2, [R0+URZ+0x38830], R3 ;  /* 0x03883003000075a7 */ /* 0x0044e4000804017f */
[----:B---3--:R-:W-:Y:S05]  /*14610*/  @!P2 NANOSLEEP.SYNCS 0x989680 ;  /* 0x009896800000a95d */ /* 0x008fea0003900000 */
[----:B------:R-:W3:Y:S02]  /*14620*/  @!P2 SYNCS.PHASECHK.TRANS64 P2, [R0+URZ+0x38830], R3 ;  /* 0x038830030000a5a7 */ /* 0x000ee4000804007f */
[----:B---3--:R-:W-:Y:S05]  /*14630*/  @!P2 BRA `(.L_x_1953) ;  /* 0xfffffffc00f0a947 */ /* 0x008fea000383ffff */
[----:B------:R-:W-:Y:S05]  /*14640*/  BRA `(.L_x_1952) ;  /* 0xfffffed000e07947 */ /* 0x000fea000383ffff */
.L_x_1958:
[----:B--2---:R-:W-:-:S04]  /*14650*/  IMAD.U32 R4, RZ, RZ, UR47 ;  /* 0x0000002fff047e24 */ /* 0x004fc8000f8e00ff */
[----:B------:R2:W3:Y:S03]  /*14660*/  SYNCS.PHASECHK.TRANS64.TRYWAIT P2, [R4+URZ+0x38830], R3 ;  /* 0x03883003040075a7 */ /* 0x0004e6000804017f */
[----:B---3--:R-:W-:Y:S05]  /*14670*/  @!P2 NANOSLEEP.SYNCS 0x989680 ;  /* 0x009896800000a95d */ /* 0x008fea0003900000 */
[----:B------:R-:W3:Y:S02]  /*14680*/  @!P2 SYNCS.PHASECHK.TRANS64 P2, [R4+URZ+0x38830], R3 ;  /* 0x038830030400a5a7 */ /* 0x000ee4000804007f */
[----:B---3--:R-:W-:Y:S05]  /*14690*/  @!P2 BRA `(.L_x_1958) ;  /* 0xfffffffc00eca947 */ /* 0x008fea000383ffff */
[----:B------:R-:W-:Y:S05]  /*146a0*/  BRA `(.L_x_1957) ;  /* 0xffffff1c00587947 */ /* 0x000fea000383ffff */
.L_x_1962:
[----:B-12---:R-:W-:-:S04]  /*146b0*/  MOV R3, UR5 ;  /* 0x0000000500037c02 */ /* 0x006fc80008000f00 */
[----:B------:R1:W2:Y:S03]  /*146c0*/  SYNCS.PHASECHK.TRANS64.TRYWAIT P2, [R3+URZ+0x38850], R0 ;  /* 0x03885000030075a7 */ /* 0x0002a6000804017f */
[----:B--2---:R-:W-:Y:S05]  /*146d0*/  @!P2 NANOSLEEP.SYNCS 0x989680 ;  /* 0x009896800000a95d */ /* 0x004fea0003900000 */
[----:B------:R-:W2:Y:S02]  /*146e0*/  @!P2 SYNCS.PHASECHK.TRANS64 P2, [R3+URZ+0x38850], R0 ;  /* 0x038850000300a5a7 */ /* 0x000ea4000804007f */
[----:B--2---:R-:W-:Y:S05]  /*146f0*/  @!P2 BRA `(.L_x_1962) ;  /* 0xfffffffc00eca947 */ /* 0x004fea000383ffff */
[----:B------:R-:W-:Y:S05]  /*14700*/  BRA `(.L_x_1961) ;  /* 0xffffff4000d07947 */ /* 0x000fea000383ffff */
.L_x_1968:
[----:B--2---:R-:W-:-:S04]  /*14710*/  IMAD.U32 R4, RZ, RZ, UR4 ;  /* 0x00000004ff047e24 */ /* 0x004fc8000f8e00ff */
[----:B------:R2:W3:Y:S03]  /*14720*/  SYNCS.PHASECHK.TRANS64.TRYWAIT P2, [R4+URZ+0x38830], R3 ;  /* 0x03883003040075a7 */ /* 0x0004e6000804017f */
[----:B---3--:R-:W-:Y:S05]  /*14730*/  @!P2 NANOSLEEP.SYNCS 0x989680 ;  /* 0x009896800000a95d */ /* 0x008fea0003900000 */
[----:B------:R-:W3:Y:S02]  /*14740*/  @!P2 SYNCS.PHASECHK.TRANS64 P2, [R4+URZ+0x38830], R3 ;  /* 0x038830030400a5a7 */ /* 0x000ee4000804007f */
[----:B---3--:R-:W-:Y:S05]  /*14750*/  @!P2 BRA `(.L_x_1968) ;  /* 0xfffffffc00eca947 */ /* 0x008fea000383ffff */
[----:B------:R-:W-:Y:S05]  /*14760*/  BRA `(.L_x_1967) ;  /* 0xffffff5c00c87947 */ /* 0x000fea000383ffff */
.L_x_1972:
[----:B-12---:R-:W-:-:S04]  /*14770*/  MOV R3, UR5 ;  /* 0x0000000500037c02 */ /* 0x006fc80008000f00 */
[----:B------:R1:W2:Y:S03]  /*14780*/  SYNCS.PHASECHK.TRANS64.TRYWAIT P2, [R3+URZ+0x38850], R0 ;  /* 0x03885000030075a7 */ /* 0x0002a6000804017f */
[----:B--2---:R-:W-:Y:S05]  /*14790*/  @!P2 NANOSLEEP.SYNCS 0x989680 ;  /* 0x009896800000a95d */ /* 0x004fea0003900000 */
[----:B------:R-:W2:Y:S02]  /*147a0*/  @!P2 SYNCS.PHASECHK.TRANS64 P2, [R3+URZ+0x38850], R0 ;  /* 0x038850000300a5a7 */ /* 0x000ea4000804007f */
[----:B--2---:R-:W-:Y:S05]  /*147b0*/  @!P2 BRA `(.L_x_1972) ;  /* 0xfffffffc00eca947 */ /* 0x004fea000383ffff */
[----:B------:R-:W-:Y:S05]  /*147c0*/  BRA `(.L_x_1971) ;  /* 0xffffff8400447947 */ /* 0x000fea000383ffff */
.L_x_1977:
[----:B--2---:R-:W-:-:S04]  /*147d0*/  IMAD.U32 R7, RZ, RZ, UR5 ;  /* 0x00000005ff077e24 */ /* 0x004fc8000f8e00ff */
[----:B------:R2:W3:Y:S03]  /*147e0*/  SYNCS.PHASECHK.TRANS64.TRYWAIT P0, [R7+URZ+0x38850], R0 ;  /* 0x03885000070075a7 */ /* 0x0004e6000800017f */
[----:B---3--:R-:W-:Y:S05]  /*147f0*/  @!P0 NANOSLEEP.SYNCS 0x989680 ;  /* 0x009896800000895d */ /* 0x008fea0003900000 */
[----:B------:R-:W3:Y:S02]  /*14800*/  @!P0 SYNCS.PHASECHK.TRANS64 P0, [R7+URZ+0x38850], R0 ;  /* 0x03885000070085a7 */ /* 0x000ee4000800007f */
[----:B---3--:R-:W-:Y:S05]  /*14810*/  @!P0 BRA `(.L_x_1977) ;  /* 0xfffffffc00ec8947 */ /* 0x008fea000383ffff */
[----:B------:R-:W-:Y:S05]  /*14820*/  BRA `(.L_x_1976) ;  /* 0xffffffa0007c7947 */ /* 0x000fea000383ffff */
.L_x_2001:
[----:B------:R-:W1:Y:S01]  /*14830*/  S2R R7, SR_TID.X ;  /* 0x0000000000077919 */ /* 0x000e620000002100 */
[----:B------:R-:W-:Y:S01]  /*14840*/  IMAD.MOV.U32 R12, RZ, RZ, RZ ;  /* 0x000000ffff0c7224 */ /* 0x000fe200078e00ff */
[----:B------:R-:W-:Y:S01]  /*14850*/  MOV R11, 0x1f ;  /* 0x0000001f000b7802 */ /* 0x000fe20000000f00 */
[----:B------:R-:W-:Y:S01]  /*14860*/  IMAD.MOV.U32 R15, RZ, RZ, -0x1 ;  /* 0xffffffffff0f7424 */ /* 0x000fe200078e00ff */
[----:B-1----:R-:W-:-:S04]  /*14870*/  SHF.R.U32.HI R7, RZ, 0x5, R7 ;  /* 0x00000005ff077819 */ /* 0x002fc80000011607 */
[----:B------:R-:W-:-:S04]  /*14880*/  LOP3.LUT R7, R7, 0x3, RZ, 0xc0, !PT ;  /* 0x0000000307077812 */ /* 0x000fc800078ec0ff */
[----:B------:R-:W-:-:S07]  /*14890*/  MOV R13, R7 ;  /* 0x00000007000d7202 */ /* 0x000fce0000000f00 */
[----:B------:R-:W-:Y:S05]  /*148a0*/  WARPSYNC.COLLECTIVE R15, `(.L_x_2051) ;  /* 0x000000000f087348 */ /* 0x000fea0003c00000 */
[----:B------:R1:W2:Y:S02]  /*148b0*/  SHFL.IDX P6, R14, R13, R12, R11 ;  /* 0x0000000c0d0e7389 */ /* 0x0002a400000c000b */
[----:B-12---:R-:W-:Y:S01]  /*148c0*/  ENDCOLLECTIVE ;  /* 0x000000000000791b */ /* 0x006fe20003800000 */
.L_x_2051:
[----:B------:R-:W-:Y:S05]  /*148d0*/  BRA `(.L_x_2052) ;  /* 0xffffffd400647947 */ /* 0x000fea000383ffff */
.L_x_2002:
[----:B------:R-:W-:Y:S01]  /*148e0*/  BSSY B0, `(.L_x_2053) ;  /* 0x0000006000007945 */ /* 0x000fe20003800000 */
[----:B------:R-:W-:-:S07]  /*148f0*/  MOV R15, 0xffffffff ;  /* 0xffffffff000f7802 */ /* 0x000fce0000000f00 */
[----:B------:R-:W-:Y:S05]  /*14900*/  WARPSYNC.COLLECTIVE R15, `(.L_x_2054) ;  /* 0x000000000f0c7348 */ /* 0x000fea0003c00000 */
[----:B------:R-:W-:Y:S02]  /*14910*/  ELECT P6, UR62, PT ;  /* 0x00000000003e782f */ /* 0x000fe400038c0000 */
[----:B------:R-:W-:Y:S01]  /*14920*/  MOV R14, UR62 ;  /* 0x0000003e000e7c02 */ /* 0x000fe20008000f00 */
[----:B------:R-:W-:Y:S10]  /*14930*/  ENDCOLLECTIVE ;  /* 0x000000000000791b */ /* 0x000ff40003800000 */
.L_x_2054:
[----:B------:R-:W-:Y:S05]  /*14940*/  BSYNC B0 ;  /* 0x0000000000007941 */ /* 0x000fea0003800000 */
.L_x_2053:
[----:B------:R-:W-:Y:S05]  /*14950*/  BRA `(.L_x_2055) ;  /* 0xffffffd400547947 */ /* 0x000fea000383ffff */
.L_x_2005:
[----:B-1----:R1:W2:Y:S02]  /*14960*/  SYNCS.PHASECHK.TRANS64.TRYWAIT P2, [R8+URZ+0x38840], R7 ;  /* 0x03884007080075a7 */ /* 0x0022a4000804017f */
[----:B--2---:R-:W-:Y:S05]  /*14970*/  @!P2 NANOSLEEP.SYNCS 0x989680 ;  /* 0x009896800000a95d */ /* 0x004fea0003900000 */
[----:B------:R-:W2:Y:S02]  /*14980*/  @!P2 SYNCS.PHASECHK.TRANS64 P2, [R8+URZ+0x38840], R7 ;  /* 0x038840070800a5a7 */ /* 0x000ea4000804007f */
[----:B--2---:R-:W-:Y:S05]  /*14990*/  @!P2 BRA `(.L_x_2005) ;  /* 0xfffffffc00f0a947 */ /* 0x004fea000383ffff */
[----:B------:R-:W-:Y:S05]  /*149a0*/  BRA `(.L_x_2056) ;  /* 0xffffffd400b47947 */ /* 0x000fea000383ffff */
.L_x_2007:
[----:B-1----:R-:W-:-:S04]  /*149b0*/  IMAD.U32 R8, RZ, RZ, UR40 ;  /* 0x00000028ff087e24 */ /* 0x002fc8000f8e00ff */
[----:B------:R1:W2:Y:S03]  /*149c0*/  SYNCS.PHASECHK.TRANS64.TRYWAIT P2, [R8+URZ+0x38820], R7 ;  /* 0x03882007080075a7 */ /* 0x0002a6000804017f */
[----:B--2---:R-:W-:Y:S05]  /*149d0*/  @!P2 NANOSLEEP.SYNCS 0x989680 ;  /* 0x009896800000a95d */ /* 0x004fea0003900000 */
[----:B------:R-:W2:Y:S02]  /*149e0*/  @!P2 SYNCS.PHASECHK.TRANS64 P2, [R8+URZ+0x38820], R7 ;  /* 0x038820070800a5a7 */ /* 0x000ea4000804007f */
[----:B--2---:R-:W-:Y:S05]  /*149f0*/  @!P2 BRA `(.L_x_2007) ;  /* 0xfffffffc00eca947 */ /* 0x004fea000383ffff */
[----:B------:R-:W-:Y:S05]  /*14a00*/  BRA `(.L_x_2057) ;  /* 0xffffffd800e47947 */ /* 0x000fea000383ffff */
.L_x_2013:
[----:B-1----:R1:W2:Y:S02]  /*14a10*/  SYNCS.PHASECHK.TRANS64.TRYWAIT P3, [R3+URZ+0x38840], R2 ;  /* 0x03884002030075a7 */ /* 0x0022a4000806017f */
[----:B--2---:R-:W-:Y:S05]  /*14a20*/  @!P3 NANOSLEEP.SYNCS 0x989680 ;  /* 0x009896800000b95d */ /* 0x004fea0003900000 */
[----:B------:R-:W2:Y:S02]  /*14a30*/  @!P3 SYNCS.PHASECHK.TRANS64 P3, [R3+URZ+0x38840], R2 ;  /* 0x038840020300b5a7 */ /* 0x000ea4000806007f */
[----:B--2---:R-:W-:Y:S05]  /*14a40*/  @!P3 BRA `(.L_x_2013) ;  /* 0xfffffffc00f0b947 */ /* 0x004fea000383ffff */
[----:B------:R-:W-:Y:S05]  /*14a50*/  BRA `(.L_x_2058) ;  /* 0xffffffdc00907947 */ /* 0x000fea000383ffff */
.L_x_2015:
[----:B-1----:R1:W2:Y:S02]  /*14a60*/  SYNCS.PHASECHK.TRANS64.TRYWAIT P3, [R2+URZ+0x60], R3 ;  /* 0x00006003020075a7 */ /* 0x0022a4000806017f */
[----:B--2---:R-:W-:Y:S05]  /*14a70*/  @!P3 NANOSLEEP.SYNCS 0x989680 ;  /* 0x009896800000b95d */ /* 0x004fea0003900000 */
[----:B------:R-:W2:Y:S02]  /*14a80*/  @!P3 SYNCS.PHASECHK.TRANS64 P3, [R2+URZ+0x60], R3 ;  /* 0x000060030200b5a7 */ /* 0x000ea4000806007f */
[----:B--2---:R-:W-:Y:S05]  /*14a90*/  @!P3 BRA `(.L_x_2015) ;  /* 0xfffffffc00f0b947 */ /* 0x004fea000383ffff */
[----:B------:R-:W-:Y:S05]  /*14aa0*/  BRA `(.L_x_2059) ;  /* 0xffffffe000207947 */ /* 0x000fea000383ffff */
.L_x_2021:
[----:B-1----:R1:W2:Y:S02]  /*14ab0*/  SYNCS.PHASECHK.TRANS64.TRYWAIT P3, [R3+URZ+0x38840], R2 ;  /* 0x03884002030075a7 */ /* 0x0022a4000806017f */
[----:B--2---:R-:W-:Y:S05]  /*14ac0*/  @!P3 NANOSLEEP.SYNCS 0x989680 ;  /* 0x009896800000b95d */ /* 0x004fea0003900000 */
[----:B------:R-:W2:Y:S02]  /*14ad0*/  @!P3 SYNCS.PHASECHK.TRANS64 P3, [R3+URZ+0x38840], R2 ;  /* 0x038840020300b5a7 */ /* 0x000ea4000806007f */
[----:B--2---:R-:W-:Y:S05]  /*14ae0*/  @!P3 BRA `(.L_x_2021) ;  /* 0xfffffffc00f0b947 */ /* 0x004fea000383ffff */
[----:B------:R-:W-:Y:S05]  /*14af0*/  BRA `(.L_x_2060) ;  /* 0xffffffe4005c7947 */ /* 0x000fea000383ffff */
.L_x_2023:
[----:B-1----:R1:W2:Y:S02]  /*14b00*/  SYNCS.PHASECHK.TRANS64.TRYWAIT P3, [R2+URZ+0x60], R17 ;  /* 0x00006011020075a7 */ /* 0x0022a4000806017f */
[----:B--2---:R-:W-:Y:S05]  /*14b10*/  @!P3 NANOSLEEP.SYNCS 0x989680 ;  /* 0x009896800000b95d */ /* 0x004fea0003900000 */
[----:B------:R-:W2:Y:S02]  /*14b20*/  @!P3 SYNCS.PHASECHK.TRANS64 P3, [R2+URZ+0x60], R17 ;  /* 0x000060110200b5a7 */ /* 0x000ea4000806007f */
[----:B--2---:R-:W-:Y:S05]  /*14b30*/  @!P3 BRA `(.L_x_2023) ;  /* 0xfffffffc00f0b947 */ /* 0x004fea000383ffff */
[----:B------:R-:W-:Y:S05]  /*14b40*/  BRA `(.L_x_2061) ;  /* 0xffffffe400ec7947 */ /* 0x000fea000383ffff */
.L_x_2028:
[----:B-1----:R1:W2:Y:S02]  /*14b50*/  SYNCS.PHASECHK.TRANS64.TRYWAIT P3, [R2+URZ+0x38840], R3 ;  /* 0x03884003020075a7 */ /* 0x0022a4000806017f */
[----:B--2---:R-:W-:Y:S05]  /*14b60*/  @!P3 NANOSLEEP.SYNCS 0x989680 ;  /* 0x009896800000b95d */ /* 0x004fea0003900000 */
[----:B------:R-:W2:Y:S02]  /*14b70*/  @!P3 SYNCS.PHASECHK.TRANS64 P3, [R2+URZ+0x38840], R3 ;  /* 0x038840030200b5a7 */ /* 0x000ea4000806007f */
[----:B--2---:R-:W-:Y:S05]  /*14b80*/  @!P3 BRA `(.L_x_2028) ;  /* 0xfffffffc00f0b947 */ /* 0x004fea000383ffff */
[----:B------:R-:W-:Y:S05]  /*14b90*/  BRA `(.L_x_2062) ;  /* 0xffffffec00007947 */ /* 0x000fea000383ffff */
.L_x_2030:
[----:B-1----:R1:W2:Y:S02]  /*14ba0*/  SYNCS.PHASECHK.TRANS64.TRYWAIT P3, [R2+URZ+0x60], R11 ;  /* 0x0000600b020075a7 */ /* 0x0022a4000806017f */
[----:B--2---:R-:W-:Y:S05]  /*14bb0*/  @!P3 NANOSLEEP.SYNCS 0x989680 ;  /* 0x009896800000b95d */ /* 0x004fea0003900000 */
[----:B------:R-:W2:Y:S02]  /*14bc0*/  @!P3 SYNCS.PHASECHK.TRANS64 P3, [R2+URZ+0x60], R11 ;  /* 0x0000600b0200b5a7 */ /* 0x000ea4000806007f */
[----:B--2---:R-:W-:Y:S05]  /*14bd0*/  @!P3 BRA `(.L_x_2030) ;  /* 0xfffffffc00f0b947 */ /* 0x004fea000383ffff */
[----:B------:R-:W-:Y:S05]  /*14be0*/  BRA `(.L_x_2063) ;  /* 0xffffffec00907947 */ /* 0x000fea000383ffff */
.L_x_2037:
[----:B-1----:R1:W2:Y:S02]  /*14bf0*/  SYNCS.PHASECHK.TRANS64.TRYWAIT P0, [R3+URZ+0x38860], R0 ;  /* 0x03886000030075a7 */ /* 0x0022a4000800017f */
[----:B--2---:R-:W-:Y:S05]  /*14c00*/  @!P0 NANOSLEEP.SYNCS 0x989680 ;  /* 0x009896800000895d */ /* 0x004fea0003900000 */
[----:B------:R-:W2:Y:S02]  /*14c10*/  @!P0 SYNCS.PHASECHK.TRANS64 P0, [R3+URZ+0x38860], R0 ;  /* 0x03886000030085a7 */ /* 0x000ea4000800007f */
[----:B--2---:R-:W-:Y:S05]  /*14c20*/  @!P0 BRA `(.L_x_2037) ;  /* 0xfffffffc00f08947 */ /* 0x004fea000383ffff */
[----:B------:R-:W-:Y:S05]  /*14c30*/  BRA `(.L_x_2064) ;  /* 0xfffffff000907947 */ /* 0x000fea000383ffff */
.L_x_2039:
[----:B------:R-:W-:Y:S01]  /*14c40*/  BSSY B0, `(.L_x_2065) ;  /* 0x0000007000007945 */ /* 0x000fe20003800000 */
[----:B------:R-:W-:Y:S01]  /*14c50*/  MOV R12, RZ ;  /* 0x000000ff000c7202 */ /* 0x000fe20000000f00 */
[----:B------:R-:W-:Y:S01]  /*14c60*/  IMAD.MOV.U32 R11, RZ, RZ, 0x1f ;  /* 0x0000001fff0b7424 */ /* 0x000fe200078e00ff */
[----:B------:R-:W-:-:S07]  /*14c70*/  MOV R15, 0xffffffff ;  /* 0xffffffff000f7802 */ /* 0x000fce0000000f00 */
[----:B------:R-:W-:Y:S05]  /*14c80*/  WARPSYNC.COLLECTIVE R15, `(.L_x_2066) ;  /* 0x000000000f087348 */ /* 0x000fea0003c00000 */
[----:B------:R1:W2:Y:S02]  /*14c90*/  SHFL.IDX P6, R14, R13, R12, R11 ;  /* 0x0000000c0d0e7389 */ /* 0x0002a400000c000b */
[----:B-12---:R-:W-:Y:S01]  /*14ca0*/  ENDCOLLECTIVE ;  /* 0x000000000000791b */ /* 0x006fe20003800000 */
.L_x_2066:
[----:B------:R-:W-:Y:S05]  /*14cb0*/  BSYNC B0 ;  /* 0x0000000000007941 */ /* 0x000fea0003800000 */
.L_x_2065:
[----:B------:R-:W-:Y:S05]  /*14cc0*/  BRA `(.L_x_2067) ;  /* 0xfffffff4002c7947 */ /* 0x000fea000383ffff */
.L_x_2041:
[----:B--2---:R2:W3:Y:S02]  /*14cd0*/  SYNCS.PHASECHK.TRANS64.TRYWAIT P0, [R7+URZ+0x38820], R0 ;  /* 0x03882000070075a7 */ /* 0x0044e4000800017f */
[----:B---3--:R-:W-:Y:S05]  /*14ce0*/  @!P0 NANOSLEEP.SYNCS 0x989680 ;  /* 0x009896800000895d */ /* 0x008fea0003900000 */
[----:B------:R-:W3:Y:S02]  /*14cf0*/  @!P0 SYNCS.PHASECHK.TRANS64 P0, [R7+URZ+0x38820], R0 ;  /* 0x03882000070085a7 */ /* 0x000ee4000800007f */
[----:B---3--:R-:W-:Y:S05]  /*14d00*/  @!P0 BRA `(.L_x_2041) ;  /* 0xfffffffc00f08947 */ /* 0x008fea000383ffff */
[----:B------:R-:W-:Y:S05]  /*14d10*/  BRA `(.L_x_2068) ;  /* 0xfffffff400747947 */ /* 0x000fea000383ffff */
.L_x_2045:
[----:B--2---:R2:W3:Y:S02]  /*14d20*/  SYNCS.PHASECHK.TRANS64.TRYWAIT P0, [R5+URZ], R4 ;  /* 0x00000004050075a7 */ /* 0x0044e4000800017f */
[----:B---3--:R-:W-:Y:S05]  /*14d30*/  @!P0 NANOSLEEP.SYNCS 0x989680 ;  /* 0x009896800000895d */ /* 0x008fea0003900000 */
[----:B------:R-:W3:Y:S02]  /*14d40*/  @!P0 SYNCS.PHASECHK.TRANS64 P0, [R5+URZ], R4 ;  /* 0x00000004050085a7 */ /* 0x000ee4000800007f */
[----:B---3--:R-:W-:Y:S05]  /*14d50*/  @!P0 BRA `(.L_x_2045) ;  /* 0xfffffffc00f08947 */ /* 0x008fea000383ffff */
[----:B------:R-:W-:Y:S05]  /*14d60*/  BRA `(.L_x_2069) ;  /* 0xfffffff400d07947 */ /* 0x000fea000383ffff */
.L_x_2046:
[----:B---3--:R3:W4:Y:S02]  /*14d70*/  SYNCS.PHASECHK.TRANS64.TRYWAIT P0, [R3+URZ], R0 ;  /* 0x00000000030075a7 */ /* 0x008724000800017f */
[----:B----4-:R-:W-:Y:S05]  /*14d80*/  @!P0 NANOSLEEP.SYNCS 0x989680 ;  /* 0x009896800000895d */ /* 0x010fea0003900000 */
[----:B------:R-:W4:Y:S02]  /*14d90*/  @!P0 SYNCS.PHASECHK.TRANS64 P0, [R3+URZ], R0 ;  /* 0x00000000030085a7 */ /* 0x000f24000800007f */
[----:B----4-:R-:W-:Y:S05]  /*14da0*/  @!P0 BRA `(.L_x_2046) ;  /* 0xfffffffc00f08947 */ /* 0x010fea000383ffff */
[----:B------:R-:W-:Y:S05]  /*14db0*/  BRA `(.L_x_2070) ;  /* 0xfffffff400c47947 */ /* 0x000fea000383ffff */
.L_x_2048:
[----:B--2---:R2:W3:Y:S02]  /*14dc0*/  SYNCS.PHASECHK.TRANS64.TRYWAIT P0, [R5+URZ], R4 ;  /* 0x00000004050075a7 */ /* 0x0044e4000800017f */
[----:B---3--:R-:W-:Y:S05]  /*14dd0*/  @!P0 NANOSLEEP.SYNCS 0x989680 ;  /* 0x009896800000895d */ /* 0x008fea0003900000 */
[----:B------:R-:W3:Y:S02]  /*14de0*/  @!P0 SYNCS.PHASECHK.TRANS64 P0, [R5+URZ], R4 ;  /* 0x00000004050085a7 */ /* 0x000ee4000800007f */
[----:B---3--:R-:W-:Y:S05]  /*14df0*/  @!P0 BRA `(.L_x_2048) ;  /* 0xfffffffc00f08947 */ /* 0x008fea000383ffff */
[----:B------:R-:W-:Y:S05]  /*14e00*/  BRA `(.L_x_2071) ;  /* 0xfffffff400c87947 */ /* 0x000fea000383ffff */
.L_x_2072:
        /* <DEDUP_REMOVED lines=15> */
.L_x_2845:


//--------------------- .text._ZN7cutlass13device_kernelIN5flash11enable_sm90INS1_16FlashAttnFwdSm90INS1_25CollectiveMainloopFwdSm90ILi2EN4cute5tupleIJNS5_1CILi1EEES8_S8_EEENS6_IJNS7_ILi128EEENS7_ILi80EEENS7_ILi256EEEEEELi256ENS_10bfloat16_tEfNS_4arch4Sm90ELb1ELb0ELb1ELb1ELb0ELb0ELb0ELb1ELb1ELb0ELb0ELb0EEENS1_21CollectiveEpilogueFwdINS6_IJSA_SC_SB_EEES9_SE_SG_Li256ELb1ELb0ELb0ELb0EEENS1_36VarlenDynamicPersistentTileSchedulerILi128ELi80ELi256ELi32ELb0ELb0ELb1ELb1ELb1ELb1EEEEEEEEEvNT_6ParamsE --------------------------
	.section	.text._ZN7cutlass13device_kernelIN5flash11enable_sm90INS1_16FlashAttnFwdSm90INS1_25CollectiveMainloopFwdSm90ILi2EN4cute5tupleIJNS5_1CILi1EEES8_S8_EEENS6_IJNS7_ILi128EEENS7_ILi80EEENS7_ILi256EEEEEELi256ENS_10bfloat16_tEfNS_4arch4Sm90ELb1ELb0ELb1ELb1ELb0ELb0ELb0ELb1ELb1ELb0ELb0ELb0EEENS1_21CollectiveEpilogueFwdINS6_IJSA_SC_SB_EEES9_SE_SG_Li256ELb1ELb0ELb0ELb0EEENS1_36VarlenDynamicPersistentTileSchedulerILi128ELi80ELi256ELi32ELb0ELb0ELb1ELb1ELb1ELb1EEEEEEEEEvNT_6ParamsE,"ax",@progbits
	.align	128
.text._ZN7cutlass13device_kernelIN5flash11enable_sm90INS1_16FlashAttnFwdSm90INS1_25CollectiveMainloopFwdSm90ILi2EN4cute5tupleIJNS5_1CILi1EEES8_S8_EEENS6_IJNS7_ILi128EEENS7_ILi80EEENS7_ILi256EEEEEELi256ENS_10bfloat16_tEfNS_4arch4Sm90ELb1ELb0ELb1ELb1ELb0ELb0ELb0ELb1ELb1ELb0ELb0ELb0EEENS1_21CollectiveEpilogueFwdINS6_IJSA_SC_SB_EEES9_SE_SG_Li256ELb1ELb0ELb0ELb0EEENS1_36VarlenDynamicPersistentTileSchedulerILi128ELi80ELi256ELi32ELb0ELb0ELb1ELb1ELb1ELb1EEEEEEEEEvNT_6ParamsE:
        .type           _ZN7cutlass13device_kernelIN5flash11enable_sm90INS1_16FlashAttnFwdSm90INS1_25CollectiveMainloopFwdSm90ILi2EN4cute5tupleIJNS5_1CILi1EEES8_S8_EEENS6_IJNS7_ILi128EEENS7_ILi80EEENS7_ILi256EEEEEELi256ENS_10bfloat16_tEfNS_4arch4Sm90ELb1ELb0ELb1ELb1ELb0ELb0ELb0ELb1ELb1ELb0ELb0ELb0EEENS1_21CollectiveEpilogueFwdINS6_IJSA_SC_SB_EEES9_SE_SG_Li256ELb1ELb0ELb0ELb0EEENS1_36VarlenDynamicPersistentTileSchedulerILi128ELi80ELi256ELi32ELb0ELb0ELb1ELb1ELb1ELb1EEEEEEEEEvNT_6ParamsE,@function
        .size           _ZN7cutlass13device_kernelIN5flash11enable_sm90INS1_16FlashAttnFwdSm90INS1_25CollectiveMainloopFwdSm90ILi2EN4cute5tupleIJNS5_1CILi1EEES8_S8_EEENS6_IJNS7_ILi128EEENS7_ILi80EEENS7_ILi256EEEEEELi256ENS_10bfloat16_tEfNS_4arch4Sm90ELb1ELb0ELb1ELb1ELb0ELb0ELb0ELb1ELb1ELb0ELb0ELb0EEENS1_21CollectiveEpilogueFwdINS6_IJSA_SC_SB_EEES9_SE_SG_Li256ELb1ELb0ELb0ELb0EEENS1_36VarlenDynamicPersistentTileSchedulerILi128ELi80ELi256ELi32ELb0ELb0ELb1ELb1ELb1ELb1EEEEEEEEEvNT_6ParamsE,(.L_x_2846 - _ZN7cutlass13device_kernelIN5flash11enable_sm90INS1_16FlashAttnFwdSm90INS1_25CollectiveMainloopFwdSm90ILi2EN4cute5tupleIJNS5_1CILi1EEES8_S8_EEENS6_IJNS7_ILi128EEENS7_ILi80EEENS7_ILi256EEEEEELi256ENS_10bfloat16_tEfNS_4arch4Sm90ELb1ELb0ELb1ELb1ELb0ELb0ELb0ELb1ELb1ELb0ELb0ELb0EEENS1_21CollectiveEpilogueFwdINS6_IJSA_SC_SB_EEES9_SE_SG_Li256ELb1ELb0ELb0ELb0EEENS1_36VarlenDynamicPersistentTileSchedulerILi128ELi80ELi256ELi32ELb0ELb0ELb1ELb1ELb1ELb1EEEEEEEEEvNT_6ParamsE)
        .other          _ZN7cutlass13device_kernelIN5flash11enable_sm90INS1_16FlashAttnFwdSm90INS1_25CollectiveMainloopFwdSm90ILi2EN4cute5tupleIJNS5_1CILi1EEES8_S8_EEENS6_IJNS7_ILi128EEENS7_ILi80EEENS7_ILi256EEEEEELi256ENS_10bfloat16_tEfNS_4arch4Sm90ELb1ELb0ELb1ELb1ELb0ELb0ELb0ELb1ELb1ELb0ELb0ELb0EEENS1_21CollectiveEpilogueFwdINS6_IJSA_SC_SB_EEES9_SE_SG_Li256ELb1ELb0ELb0ELb0EEENS1_36VarlenDynamicPersistentTileSchedulerILi128ELi80ELi256ELi32ELb0ELb0ELb1ELb1ELb1ELb1EEEEEEEEEvNT_6ParamsE,@"STO_CUDA_ENTRY STV_DEFAULT"
_ZN7cutlass13device_kernelIN5flash11enable_sm90INS1_16FlashAttnFwdSm90INS1_25CollectiveMainloopFwdSm90ILi2EN4cute5tupleIJNS5_1CILi1EEES8_S8_EEENS6_IJNS7_ILi128EEENS7_ILi80EEENS7_ILi256EEEEEELi256ENS_10bfloat16_tEfNS_4arch4Sm90ELb1ELb0ELb1ELb1ELb0ELb0ELb0ELb1ELb1ELb0ELb0ELb0EEENS1_21CollectiveEpilogueFwdINS6_IJSA_SC_SB_EEES9_SE_SG_Li256ELb1ELb0ELb0ELb0EEENS1_36VarlenDynamicPersistentTileSchedulerILi128ELi80ELi256ELi32ELb0ELb0ELb1ELb1ELb1ELb1EEEEEEEEEvNT_6ParamsE:
        /* <DEDUP_REMOVED lines=21> */
.L_x_2074:
[----:B------:R-:W-:Y:S05]  /*0150*/  BSYNC B0 ;  /* 0x0000000000007941 */ /* 0x000fea0003800000 */
.L_x_2073:
        /* <DEDUP_REMOVED lines=41> */
.L_x_2075:
        /* <DEDUP_REMOVED lines=22> */
.L_x_2076:
        /* <DEDUP_REMOVED lines=18> */
.L_x_2077:
        /* <DEDUP_REMOVED lines=22> */
.L_x_2078:
        /* <DEDUP_REMOVED lines=22> */
.L_x_2079:
        /* <DEDUP_REMOVED lines=8> */
.L_x_2081:
        /* <DEDUP_REMOVED lines=17> */
[----:B------:R-:W0:Y:S11]  /*0ac0*/  S2R R0, SR_TID.X ;  /* 0x0000000000007919 */ /* 0x000e360000002100 */
[----:B------:R-:W-:Y:S01]  /*0ad0*/  IMAD.U32 R22, RZ, RZ, UR5 ;  /* 0x00000005ff167e24 */ /* 0x000fe2000f8e00ff */
[----:B------:R-:W-:Y:S01]  /*0ae0*/  R2UR UR5, R14 ;  /* 0x000000000e0572ca */ /* 0x000fe200000e0000 */
[----:B0-----:R-:W-:-:S05]  /*0af0*/  VIADD R225, R0, 0xffffff80 ;  /* 0xffffff8000e17836 */ /* 0x001fca0000000000 */
[----:B------:R-:W-:-:S04]  /*0b00*/  SHF.R.S32.HI R0, RZ, 0x1f, R225 ;  /* 0x0000001fff007819 */ /* 0x000fc800000114e1 */
[CC--:B------:R-:W-:Y:S02]  /*0b10*/  LEA.HI R3, R0.reuse, R225.reuse, RZ, 0x7 ;  /* 0x000000e100037211 */ /* 0x0c0fe400078f38ff */
[----:B------:R-:W-:Y:S02]  /*0b20*/  LEA.HI R4, R0, R225, RZ, 0x5 ;  /* 0x000000e100047211 */ /* 0x000fe400078f28ff */
[----:B------:R-:W-:Y:S02]  /*0b30*/  SHF.R.S32.HI R222, RZ, 0x7, R3 ;  /* 0x00000007ffde7819 */ /* 0x000fe40000011403 */
[----:B--2---:R-:W-:Y:S02]  /*0b40*/  R2UR UR4, R2 ;  /* 0x00000000020472ca */ /* 0x004fe400000e0000 */
[C---:B------:R-:W-:Y:S02]  /*0b50*/  LOP3.LUT R2, R3.reuse, 0xffffff80, RZ, 0xc0, !PT ;  /* 0xffffff8003027812 */ /* 0x040fe400078ec0ff */
[----:B------:R-:W-:-:S03]  /*0b60*/  LEA.HI R3, R3, R222, RZ, 0x1 ;  /* 0x000000de03037211 */ /* 0x000fc600078f08ff */
[----:B------:R-:W-:Y:S01]  /*0b70*/  IMAD.IADD R221, R225, 0x1, -R2 ;  /* 0x00000001e1dd7824 */ /* 0x000fe200078e0a02 */
[----:B------:R-:W-:-:S04]  /*0b80*/  LOP3.LUT R3, R3, 0x3fffffe, RZ, 0xc0, !PT ;  /* 0x03fffffe03037812 */ /* 0x000fc800078ec0ff */
[----:B------:R-:W-:Y:S01]  /*0b90*/  SHF.R.S32.HI R8, RZ, 0x1f, R221 ;  /* 0x0000001fff087819 */ /* 0x000fe200000114dd */
[----:B------:R-:W-:Y:S01]  /*0ba0*/  ULOP3.LUT UR4, UR4, 0x1, URZ, 0xfc, !UPT ;  /* 0x0000000104047892 */ /* 0x000fe2000f8efc3f */
[----:B------:R-:W-:Y:S02]  /*0bb0*/  IADD3 R3, R222, -R3, RZ ;  /* 0x80000003de037210 */ /* 0x000fe40007ffe0ff */
[CC--:B------:R-:W-:Y:S02]  /*0bc0*/  LEA.HI R9, R8.reuse, R221.reuse, RZ, 0x2 ;  /* 0x000000dd08097211 */ /* 0x0c0fe400078f10ff */
[----:B------:R-:W-:Y:S01]  /*0bd0*/  LEA.HI R8, R8, R221, RZ, 0x5 ;  /* 0x000000dd08087211 */ /* 0x000fe200078f28ff */
[----:B------:R-:W-:Y:S01]  /*0be0*/  IMAD.U32 R224, RZ, RZ, UR4 ;  /* 0x00000004ffe07e24 */ /* 0x000fe2000f8e00ff */
[--C-:B------:R-:W-:Y:S01]  /*0bf0*/  SHF.R.S32.HI R5, RZ, 0x2, R9.reuse ;  /* 0x00000002ff057819 */ /* 0x100fe20000011409 */
[----:B------:R-:W-:Y:S01]  /*0c00*/  UMOV UR4, URZ ;  /* 0x0000003f00047c82 */ /* 0x000fe20008000000 */
[----:B------:R-:W-:Y:S01]  /*0c10*/  SHF.R.S32.HI R2, RZ, 0x1f, R9 ;  /* 0x0000001fff027819 */ /* 0x000fe20000011409 */
[----:B------:R-:W-:Y:S01]  /*0c20*/  IMAD.U32 R220, RZ, RZ, UR4 ;  /* 0x00000004ffdc7e24 */ /* 0x000fe2000f8e00ff */
[----:B------:R-:W-:Y:S01]  /*0c30*/  SHF.R.S32.HI R8, RZ, 0x5, R8 ;  /* 0x00000005ff087819 */ /* 0x000fe20000011408 */
[----:B------:R-:W-:Y:S01]  /*0c40*/  IMAD.U32 R16, RZ, RZ, UR4 ;  /* 0x00000004ff107e24 */ /* 0x000fe2000f8e00ff */
[----:B------:R-:W-:-:S02]  /*0c50*/  LEA.HI R2, R2, R5, RZ, 0x3 ;  /* 0x0000000502027211 */ /* 0x000fc400078f18ff */
[----:B------:R-:W-:Y:S02]  /*0c60*/  LOP3.LUT R214, R9, 0x7ffffffc, RZ, 0xc0, !PT ;  /* 0x7ffffffc09d67812 */ /* 0x000fe400078ec0ff */
[----:B------:R-:W-:Y:S02]  /*0c70*/  LOP3.LUT R6, R2, 0xfffffff8, RZ, 0xc0, !PT ;  /* 0xfffffff802067812 */ /* 0x000fe400078ec0ff */
[CC--:B------:R-:W-:Y:S01]  /*0c80*/  LEA.HI R2, R0.reuse, R225.reuse, RZ, 0x4 ;  /* 0x000000e100027211 */ /* 0x0c0fe200078f20ff */
[----:B------:R-:W-:Y:S01]  /*0c90*/  IMAD.IADD R214, R221, 0x1, -R214 ;  /* 0x00000001ddd67824 */ /* 0x000fe200078e0ad6 */
[----:B------:R-:W-:Y:S01]  /*0ca0*/  LEA.HI R0, R0, R225, RZ, 0x3 ;  /* 0x000000e100007211 */ /* 0x000fe200078f18ff */
[----:B------:R-:W-:Y:S01]  /*0cb0*/  IMAD.IADD R11, R5, 0x1, -R6 ;  /* 0x00000001050b7824 */ /* 0x000fe200078e0a06 */
[----:B------:R-:W-:Y:S02]  /*0cc0*/  SHF.R.S32.HI R5, RZ, 0x4, R2 ;  /* 0x00000004ff057819 */ /* 0x000fe40000011402 */
[----:B------:R-:W-:Y:S01]  /*0cd0*/  SHF.L.U32 R6, R4, 0x5, RZ ;  /* 0x0000000504067819 */ /* 0x000fe200000006ff */
[----:B------:R-:W-:Y:S01]  /*0ce0*/  IMAD R8, R8, 0x10, R11 ;  /* 0x0000001008087824 */ /* 0x000fe200078e020b */
[----:B------:R-:W-:-:S02]  /*0cf0*/  LOP3.LUT R4, R2, 0x3fffff0, RZ, 0xc0, !PT ;  /* 0x03fffff002047812 */ /* 0x000fc400078ec0ff */
[----:B------:R-:W-:Y:S01]  /*0d00*/  LEA.HI R2, R2, R5, RZ, 0x1 ;  /* 0x0000000502027211 */ /* 0x000fe200078f08ff */
[----:B------:R-:W-:Y:S01]  /*0d10*/  IMAD R215, R3, 0x40, R8 ;  /* 0x0000004003d77824 */ /* 0x000fe200078e0208 */
[----:B------:R-:W-:Y:S01]  /*0d20*/  LOP3.LUT R7, R6, 0xfffffc00, RZ, 0xc0, !PT ;  /* 0xfffffc0006077812 */ /* 0x000fe200078ec0ff */
[----:B------:R-:W-:Y:S01]  /*0d30*/  IMAD.IADD R4, R225, 0x1, -R4 ;  /* 0x00000001e1047824 */ /* 0x000fe200078e0a04 */
[----:B------:R-:W-:Y:S02]  /*0d40*/  LOP3.LUT R2, R2, 0x1ffffffe, RZ, 0xc0, !PT ;  /* 0x1ffffffe02027812 */ /* 0x000fe400078ec0ff */
[----:B------:R-:W-:Y:S01]  /*0d50*/  SHF.R.S32.HI R212, RZ, 0x3, R0 ;  /* 0x00000003ffd47819 */ /* 0x000fe20000011400 */
[----:B------:R-:W-:Y:S02]  /*0d60*/  IMAD R7, R4, 0x40, R7 ;  /* 0x0000004004077824 */ /* 0x000fe400078e0207 */
[----:B------:R-:W-:-:S04]  /*0d70*/  IMAD.IADD R2, R5, 0x1, -R2 ;  /* 0x0000000105027824 */ /* 0x000fc800078e0a02 */
[----:B------:R-:W-:Y:S01]  /*0d80*/  IMAD R223, R2, 0x8, R7 ;  /* 0x0000000802df7824 */ /* 0x000fe200078e0207 */
[----:B------:R-:W-:Y:S01]  /*0d90*/  LOP3.LUT R2, R0, 0x1ffffff8, RZ, 0xc0, !PT ;  /* 0x1ffffff800027812 */ /* 0x000fe200078ec0ff */
[----:B------:R-:W-:-:S04]  /*0da0*/  IMAD.MOV.U32 R7, RZ, RZ, R15 ;  /* 0x000000ffff077224 */ /* 0x000fc800078e000f */
[----:B------:R-:W-:-:S05]  /*0db0*/  IMAD.IADD R2, R225, 0x1, -R2 ;  /* 0x00000001e1027824 */ /* 0x000fca00078e0a02 */
[----:B------:R-:W-:-:S07]  /*0dc0*/  SHF.L.U32 R18, R2, 0x3, RZ ;  /* 0x0000000302127819 */ /* 0x000fce00000006ff */
.L_x_2135:
        /* <DEDUP_REMOVED lines=15> */
[----:B------:R-:W-:-:S04]  /*0ec0*/  @UP0 ULEA UR6, UP2, UR4, UR6, 0x2 ;  /* 0x0000000604060291 */ /* 0x000fc8000f84103f */
[----:B------:R-:W-:Y:S02]  /*0ed0*/  @UP0 ULEA.HI.X UR7, UR4, UR7, UR12, 0x2, UP2 ;  /* 0x0000000704070291 */ /* 0x000fe400090f140c */
[----:B------:R-:W-:Y:S01]  /*0ee0*/  IMAD.U32 R218, RZ, RZ, UR12 ;  /* 0x0000000cffda7e24 */ /* 0x000fe2000f8e00ff */
[----:B------:R-:W-:Y:S01]  /*0ef0*/  @UP1 ULEA UR8, UP0, UR4, UR8, 0x2 ;  /* 0x0000000804081291 */ /* 0x000fe2000f80103f */
[----:B------:R-:W-:-:S03]  /*0f00*/  MOV R2, UR6 ;  /* 0x0000000600027c02 */ /* 0x000fc60008000f00 */
[----:B------:R-:W-:Y:S01]  /*0f10*/  @UP1 ULEA.HI.X UR9, UR4, UR9, UR12, 0x2, UP0 ;  /* 0x0000000904091291 */ /* 0x000fe200080f140c */
[----:B------:R-:W-:Y:S01]  /*0f20*/  IMAD.U32 R3, RZ, RZ, UR7 ;  /* 0x00000007ff037e24 */ /* 0x000fe2000f8e00ff */
[----:B------:R-:W-:Y:S01]  /*0f30*/  ULDC.64 UR6, c[0x0][0x3f8] ;  /* 0x0000fe0000067ab9 */ /* 0x000fe20000000a00 */
[----:B---34-:R-:W-:-:S03]  /*0f40*/  IMAD.U32 R4, RZ, RZ, UR8 ;  /* 0x00000008ff047e24 */ /* 0x018fc6000f8e00ff */
[----:B------:R-:W-:Y:S01]  /*0f50*/  IMAD.U32 R5, RZ, RZ, UR9 ;  /* 0x00000009ff057e24 */ /* 0x000fe2000f8e00ff */
[----:B------:R-:W2:Y:S01]  /*0f60*/  @P0 LDG.E R2, desc[UR10][R2.64] ;  /* 0x0000000a02020981 */ /* 0x000ea2000c1e1900 */
[----:B------:R-:W-:Y:S01]  /*0f70*/  UISETP.NE.U32.AND UP0, UPT, UR6, URZ, UPT ;  /* 0x0000003f0600728c */ /* 0x000fe2000bf05070 */
[----:B------:R-:W-:Y:S02]  /*0f80*/  ULDC UR8, c[0x0][0x2e0] ;  /* 0x0000b80000087ab9 */ /* 0x000fe40000000800 */
[----:B------:R-:W3:Y:S01]  /*0f90*/  @P2 LDG.E R4, desc[UR10][R4.64] ;  /* 0x0000000a04042981 */ /* 0x000ee2000c1e1900 */
[----:B------:R-:W-:Y:S01]  /*0fa0*/  ULDC UR9, c[0x0][0x288] ;  /* 0x0000a20000097ab9 */ /* 0x000fe20000000800 */
[----:B------:R-:W-:Y:S01]  /*0fb0*/  UISETP.NE.AND.EX UP0, UPT, UR7, URZ, UPT, UP0 ;  /* 0x0000003f0700728c */ /* 0x000fe2000bf05300 */
[----:B------:R-:W-:Y:S01]  /*0fc0*/  IMAD.U32 R217, RZ, RZ, UR5 ;  /* 0x00000005ffd97e24 */ /* 0x000fe2000f8e00ff */
[----:B------:R-:W-:Y:S01]  /*0fd0*/  ULDC UR6, c[0x0][0x404] ;  /* 0x0001010000067ab9 */ /* 0x000fe20000000800 */
[----:B------:R-:W-:Y:S01]  /*0fe0*/  ULDC.64 UR10, c[0x0][0xa20] ;  /* 0x00028800000a7ab9 */ /* 0x000fe20000000a00 */
[----:B------:R-:W-:Y:S01]  /*0ff0*/  USEL UR6, UR6, 0x1, UP0 ;  /* 0x0000000106067887 */ /* 0x000fe20008000000 */
[----:B------:R-:W-:Y:S01]  /*1000*/  ISETP.NE.U32.AND P1, PT, RZ, UR10, PT ;  /* 0x0000000aff007c0c */ /* 0x000fe2000bf25070 */
[----:B------:R-:W-:-:S02]  /*1010*/  UMOV UR4, URZ ;  /* 0x0000003f00047c82 */ /* 0x000fc40008000000 */
[----:B------:R-:W-:Y:S01]  /*1020*/  UIMAD UR8, UR6, UR8, URZ ;  /* 0x00000008060872a4 */ /* 0x000fe2000f8e023f */
[----:B------:R-:W-:Y:S02]  /*1030*/  ISETP.NE.AND.EX P1, PT, RZ, UR11, PT, P1 ;  /* 0x0000000bff007c0c */ /* 0x000fe4000bf25310 */
[----:B--2---:R-:W-:Y:S02]  /*1040*/  @P0 R2UR UR4, R2 ;  /* 0x00000000020402ca */ /* 0x004fe400000e0000 */
[----:B---3--:R-:W-:-:S13]  /*1050*/  @P2 R2UR UR9, R4 ;  /* 0x00000000040922ca */ /* 0x008fda00000e0000 */
[----:B------:R-:W-:Y:S01]  /*1060*/  IMAD.U32 R19, RZ, RZ, UR9 ;  /* 0x00000009ff137e24 */ /* 0x000fe2000f8e00ff */
[----:B-1---5:R-:W-:Y:S06]  /*1070*/  @P2 BRA `(.L_x_2082) ;  /* 0x0000000000402947 */ /* 0x022fec0003800000 */
        /* <DEDUP_REMOVED lines=14> */
[----:B------:R-:W-:-:S06]  /*1160*/  UIADD3 UR5, -UR5, UR6, URZ ;  /* 0x0000000605057290 */ /* 0x000fcc000fffe13f */
[----:B------:R-:W-:-:S07]  /*1170*/  IMAD.U32 R19, RZ, RZ, UR5 ;  /* 0x00000005ff137e24 */ /* 0x000fce000f8e00ff */
.L_x_2082:
[----:B------:R-:W-:-:S13]  /*1180*/  R2UR UR5, R22 ;  /* 0x00000000160572ca */ /* 0x000fda00000e0000 */
[----:B------:R-:W-:Y:S01]  /*1190*/  IMAD.U32 R219, RZ, RZ, UR5 ;  /* 0x00000005ffdb7e24 */ /* 0x000fe2000f8e00ff */
[----:B------:R-:W-:Y:S06]  /*11a0*/  @!P1 BRA `(.L_x_2083) ;  /* 0x0000000000289947 */ /* 0x000fec0003800000 */
[----:B------:R-:W-:Y:S01]  /*11b0*/  R2UR UR6, R216 ;  /* 0x00000000d80672ca */ /* 0x000fe200000e0000 */
[----:B------:R-:W-:Y:S01]  /*11c0*/  ULDC.64 UR8, c[0x0][0x208] ;  /* 0x0000820000087ab9 */ /* 0x000fe20000000a00 */
[----:B------:R-:W-:-:S11]  /*11d0*/  R2UR UR7, R218 ;  /* 0x00000000da0772ca */ /* 0x000fd600000e0000 */
[----:B------:R-:W-:-:S04]  /*11e0*/  ULEA UR5, UP0, UR6, UR10, 0x2 ;  /* 0x0000000a06057291 */ /* 0x000fc8000f80103f */
[----:B------:R-:W-:Y:S02]  /*11f0*/  ULEA.HI.X UR6, UR6, UR11, UR7, 0x2, UP0 ;  /* 0x0000000b06067291 */ /* 0x000fe400080f1407 */
[----:B------:R-:W-:-:S04]  /*1200*/  IMAD.U32 R2, RZ, RZ, UR5 ;  /* 0x00000005ff027e24 */ /* 0x000fc8000f8e00ff */
[----:B------:R-:W-:-:S05]  /*1210*/  IMAD.U32 R3, RZ, RZ, UR6 ;  /* 0x00000006ff037e24 */ /* 0x000fca000f8e00ff */
[----:B------:R-:W2:Y:S02]  /*1220*/  LDG.E R2, desc[UR8][R2.64] ;  /* 0x0000000802027981 */ /* 0x000ea4000c1e1900 */
[----:B--2---:R-:W-:Y:S01]  /*1230*/  R2UR UR8, R2 ;  /* 0x00000000020872ca */ /* 0x004fe200000e0000 */
[----:B------:R-:W-:-:S14]  /*1240*/  BRA `(.L_x_2084) ;  /* 0x00000000003c7947 */ /* 0x000fdc0003800000 */
.L_x_2083:
        /* <DEDUP_REMOVED lines=15> */
.L_x_2084:
[----:B------:R-:W-:Y:S01]  /*1340*/  R2UR UR5, R22 ;  /* 0x00000000160572ca */ /* 0x000fe200000e0000 */
[----:B------:R-:W-:Y:S01]  /*1350*/  UIADD3 UR6, -UR4, UR8, URZ ;  /* 0x0000000804067290 */ /* 0x000fe2000fffe13f */
[----:B------:R-:W-:Y:S01]  /*1360*/  R2UR UR7, R19 ;  /* 0x00000000130772ca */ /* 0x000fe200000e0000 */
[----:B------:R-:W-:Y:S01]  /*1370*/  IMAD.MOV.U32 R0, RZ, RZ, RZ ;  /* 0x000000ffff007224 */ /* 0x000fe200078e00ff */
[----:B------:R-:W-:Y:S01]  /*1380*/  PLOP3.LUT P0, PT, PT, PT, PT, 0x80, 0x0 ;  /* 0x000000000000781c */ /* 0x000fe20003f0f070 */
[----:B------:R-:W-:Y:S01]  /*1390*/  UIADD3 UR4, UR6, 0x4f, URZ ;  /* 0x0000004f06047890 */ /* 0x000fe2000fffe03f */
[----:B------:R-:W-:Y:S01]  /*13a0*/  CS2R R2, SRZ ;  /* 0x0000000000027805 */ /* 0x000fe2000001ff00 */
[----:B------:R-:W-:Y:S01]  /*13b0*/  IMAD.U32 R23, RZ, RZ, UR6 ;  /* 0x00000006ff177e24 */ /* 0x000fe2000f8e00ff */
[----:B------:R-:W-:Y:S02]  /*13c0*/  CS2R R150, SRZ ;  /* 0x0000000000967805 */ /* 0x000fe4000001ff00 */
[----:B------:R-:W-:-:S02]  /*13d0*/  CS2R R148, SRZ ;  /* 0x0000000000947805 */ /* 0x000fc4000001ff00 */
[----:B------:R-:W-:Y:S02]  /*13e0*/  CS2R R146, SRZ ;  /* 0x0000000000927805 */ /* 0x000fe4000001ff00 */
[----:B------:R-:W-:Y:S02]  /*13f0*/  CS2R R144, SRZ ;  /* 0x0000000000907805 */ /* 0x000fe4000001ff00 */
[----:B------:R-:W-:Y:S01]  /*1400*/  CS2R R142, SRZ ;  /* 0x00000000008e7805 */ /* 0x000fe2000001ff00 */
[----:B------:R-:W-:Y:S01]  /*1410*/  ULEA UR5, UR5, 0xcf, 0x7 ;  /* 0x000000cf05057891 */ /* 0x000fe2000f8e383f */
[----:B------:R-:W-:Y:S02]  /*1420*/  CS2R R140, SRZ ;  /* 0x00000000008c7805 */ /* 0x000fe4000001ff00 */
[----:B------:R-:W-:Y:S02]  /*1430*/  CS2R R138, SRZ ;  /* 0x00000000008a7805 */ /* 0x000fe4000001ff00 */
[----:B------:R-:W-:Y:S01]  /*1440*/  CS2R R136, SRZ ;  /* 0x0000000000887805 */ /* 0x000fe2000001ff00 */
[----:B------:R-:W-:Y:S01]  /*1450*/  UIADD3 UR6, UR6, UR5, -UR7 ;  /* 0x0000000506067290 */ /* 0x000fe2000fffe807 */
        /* <DEDUP_REMOVED lines=12> */
[----:B------:R-:W-:-:S02]  /*1520*/  CS2R R122, SRZ ;  /* 0x00000000007a7805 */ /* 0x000fc4000001ff00 */
[----:B------:R-:W-:Y:S02]  /*1530*/  CS2R R120, SRZ ;  /* 0x0000000000787805 */ /* 0x000fe4000001ff00 */
[----:B------:R-:W-:Y:S01]  /*1540*/  CS2R R118, SRZ ;  /* 0x0000000000767805 */ /* 0x000fe2000001ff00 */
[----:B------:R-:W-:Y:S01]  /*1550*/  UISETP.LT.AND UP0, UPT, UR4, UR6, UPT ;  /* 0x000000060400728c */ /* 0x000fe2000bf01270 */
[----:B------:R-:W-:Y:S02]  /*1560*/  CS2R R116, SRZ ;  /* 0x0000000000747805 */ /* 0x000fe4000001ff00 */
[----:B------:R-:W-:Y:S02]  /*1570*/  CS2R R114, SRZ ;  /* 0x0000000000727805 */ /* 0x000fe4000001ff00 */
[----:B------:R-:W-:Y:S01]  /*1580*/  CS2R R112, SRZ ;  /* 0x0000000000707805 */ /* 0x000fe2000001ff00 */
[----:B------:R-:W-:Y:S01]  /*1590*/  USEL UR61, UR4, UR6, UP0 ;  /* 0x00000006043d7287 */ /* 0x000fe20008000000 */
[----:B------:R-:W-:-:S02]  /*15a0*/  CS2R R110, SRZ ;  /* 0x00000000006e7805 */ /* 0x000fc4000001ff00 */
[----:B------:R-:W-:Y:S01]  /*15b0*/  CS2R R108, SRZ ;  /* 0x00000000006c7805 */ /* 0x000fe2000001ff00 */
[----:B------:R-:W-:Y:S01]  /*15c0*/  IMAD.MOV.U32 R170, RZ, RZ, RZ ;  /* 0x000000ffffaa7224 */ /* 0x000fe200078e00ff */
[----:B------:R-:W-:Y:S01]  /*15d0*/  UISETP.GE.AND UP0, UPT, UR61, 0x1, UPT ;  /* 0x000000013d00788c */ /* 0x000fe2000bf06270 */
[----:B------:R-:W-:Y:S02]  /*15e0*/  CS2R R168, SRZ ;  /* 0x0000000000a87805 */ /* 0x000fe4000001ff00 */
[----:B------:R-:W-:Y:S02]  /*15f0*/  CS2R R104, SRZ ;  /* 0x0000000000687805 */ /* 0x000fe4000001ff00 */
[----:B------:R-:W-:Y:S02]  /*1600*/  CS2R R166, SRZ ;  /* 0x0000000000a67805 */ /* 0x000fe4000001ff00 */
[----:B------:R-:W-:Y:S02]  /*1610*/  CS2R R100, SRZ ;  /* 0x0000000000647805 */ /* 0x000fe4000001ff00 */
[----:B------:R-:W-:-:S02]  /*1620*/  CS2R R164, SRZ ;  /* 0x0000000000a47805 */ /* 0x000fc4000001ff00 */
[----:B------:R-:W-:Y:S02]  /*1630*/  PLOP3.LUT P1, PT, PT, PT, UP0, 0x80, 0x0 ;  /* 0x000000000000781c */ /* 0x000fe40003f2f008 */
        /* <DEDUP_REMOVED lines=33> */
[----:B------:R-:W-:Y:S02]  /*1850*/  MOV R8, RZ ;  /* 0x000000ff00087202 */ /* 0x000fe40000000f00 */
[----:B------:R-:W-:Y:S02]  /*1860*/  CS2R R26, SRZ ;  /* 0x00000000001a7805 */ /* 0x000fe4000001ff00 */
[----:B------:R-:W-:-:S02]  /*1870*/  CS2R R28, SRZ ;  /* 0x00000000001c7805 */ /* 0x000fc4000001ff00 */
[----:B------:R-:W-:Y:S01]  /*1880*/  CS2R R24, SRZ ;  /* 0x0000000000187805 */ /* 0x000fe2000001ff00 */
[----:B------:R-:W-:Y:S06]  /*1890*/  @!P1 BRA `(.L_x_2085) ;  /* 0x000000e000909947 */ /* 0x000fec0003800000 */
[----:B------:R-:W0:Y:S01]  /*18a0*/  SHFL.IDX PT, R0, R222, RZ, 0x1f ;  /* 0x00001fffde007589 */ /* 0x000e2200000e0000 */
[----:B------:R-:W1:Y:S01]  /*18b0*/  S2UR UR7, SR_CgaCtaId ;  /* 0x00000000000779c3 */ /* 0x000e620000008800 */
[----:B------:R-:W-:Y:S01]  /*18c0*/  UMOV UR6, 0x400 ;  /* 0x0000040000067882 */ /* 0x000fe20000000000 */
[----:B0-----:R-:W-:Y:S01]  /*18d0*/  R2UR UR4, R0 ;  /* 0x00000000000472ca */ /* 0x001fe200000e0000 */
[----:B-1----:R-:W-:-:S04]  /*18e0*/  ULEA UR8, UR7, UR6, 0x18 ;  /* 0x0000000607087291 */ /* 0x002fc8000f8ec03f */
[----:B------:R-:W-:Y:S02]  /*18f0*/  UIADD3 UR6, UR8, 0x14400, URZ ;  /* 0x0001440008067890 */ /* 0x000fe4000fffe03f */
[----:B------:R-:W-:Y:S02]  /*1900*/  IMAD.U32 R17, RZ, RZ, UR8 ;  /* 0x00000008ff117e24 */ /* 0x000fe4000f8e00ff */
        /* <DEDUP_REMOVED lines=14> */
[----:B------:R-:W-:Y:S01]  /*19f0*/  IMAD.U32 R5, RZ, RZ, UR5 ;  /* 0x00000005ff057e24 */ /* 0x000fe2000f8e00ff */
[----:B------:R-:W-:Y:S01]  /*1a00*/  ULDC.64 UR4, c[0x4][0xb0] ;  /* 0x01002c0000047ab9 */ /* 0x000fe20000000a00 */
[----:B------:R-:W-:Y:S01]  /*1a10*/  MOV R10, UR6 ;  /* 0x00000006000a7c02 */ /* 0x000fe20008000f00 */
        /* <DEDUP_REMOVED lines=8> */
.L_x_2086:
[----:B------:R-:W-:Y:S02]  /*1aa0*/  R2UR UR7, R220 ;  /* 0x00000000dc0772ca */ /* 0x000fe400000e0000 */
[----:B------:R-:W-:Y:S02]  /*1ab0*/  R2UR UR6, R17 ;  /* 0x00000000110672ca */ /* 0x000fe400000e0000 */
[----:B------:R-:W-:-:S09]  /*1ac0*/  R2UR UR5, R224 ;  /* 0x00000000e00572ca */ /* 0x000fd200000e0000 */
[----:B------:R-:W-:-:S04]  /*1ad0*/  ULEA.HI UR4, UR7, UR7, URZ, 0x1 ;  /* 0x0000000707047291 */ /* 0x000fc8000f8f083f */
[----:B------:R-:W-:Y:S01]  /*1ae0*/  ULOP3.LUT UR4, UR4, 0xfffffffe, URZ, 0xc0, !UPT ;  /* 0xfffffffe04047892 */ /* 0x000fe2000f8ec03f */
[----:B------:R-:W-:-:S03]  /*1af0*/  MOV R2, UR5 ;  /* 0x0000000500027c02 */ /* 0x000fc60008000f00 */
[----:B------:R-:W-:Y:S01]  /*1b00*/  UIADD3 UR4, UR7, -UR4, URZ ;  /* 0x8000000407047290 */ /* 0x000fe2000fffe03f */
[----:B------:R-:W-:-:S05]  /*1b10*/  ISETP.NE.AND P0, PT, R2, 0x3, PT ;  /* 0x000000030200780c */ /* 0x000fca0003f05270 */
[----:B------:R-:W-:-:S05]  /*1b20*/  IMAD.U32 R0, RZ, RZ, UR4 ;  /* 0x00000004ff007e24 */ /* 0x000fca000f8e00ff */
[----:B------:R-:W-:-:S04]  /*1b30*/  SHF.L.U32 R0, R0, 0x1f, RZ ;  /* 0x0000001f00007819 */ /* 0x000fc800000006ff */
[----:B------:R-:W0:Y:S02]  /*1b40*/  SYNCS.PHASECHK.TRANS64.TRYWAIT P1, [UR6+0x38800], R0 ;  /* 0x03880000ff0075a7 */ /* 0x000e240008020146 */
[----:B0-----:R-:W-:Y:S05]  /*1b50*/  @!P1 BRA `(.L_x_2087) ;  /* 0x0000016400249947 */ /* 0x001fea0003800000 */
.L_x_2224:
[----:B------:R-:W-:Y:S05]  /*1b60*/  @!P0 BRA `(.L_x_2088) ;  /* 0x0000000000048947 */ /* 0x000fea0003800000 */
[----:B------:R-:W-:Y:S01]  /*1b70*/  BPT.TRAP 0x1 ;  /* 0x000000040000795c */ /* 0x000fe20000300000 */
.L_x_2088:
[----:B------:R-:W-:Y:S01]  /*1b80*/  R2UR UR5, R16 ;  /* 0x00000000100572ca */ /* 0x000fe200000e0000 */
[----:B0-----:R-:W-:Y:S01]  /*1b90*/  IMAD.U32 R0, RZ, RZ, UR60 ;  /* 0x0000003cff007e24 */ /* 0x001fe2000f8e00ff */
[----:B------:R-:W-:-:S11]  /*1ba0*/  R2UR UR4, R17 ;  /* 0x00000000110472ca */ /* 0x000fd600000e0000 */
[----:B------:R-:W-:Y:S02]  /*1bb0*/  IMAD.U32 R3, RZ, RZ, UR5 ;  /* 0x00000005ff037e24 */ /* 0x000fe4000f8e00ff */
[----:B------:R-:W-:-:S03]  /*1bc0*/  LEA R0, R0, UR4, 0x3 ;  /* 0x0000000400007c11 */ /* 0x000fc6000f8e18ff */
[----:B------:R-:W-:-:S04]  /*1bd0*/  SHF.L.U32 R3, R3, 0x1f, RZ ;  /* 0x0000001f03037819 */ /* 0x000fc800000006ff */
[----:B------:R0:W1:Y:S01]  /*1be0*/  SYNCS.PHASECHK.TRANS64.TRYWAIT P2, [R0+URZ+0x38830], R3 ;  /* 0x03883003000075a7 */ /* 0x000062000804017f */
[----:B------:R-:W-:Y:S05]  /*1bf0*/  @!P0 BRA `(.L_x_2089) ;  /* 0x0000000000048947 */ /* 0x000fea0003800000 */
[----:B------:R-:W-:Y:S01]  /*1c00*/  BPT.TRAP 0x1 ;  /* 0x000000040000795c */ /* 0x000fe20000300000 */
.L_x_2089:
[----:B------:R-:W2:Y:S01]  /*1c10*/  S2R R2, SR_TID.X ;  /* 0x0000000000027919 */ /* 0x000ea20000002100 */
[----:B------:R-:W-:Y:S01]  /*1c20*/  IMAD.MOV.U32 R151, RZ, RZ, RZ ;  /* 0x000000ffff977224 */ /* 0x000fe200078e00ff */
[----:B--2---:R-:W-:Y:S01]  /*1c30*/  LOP3.LUT P1, RZ, R2, 0x7f, RZ, 0xc0, !PT ;  /* 0x0000007f02ff7812 */ /* 0x004fe2000782c0ff */
[----:B-1----:R-:W-:-:S12]  /*1c40*/  @P2 BRA `(.L_x_2090) ;  /* 0x0000000000082947 */ /* 0x002fd80003800000 */
[----:B------:R-:W1:Y:S02]  /*1c50*/  SYNCS.PHASECHK.TRANS64.TRYWAIT P2, [R0+URZ+0x38830], R3 ;  /* 0x03883003000075a7 */ /* 0x000e64000804017f */
[----:B-1----:R-:W-:Y:S05]  /*1c60*/  @!P2 BRA `(.L_x_2091) ;  /* 0x0000016000fca947 */ /* 0x002fea0003800000 */
.L_x_2090:
        /* <DEDUP_REMOVED lines=15> */
[----:B01----:R-:W-:Y:S01]  /*1d60*/  @!P1 VIADD R0, R0, 0x38840 ;  /* 0x0003884000009836 */ /* 0x003fe20000000000 */
[----:B------:R-:W-:Y:S01]  /*1d70*/  UMOV UR16, UR20 ;  /* 0x0000001400107c82 */ /* 0x000fe20008000000 */
[----:B------:R-:W-:Y:S01]  /*1d80*/  UMOV UR17, UR21 ;  /* 0x0000001500117c82 */ /* 0x000fe20008000000 */
[----:B------:R-:W-:Y:S01]  /*1d90*/  USHF.R.U32.HI UR4, URZ, 0x4, UR4 ;  /* 0x000000043f047899 */ /* 0x000fe20008011604 */
[--C-:B------:R-:W-:Y:S01]  /*1da0*/  IMAD.MOV.U32 R150, RZ, RZ, R151.reuse ;  /* 0x000000ffff967224 */ /* 0x100fe200078e0097 */
[----:B------:R-:W-:Y:S01]  /*1db0*/  UMOV UR19, 0x40000040 ;  /* 0x4000004000137882 */ /* 0x000fe20000000000 */
[----:B------:R-:W-:Y:S01]  /*1dc0*/  UMOV UR23, 0x40000040 ;  /* 0x4000004000177882 */ /* 0x000fe20000000000 */
[----:B------:R-:W-:Y:S01]  /*1dd0*/  ULOP3.LUT UR4, UR4, 0x3fff, URZ, 0xc0, !UPT ;  /* 0x00003fff04047892 */ /* 0x000fe2000f8ec03f */
[----:B------:R-:W-:Y:S01]  /*1de0*/  @!P1 PRMT R0, RZ, 0x654, R0 ;  /* 0x00000654ff009816 */ /* 0x000fe20000000000 */
[----:B------:R-:W-:Y:S01]  /*1df0*/  UMOV UR27, 0x40000040 ;  /* 0x40000040001b7882 */ /* 0x000fe20000000000 */
[----:B------:R-:W-:Y:S01]  /*1e00*/  UMOV UR31, 0x40000040 ;  /* 0x40000040001f7882 */ /* 0x000fe20000000000 */
[----:B------:R-:W-:Y:S01]  /*1e10*/  ULOP3.LUT UR6, UR4, 0x10000, URZ, 0xfc, !UPT ;  /* 0x0001000004067892 */ /* 0x000fe2000f8efc3f */
[--C-:B------:R-:W-:Y:S01]  /*1e20*/  IMAD.MOV.U32 R149, RZ, RZ, R151.reuse ;  /* 0x000000ffff957224 */ /* 0x100fe200078e0097 */
[----:B------:R-:W-:Y:S01]  /*1e30*/  UMOV UR35, 0x40000040 ;  /* 0x4000004000237882 */ /* 0x000fe20000000000 */
[----:B------:R-:W-:Y:S01]  /*1e40*/  UMOV UR39, 0x40000040 ;  /* 0x4000004000277882 */ /* 0x000fe20000000000 */
[----:B------:R-:W-:Y:S01]  /*1e50*/  UIMAD UR4, UR60, 0xa00, UR6 ;  /* 0x00000a003c0478a4 */ /* 0x000fe2000f8e0206 */
[--C-:B------:R-:W-:Y:S01]  /*1e60*/  IMAD.MOV.U32 R148, RZ, RZ, R151.reuse ;  /* 0x000000ffff947224 */ /* 0x100fe200078e0097 */
[----:B------:R-:W-:Y:S01]  /*1e70*/  UMOV UR43, 0x40000040 ;  /* 0x40000040002b7882 */ /* 0x000fe20000000000 */
[----:B------:R-:W-:Y:S01]  /*1e80*/  IMAD.U32 R15, RZ, RZ, UR6 ;  /* 0x00000006ff0f7e24 */ /* 0x000fe2000f8e00ff */
[----:B------:R-:W-:Y:S01]  /*1e90*/  UIADD3 UR14, UR4, 0x100, URZ ;  /* 0x00000100040e7890 */ /* 0x000fe2000fffe03f */
[-C--:B------:R-:W-:Y:S01]  /*1ea0*/  MOV R147, R151.reuse ;  /* 0x0000009700937202 */ /* 0x080fe20000000f00 */
        /* <DEDUP_REMOVED lines=59> */
[----:B------:R-:W-:Y:S01]  /*2260*/  MOV R69, R151 ;  /* 0x0000009700457202 */ /* 0x000fe20000000f00 */
[--C-:B------:R-:W-:Y:S02]  /*2270*/  IMAD.MOV.U32 R120, RZ, RZ, R151.reuse ;  /* 0x000000ffff787224 */ /* 0x100fe400078e0097 */
        /* <DEDUP_REMOVED lines=251> */
[----:B------:R-:W-:Y:S02]  /*3230*/  R2UR UR19, R23 ;  /* 0x00000000171372ca */ /* 0x000fe400000e0000 */
[----:B------:R-:W-:-:S13]  /*3240*/  R2UR UR18, R22 ;  /* 0x00000000161272ca */ /* 0x000fda00000e0000 */
[----:B------:R-:W-:-:S04]  /*3250*/  IMAD.U32 R4, RZ, RZ, UR18 ;  /* 0x00000012ff047e24 */ /* 0x000fc8000f8e00ff */
[----:B------:R-:W-:Y:S01]  /*3260*/  IMAD R4, R4, 0x80, R215 ;  /* 0x0000008004047824 */ /* 0x000fe200078e02d7 */
        /* <DEDUP_REMOVED lines=257> */
[----:B------:R-:W-:Y:S01]  /*4280*/  R2UR UR12, R3 ;  /* 0x00000000030c72ca */ /* 0x000fe200000e0000 */
[----:B------:R-:W-:Y:S01]  /*4290*/  UIADD3 UR15, UR61, -0x2, URZ ;  /* 0xfffffffe3d0f7890 */ /* 0x000fe2000fffe03f */
[----:B------:R-:W-:-:S05]  /*42a0*/  R2UR UR13, R2 ;  /* 0x00000000020d72ca */ /* 0x000fca00000e0000 */
[----:B------:R-:W-:Y:S01]  /*42b0*/  MOV R227, UR15 ;  /* 0x0000000f00e37c02 */ /* 0x000fe20008000f00 */
        /* <DEDUP_REMOVED lines=11> */
[----:B------:R-:W-:Y:S01]  /*4370*/  UIMAD UR5, UR61, -0x50, UR19 ;  /* 0xffffffb03d0578a4 */ /* 0x000fe2000f8e0213 */
[----:B------:R-:W-:-:S03]  /*4380*/  UMOV UR7, 0x40000040 ;  /* 0x4000004000077882 */ /* 0x000fc60000000000 */
[----:B------:R-:W-:Y:S02]  /*4390*/  UIADD3 UR11, -UR22, 0x51, UR5 ;  /* 0x00000051160b7890 */ /* 0x000fe4000fffe105 */
[----:B------:R-:W-:-:S03]  /*43a0*/  UIADD3 UR14, UR5, 0x50, URZ ;  /* 0x00000050050e7890 */ /* 0x000fc6000fffe03f */
[----:B------:R-:W-:Y:S01]  /*43b0*/  UMOV UR5, UR27 ;  /* 0x0000001b00057c82 */ /* 0x000fe20008000000 */
[----:B------:R-:W-:Y:S02]  /*43c0*/  IMAD.U32 R3, RZ, RZ, UR11 ;  /* 0x0000000bff037e24 */ /* 0x000fe4000f8e00ff */
[----:B------:R-:W-:Y:S02]  /*43d0*/  IMAD.U32 R5, RZ, RZ, UR14 ;  /* 0x0000000eff057e24 */ /* 0x000fe4000f8e00ff */
        /* <DEDUP_REMOVED lines=43> */
[----:B0-----:R-:W-:Y:S02]  /*4690*/  FSEL R58, R58, -INF , P2 ;  /* 0xff8000003a3a7808 */ /* 0x001fe40001000000 */
[----:B------:R-:W-:-:S05]  /*46a0*/  ISETP.GT.AND P2, PT, R5, 0x9, PT ;  /* 0x000000090500780c */ /* 0x000fca0003f44270 */
[----:B------:R-:W0:Y:S01]  /*46b0*/  MUFU.TANH R63, R63 ;  /* 0x0000003f003f7308 */ /* 0x000e220000002400 */
        /* <DEDUP_REMOVED lines=8> */
[----:B0-----:R-:W-:Y:S02]  /*4740*/  FSEL R63, R63, -INF , P2 ;  /* 0xff8000003f3f7808 */ /* 0x001fe40001000000 */
[----:B------:R-:W-:Y:S02]  /*4750*/  ISETP.GT.AND P2, PT, R5, 0x11, PT ;  /* 0x000000110500780c */ /* 0x000fe40003f44270 */
[----:B------:R-:W-:-:S03]  /*4760*/  FMNMX.FTZ R21, R63, R14, !PT ;  /* 0x0000000e3f157209 */ /* 0x000fc60007810000 */
[----:B------:R-:W0:Y:S01]  /*4770*/  MUFU.TANH R60, R60 ;  /* 0x0000003c003c7308 */ /* 0x000e220000002400 */
        /* <DEDUP_REMOVED lines=16> */
[----:B------:R-:W-:Y:S01]  /*4880*/  FMUL.FTZ R53, R53, UR10 ;  /* 0x0000000a35357c20 */ /* 0x000fe20008410000 */
[----:B------:R-:W2:Y:S01]  /*4890*/  MUFU.TANH R51, R51 ;  /* 0x0000003300337308 */ /* 0x000ea20000002400 */
[----:B0-----:R-:W-:-:S02]  /*48a0*/  FSEL R60, R60, -INF , P4 ;  /* 0xff8000003c3c7808 */ /* 0x001fc40002000000 */
[----:B------:R-:W-:-:S05]  /*48b0*/  ISETP.GT.AND P4, PT, R2, 0x19, PT ;  /* 0x000000190200780c */ /* 0x000fca0003f84270 */
[----:B------:R-:W0:Y:S01]  /*48c0*/  MUFU.TANH R54, R54 ;  /* 0x0000003600367308 */ /* 0x000e220000002400 */
[----:B-1----:R-:W-:Y:S02]  /*48d0*/  FSEL R50, R50, -INF , P3 ;  /* 0xff80000032327808 */ /* 0x002fe40001800000 */
[----:B------:R-:W-:Y:S02]  /*48e0*/  ISETP.GT.AND P3, PT, R5, 0x18, PT ;  /* 0x000000180500780c */ /* 0x000fe40003f64270 */
[----:B------:R-:W-:-:S03]  /*48f0*/  FMNMX.FTZ R14, R50, R21, !PT ;  /* 0x00000015320e7209 */ /* 0x000fc60007810000 */
[----:B------:R-:W1:Y:S01]  /*4900*/  MUFU.TANH R55, R55 ;  /* 0x0000003700377308 */ /* 0x000e620000002400 */
[----:B--2---:R-:W-:Y:S02]  /*4910*/  FSEL R51, R51, -INF , P2 ;  /* 0xff80000033337808 */ /* 0x004fe40001000000 */
[----:B------:R-:W-:Y:S02]  /*4920*/  ISETP.GT.AND P2, PT, R5, 0x19, PT ;  /* 0x000000190500780c */ /* 0x000fe40003f44270 */
[----:B------:R-:W-:-:S03]  /*4930*/  FMNMX.FTZ R21, R51, R14, !PT ;  /* 0x0000000e33157209 */ /* 0x000fc60007810000 */
[----:B------:R-:W2:Y:S01]  /*4940*/  MUFU.TANH R61, R61 ;  /* 0x0000003d003d7308 */ /* 0x000ea20000002400 */
[----:B0-----:R-:W-:Y:S02]  /*4950*/  FSEL R54, R54, -INF , P3 ;  /* 0xff80000036367808 */ /* 0x001fe40001800000 */
[----:B------:R-:W-:Y:S02]  /*4960*/  ISETP.GT.AND P3, PT, R5, 0x20, PT ;  /* 0x000000200500780c */ /* 0x000fe40003f64270 */
[----:B------:R-:W-:-:S03]  /*4970*/  FMNMX.FTZ R14, R54, R21, !PT ;  /* 0x00000015360e7209 */ /* 0x000fc60007810000 */
[----:B------:R-:W-:Y:S01]  /*4980*/  MUFU.TANH R48, R48 ;  /* 0x0000003000307308 */ /* 0x000fe20000002400 */
[----:B-1----:R-:W-:Y:S02]  /*4990*/  FSEL R55, R55, -INF , P2 ;  /* 0xff80000037377808 */ /* 0x002fe40001000000 */
[----:B------:R-:W-:Y:S02]  /*49a0*/  ISETP.GT.AND P2, PT, R5, 0x21, PT ;  /* 0x000000210500780c */ /* 0x000fe40003f44270 */
[----:B------:R-:W-:-:S03]  /*49b0*/  FMNMX.FTZ R21, R55, R14, !PT ;  /* 0x0000000e37157209 */ /* 0x000fc60007810000 */
[----:B------:R-:W-:Y:S01]  /*49c0*/  MUFU.TANH R49, R49 ;  /* 0x0000003100317308 */ /* 0x000fe20000002400 */
[----:B--2---:R-:W-:Y:S01]  /*49d0*/  FSEL R61, R61, -INF , P5 ;  /* 0xff8000003d3d7808 */ /* 0x004fe20002800000 */
[----:B------:R-:W-:Y:S02]  /*49e0*/  WARPGROUP.DEPBAR.LE gsb0, 0x0 ;  /* 0x00008000000079c5 */ /* 0x000fe40000010000 */
[----:B------:R-:W-:Y:S01]  /*49f0*/  WARPGROUP.ARRIVE ;  /* 0x00000000000079c5 */ /* 0x000fe20000000000 */
[----:B------:R-:W-:Y:S01]  /*4a00*/  FMUL.FTZ R42, R42, UR10 ;  /* 0x0000000a2a2a7c20 */ /* 0x000fe20008410000 */
[----:B------:R-:W-:Y:S01]  /*4a10*/  FMUL.FTZ R43, R43, UR10 ;  /* 0x0000000a2b2b7c20 */ /* 0x000fe20008410000 */
[----:B------:R-:W-:Y:S01]  /*4a20*/  FMUL.FTZ R46, R46, UR10 ;  /* 0x0000000a2e2e7c20 */ /* 0x000fe20008410000 */
[----:B------:R-:W-:Y:S01]  /*4a30*/  FMUL.FTZ R47, R47, UR10 ;  /* 0x0000000a2f2f7c20 */ /* 0x000fe20008410000 */
[----:B------:R-:W0:Y:S01]  /*4a40*/  MUFU.TANH R52, R52 ;  /* 0x0000003400347308 */ /* 0x000e220000002400 */
[----:B------:R-:W-:Y:S01]  /*4a50*/  HGMMA.64x16x16.F32.BF16 R32, gdesc[UR56], R32, gsb0 ;  /* 0x00200000382079f0 */ /* 0x000fe20008001820 */
[----:B------:R-:W-:Y:S01]  /*4a60*/  FMUL.FTZ R40, R40, UR10 ;  /* 0x0000000a28287c20 */ /* 0x000fe20008410000 */
[----:B------:R-:W-:Y:S01]  /*4a70*/  FMUL.FTZ R41, R41, UR10 ;  /* 0x0000000a29297c20 */ /* 0x000fe20008410000 */
[----:B------:R-:W-:Y:S01]  /*4a80*/  FMUL.FTZ R44, R44, UR10 ;  /* 0x0000000a2c2c7c20 */ /* 0x000fe20008410000 */
[----:B------:R-:W-:Y:S01]  /*4a90*/  ISETP.GT.AND P5, PT, R2, 0x18, PT ;  /* 0x000000180200780c */ /* 0x000fe20003fa4270 */
[----:B------:R-:W-:-:S02]  /*4aa0*/  FMUL.FTZ R45, R45, UR10 ;  /* 0x0000000a2d2d7c20 */ /* 0x000fc40008410000 */
[----:B------:R-:W1:Y:S08]  /*4ab0*/  MUFU.TANH R42, R42 ;  /* 0x0000002a002a7308 */ /* 0x000e700000002400 */
[----:B------:R-:W2:Y:S01]  /*4ac0*/  MUFU.TANH R43, R43 ;  /* 0x0000002b002b7308 */ /* 0x000ea20000002400 */
[----:B0-----:R-:W-:-:S07]  /*4ad0*/  FSEL R52, R52, -INF , P5 ;  /* 0xff80000034347808 */ /* 0x001fce0002800000 */
        /* <DEDUP_REMOVED lines=23> */
[----:B------:R-:W0:Y:S01]  /*4c50*/  MUFU.TANH R34, R34 ;  /* 0x0000002200227308 */ /* 0x000e220000002400 */
[----:B------:R-:W-:Y:S01]  /*4c60*/  ULDC UR5, c[0x0][0x988] ;  /* 0x0002620000057ab9 */ /* 0x000fe20000000800 */
[----:B------:R-:W-:Y:S01]  /*4c70*/  FMUL.FTZ R32, R32, UR10 ;  /* 0x0000000a20207c20 */ /* 0x000fe20008410000 */
[----:B--2---:R-:W-:Y:S01]  /*4c80*/  FSEL R53, R53, -INF , P4 ;  /* 0xff80000035357808 */ /* 0x004fe20002000000 */
[----:B------:R-:W-:Y:S01]  /*4c90*/  FMUL.FTZ R33, R33, UR10 ;  /* 0x0000000a21217c20 */ /* 0x000fe20008410000 */
[----:B------:R-:W-:Y:S01]  /*4ca0*/  FMUL.FTZ R36, R36, UR10 ;  /* 0x0000000a24247c20 */ /* 0x000fe20008410000 */
[----:B------:R-:W-:Y:S01]  /*4cb0*/  FMUL.FTZ R37, R37, UR10 ;  /* 0x0000000a25257c20 */ /* 0x000fe20008410000 */
[----:B------:R-:W-:Y:S01]  /*4cc0*/  UIADD3 UR4, UR19, -UR22, URZ ;  /* 0x8000001613047290 */ /* 0x000fe2000fffe03f */
[----:B------:R-:W1:Y:S03]  /*4cd0*/  MUFU.TANH R35, R35 ;  /* 0x0000002300237308 */ /* 0x000e660000002400 */
[----:B------:R-:W-:-:S04]  /*4ce0*/  ULEA UR4, UR18, UR4, 0x7 ;  /* 0x0000000412047291 */ /* 0x000fc8000f8e383f */
[----:B------:R-:W-:Y:S01]  /*4cf0*/  UIMAD.WIDE UR6, UR4, 0x66666667, URZ ;  /* 0x66666667040678a5 */ /* 0x000fe2000f8e023f */
[----:B------:R-:W2:Y:S01]  /*4d00*/  MUFU.TANH R38, R38 ;  /* 0x0000002600267308 */ /* 0x000ea20000002400 */
[----:B0-----:R-:W-:Y:S02]  /*4d10*/  FSEL R34, R34, -INF , P3 ;  /* 0xff80000022227808 */ /* 0x001fe40001800000 */
[----:B------:R-:W-:Y:S01]  /*4d20*/  ISETP.GT.AND P3, PT, R5, 0x38, PT ;  /* 0x000000380500780c */ /* 0x000fe20003f64270 */
[----:B------:R-:W-:Y:S01]  /*4d30*/  USHF.R.U32.HI UR4, URZ, 0x1f, UR7 ;  /* 0x0000001f3f047899 */ /* 0x000fe20008011607 */
[----:B------:R-:W-:-:S03]  /*4d40*/  FMNMX.FTZ R14, R34, R21, !PT ;  /* 0x00000015220e7209 */ /* 0x000fc60007810000 */
[----:B------:R-:W0:Y:S01]  /*4d50*/  MUFU.TANH R39, R39 ;  /* 0x0000002700277308 */ /* 0x000e220000002400 */
[----:B-1----:R-:W-:Y:S01]  /*4d60*/  FSEL R35, R35, -INF , P2 ;  /* 0xff80000023237808 */ /* 0x002fe20001000000 */
[----:B------:R-:W-:Y:S01]  /*4d70*/  ULEA.HI.SX32 UR4, UR7, UR4, 0x1b ;  /* 0x0000000407047291 */ /* 0x000fe2000f8fda3f */
[----:B------:R-:W-:Y:S02]  /*4d80*/  ISETP.GT.AND P2, PT, R5, 0x39, PT ;  /* 0x000000390500780c */ /* 0x000fe40003f44270 */
[----:B------:R-:W-:Y:S01]  /*4d90*/  FMNMX.FTZ R21, R35, R14, !PT ;  /* 0x0000000e23157209 */ /* 0x000fe20007810000 */
[----:B------:R-:W-:Y:S02]  /*4da0*/  UISETP.LT.AND UP0, UPT, URZ, UR4, UPT ;  /* 0x000000043f00728c */ /* 0x000fe4000bf01270 */
[----:B------:R-:W-:Y:S01]  /*4db0*/  MUFU.TANH R41, R41 ;  /* 0x0000002900297308 */ /* 0x000fe20000002400 */
[----:B--2---:R-:W-:Y:S02]  /*4dc0*/  FSEL R38, R38, -INF , P3 ;  /* 0xff80000026267808 */ /* 0x004fe40001800000 */
[----:B------:R-:W-:-:S02]  /*4dd0*/  ISETP.GT.AND P3, PT, R5, 0x40, PT ;  /* 0x000000400500780c */ /* 0x000fc40003f64270 */
[----:B------:R-:W-:-:S03]  /*4de0*/  FMNMX.FTZ R14, R38, R21, !PT ;  /* 0x00000015260e7209 */ /* 0x000fc60007810000 */
[----:B------:R-:W-:Y:S01]  /*4df0*/  MUFU.TANH R44, R44 ;  /* 0x0000002c002c7308 */ /* 0x000fe20000002400 */
[----:B0-----:R-:W-:Y:S02]  /*4e00*/  FSEL R39, R39, -INF , P2 ;  /* 0xff80000027277808 */ /* 0x001fe40001000000 */
        /* <DEDUP_REMOVED lines=13> */
[----:B------:R0:W-:Y:S01]  /*4ee0*/  @!P1 SYNCS.ARRIVE.TRANS64.RED.A1T0 RZ, [R0+URZ], RZ ;  /* 0x000000ff00ff99a7 */ /* 0x0001e2000810043f */
[----:B------:R-:W-:-:S02]  /*4ef0*/  USEL UR10, URZ, UR4, !UP0 ;  /* 0x000000043f0a7287 */ /* 0x000fc4000c000000 */
[----:B------:R-:W1:Y:S02]  /*4f00*/  MUFU.TANH R26, R26 ;  /* 0x0000001a001a7308 */ /* 0x000e640000002400 */
[----:B------:R-:W-:Y:S02]  /*4f10*/  UISETP.GE.AND UP0, UPT, UR15, UR10, UPT ;  /* 0x0000000a0f00728c */ /* 0x000fe4000bf06270 */
[----:B------:R-:W-:-:S04]  /*4f20*/  IMAD.U32 R226, RZ, RZ, UR10 ;  /* 0x0000000affe27e24 */ /* 0x000fc8000f8e00ff */
[----:B------:R-:W2:Y:S08]  /*4f30*/  MUFU.TANH R27, R27 ;  /* 0x0000001b001b7308 */ /* 0x000eb00000002400 */
[----:B------:R-:W3:Y:S01]  /*4f40*/  MUFU.TANH R30, R30 ;  /* 0x0000001e001e7308 */ /* 0x000ee20000002400 */
[----:B-1----:R-:W-:Y:S02]  /*4f50*/  FSEL R26, R26, -INF , P3 ;  /* 0xff8000001a1a7808 */ /* 0x002fe40001800000 */
[----:B------:R-:W-:-:S02]  /*4f60*/  ISETP.GT.AND P3, PT, R5, 0x48, PT ;  /* 0x000000480500780c */ /* 0x000fc40003f64270 */
[----:B------:R-:W-:-:S03]  /*4f70*/  FMNMX.FTZ R14, R26, R21, !PT ;  /* 0x000000151a0e7209 */ /* 0x000fc60007810000 */
[----:B------:R-:W1:Y:S01]  /*4f80*/  MUFU.TANH R31, R31 ;  /* 0x0000001f001f7308 */ /* 0x000e620000002400 */
[----:B--2---:R-:W-:Y:S02]  /*4f90*/  FSEL R27, R27, -INF , P2 ;  /* 0xff8000001b1b7808 */ /* 0x004fe40001000000 */
[----:B------:R-:W-:Y:S02]  /*4fa0*/  ISETP.GT.AND P2, PT, R5, 0x49, PT ;  /* 0x000000490500780c */ /* 0x000fe40003f44270 */
[----:B------:R-:W-:-:S03]  /*4fb0*/  FMNMX.FTZ R5, R27, R14, !PT ;  /* 0x0000000e1b057209 */ /* 0x000fc60007810000 */
[----:B------:R-:W-:Y:S01]  /*4fc0*/  MUFU.TANH R33, R33 ;  /* 0x0000002100217308 */ /* 0x000fe20000002400 */
[----:B---3--:R-:W-:Y:S02]  /*4fd0*/  FSEL R30, R30, -INF , P3 ;  /* 0xff8000001e1e7808 */ /* 0x008fe40001800000 */
[----:B------:R-:W-:Y:S02]  /*4fe0*/  ISETP.GT.AND P3, PT, R2, 0x1, PT ;  /* 0x000000010200780c */ /* 0x000fe40003f64270 */
[----:B------:R-:W-:Y:S02]  /*4ff0*/  FMNMX.FTZ R14, R30, R5, !PT ;  /* 0x000000051e0e7209 */ /* 0x000fe40007810000 */
[----:B------:R-:W-:Y:S01]  /*5000*/  FSEL R57, R57, -INF , P3 ;  /* 0xff80000039397808 */ /* 0x000fe20001800000 */
[----:B------:R-:W2:Y:S01]  /*5010*/  MUFU.TANH R36, R36 ;  /* 0x0000002400247308 */ /* 0x000ea20000002400 */
[----:B-1----:R-:W-:Y:S02]  /*5020*/  FSEL R31, R31, -INF , P2 ;  /* 0xff8000001f1f7808 */ /* 0x002fe40001000000 */
[----:B------:R-:W-:-:S02]  /*5030*/  ISETP.GT.AND P2, PT, R2, RZ, PT ;  /* 0x000000ff0200720c */ /* 0x000fc40003f44270 */
[----:B------:R-:W-:Y:S02]  /*5040*/  FMNMX.FTZ R14, R31, R14, !PT ;  /* 0x0000000e1f0e7209 */ /* 0x000fe40007810000 */
[----:B------:R-:W-:Y:S01]  /*5050*/  FSEL R56, R56, -INF , P2 ;  /* 0xff80000038387808 */ /* 0x000fe20001000000 */
[----:B------:R-:W-:Y:S01]  /*5060*/  MUFU.TANH R37, R37 ;  /* 0x0000002500257308 */ /* 0x000fe20000002400 */
[C---:B------:R-:W-:Y:S01]  /*5070*/  ISETP.GT.AND P2, PT, R2.reuse, 0x10, PT ;  /* 0x000000100200780c */ /* 0x040fe20003f44270 */
[----:B------:R-:W1:Y:S01]  /*5080*/  SHFL.BFLY PT, R5, R14, 0x2, 0x1f ;  /* 0x0c401f000e057f89 */ /* 0x000e6200000e0000 */
[----:B------:R-:W-:Y:S02]  /*5090*/  ISETP.GT.AND P3, PT, R2, 0x11, PT ;  /* 0x000000110200780c */ /* 0x000fe40003f64270 */
[----:B------:R-:W-:Y:S02]  /*50a0*/  FSEL R48, R48, -INF , P2 ;  /* 0xff80000030307808 */ /* 0x000fe40001000000 */
[----:B------:R-:W-:Y:S01]  /*50b0*/  FSEL R49, R49, -INF , P3 ;  /* 0xff80000031317808 */ /* 0x000fe20001800000 */
[----:B------:R-:W3:Y:S01]  /*50c0*/  MUFU.TANH R24, R24 ;  /* 0x0000001800187308 */ /* 0x000ee20000002400 */
[----:B------:R-:W-:-:S04]  /*50d0*/  ISETP.GT.AND P2, PT, R2, 0x20, PT ;  /* 0x000000200200780c */ /* 0x000fc80003f44270 */
[----:B------:R-:W-:Y:S02]  /*50e0*/  FSEL R40, R40, -INF , P2 ;  /* 0xff80000028287808 */ /* 0x000fe40001000000 */
[----:B------:R-:W-:Y:S01]  /*50f0*/  ISETP.GT.AND P2, PT, R2, 0x28, PT ;  /* 0x000000280200780c */ /* 0x000fe20003f44270 */
[----:B------:R-:W-:Y:S03]  /*5100*/  MUFU.TANH R25, R25 ;  /* 0x0000001900197308 */ /* 0x000fe60000002400 */
[----:B------:R-:W-:Y:S02]  /*5110*/  FSEL R44, R44, -INF , P2 ;  /* 0xff8000002c2c7808 */ /* 0x000fe40001000000 */
[----:B------:R-:W-:-:S03]  /*5120*/  ISETP.GT.AND P2, PT, R2, 0x30, PT ;  /* 0x000000300200780c */ /* 0x000fc60003f44270 */
[----:B------:R-:W4:Y:S01]  /*5130*/  MUFU.TANH R28, R28 ;  /* 0x0000001c001c7308 */ /* 0x000f220000002400 */
[----:B------:R-:W-:Y:S02]  /*5140*/  FSEL R32, R32, -INF , P2 ;  /* 0xff80000020207808 */ /* 0x000fe40001000000 */
[----:B-1----:R-:W-:Y:S02]  /*5150*/  FMNMX.FTZ R5, R14, R5, !PT ;  /* 0x000000050e057209 */ /* 0x002fe40007810000 */
[----:B------:R-:W-:-:S03]  /*5160*/  ISETP.GT.AND P2, PT, R2, 0x38, PT ;  /* 0x000000380200780c */ /* 0x000fc60003f44270 */
[----:B------:R-:W1:Y:S01]  /*5170*/  SHFL.BFLY PT, R14, R5, 0x1, 0x1f ;  /* 0x0c201f00050e7f89 */ /* 0x000e6200000e0000 */
[----:B--2---:R-:W-:Y:S01]  /*5180*/  FSEL R36, R36, -INF , P2 ;  /* 0xff80000024247808 */ /* 0x004fe20001000000 */
[----:B------:R-:W2:Y:S01]  /*5190*/  MUFU.TANH R29, R29 ;  /* 0x0000001d001d7308 */ /* 0x000ea20000002400 */
[----:B------:R-:W-:-:S04]  /*51a0*/  ISETP.GT.AND P2, PT, R2, 0x40, PT ;  /* 0x000000400200780c */ /* 0x000fc80003f44270 */
[----:B---3--:R-:W-:Y:S02]  /*51b0*/  FSEL R24, R24, -INF , P2 ;  /* 0xff80000018187808 */ /* 0x008fe40001000000 */
[----:B------:R-:W-:-:S04]  /*51c0*/  ISETP.GT.AND P2, PT, R2, 0x48, PT ;  /* 0x000000480200780c */ /* 0x000fc80003f44270 */
[----:B----4-:R-:W-:Y:S02]  /*51d0*/  FSEL R28, R28, -INF , P2 ;  /* 0xff8000001c1c7808 */ /* 0x010fe40001000000 */
[----:B-1----:R-:W-:Y:S02]  /*51e0*/  FMNMX.FTZ R3, R5, R14, !PT ;  /* 0x0000000e05037209 */ /* 0x002fe40007810000 */
        /* <DEDUP_REMOVED lines=22> */
[----:B------:R-:W1:Y:S01]  /*5350*/  MUFU.EX2 R59, R59 ;  /* 0x0000003b003b7308 */ /* 0x000e620000000800 */
        /* <DEDUP_REMOVED lines=15> */
[----:B------:R-:W3:Y:S01]  /*5450*/  MUFU.EX2 R63, R63 ;  /* 0x0000003f003f7308 */ /* 0x000ee20000000800 */
        /* <DEDUP_REMOVED lines=12> */
[----:B--2---:R-:W-:Y:S01]  /*5520*/  FSEL R29, R29, -INF , P3 ;  /* 0xff8000001d1d7808 */ /* 0x004fe20001800000 */
[--C-:B------:R-:W-:Y:S01]  /*5530*/  FFMA.FTZ R27, R27, UR5, -R14.reuse ;  /* 0x000000051b1b7c23 */ /* 0x100fe2000801080e */
[----:B------:R-:W-:Y:S01]  /*5540*/  FMNMX.FTZ R4, R24, R5, !PT ;  /* 0x0000000518047209 */ /* 0x000fe20007810000 */
[--C-:B------:R-:W-:Y:S01]  /*5550*/  FFMA.FTZ R30, R30, UR5, -R14.reuse ;  /* 0x000000051e1e7c23 */ /* 0x100fe2000801080e */
[----:B------:R-:W2:Y:S01]  /*5560*/  MUFU.EX2 R51, R51 ;  /* 0x0000003300337308 */ /* 0x000ea20000000800 */
[----:B------:R-:W-:Y:S01]  /*5570*/  FFMA.FTZ R14, R31, UR5, -R14 ;  /* 0x000000051f0e7c23 */ /* 0x000fe2000801080e */
[----:B------:R-:W-:Y:S01]  /*5580*/  FMNMX.FTZ R5, R25, R4, !PT ;  /* 0x0000000419057209 */ /* 0x000fe20007810000 */
[----:B------:R-:W-:Y:S01]  /*5590*/  IMAD.MOV.U32 R31, RZ, RZ, R151 ;  /* 0x000000ffff1f7224 */ /* 0x000fe200078e0097 */
[----:B-1----:R-:W-:-:S02]  /*55a0*/  F2FP.BF16.F32.PACK_AB R209, R59, R58 ;  /* 0x0000003a3bd1723e */ /* 0x002fc400000010ff */
[----:B------:R-:W-:Y:S02]  /*55b0*/  FMNMX.FTZ R2, R28, R5, !PT ;  /* 0x000000051c027209 */ /* 0x000fe40007810000 */
[----:B------:R-:W-:Y:S01]  /*55c0*/  MUFU.EX2 R54, R54 ;  /* 0x0000003600367308 */ /* 0x000fe20000000800 */
[----:B---3--:R-:W-:Y:S02]  /*55d0*/  F2FP.BF16.F32.PACK_AB R211, R63, R62 ;  /* 0x0000003e3fd3723e */ /* 0x008fe400000010ff */
[----:B------:R-:W-:-:S05]  /*55e0*/  FMNMX.FTZ R2, R29, R2, !PT ;  /* 0x000000021d027209 */ /* 0x000fca0007810000 */
[----:B------:R-:W1:Y:S01]  /*55f0*/  SHFL.BFLY PT, R5, R2, 0x2, 0x1f ;  /* 0x0c401f0002057f89 */ /* 0x000e6200000e0000 */
[----:B------:R-:W-:Y:S01]  /*5600*/  MUFU.EX2 R195, R14 ;  /* 0x0000000e00c37308 */ /* 0x000fe20000000800 */
[----:B--2---:R-:W-:-:S07]  /*5610*/  F2FP.BF16.F32.PACK_AB R205, R51, R50 ;  /* 0x0000003233cd723e */ /* 0x004fce00000010ff */
[----:B------:R-:W2:Y:S08]  /*5620*/  MUFU.EX2 R55, R55 ;  /* 0x0000003700377308 */ /* 0x000eb00000000800 */
[----:B------:R-:W-:Y:S01]  /*5630*/  MUFU.EX2 R42, R42 ;  /* 0x0000002a002a7308 */ /* 0x000fe20000000800 */
[----:B-1----:R-:W-:-:S07]  /*5640*/  FMNMX.FTZ R5, R2, R5, !PT ;  /* 0x0000000502057209 */ /* 0x002fce0007810000 */
[----:B------:R-:W1:Y:S01]  /*5650*/  MUFU.EX2 R43, R43 ;  /* 0x0000002b002b7308 */ /* 0x000e620000000800 */
[----:B--2---:R-:W-:Y:S01]  /*5660*/  F2FP.BF16.F32.PACK_AB R207, R55, R54 ;  /* 0x0000003637cf723e */ /* 0x004fe200000010ff */
[----:B------:R-:W2:Y:S06]  /*5670*/  SHFL.BFLY PT, R4, R5, 0x1, 0x1f ;  /* 0x0c201f0005047f89 */ /* 0x000eac00000e0000 */
[----:B------:R-:W-:Y:S08]  /*5680*/  MUFU.EX2 R46, R46 ;  /* 0x0000002e002e7308 */ /* 0x000ff00000000800 */
[----:B------:R-:W3:Y:S01]  /*5690*/  MUFU.EX2 R47, R47 ;  /* 0x0000002f002f7308 */ /* 0x000ee20000000800 */
[----:B-1----:R-:W-:-:S07]  /*56a0*/  F2FP.BF16.F32.PACK_AB R201, R43, R42 ;  /* 0x0000002a2bc9723e */ /* 0x002fce00000010ff */
[----:B------:R-:W-:Y:S01]  /*56b0*/  MUFU.EX2 R34, R34 ;  /* 0x0000002200227308 */ /* 0x000fe20000000800 */
[----:B--2---:R-:W-:Y:S01]  /*56c0*/  FMNMX.FTZ R4, R5, R4, !PT ;  /* 0x0000000405047209 */ /* 0x004fe20007810000 */
[----:B------:R-:W-:Y:S01]  /*56d0*/  FADD.FTZ R5, R58, R59 ;  /* 0x0000003b3a057221 */ /* 0x000fe20000010000 */
[----:B------:R-:W-:Y:S01]  /*56e0*/  IMAD.MOV.U32 R59, RZ, RZ, R151 ;  /* 0x000000ffff3b7224 */ /* 0x000fe200078e0097 */
[----:B------:R-:W-:-:S04]  /*56f0*/  MOV R58, R151 ;  /* 0x00000097003a7202 */ /* 0x000fc80000000f00 */
[----:B------:R-:W1:Y:S01]  /*5700*/  MUFU.EX2 R35, R35 ;  /* 0x0000002300237308 */ /* 0x000e620000000800 */
[C---:B------:R-:W-:Y:S01]  /*5710*/  FMUL.FTZ R2, R4.reuse, UR5 ;  /* 0x0000000504027c20 */ /* 0x040fe20008410000 */
[----:B------:R-:W-:Y:S01]  /*5720*/  FSETP.NEU.FTZ.AND P2, PT, R4, -INF , PT ;  /* 0xff8000000400780b */ /* 0x000fe20003f5d000 */
[----:B------:R-:W-:Y:S01]  /*5730*/  FADD.FTZ R14, R62, R5 ;  /* 0x000000053e0e7221 */ /* 0x000fe20000010000 */
[----:B---3--:R-:W-:Y:S01]  /*5740*/  F2FP.BF16.F32.PACK_AB R203, R47, R46 ;  /* 0x0000002e2fcb723e */ /* 0x008fe200000010ff */
[----:B------:R-:W-:Y:S01]  /*5750*/  IMAD.MOV.U32 R62, RZ, RZ, R151 ;  /* 0x000000ffff3e7224 */ /* 0x000fe200078e0097 */
[----:B------:R-:W-:Y:S01]  /*5760*/  FSEL R2, R2, RZ, P2 ;  /* 0x000000ff02027208 */ /* 0x000fe20001000000 */
[----:B------:R-:W-:Y:S01]  /*5770*/  FADD.FTZ R5, R63, R14 ;  /* 0x0000000e3f057221 */ /* 0x000fe20000010000 */
[----:B------:R-:W-:Y:S01]  /*5780*/  MUFU.EX2 R38, R38 ;  /* 0x0000002600267308 */ /* 0x000fe20000000800 */
[----:B------:R-:W-:Y:S02]  /*5790*/  PLOP3.LUT P2, PT, PT, PT, UP0, 0x80, 0x0 ;  /* 0x000000000000781c */ /* 0x000fe40003f4f008 */
[--C-:B------:R-:W-:Y:S01]  /*57a0*/  FFMA.FTZ R56, R56, UR5, -R2.reuse ;  /* 0x0000000538387c23 */ /* 0x100fe20008010802 */
[--C-:B------:R-:W-:Y:S01]  /*57b0*/  FFMA.FTZ R57, R57, UR5, -R2.reuse ;  /* 0x0000000539397c23 */ /* 0x100fe20008010802 */
[--C-:B------:R-:W-:Y:S01]  /*57c0*/  FFMA.FTZ R60, R60, UR5, -R2.reuse ;  /* 0x000000053c3c7c23 */ /* 0x100fe20008010802 */
[--C-:B------:R-:W-:Y:S01]  /*57d0*/  FFMA.FTZ R61, R61, UR5, -R2.reuse ;  /* 0x000000053d3d7c23 */ /* 0x100fe20008010802 */
[--C-:B------:R-:W-:Y:S01]  /*57e0*/  FFMA.FTZ R48, R48, UR5, -R2.reuse ;  /* 0x0000000530307c23 */ /* 0x100fe20008010802 */
[--C-:B------:R-:W-:Y:S01]  /*57f0*/  FFMA.FTZ R49, R49, UR5, -R2.reuse ;  /* 0x0000000531317c23 */ /* 0x100fe20008010802 */
[----:B------:R-:W-:Y:S01]  /*5800*/  MUFU.EX2 R56, R56 ;  /* 0x0000003800387308 */ /* 0x000fe20000000800 */
[----:B------:R-:W-:Y:S01]  /*5810*/  FADD.FTZ R14, R50, R5 ;  /* 0x00000005320e7221 */ /* 0x000fe20000010000 */
[--C-:B------:R-:W-:Y:S01]  /*5820*/  FFMA.FTZ R52, R52, UR5, -R2.reuse ;  /* 0x0000000534347c23 */ /* 0x100fe20008010802 */
[--C-:B------:R-:W-:Y:S01]  /*5830*/  FFMA.FTZ R53, R53, UR5, -R2.reuse ;  /* 0x0000000535357c23 */ /* 0x100fe20008010802 */
[----:B------:R-:W-:Y:S01]  /*5840*/  FFMA.FTZ R40, R40, UR5, -R2 ;  /* 0x0000000528287c23 */ /* 0x000fe20008010802 */
[----:B------:R-:W-:Y:S01]  /*5850*/  FADD.FTZ R21, R51, R14 ;  /* 0x0000000e33157221 */ /* 0x000fe20000010000 */
[--C-:B------:R-:W-:Y:S01]  /*5860*/  FFMA.FTZ R41, R41, UR5, -R2.reuse ;  /* 0x0000000529297c23 */ /* 0x100fe20008010802 */
[--C-:B------:R-:W-:Y:S01]  /*5870*/  FFMA.FTZ R44, R44, UR5, -R2.reuse ;  /* 0x000000052c2c7c23 */ /* 0x100fe20008010802 */
[----:B------:R-:W2:Y:S01]  /*5880*/  MUFU.EX2 R57, R57 ;  /* 0x0000003900397308 */ /* 0x000ea20000000800 */
[----:B------:R-:W-:Y:S01]  /*5890*/  FADD.FTZ R20, R54, R21 ;  /* 0x0000001536147221 */ /* 0x000fe20000010000 */
[--C-:B------:R-:W-:Y:S01]  /*58a0*/  FFMA.FTZ R45, R45, UR5, -R2.reuse ;  /* 0x000000052d2d7c23 */ /* 0x100fe20008010802 */
[--C-:B------:R-:W-:Y:S01]  /*58b0*/  FFMA.FTZ R32, R32, UR5, -R2.reuse ;  /* 0x0000000520207c23 */ /* 0x100fe20008010802 */
[----:B------:R-:W-:Y:S01]  /*58c0*/  FFMA.FTZ R33, R33, UR5, -R2 ;  /* 0x0000000521217c23 */ /* 0x000fe20008010802 */
[----:B------:R-:W-:Y:S01]  /*58d0*/  FADD.FTZ R21, R55, R20 ;  /* 0x0000001437157221 */ /* 0x000fe20000010000 */
[--C-:B------:R-:W-:Y:S01]  /*58e0*/  FFMA.FTZ R36, R36, UR5, -R2.reuse ;  /* 0x0000000524247c23 */ /* 0x100fe20008010802 */
[--C-:B------:R-:W-:Y:S01]  /*58f0*/  FFMA.FTZ R37, R37, UR5, -R2.reuse ;  /* 0x0000000525257c23 */ /* 0x100fe20008010802 */
[----:B------:R-:W3:Y:S01]  /*5900*/  MUFU.EX2 R60, R60 ;  /* 0x0000003c003c7308 */ /* 0x000ee20000000800 */
[----:B------:R-:W-:Y:S01]  /*5910*/  FADD.FTZ R20, R42, R21 ;  /* 0x000000152a147221 */ /* 0x000fe20000010000 */
[--C-:B------:R-:W-:Y:S01]  /*5920*/  FFMA.FTZ R24, R24, UR5, -R2.reuse ;  /* 0x0000000518187c23 */ /* 0x100fe20008010802 */
[--C-:B------:R-:W-:Y:S01]  /*5930*/  FFMA.FTZ R25, R25, UR5, -R2.reuse ;  /* 0x0000000519197c23 */ /* 0x100fe20008010802 */
[----:B------:R-:W-:Y:S01]  /*5940*/  FFMA.FTZ R28, R28, UR5, -R2 ;  /* 0x000000051c1c7c23 */ /* 0x000fe20008010802 */
[----:B------:R-:W-:Y:S01]  /*5950*/  FADD.FTZ R21, R43, R20 ;  /* 0x000000142b157221 */ /* 0x000fe20000010000 */
[----:B------:R-:W-:Y:S01]  /*5960*/  FFMA.FTZ R2, R29, UR5, -R2 ;  /* 0x000000051d027c23 */ /* 0x000fe20008010802 */
[----:B-1----:R-:W-:Y:S01]  /*5970*/  F2FP.BF16.F32.PACK_AB R197, R35, R34 ;  /* 0x0000002223c5723e */ /* 0x002fe200000010ff */
[----:B------:R-:W1:Y:S01]  /*5980*/  MUFU.EX2 R61, R61 ;  /* 0x0000003d003d7308 */ /* 0x000e620000000800 */
[----:B--2---:R-:W-:Y:S01]  /*5990*/  FADD.FTZ R5, R56, R57 ;  /* 0x0000003938057221 */ /* 0x004fe20000010000 */
[----:B------:R-:W-:Y:S01]  /*59a0*/  F2FP.BF16.F32.PACK_AB R208, R57, R56 ;  /* 0x0000003839d0723e */ /* 0x000fe200000010ff */
[--C-:B------:R-:W-:Y:S01]  /*59b0*/  IMAD.MOV.U32 R57, RZ, RZ, R151.reuse ;  /* 0x000000ffff397224 */ /* 0x100fe200078e0097 */
[-C--:B------:R-:W-:Y:S01]  /*59c0*/  MOV R63, R151.reuse ;  /* 0x00000097003f7202 */ /* 0x080fe20000000f00 */
[--C-:B------:R-:W-:Y:S01]  /*59d0*/  IMAD.MOV.U32 R56, RZ, RZ, R151.reuse ;  /* 0x000000ffff387224 */ /* 0x100fe200078e0097 */
[-C--:B------:R-:W-:Y:S01]  /*59e0*/  MOV R43, R151.reuse ;  /* 0x00000097002b7202 */ /* 0x080fe20000000f00 */
[----:B------:R-:W-:Y:S01]  /*59f0*/  IMAD.MOV.U32 R55, RZ, RZ, R151 ;  /* 0x000000ffff377224 */ /* 0x000fe200078e0097 */
[----:B------:R-:W2:Y:S01]  /*5a00*/  MUFU.EX2 R48, R48 ;  /* 0x0000003000307308 */ /* 0x000ea20000000800 */
[----:B---3--:R-:W-:Y:S01]  /*5a10*/  FADD.FTZ R14, R60, R5 ;  /* 0x000000053c0e7221 */ /* 0x008fe20000010000 */
[--C-:B------:R-:W-:Y:S01]  /*5a20*/  IMAD.MOV.U32 R54, RZ, RZ, R151.reuse ;  /* 0x000000ffff367224 */ /* 0x100fe200078e0097 */
[----:B------:R-:W-:Y:S01]  /*5a30*/  MOV R29, R151 ;  /* 0x00000097001d7202 */ /* 0x000fe20000000f00 */
[----:B------:R-:W-:-:S02]  /*5a40*/  IMAD.MOV.U32 R51, RZ, RZ, R151 ;  /* 0x000000ffff337224 */ /* 0x000fc400078e0097 */
[--C-:B------:R-:W-:Y:S02]  /*5a50*/  IMAD.MOV.U32 R50, RZ, RZ, R151.reuse ;  /* 0x000000ffff327224 */ /* 0x100fe400078e0097 */
[----:B------:R-:W3:Y:S01]  /*5a60*/  MUFU.EX2 R49, R49 ;  /* 0x0000003100317308 */ /* 0x000ee20000000800 */
[C---:B-1----:R-:W-:Y:S01]  /*5a70*/  FADD.FTZ R5, R61.reuse, R14 ;  /* 0x0000000e3d057221 */ /* 0x042fe20000010000 */
[----:B------:R-:W-:Y:S01]  /*5a80*/  F2FP.BF16.F32.PACK_AB R210, R61, R60 ;  /* 0x0000003c3dd2723e */ /* 0x000fe200000010ff */
[--C-:B------:R-:W-:Y:S02]  /*5a90*/  IMAD.MOV.U32 R61, RZ, RZ, R151.reuse ;  /* 0x000000ffff3d7224 */ /* 0x100fe400078e0097 */
[--C-:B------:R-:W-:Y:S02]  /*5aa0*/  IMAD.MOV.U32 R60, RZ, RZ, R151.reuse ;  /* 0x000000ffff3c7224 */ /* 0x100fe400078e0097 */
[----:B------:R-:W-:Y:S01]  /*5ab0*/  IMAD.MOV.U32 R42, RZ, RZ, R151 ;  /* 0x000000ffff2a7224 */ /* 0x000fe200078e0097 */
[----:B------:R-:W0:Y:S01]  /*5ac0*/  MUFU.EX2 R52, R52 ;  /* 0x0000003400347308 */ /* 0x000e220000000800 */
[----:B--2---:R-:W-:-:S07]  /*5ad0*/  FADD.FTZ R14, R48, R5 ;  /* 0x00000005300e7221 */ /* 0x004fce0000010000 */
[----:B------:R-:W1:Y:S01]  /*5ae0*/  MUFU.EX2 R53, R53 ;  /* 0x0000003500357308 */ /* 0x000e620000000800 */
[C---:B---3--:R-:W-:Y:S01]  /*5af0*/  FADD.FTZ R5, R49.reuse, R14 ;  /* 0x0000000e31057221 */ /* 0x048fe20000010000 */
[----:B------:R-:W-:Y:S01]  /*5b00*/  FADD.FTZ R14, R46, R21 ;  /* 0x000000152e0e7221 */ /* 0x000fe20000010000 */
[----:B------:R-:W-:Y:S01]  /*5b10*/  F2FP.BF16.F32.PACK_AB R204, R49, R48 ;  /* 0x0000003031cc723e */ /* 0x000fe200000010ff */
[--C-:B------:R-:W-:Y:S01]  /*5b20*/  IMAD.MOV.U32 R49, RZ, RZ, R151.reuse ;  /* 0x000000ffff317224 */ /* 0x100fe200078e0097 */
[-C--:B------:R-:W-:Y:S01]  /*5b30*/  MOV R48, R151.reuse ;  /* 0x0000009700307202 */ /* 0x080fe20000000f00 */
[----:B------:R-:W-:Y:S01]  /*5b40*/  FADD.FTZ R21, R47, R14 ;  /* 0x0000000e2f157221 */ /* 0x000fe20000010000 */
[----:B------:R-:W-:Y:S01]  /*5b50*/  IMAD.MOV.U32 R47, RZ, RZ, R151 ;  /* 0x000000ffff2f7224 */ /* 0x000fe200078e0097 */
[----:B------:R-:W2:Y:S01]  /*5b60*/  MUFU.EX2 R40, R40 ;  /* 0x0000002800287308 */ /* 0x000ea20000000800 */
[----:B0-----:R-:W-:Y:S01]  /*5b70*/  FADD.FTZ R0, R52, R5 ;  /* 0x0000000534007221 */ /* 0x001fe20000010000 */
[----:B------:R-:W-:Y:S01]  /*5b80*/  FADD.FTZ R14, R34, R21 ;  /* 0x00000015220e7221 */ /* 0x000fe20000010000 */
[----:B------:R-:W-:Y:S01]  /*5b90*/  IMAD.MOV.U32 R46, RZ, RZ, R151 ;  /* 0x000000ffff2e7224 */ /* 0x000fe200078e0097 */
[----:B------:R-:W-:-:S02]  /*5ba0*/  MOV R34, R151 ;  /* 0x0000009700227202 */ /* 0x000fc40000000f00 */
[----:B------:R-:W-:Y:S01]  /*5bb0*/  FADD.FTZ R21, R35, R14 ;  /* 0x0000000e23157221 */ /* 0x000fe20000010000 */
[----:B------:R-:W-:Y:S01]  /*5bc0*/  IMAD.MOV.U32 R35, RZ, RZ, R151 ;  /* 0x000000ffff237224 */ /* 0x000fe200078e0097 */
[----:B------:R-:W0:Y:S01]  /*5bd0*/  MUFU.EX2 R41, R41 ;  /* 0x0000002900297308 */ /* 0x000e220000000800 */
[C---:B-1----:R-:W-:Y:S01]  /*5be0*/  FADD.FTZ R5, R53.reuse, R0 ;  /* 0x0000000035057221 */ /* 0x042fe20000010000 */
[----:B------:R-:W-:Y:S01]  /*5bf0*/  FADD.FTZ R14, R38, R21 ;  /* 0x00000015260e7221 */ /* 0x000fe20000010000 */
[----:B------:R-:W-:Y:S01]  /*5c00*/  F2FP.BF16.F32.PACK_AB R206, R53, R52 ;  /* 0x0000003435ce723e */ /* 0x000fe200000010ff */
[----:B------:R-:W-:Y:S01]  /*5c10*/  IMAD.MOV.U32 R52, RZ, RZ, R151 ;  /* 0x000000ffff347224 */ /* 0x000fe200078e0097 */
[----:B------:R-:W-:-:S03]  /*5c20*/  MOV R53, R151 ;  /* 0x0000009700357202 */ /* 0x000fc60000000f00 */
        /* <DEDUP_REMOVED lines=10> */
[C---:B--2---:R-:W-:Y:S01]  /*5cd0*/  FADD.FTZ R21, R39.reuse, R14 ;  /* 0x0000000e27157221 */ /* 0x044fe20000010000 */
[----:B------:R-:W-:Y:S01]  /*5ce0*/  F2FP.BF16.F32.PACK_AB R199, R39, R38 ;  /* 0x0000002627c7723e */ /* 0x000fe200000010ff */
[----:B------:R-:W-:Y:S01]  /*5cf0*/  IMAD.MOV.U32 R39, RZ, RZ, R151 ;  /* 0x000000ffff277224 */ /* 0x000fe200078e0097 */
[----:B------:R-:W-:-:S04]  /*5d00*/  MOV R38, R151 ;  /* 0x0000009700267202 */ /* 0x000fc80000000f00 */
        /* <DEDUP_REMOVED lines=12> */
[----:B------:R-:W-:-:S05]  /*5dd0*/  IMAD.MOV.U32 R26, RZ, RZ, R151 ;  /* 0x000000ffff1a7224 */ /* 0x000fca00078e0097 */
[----:B------:R-:W0:Y:S01]  /*5de0*/  MUFU.EX2 R30, R30 ;  /* 0x0000001e001e7308 */ /* 0x000e220000000800 */
[C---:B-1----:R-:W-:Y:S01]  /*5df0*/  FADD.FTZ R5, R33.reuse, R0 ;  /* 0x0000000021057221 */ /* 0x042fe20000010000 */
[----:B------:R-:W-:Y:S01]  /*5e00*/  F2FP.BF16.F32.PACK_AB R196, R33, R32 ;  /* 0x0000002021c4723e */ /* 0x000fe200000010ff */
[--C-:B------:R-:W-:Y:S02]  /*5e10*/  IMAD.MOV.U32 R33, RZ, RZ, R151.reuse ;  /* 0x000000ffff217224 */ /* 0x100fe400078e0097 */
[----:B------:R-:W-:-:S03]  /*5e20*/  IMAD.MOV.U32 R32, RZ, RZ, R151 ;  /* 0x000000ffff207224 */ /* 0x000fc600078e0097 */
[----:B------:R-:W1:Y:S01]  /*5e30*/  MUFU.EX2 R37, R37 ;  /* 0x0000002500257308 */ /* 0x000e620000000800 */
[----:B--2---:R-:W-:-:S07]  /*5e40*/  FADD.FTZ R0, R36, R5 ;  /* 0x0000000524007221 */ /* 0x004fce0000010000 */
[----:B------:R-:W2:Y:S01]  /*5e50*/  MUFU.EX2 R24, R24 ;  /* 0x0000001800187308 */ /* 0x000ea20000000800 */
[----:B0-----:R-:W-:-:S04]  /*5e60*/  FADD.FTZ R14, R30, R21 ;  /* 0x000000151e0e7221 */ /* 0x001fc80000010000 */
[C---:B------:R-:W-:Y:S01]  /*5e70*/  FADD.FTZ R5, R195.reuse, R14 ;  /* 0x0000000ec3057221 */ /* 0x040fe20000010000 */
[----:B------:R-:W-:Y:S01]  /*5e80*/  F2FP.BF16.F32.PACK_AB R195, R195, R30 ;  /* 0x0000001ec3c3723e */ /* 0x000fe200000010ff */
[--C-:B------:R-:W-:Y:S01]  /*5e90*/  IMAD.MOV.U32 R30, RZ, RZ, R151.reuse ;  /* 0x000000ffff1e7224 */ /* 0x100fe200078e0097 */
[----:B------:R-:W0:Y:S01]  /*5ea0*/  MUFU.EX2 R25, R25 ;  /* 0x0000001900197308 */ /* 0x000e220000000800 */
[C---:B-1----:R-:W-:Y:S01]  /*5eb0*/  FADD.FTZ R27, R37.reuse, R0 ;  /* 0x00000000251b7221 */ /* 0x042fe20000010000 */
[----:B------:R-:W-:Y:S01]  /*5ec0*/  F2FP.BF16.F32.PACK_AB R198, R37, R36 ;  /* 0x0000002425c6723e */ /* 0x000fe200000010ff */
[--C-:B------:R-:W-:Y:S02]  /*5ed0*/  IMAD.MOV.U32 R37, RZ, RZ, R151.reuse ;  /* 0x000000ffff257224 */ /* 0x100fe400078e0097 */
[----:B------:R-:W-:-:S03]  /*5ee0*/  IMAD.MOV.U32 R36, RZ, RZ, R151 ;  /* 0x000000ffff247224 */ /* 0x000fc600078e0097 */
[----:B------:R-:W1:Y:S01]  /*5ef0*/  MUFU.EX2 R28, R28 ;  /* 0x0000001c001c7308 */ /* 0x000e620000000800 */
[----:B--2---:R-:W-:-:S07]  /*5f00*/  FADD.FTZ R0, R24, R27 ;  /* 0x0000001b18007221 */ /* 0x004fce0000010000 */
[----:B------:R2:W3:Y:S01]  /*5f10*/  MUFU.EX2 R21, R2 ;  /* 0x0000000200157308 */ /* 0x0004e20000000800 */
[C---:B0-----:R-:W-:Y:S01]  /*5f20*/  FADD.FTZ R27, R25.reuse, R0 ;  /* 0x00000000191b7221 */ /* 0x041fe20000010000 */
[----:B------:R-:W-:Y:S01]  /*5f30*/  F2FP.BF16.F32.PACK_AB R192, R25, R24 ;  /* 0x0000001819c0723e */ /* 0x000fe200000010ff */
[----:B------:R-:W-:Y:S01]  /*5f40*/  IMAD.MOV.U32 R0, RZ, RZ, 0x3f800000 ;  /* 0x3f800000ff007424 */ /* 0x000fe200078e00ff */
[----:B------:R-:W-:Y:S01]  /*5f50*/  MOV R24, R151 ;  /* 0x0000009700187202 */ /* 0x000fe20000000f00 */
[----:B------:R-:W-:Y:S02]  /*5f60*/  IMAD.MOV.U32 R25, RZ, RZ, R151 ;  /* 0x000000ffff197224 */ /* 0x000fe400078e0097 */
[----:B-1----:R-:W-:Y:S01]  /*5f70*/  FADD.FTZ R14, R28, R27 ;  /* 0x0000001b1c0e7221 */ /* 0x002fe20000010000 */
[----:B--2---:R-:W-:Y:S02]  /*5f80*/  IMAD.MOV.U32 R2, RZ, RZ, 0x3f800000 ;  /* 0x3f800000ff027424 */ /* 0x004fe400078e00ff */
[--C-:B------:R-:W-:Y:S01]  /*5f90*/  IMAD.MOV.U32 R27, RZ, RZ, R151.reuse ;  /* 0x000000ffff1b7224 */ /* 0x100fe200078e0097 */
[C---:B---3--:R-:W-:Y:S01]  /*5fa0*/  F2FP.BF16.F32.PACK_AB R194, R21.reuse, R28 ;  /* 0x0000001c15c2723e */ /* 0x048fe200000010ff */
[----:B------:R-:W-:Y:S01]  /*5fb0*/  FADD.FTZ R14, R21, R14 ;  /* 0x0000000e150e7221 */ /* 0x000fe20000010000 */
[----:B------:R-:W-:Y:S01]  /*5fc0*/  IMAD.MOV.U32 R28, RZ, RZ, R151 ;  /* 0x000000ffff1c7224 */ /* 0x000fe200078e0097 */
[----:B------:R-:W-:Y:S06]  /*5fd0*/  @!P2 BRA `(.L_x_2092) ;  /* 0x000000440078a947 */ /* 0x000fec0003800000 */
[----:B------:R-:W-:Y:S01]  /*5fe0*/  R2UR UR5, R227 ;  /* 0x00000000e30572ca */ /* 0x000fe200000e0000 */
[----:B------:R-:W-:Y:S01]  /*5ff0*/  IMAD.MOV.U32 R21, RZ, RZ, R3 ;  /* 0x000000ffff157224 */ /* 0x000fe200078e0003 */
[----:B------:R-:W-:Y:S01]  /*6000*/  R2UR UR4, R16 ;  /* 0x00000000100472ca */ /* 0x000fe200000e0000 */
[----:B------:R-:W-:Y:S01]  /*6010*/  IMAD.MOV.U32 R20, RZ, RZ, R4 ;  /* 0x000000ffff147224 */ /* 0x000fe200078e0004 */
[----:B------:R-:W-:Y:S01]  /*6020*/  CS2R R150, SRZ ;  /* 0x0000000000967805 */ /* 0x000fe2000001ff00 */
[----:B------:R-:W-:Y:S01]  /*6030*/  IMAD.U32 R228, RZ, RZ, UR60 ;  /* 0x0000003cffe47e24 */ /* 0x000fe2000f8e00ff */
[----:B------:R-:W-:Y:S01]  /*6040*/  CS2R R146, SRZ ;  /* 0x0000000000927805 */ /* 0x000fe2000001ff00 */
[----:B------:R-:W-:Y:S01]  /*6050*/  IMAD.MOV.U32 R2, RZ, RZ, 0x3f800000 ;  /* 0x3f800000ff027424 */ /* 0x000fe200078e00ff */
[----:B------:R-:W-:Y:S02]  /*6060*/  CS2R R142, SRZ ;  /* 0x00000000008e7805 */ /* 0x000fe4000001ff00 */
[----:B------:R-:W-:-:S02]  /*6070*/  CS2R R138, SRZ ;  /* 0x00000000008a7805 */ /* 0x000fc4000001ff00 */
[----:B------:R-:W-:Y:S02]  /*6080*/  CS2R R134, SRZ ;  /* 0x0000000000867805 */ /* 0x000fe4000001ff00 */
[----:B------:R-:W-:Y:S02]  /*6090*/  CS2R R130, SRZ ;  /* 0x0000000000827805 */ /* 0x000fe4000001ff00 */
[----:B------:R-:W-:Y:S01]  /*60a0*/  CS2R R126, SRZ ;  /* 0x00000000007e7805 */ /* 0x000fe2000001ff00 */
[----:B------:R-:W-:Y:S01]  /*60b0*/  IMAD.U32 R229, RZ, RZ, UR5 ;  /* 0x00000005ffe57e24 */ /* 0x000fe2000f8e00ff */
[----:B------:R-:W-:Y:S02]  /*60c0*/  CS2R R122, SRZ ;  /* 0x00000000007a7805 */ /* 0x000fe4000001ff00 */
[----:B------:R-:W-:Y:S02]  /*60d0*/  MOV R230, UR4 ;  /* 0x0000000400e67c02 */ /* 0x000fe40008000f00 */
        /* <DEDUP_REMOVED lines=57> */
.L_x_2101:
[----:B------:R-:W-:Y:S02]  /*6470*/  R2UR UR4, R228 ;  /* 0x00000000e40472ca */ /* 0x000fe400000e0000 */
[----:B------:R-:W-:-:S11]  /*6480*/  R2UR UR6, R230 ;  /* 0x00000000e60672ca */ /* 0x000fd600000e0000 */
        /* <DEDUP_REMOVED lines=8> */
.L_x_2093:
[----:B------:R-:W-:Y:S02]  /*6510*/  R2UR UR4, R17 ;  /* 0x00000000110472ca */ /* 0x000fe400000e0000 */
[----:B------:R-:W-:-:S11]  /*6520*/  R2UR UR5, R16 ;  /* 0x00000000100572ca */ /* 0x000fd600000e0000 */
[----:B------:R-:W-:Y:S02]  /*6530*/  ULEA UR4, UR60, UR4, 0x3 ;  /* 0x000000043c047291 */ /* 0x000fe4000f8e183f */
[----:B------:R-:W-:-:S04]  /*6540*/  IMAD.U32 R3, RZ, RZ, UR5 ;  /* 0x00000005ff037e24 */ /* 0x000fc8000f8e00ff */
[----:B------:R-:W-:Y:S01]  /*6550*/  IMAD.U32 R227, RZ, RZ, UR4 ;  /* 0x00000004ffe37e24 */ /* 0x000fe2000f8e00ff */
[----:B------:R-:W-:-:S04]  /*6560*/  SHF.L.U32 R3, R3, 0x1f, RZ ;  /* 0x0000001f03037819 */ /* 0x000fc800000006ff */
[----:B------:R0:W1:Y:S01]  /*6570*/  SYNCS.PHASECHK.TRANS64.TRYWAIT P2, [UR4+0x38830], R3 ;  /* 0x03883003ff0075a7 */ /* 0x0000620008040144 */
[----:B------:R-:W-:Y:S05]  /*6580*/  @!P0 BRA `(.L_x_2094) ;  /* 0x0000000000048947 */ /* 0x000fea0003800000 */
[----:B------:R-:W-:Y:S01]  /*6590*/  BPT.TRAP 0x1 ;  /* 0x000000040000795c */ /* 0x000fe20000300000 */
.L_x_2094:
[----:B-1----:R-:W-:Y:S05]  /*65a0*/  @P2 BRA `(.L_x_2095) ;  /* 0x00000000000c2947 */ /* 0x002fea0003800000 */
[----:B------:R-:W-:-:S13]  /*65b0*/  R2UR UR4, R227 ;  /* 0x00000000e30472ca */ /* 0x000fda00000e0000 */
[----:B------:R-:W1:Y:S02]  /*65c0*/  SYNCS.PHASECHK.TRANS64.TRYWAIT P2, [UR4+0x38830], R3 ;  /* 0x03883003ff0075a7 */ /* 0x000e640008040144 */
[----:B-1----:R-:W-:Y:S05]  /*65d0*/  @!P2 BRA `(.L_x_2096) ;  /* 0x0000011800b4a947 */ /* 0x002fea0003800000 */
.L_x_2095:
        /* <DEDUP_REMOVED lines=580> */
.L_x_2097:
[----:B------:R-:W-:Y:S02]  /*8a20*/  R2UR UR6, R17 ;  /* 0x00000000110672ca */ /* 0x000fe400000e0000 */
[----:B------:R-:W-:Y:S02]  /*8a30*/  R2UR UR4, R228 ;  /* 0x00000000e40472ca */ /* 0x000fe400000e0000 */
[----:B------:R-:W-:-:S11]  /*8a40*/  R2UR UR5, R230 ;  /* 0x00000000e60572ca */ /* 0x000fd600000e0000 */
[----:B------:R-:W-:Y:S02]  /*8a50*/  ULEA UR4, UR4, UR6, 0x3 ;  /* 0x0000000604047291 */ /* 0x000fe4000f8e183f */
[----:B------:R-:W-:-:S04]  /*8a60*/  MOV R0, UR5 ;  /* 0x0000000500007c02 */ /* 0x000fc80008000f00 */
[----:B------:R-:W-:-:S04]  /*8a70*/  SHF.L.U32 R0, R0, 0x1f, RZ ;  /* 0x0000001f00007819 */ /* 0x000fc800000006ff */
[----:B------:R2:W3:Y:S01]  /*8a80*/  SYNCS.PHASECHK.TRANS64.TRYWAIT P2, [UR4+0x38850], R0 ;  /* 0x03885000ff0075a7 */ /* 0x0004e20008040144 */
[----:B------:R-:W-:Y:S05]  /*8a90*/  @!P0 BRA `(.L_x_2098) ;  /* 0x0000000000048947 */ /* 0x000fea0003800000 */
[----:B------:R-:W-:Y:S01]  /*8aa0*/  BPT.TRAP 0x1 ;  /* 0x000000040000795c */ /* 0x000fe20000300000 */
.L_x_2098:
[----:B---3--:R-:W-:Y:S05]  /*8ab0*/  @P2 BRA `(.L_x_2099) ;  /* 0x0000000000082947 */ /* 0x008fea0003800000 */
[----:B------:R-:W3:Y:S02]  /*8ac0*/  SYNCS.PHASECHK.TRANS64.TRYWAIT P2, [UR4+0x38850], R0 ;  /* 0x03885000ff0075a7 */ /* 0x000ee40008040144 */
[----:B---3--:R-:W-:Y:S05]  /*8ad0*/  @!P2 BRA `(.L_x_2100) ;  /* 0x000000f40090a947 */ /* 0x008fea0003800000 */
.L_x_2099:
[----:B------:R-:W-:Y:S01]  /*8ae0*/  R2UR UR5, R17 ;  /* 0x00000000110572ca */ /* 0x000fe200000e0000 */
[----:B------:R-:W-:Y:S01]  /*8af0*/  WARPGROUP.ARRIVE ;  /* 0x00000000000079c5 */ /* 0x000fe20000000000 */
[----:B------:R-:W-:Y:S01]  /*8b00*/  R2UR UR6, R228 ;  /* 0x00000000e40672ca */ /* 0x000fe200000e0000 */
[----:B------:R-:W-:Y:S01]  /*8b10*/  UMOV UR7, 0x40000040 ;  /* 0x4000004000077882 */ /* 0x000fe20000000000 */
[----:B------:R-:W-:Y:S01]  /*8b20*/  R2UR UR18, R22 ;  /* 0x00000000161272ca */ /* 0x000fe200000e0000 */
[----:B0-2---:R-:W-:Y:S01]  /*8b30*/  FMUL.FTZ R0, R186, UR61 ;  /* 0x0000003dba007c20 */ /* 0x005fe20008410000 */
[----:B------:R-:W-:Y:S01]  /*8b40*/  R2UR UR11, R229 ;  /* 0x00000000e50b72ca */ /* 0x000fe200000e0000 */
[----:B------:R-:W-:Y:S01]  /*8b50*/  FMUL.FTZ R186, R188, UR61 ;  /* 0x0000003dbcba7c20 */ /* 0x000fe20008410000 */
[----:B------:R-:W-:Y:S01]  /*8b60*/  R2UR UR15, R23 ;  /* 0x00000000170f72ca */ /* 0x000fe200000e0000 */
[----:B------:R-:W-:Y:S01]  /*8b70*/  FMUL.FTZ R188, R189, UR61 ;  /* 0x0000003dbdbc7c20 */ /* 0x000fe20008410000 */
[----:B------:R-:W-:Y:S01]  /*8b80*/  R2UR UR14, R19 ;  /* 0x00000000130e72ca */ /* 0x000fe200000e0000 */
[----:B------:R-:W-:Y:S01]  /*8b90*/  FMUL.FTZ R189, R176, UR61 ;  /* 0x0000003db0bd7c20 */ /* 0x000fe20008410000 */
[----:B------:R-:W-:Y:S01]  /*8ba0*/  FMUL.FTZ R176, R178, UR61 ;  /* 0x0000003db2b07c20 */ /* 0x000fe20008410000 */
[----:B------:R-:W-:Y:S01]  /*8bb0*/  UIADD3 UR5, UR5, 0x400, URZ ;  /* 0x0000040005057890 */ /* 0x000fe2000fffe03f */
[----:B------:R-:W-:Y:S01]  /*8bc0*/  FMUL.FTZ R185, R185, UR61 ;  /* 0x0000003db9b97c20 */ /* 0x000fe20008410000 */
[----:B------:R-:W-:Y:S01]  /*8bd0*/  FMUL.FTZ R178, R182, UR61 ;  /* 0x0000003db6b27c20 */ /* 0x000fe20008410000 */
[----:B------:R-:W-:Y:S01]  /*8be0*/  FMUL.FTZ R182, R169, UR61 ;  /* 0x0000003da9b67c20 */ /* 0x000fe20008410000 */
[----:B------:R-:W-:Y:S01]  /*8bf0*/  USHF.R.U32.HI UR5, URZ, 0x4, UR5 ;  /* 0x000000043f057899 */ /* 0x000fe20008011605 */
[----:B------:R-:W-:Y:S01]  /*8c00*/  IMAD.MOV.U32 R169, RZ, RZ, -0x2 ;  /* 0xfffffffeffa97424 */ /* 0x000fe200078e00ff */
[----:B------:R-:W-:Y:S01]  /*8c10*/  MUFU.TANH R186, R186 ;  /* 0x000000ba00ba7308 */ /* 0x000fe20000002400 */
[----:B-1----:R-:W-:Y:S01]  /*8c20*/  FMUL.FTZ R3, R190, UR61 ;  /* 0x0000003dbe037c20 */ /* 0x002fe20008410000 */
[----:B------:R-:W-:Y:S01]  /*8c30*/  ULOP3.LUT UR5, UR5, 0x3fff, URZ, 0xc0, !UPT ;  /* 0x00003fff05057892 */ /* 0x000fe2000f8ec03f */
[----:B------:R-:W-:Y:S01]  /*8c40*/  FMUL.FTZ R190, R177, UR61 ;  /* 0x0000003db1be7c20 */ /* 0x000fe20008410000 */
[----:B------:R-:W-:Y:S01]  /*8c50*/  FMUL.FTZ R2, R187, UR61 ;  /* 0x0000003dbb027c20 */ /* 0x000fe20008410000 */
[----:B------:R-:W-:Y:S01]  /*8c60*/  FMUL.FTZ R177, R179, UR61 ;  /* 0x0000003db3b17c20 */ /* 0x000fe20008410000 */
[----:B------:R-:W-:Y:S01]  /*8c70*/  ULOP3.LUT UR5, UR5, 0x2800000, URZ, 0xfc, !UPT ;  /* 0x0280000005057892 */ /* 0x000fe2000f8efc3f */
[----:B------:R-:W-:Y:S01]  /*8c80*/  FMUL.FTZ R179, R183, UR61 ;  /* 0x0000003db7b37c20 */ /* 0x000fe20008410000 */
[----:B------:R-:W-:Y:S01]  /*8c90*/  MUFU.TANH R185, R185 ;  /* 0x000000b900b97308 */ /* 0x000fe20000002400 */
[----:B------:R-:W-:Y:S01]  /*8ca0*/  FMUL.FTZ R183, R172, UR61 ;  /* 0x0000003dacb77c20 */ /* 0x000fe20008410000 */
[----:B------:R-:W-:Y:S01]  /*8cb0*/  UIMAD UR10, UR6, 0xa00, UR5 ;  /* 0x00000a00060a78a4 */ /* 0x000fe2000f8e0205 */
[----:B------:R-:W-:Y:S01]  /*8cc0*/  FMUL.FTZ R174, R174, UR61 ;  /* 0x0000003daeae7c20 */ /* 0x000fe20008410000 */
[----:B------:R-:W-:Y:S01]  /*8cd0*/  USHF.L.U32 UR5, UR18, 0x7, URZ ;  /* 0x0000000712057899 */ /* 0x000fe2000800063f */
[----:B------:R-:W-:Y:S01]  /*8ce0*/  FMUL.FTZ R175, R175, UR61 ;  /* 0x0000003dafaf7c20 */ /* 0x000fe20008410000 */
[----:B------:R-:W-:Y:S01]  /*8cf0*/  FMUL.FTZ R162, R162, UR61 ;  /* 0x0000003da2a27c20 */ /* 0x000fe20008410000 */
[----:B------:R-:W-:Y:S01]  /*8d00*/  FMUL.FTZ R163, R163, UR61 ;  /* 0x0000003da3a37c20 */ /* 0x000fe20008410000 */
[----:B------:R-:W-:Y:S01]  /*8d10*/  UIMAD UR5, UR11, -0x50, UR5 ;  /* 0xffffffb00b0578a4 */ /* 0x000fe2000f8e0205 */
[----:B------:R-:W-:Y:S01]  /*8d20*/  MUFU.TANH R188, R188 ;  /* 0x000000bc00bc7308 */ /* 0x000fe20000002400 */
[----:B------:R-:W-:Y:S01]  /*8d30*/  UMOV UR6, UR10 ;  /* 0x0000000a00067c82 */ /* 0x000fe20008000000 */
[----:B------:R-:W-:-:S06]  /*8d40*/  FMUL.FTZ R166, R166, UR61 ;  /* 0x0000003da6a67c20 */ /* 0x000fcc0008410000 */
[----:B------:R-:W-:Y:S01]  /*8d50*/  HGMMA.64x256x16.F32.BF16 R24, R208, gdesc[UR4].tnspB, R24, gsb0 ;  /* 0x43e00004d0187df0 */ /* 0x000fe20008001818 */
[----:B------:R-:W-:Y:S01]  /*8d60*/  UIADD3 UR6, UR10, 0x80, URZ ;  /* 0x000000800a067890 */ /* 0x000fe2000fffe03f */
[----:B------:R-:W-:Y:S01]  /*8d70*/  FMUL.FTZ R167, R167, UR61 ;  /* 0x0000003da7a77c20 */ /* 0x000fe20008410000 */
[----:B------:R-:W-:Y:S01]  /*8d80*/  UMOV UR7, 0x40000040 ;  /* 0x4000004000077882 */ /* 0x000fe20000000000 */
[----:B------:R-:W-:Y:S01]  /*8d90*/  UIADD3 UR5, UR5, 0x1, UR15 ;  /* 0x0000000105057890 */ /* 0x000fe2000fffe00f */
[----:B------:R-:W-:Y:S01]  /*8da0*/  MUFU.TANH R189, R189 ;  /* 0x000000bd00bd7308 */ /* 0x000fe20000002400 */
[----:B------:R-:W-:Y:S01]  /*8db0*/  FMUL.FTZ R154, R154, UR61 ;  /* 0x0000003d9a9a7c20 */ /* 0x000fe20008410000 */
[----:B------:R-:W-:Y:S01]  /*8dc0*/  FMUL.FTZ R155, R155, UR61 ;  /* 0x0000003d9b9b7c20 */ /* 0x000fe20008410000 */
[----:B------:R-:W-:Y:S01]  /*8dd0*/  UIADD3 UR5, UR5, -UR14, URZ ;  /* 0x8000000e05057290 */ /* 0x000fe2000fffe03f */
[----:B------:R-:W-:Y:S01]  /*8de0*/  FMUL.FTZ R158, R158, UR61 ;  /* 0x0000003d9e9e7c20 */ /* 0x000fe20008410000 */
[----:B------:R-:W-:Y:S01]  /*8df0*/  IMAD.U32 R228, RZ, RZ, UR60 ;  /* 0x0000003cffe47e24 */ /* 0x000fe2000f8e00ff */
[----:B------:R-:W-:-:S02]  /*8e00*/  ULDC UR14, c[0x0][0x988] ;  /* 0x00026200000e7ab9 */ /* 0x000fc40000000800 */
[----:B------:R-:W-:Y:S01]  /*8e10*/  MUFU.TANH R190, R190 ;  /* 0x000000be00be7308 */ /* 0x000fe20000002400 */
[----:B------:R-:W-:Y:S01]  /*8e20*/  IMAD R4, R214, R169, UR5 ;  /* 0x00000005d6047e24 */ /* 0x000fe2000f8e02a9 */
[----:B------:R-:W-:Y:S01]  /*8e30*/  UMOV UR5, UR14 ;  /* 0x0000000e00057c82 */ /* 0x000fe20008000000 */
[----:B------:R-:W-:Y:S02]  /*8e40*/  R2UR UR14, R227 ;  /* 0x00000000e30e72ca */ /* 0x000fe400000e0000 */
[----:B------:R-:W-:-:S03]  /*8e50*/  IMAD.IADD R4, R215, 0x1, R4 ;  /* 0x00000001d7047824 */ /* 0x000fc600078e0204 */
[----:B------:R-:W-:Y:S02]  /*8e60*/  MUFU.TANH R182, R182 ;  /* 0x000000b600b67308 */ /* 0x000fe40000002400 */
[C---:B------:R-:W-:Y:S02]  /*8e70*/  ISETP.GT.AND P2, PT, R4.reuse, RZ, PT ;  /* 0x000000ff0400720c */ /* 0x040fe40003f44270 */
[----:B------:R-:W-:-:S04]  /*8e80*/  ISETP.GT.AND P3, PT, R4, 0x1, PT ;  /* 0x000000010400780c */ /* 0x000fc80003f64270 */
        /* <DEDUP_REMOVED lines=31> */
[----:B------:R-:W-:Y:S01]  /*9080*/  UIADD3 UR6, UR10, 0x180, URZ ;  /* 0x000001800a067890 */ /* 0x000fe2000fffe03f */
[----:B------:R-:W0:Y:S01]  /*9090*/  MUFU.TANH R204, R204 ;  /* 0x000000cc00cc7308 */ /* 0x000e220000002400 */
[----:B------:R-:W-:-:S07]  /*90a0*/  UMOV UR7, 0x40000040 ;  /* 0x4000004000077882 */ /* 0x000fce0000000000 */
[----:B------:R-:W1:Y:S08]  /*90b0*/  MUFU.TANH R191, R191 ;  /* 0x000000bf00bf7308 */ /* 0x000e700000002400 */
[----:B------:R-:W2:Y:S01]  /*90c0*/  MUFU.TANH R180, R180 ;  /* 0x000000b400b47308 */ /* 0x000ea20000002400 */
[----:B0-----:R-:W-:Y:S02]  /*90d0*/  FSEL R187, R204, -INF , P2 ;  /* 0xff800000ccbb7808 */ /* 0x001fe40001000000 */
[----:B------:R-:W-:-:S02]  /*90e0*/  ISETP.GT.AND P2, PT, R4, 0x8, PT ;  /* 0x000000080400780c */ /* 0x000fc40003f44270 */
[----:B------:R-:W-:Y:S02]  /*90f0*/  FMNMX.FTZ R169, R187, R20, !PT ;  /* 0x00000014bba97209 */ /* 0x000fe40007810000 */
[----:B------:R-:W-:Y:S01]  /*9100*/  FSEL R168, R186, -INF , P2 ;  /* 0xff800000baa87808 */ /* 0x000fe20001000000 */
[----:B------:R-:W0:Y:S01]  /*9110*/  MUFU.TANH R181, R181 ;  /* 0x000000b500b57308 */ /* 0x000e220000002400 */
[----:B------:R-:W-:Y:S01]  /*9120*/  ISETP.GT.AND P2, PT, R4, 0x10, PT ;  /* 0x000000100400780c */ /* 0x000fe20003f44270 */
[----:B------:R-:W-:-:S06]  /*9130*/  FMUL.FTZ R186, R164, UR61 ;  /* 0x0000003da4ba7c20 */ /* 0x000fcc0008410000 */
[----:B------:R-:W-:Y:S08]  /*9140*/  MUFU.TANH R186, R186 ;  /* 0x000000ba00ba7308 */ /* 0x000ff00000002400 */
[----:B------:R-:W-:Y:S01]  /*9150*/  MUFU.TANH R184, R184 ;  /* 0x000000b800b87308 */ /* 0x000fe20000002400 */
[----:B------:R-:W-:Y:S02]  /*9160*/  WARPGROUP.DEPBAR.LE gsb0, 0x0 ;  /* 0x00008000000079c5 */ /* 0x000fe40000010000 */
[----:B------:R-:W-:Y:S01]  /*9170*/  WARPGROUP.ARRIVE ;  /* 0x00000000000079c5 */ /* 0x000fe20000000000 */
[----:B------:R-:W-:Y:S01]  /*9180*/  FMUL.FTZ R201, R160, UR61 ;  /* 0x0000003da0c97c20 */ /* 0x000fe20008410000 */
[----:B------:R-:W-:Y:S01]  /*9190*/  FSEL R160, R185, -INF , P3 ;  /* 0xff800000b9a07808 */ /* 0x000fe20001800000 */
[----:B------:R-:W-:Y:S01]  /*91a0*/  FMUL.FTZ R185, R161, UR61 ;  /* 0x0000003da1b97c20 */ /* 0x000fe20008410000 */
[----:B------:R-:W-:Y:S01]  /*91b0*/  ISETP.GT.AND P3, PT, R4, 0x9, PT ;  /* 0x000000090400780c */ /* 0x000fe20003f64270 */
[----:B------:R-:W-:Y:S01]  /*91c0*/  FMUL.FTZ R200, R173, UR61 ;  /* 0x0000003dadc87c20 */ /* 0x000fe20008410000 */
[----:B------:R-:W-:Y:S01]  /*91d0*/  HGMMA.64x256x16.F32.BF16 R24, R196, gdesc[UR4].tnspB, R24, gsb0 ;  /* 0x43e00004c4187df0 */ /* 0x000fe20008001818 */
[----:B------:R-:W-:Y:S01]  /*91e0*/  FMNMX.FTZ R169, R160, R169, !PT ;  /* 0x000000a9a0a97209 */ /* 0x000fe20007810000 */
[----:B------:R-:W-:Y:S01]  /*91f0*/  MUFU.TANH R201, R201 ;  /* 0x000000c900c97308 */ /* 0x000fe20000002400 */
[----:B------:R-:W-:Y:S01]  /*9200*/  FSEL R161, R188, -INF , P3 ;  /* 0xff800000bca17808 */ /* 0x000fe20001800000 */
[----:B------:R-:W-:Y:S01]  /*9210*/  FMUL.FTZ R188, R165, UR61 ;  /* 0x0000003da5bc7c20 */ /* 0x000fe20008410000 */
[----:B------:R-:W-:Y:S01]  /*9220*/  FMNMX.FTZ R172, R168, R169, !PT ;  /* 0x000000a9a8ac7209 */ /* 0x000fe20007810000 */
[----:B------:R-:W-:Y:S01]  /*9230*/  UIADD3 UR6, UR10, 0x200, URZ ;  /* 0x000002000a067890 */ /* 0x000fe2000fffe03f */
[----:B------:R-:W-:Y:S01]  /*9240*/  ISETP.GT.AND P3, PT, R4, 0x11, PT ;  /* 0x000000110400780c */ /* 0x000fe20003f64270 */
[----:B------:R-:W-:Y:S01]  /*9250*/  UMOV UR7, 0x40000040 ;  /* 0x4000004000077882 */ /* 0x000fe20000000000 */
[----:B------:R-:W-:Y:S01]  /*9260*/  FSEL R169, R189, -INF , P2 ;  /* 0xff800000bda97808 */ /* 0x000fe20001000000 */
[----:B------:R-:W3:Y:S01]  /*9270*/  MUFU.TANH R200, R200 ;  /* 0x000000c800c87308 */ /* 0x000ee20000002400 */
[----:B------:R-:W-:Y:S01]  /*9280*/  FMNMX.FTZ R172, R161, R172, !PT ;  /* 0x000000aca1ac7209 */ /* 0x000fe20007810000 */
[----:B------:R-:W-:Y:S01]  /*9290*/  FMUL.FTZ R189, R152, UR61 ;  /* 0x0000003d98bd7c20 */ /* 0x000fe20008410000 */
[----:B------:R-:W-:-:S02]  /*92a0*/  ISETP.GT.AND P2, PT, R4, 0x18, PT ;  /* 0x000000180400780c */ /* 0x000fc40003f44270 */
[----:B------:R-:W-:Y:S02]  /*92b0*/  FSEL R164, R190, -INF , P3 ;  /* 0xff800000bea47808 */ /* 0x000fe40001800000 */
[----:B------:R-:W-:Y:S01]  /*92c0*/  FMNMX.FTZ R173, R169, R172, !PT ;  /* 0x000000aca9ad7209 */ /* 0x000fe20007810000 */
[----:B------:R-:W4:Y:S01]  /*92d0*/  MUFU.TANH R185, R185 ;  /* 0x000000b900b97308 */ /* 0x000f220000002400 */
[----:B------:R-:W-:Y:S02]  /*92e0*/  ISETP.GT.AND P3, PT, R4, 0x19, PT ;  /* 0x000000190400780c */ /* 0x000fe40003f64270 */
[----:B-1----:R-:W-:Y:S02]  /*92f0*/  FSEL R165, R191, -INF , P2 ;  /* 0xff800000bfa57808 */ /* 0x002fe40001000000 */
[----:B------:R-:W-:Y:S02]  /*9300*/  FMNMX.FTZ R190, R164, R173, !PT ;  /* 0x000000ada4be7209 */ /* 0x000fe40007810000 */
[----:B------:R-:W-:Y:S01]  /*9310*/  ISETP.GT.AND P2, PT, R4, 0x20, PT ;  /* 0x000000200400780c */ /* 0x000fe20003f44270 */
[----:B------:R-:W1:Y:S01]  /*9320*/  MUFU.TANH R188, R188 ;  /* 0x000000bc00bc7308 */ /* 0x000e620000002400 */
[----:B--2---:R-:W-:-:S02]  /*9330*/  FSEL R172, R180, -INF , P3 ;  /* 0xff800000b4ac7808 */ /* 0x004fc40001800000 */
[----:B------:R-:W-:Y:S02]  /*9340*/  FMNMX.FTZ R173, R165, R190, !PT ;  /* 0x000000bea5ad7209 */ /* 0x000fe40007810000 */
[----:B0-----:R-:W-:Y:S02]  /*9350*/  FSEL R152, R181, -INF , P2 ;  /* 0xff800000b5987808 */ /* 0x001fe40001000000 */
[----:B------:R-:W-:Y:S01]  /*9360*/  ISETP.GT.AND P3, PT, R4, 0x21, PT ;  /* 0x000000210400780c */ /* 0x000fe20003f64270 */
[----:B------:R-:W0:Y:S01]  /*9370*/  MUFU.TANH R189, R189 ;  /* 0x000000bd00bd7308 */ /* 0x000e220000002400 */
[----:B------:R-:W-:Y:S02]  /*9380*/  FMNMX.FTZ R181, R172, R173, !PT ;  /* 0x000000adacb57209 */ /* 0x000fe40007810000 */
[----:B------:R-:W-:Y:S02]  /*9390*/  ISETP.GT.AND P2, PT, R4, 0x28, PT ;  /* 0x000000280400780c */ /* 0x000fe40003f44270 */
[----:B------:R-:W-:Y:S01]  /*93a0*/  FSEL R173, R182, -INF , P3 ;  /* 0xff800000b6ad7808 */ /* 0x000fe20001800000 */
[----:B------:R-:W-:Y:S01]  /*93b0*/  FMUL.FTZ R182, R153, UR61 ;  /* 0x0000003d99b67c20 */ /* 0x000fe20008410000 */
[----:B------:R-:W-:-:S02]  /*93c0*/  FMNMX.FTZ R190, R152, R181, !PT ;  /* 0x000000b598be7209 */ /* 0x000fc40007810000 */
[----:B------:R-:W-:Y:S02]  /*93d0*/  ISETP.GT.AND P3, PT, R4, 0x29, PT ;  /* 0x000000290400780c */ /* 0x000fe40003f64270 */
[----:B------:R-:W-:Y:S02]  /*93e0*/  FSEL R180, R183, -INF , P2 ;  /* 0xff800000b7b47808 */ /* 0x000fe40001000000 */
[----:B------:R-:W-:Y:S01]  /*93f0*/  FMNMX.FTZ R181, R173, R190, !PT ;  /* 0x000000beadb57209 */ /* 0x000fe20007810000 */
[----:B------:R-:W-:Y:S01]  /*9400*/  FMUL.FTZ R190, R156, UR61 ;  /* 0x0000003d9cbe7c20 */ /* 0x000fe20008410000 */
[----:B---3--:R-:W-:Y:S01]  /*9410*/  FSEL R153, R200, -INF , P3 ;  /* 0xff800000c8997808 */ /* 0x008fe20001800000 */
[----:B------:R2:W3:Y:S01]  /*9420*/  MUFU.TANH R183, R182 ;  /* 0x000000b600b77308 */ /* 0x0004e20000002400 */
[----:B------:R-:W-:Y:S02]  /*9430*/  ISETP.GT.AND P2, PT, R4, 0x30, PT ;  /* 0x000000300400780c */ /* 0x000fe40003f44270 */
[----:B------:R-:W-:-:S02]  /*9440*/  FMNMX.FTZ R200, R180, R181, !PT ;  /* 0x000000b5b4c87209 */ /* 0x000fc40007810000 */
[C---:B------:R-:W-:Y:S02]  /*9450*/  ISETP.GT.AND P3, PT, R4.reuse, 0x31, PT ;  /* 0x000000310400780c */ /* 0x040fe40003f64270 */
[----:B------:R-:W-:Y:S01]  /*9460*/  FSEL R156, R201, -INF , P2 ;  /* 0xff800000c99c7808 */ /* 0x000fe20001000000 */
[----:B------:R-:W5:Y:S01]  /*9470*/  MUFU.TANH R190, R190 ;  /* 0x000000be00be7308 */ /* 0x000f620000002400 */
[----:B------:R-:W-:Y:S02]  /*9480*/  FMNMX.FTZ R191, R153, R200, !PT ;  /* 0x000000c899bf7209 */ /* 0x000fe40007810000 */
[----:B------:R-:W-:Y:S02]  /*9490*/  ISETP.GT.AND P2, PT, R4, 0x38, PT ;  /* 0x000000380400780c */ /* 0x000fe40003f44270 */
[----:B----4-:R-:W-:Y:S01]  /*94a0*/  FSEL R181, R185, -INF , P3 ;  /* 0xff800000b9b57808 */ /* 0x010fe20001800000 */
[----:B------:R-:W-:Y:S01]  /*94b0*/  FMUL.FTZ R185, R157, UR61 ;  /* 0x0000003d9db97c20 */ /* 0x000fe20008410000 */
[----:B--2---:R-:W-:-:S02]  /*94c0*/  FMNMX.FTZ R182, R156, R191, !PT ;  /* 0x000000bf9cb67209 */ /* 0x004fc40007810000 */
[----:B------:R-:W-:Y:S02]  /*94d0*/  ISETP.GT.AND P3, PT, R4, 0x39, PT ;  /* 0x000000390400780c */ /* 0x000fe40003f64270 */
[----:B------:R-:W-:Y:S02]  /*94e0*/  FSEL R157, R186, -INF , P2 ;  /* 0xff800000ba9d7808 */ /* 0x000fe40001000000 */
[----:B------:R-:W-:Y:S01]  /*94f0*/  FMNMX.FTZ R200, R181, R182, !PT ;  /* 0x000000b6b5c87209 */ /* 0x000fe20007810000 */
[----:B------:R5:W2:Y:S01]  /*9500*/  MUFU.TANH R186, R185 ;  /* 0x000000b900ba7308 */ /* 0x000aa20000002400 */
[----:B------:R-:W-:Y:S02]  /*9510*/  ISETP.GT.AND P2, PT, R4, 0x40, PT ;  /* 0x000000400400780c */ /* 0x000fe40003f44270 */
[----:B-1----:R-:W-:Y:S01]  /*9520*/  FSEL R182, R188, -INF , P3 ;  /* 0xff800000bcb67808 */ /* 0x002fe20001800000 */
[----:B------:R-:W-:Y:S01]  /*9530*/  FMUL.FTZ R188, R170, UR61 ;  /* 0x0000003daabc7c20 */ /* 0x000fe20008410000 */
[----:B------:R-:W-:-:S02]  /*9540*/  FMNMX.FTZ R191, R157, R200, !PT ;  /* 0x000000c89dbf7209 */ /* 0x000fc40007810000 */
[----:B------:R-:W-:Y:S02]  /*9550*/  ISETP.GT.AND P3, PT, R4, 0x41, PT ;  /* 0x000000410400780c */ /* 0x000fe40003f64270 */
[----:B0-----:R-:W-:Y:S01]  /*9560*/  FSEL R170, R189, -INF , P2 ;  /* 0xff800000bdaa7808 */ /* 0x001fe20001000000 */
[----:B------:R-:W-:Y:S01]  /*9570*/  FMUL.FTZ R189, R171, UR61 ;  /* 0x0000003dabbd7c20 */ /* 0x000fe20008410000 */
[----:B------:R-:W-:Y:S01]  /*9580*/  FMNMX.FTZ R191, R182, R191, !PT ;  /* 0x000000bfb6bf7209 */ /* 0x000fe20007810000 */
[----:B------:R-:W0:Y:S01]  /*9590*/  MUFU.TANH R188, R188 ;  /* 0x000000bc00bc7308 */ /* 0x000e220000002400 */
[----:B------:R-:W-:Y:S02]  /*95a0*/  ISETP.GT.AND P2, PT, R4, 0x48, PT ;  /* 0x000000480400780c */ /* 0x000fe40003f44270 */
[----:B---3--:R-:W-:Y:S02]  /*95b0*/  FSEL R183, R183, -INF , P3 ;  /* 0xff800000b7b77808 */ /* 0x008fe40001800000 */
[----:B------:R-:W-:-:S02]  /*95c0*/  FMNMX.FTZ R200, R170, R191, !PT ;  /* 0x000000bfaac87209 */ /* 0x000fc40007810000 */
[----:B------:R-:W-:Y:S01]  /*95d0*/  ISETP.GT.AND P3, PT, R4, 0x49, PT ;  /* 0x000000490400780c */ /* 0x000fe20003f64270 */
[----:B------:R-:W1:Y:S01]  /*95e0*/  MUFU.TANH R189, R189 ;  /* 0x000000bd00bd7308 */ /* 0x000e620000002400 */
[----:B-----5:R-:W-:Y:S01]  /*95f0*/  FSEL R185, R190, -INF , P2 ;  /* 0xff800000beb97808 */ /* 0x020fe20001000000 */
[----:B------:R-:W-:Y:S01]  /*9600*/  VIADD R190, R4, 0x8 ;  /* 0x0000000804be7836 */ /* 0x000fe20000000000 */
[----:B------:R-:W-:Y:S02]  /*9610*/  FMNMX.FTZ R200, R183, R200, !PT ;  /* 0x000000c8b7c87209 */ /* 0x000fe40007810000 */
[----:B--2---:R-:W-:Y:S02]  /*9620*/  FSEL R171, R186, -INF , P3 ;  /* 0xff800000baab7808 */ /* 0x004fe40001800000 */
[----:B------:R-:W-:Y:S02]  /*9630*/  FMNMX.FTZ R200, R185, R200, !PT ;  /* 0x000000c8b9c87209 */ /* 0x000fe40007810000 */
[----:B------:R-:W-:-:S02]  /*9640*/  ISETP.GT.AND P2, PT, R190, RZ, PT ;  /* 0x000000ffbe00720c */ /* 0x000fc40003f44270 */
[----:B------:R-:W-:Y:S02]  /*9650*/  FMNMX.FTZ R200, R171, R200, !PT ;  /* 0x000000c8abc87209 */ /* 0x000fe40007810000 */
[C---:B------:R-:W-:Y:S02]  /*9660*/  ISETP.GT.AND P3, PT, R190.reuse, 0x1, PT ;  /* 0x00000001be00780c */ /* 0x040fe40003f64270 */
[----:B------:R-:W-:Y:S01]  /*9670*/  ISETP.GT.AND P4, PT, R190, 0x8, PT ;  /* 0x00000008be00780c */ /* 0x000fe20003f84270 */
[----:B------:R-:W2:Y:S01]  /*9680*/  SHFL.BFLY PT, R191, R200, 0x2, 0x1f ;  /* 0x0c401f00c8bf7f89 */ /* 0x000ea200000e0000 */
[----:B------:R-:W-:Y:S02]  /*9690*/  FSEL R2, R2, -INF , P3 ;  /* 0xff80000002027808 */ /* 0x000fe40001800000 */
[C---:B------:R-:W-:Y:S02]  /*96a0*/  ISETP.GT.AND P5, PT, R190.reuse, 0x9, PT ;  /* 0x00000009be00780c */ /* 0x040fe40003fa4270 */
[----:B------:R-:W-:-:S02]  /*96b0*/  ISETP.GT.AND P3, PT, R190, 0x10, PT ;  /* 0x00000010be00780c */ /* 0x000fc40003f64270 */
[----:B------:R-:W-:Y:S02]  /*96c0*/  FSEL R184, R184, -INF , P5 ;  /* 0xff800000b8b87808 */ /* 0x000fe40002800000 */
[----:B------:R-:W-:Y:S02]  /*96d0*/  FSEL R176, R176, -INF , P3 ;  /* 0xff800000b0b07808 */ /* 0x000fe40001800000 */
[----:B------:R-:W-:-:S04]  /*96e0*/  ISETP.GT.AND P3, PT, R190, 0x18, PT ;  /* 0x00000018be00780c */ /* 0x000fc80003f64270 */
[----:B------:R-:W-:Y:S02]  /*96f0*/  FSEL R178, R178, -INF , P3 ;  /* 0xff800000b2b27808 */ /* 0x000fe40001800000 */
[----:B------:R-:W-:Y:S02]  /*9700*/  ISETP.GT.AND P3, PT, R190, 0x20, PT ;  /* 0x00000020be00780c */ /* 0x000fe40003f64270 */
[----:B--2---:R-:W-:Y:S01]  /*9710*/  FMNMX.FTZ R186, R200, R191, !PT ;  /* 0x000000bfc8ba7209 */ /* 0x004fe20007810000 */
[----:B------:R-:W-:Y:S01]  /*9720*/  FMUL.FTZ R191, R159, UR61 ;  /* 0x0000003d9fbf7c20 */ /* 0x000fe20008410000 */
[----:B------:R-:W-:Y:S02]  /*9730*/  FSEL R159, R3, -INF , P4 ;  /* 0xff800000039f7808 */ /* 0x000fe40002000000 */
[----:B------:R-:W-:Y:S01]  /*9740*/  ISETP.GT.AND P4, PT, R190, 0x11, PT ;  /* 0x00000011be00780c */ /* 0x000fe20003f84270 */
[----:B------:R-:W2:Y:S02]  /*9750*/  SHFL.BFLY PT, R201, R186, 0x1, 0x1f ;  /* 0x0c201f00bac97f89 */ /* 0x000ea400000e0000 */
[----:B------:R-:W3:Y:S01]  /*9760*/  MUFU.TANH R191, R191 ;  /* 0x000000bf00bf7308 */ /* 0x000ee20000002400 */
[----:B--2---:R-:W-:-:S02]  /*9770*/  FMNMX.FTZ R4, R186, R201, !PT ;  /* 0x000000c9ba047209 */ /* 0x004fc40007810000 */
[----:B------:R-:W-:Y:S02]  /*9780*/  FSEL R186, R0, -INF , P2 ;  /* 0xff80000000ba7808 */ /* 0x000fe40001000000 */
[C---:B------:R-:W-:Y:S01]  /*9790*/  FSETP.NEU.FTZ.AND P2, PT, R4.reuse, -INF , PT ;  /* 0xff8000000400780b */ /* 0x040fe20003f5d000 */
[----:B------:R-:W-:-:S05]  /*97a0*/  FMUL.FTZ R0, R4, UR5 ;  /* 0x0000000504007c20 */ /* 0x000fca0008410000 */
[----:B------:R-:W-:-:S05]  /*97b0*/  FSEL R0, R0, RZ, P2 ;  /* 0x000000ff00007208 */ /* 0x000fca0001000000 */
[--C-:B------:R-:W-:Y:S01]  /*97c0*/  FFMA.FTZ R208, R160, UR5, -R0.reuse ;  /* 0x00000005a0d07c23 */ /* 0x100fe20008010800 */
[----:B0-----:R-:W-:Y:S01]  /*97d0*/  FSEL R160, R188, -INF , P3 ;  /* 0xff800000bca07808 */ /* 0x001fe20001800000 */
        /* <DEDUP_REMOVED lines=14> */
[----:B------:R-:W-:Y:S01]  /*98c0*/  FFMA.FTZ R171, R171, UR5, -R0 ;  /* 0x00000005abab7c23 */ /* 0x000fe20008010800 */
[----:B------:R-:W-:Y:S02]  /*98d0*/  MUFU.EX2 R208, R208 ;  /* 0x000000d000d07308 */ /* 0x000fe40000000800 */
[----:B------:R-:W-:-:S02]  /*98e0*/  FSEL R166, R166, -INF , P3 ;  /* 0xff800000a6a67808 */ /* 0x000fc40001800000 */
[----:B------:R-:W-:-:S04]  /*98f0*/  ISETP.GT.AND P3, PT, R190, 0x40, PT ;  /* 0x00000040be00780c */ /* 0x000fc80003f64270 */
[----:B------:R-:W-:Y:S01]  /*9900*/  FSEL R154, R154, -INF , P3 ;  /* 0xff8000009a9a7808 */ /* 0x000fe20001800000 */
[----:B------:R-:W-:Y:S01]  /*9910*/  MUFU.EX2 R210, R210 ;  /* 0x000000d200d27308 */ /* 0x000fe20000000800 */
[----:B------:R-:W-:-:S04]  /*9920*/  ISETP.GT.AND P3, PT, R190, 0x48, PT ;  /* 0x00000048be00780c */ /* 0x000fc80003f64270 */
[----:B------:R-:W-:-:S03]  /*9930*/  FSEL R158, R158, -INF , P3 ;  /* 0xff8000009e9e7808 */ /* 0x000fc60001800000 */
        /* <DEDUP_REMOVED lines=14> */
[----:B------:R-:W-:Y:S01]  /*9a20*/  FFMA.FTZ R197, R187, UR5, -R0 ;  /* 0x00000005bbc57c23 */ /* 0x000fe20008010800 */
[----:B------:R-:W-:Y:S01]  /*9a30*/  FSEL R187, R177, -INF , P4 ;  /* 0xff800000b1bb7808 */ /* 0x000fe20002000000 */
[----:B------:R-:W-:Y:S01]  /*9a40*/  HGMMA.64x256x16.F32.BF16 R24, R192, gdesc[UR4].tnspB, R24, gsb0 ;  /* 0x43e00004c0187df0 */ /* 0x000fe20008001818 */
[----:B------:R-:W-:Y:S01]  /*9a50*/  FMNMX.FTZ R3, R159, R196, !PT ;  /* 0x000000c49f037209 */ /* 0x000fe20007810000 */
[----:B------:R-:W-:Y:S01]  /*9a60*/  MUFU.EX2 R177, R197 ;  /* 0x000000c500b17308 */ /* 0x000fe20000000800 */
[----:B------:R-:W-:-:S02]  /*9a70*/  ISETP.GT.AND P4, PT, R190, 0x19, PT ;  /* 0x00000019be00780c */ /* 0x000fc40003f84270 */
[----:B------:R-:W-:Y:S02]  /*9a80*/  FMNMX.FTZ R3, R184, R3, !PT ;  /* 0x00000003b8037209 */ /* 0x000fe40007810000 */
[----:B------:R-:W-:Y:S02]  /*9a90*/  FSEL R179, R179, -INF , P4 ;  /* 0xff800000b3b37808 */ /* 0x000fe40002000000 */
[----:B------:R-:W-:Y:S01]  /*9aa0*/  FMNMX.FTZ R196, R176, R3, !PT ;  /* 0x00000003b0c47209 */ /* 0x000fe20007810000 */
[----:B------:R-:W-:Y:S01]  /*9ab0*/  MUFU.EX2 R198, R198 ;  /* 0x000000c600c67308 */ /* 0x000fe20000000800 */
[----:B------:R-:W-:Y:S02]  /*9ac0*/  ISETP.GT.AND P4, PT, R190, 0x21, PT ;  /* 0x00000021be00780c */ /* 0x000fe40003f84270 */
[----:B------:R-:W-:Y:S02]  /*9ad0*/  FMNMX.FTZ R3, R187, R196, !PT ;  /* 0x000000c4bb037209 */ /* 0x000fe40007810000 */
[----:B-1----:R-:W-:-:S02]  /*9ae0*/  FSEL R168, R189, -INF , P4 ;  /* 0xff800000bda87808 */ /* 0x002fc40002000000 */
[----:B------:R-:W-:Y:S01]  /*9af0*/  FMNMX.FTZ R196, R178, R3, !PT ;  /* 0x00000003b2c47209 */ /* 0x000fe20007810000 */
[----:B------:R-:W-:Y:S01]  /*9b00*/  MUFU.EX2 R157, R157 ;  /* 0x0000009d009d7308 */ /* 0x000fe20000000800 */
[----:B------:R-:W-:Y:S02]  /*9b10*/  ISETP.GT.AND P4, PT, R190, 0x29, PT ;  /* 0x00000029be00780c */ /* 0x000fe40003f84270 */
[----:B------:R-:W-:Y:S01]  /*9b20*/  FMNMX.FTZ R3, R179, R196, !PT ;  /* 0x000000c4b3037209 */ /* 0x000fe20007810000 */
[--C-:B------:R-:W-:Y:S01]  /*9b30*/  FFMA.FTZ R196, R156, UR5, -R0.reuse ;  /* 0x000000059cc47c23 */ /* 0x100fe20008010800 */
[----:B------:R-:W-:Y:S01]  /*9b40*/  FSEL R175, R175, -INF , P4 ;  /* 0xff800000afaf7808 */ /* 0x000fe20002000000 */
[----:B------:R-:W-:Y:S01]  /*9b50*/  FFMA.FTZ R156, R185, UR5, -R0 ;  /* 0x00000005b99c7c23 */ /* 0x000fe20008010800 */
[----:B------:R-:W-:Y:S02]  /*9b60*/  FMNMX.FTZ R3, R160, R3, !PT ;  /* 0x00000003a0037209 */ /* 0x000fe40007810000 */
[----:B------:R-:W-:Y:S01]  /*9b70*/  ISETP.GT.AND P4, PT, R190, 0x31, PT ;  /* 0x00000031be00780c */ /* 0x000fe20003f84270 */
[----:B------:R-:W-:Y:S01]  /*9b80*/  MUFU.EX2 R196, R196 ;  /* 0x000000c400c47308 */ /* 0x000fe20000000800 */
[----:B------:R-:W-:-:S02]  /*9b90*/  FMNMX.FTZ R3, R168, R3, !PT ;  /* 0x00000003a8037209 */ /* 0x000fc40007810000 */
[----:B------:R-:W-:Y:S02]  /*9ba0*/  FSEL R163, R163, -INF , P4 ;  /* 0xff800000a3a37808 */ /* 0x000fe40002000000 */
[----:B------:R-:W-:Y:S02]  /*9bb0*/  FMNMX.FTZ R188, R174, R3, !PT ;  /* 0x00000003aebc7209 */ /* 0x000fe40007810000 */
[----:B------:R-:W-:Y:S01]  /*9bc0*/  ISETP.GT.AND P4, PT, R190, 0x39, PT ;  /* 0x00000039be00780c */ /* 0x000fe20003f84270 */
[----:B------:R-:W-:Y:S01]  /*9bd0*/  MUFU.EX2 R156, R156 ;  /* 0x0000009c009c7308 */ /* 0x000fe20000000800 */
[----:B------:R-:W-:Y:S02]  /*9be0*/  FMNMX.FTZ R3, R175, R188, !PT ;  /* 0x000000bcaf037209 */ /* 0x000fe40007810000 */
[----:B------:R-:W-:Y:S02]  /*9bf0*/  FSEL R164, R167, -INF , P4 ;  /* 0xff800000a7a47808 */ /* 0x000fe40002000000 */
[----:B------:R-:W-:-:S02]  /*9c00*/  FMNMX.FTZ R188, R162, R3, !PT ;  /* 0x00000003a2bc7209 */ /* 0x000fc40007810000 */
[----:B------:R-:W-:Y:S01]  /*9c10*/  ISETP.GT.AND P4, PT, R190, 0x41, PT ;  /* 0x00000041be00780c */ /* 0x000fe20003f84270 */
[----:B------:R0:W-:Y:S01]  /*9c20*/  MUFU.EX2 R167, R169 ;  /* 0x000000a900a77308 */ /* 0x0001e20000000800 */
[----:B------:R-:W-:Y:S02]  /*9c30*/  FMNMX.FTZ R3, R163, R188, !PT ;  /* 0x000000bca3037209 */ /* 0x000fe40007810000 */
[----:B------:R-:W-:Y:S02]  /*9c40*/  FSEL R155, R155, -INF , P4 ;  /* 0xff8000009b9b7808 */ /* 0x000fe40002000000 */
[----:B------:R-:W-:Y:S02]  /*9c50*/  FMNMX.FTZ R3, R166, R3, !PT ;  /* 0x00000003a6037209 */ /* 0x000fe40007810000 */
[----:B------:R-:W-:Y:S02]  /*9c60*/  ISETP.GT.AND P4, PT, R190, 0x49, PT ;  /* 0x00000049be00780c */ /* 0x000fe40003f84270 */
[----:B------:R-:W-:Y:S01]  /*9c70*/  FMNMX.FTZ R3, R164, R3, !PT ;  /* 0x00000003a4037209 */ /* 0x000fe20007810000 */
[--C-:B0-----:R-:W-:Y:S01]  /*9c80*/  FFMA.FTZ R169, R173, UR5, -R0.reuse ;  /* 0x00000005ada97c23 */ /* 0x101fe20008010800 */
[----:B---3--:R-:W-:Y:S01]  /*9c90*/  FSEL R172, R191, -INF , P4 ;  /* 0xff800000bfac7808 */ /* 0x008fe20002000000 */
[--C-:B------:R-:W-:Y:S01]  /*9ca0*/  FFMA.FTZ R173, R181, UR5, -R0.reuse ;  /* 0x00000005b5ad7c23 */ /* 0x100fe20008010800 */
[----:B------:R-:W-:Y:S01]  /*9cb0*/  FMNMX.FTZ R188, R154, R3, !PT ;  /* 0x000000039abc7209 */ /* 0x000fe20007810000 */
[----:B------:R-:W-:Y:S01]  /*9cc0*/  FFMA.FTZ R181, R183, UR5, -R0 ;  /* 0x00000005b7b57c23 */ /* 0x000fe20008010800 */
[----:B------:R-:W-:Y:S01]  /*9cd0*/  FSEL R183, R4, RZ, P2 ;  /* 0x000000ff04b77208 */ /* 0x000fe20001000000 */
[----:B------:R-:W-:Y:S01]  /*9ce0*/  MUFU.EX2 R169, R169 ;  /* 0x000000a900a97308 */ /* 0x000fe20000000800 */
[----:B------:R-:W-:-:S02]  /*9cf0*/  FMNMX.FTZ R3, R155, R188, !PT ;  /* 0x000000bc9b037209 */ /* 0x000fc40007810000 */
[----:B------:R-:W-:Y:S01]  /*9d00*/  R2UR UR6, R226 ;  /* 0x00000000e20672ca */ /* 0x000fe200000e0000 */
[----:B------:R-:W-:Y:S01]  /*9d10*/  FADD.FTZ R183, -R183, R20 ;  /* 0x00000014b7b77221 */ /* 0x000fe20000010100 */
[----:B------:R-:W-:-:S03]  /*9d20*/  FMNMX.FTZ R3, R158, R3, !PT ;  /* 0x000000039e037209 */ /* 0x000fc60007810000 */
[----:B------:R-:W-:Y:S01]  /*9d30*/  MUFU.EX2 R173, R173 ;  /* 0x000000ad00ad7308 */ /* 0x000fe20000000800 */
[----:B------:R-:W-:-:S05]  /*9d40*/  FMNMX.FTZ R3, R172, R3, !PT ;  /* 0x00000003ac037209 */ /* 0x000fca0007810000 */
[----:B------:R-:W0:Y:S02]  /*9d50*/  SHFL.BFLY PT, R152, R3, 0x2, 0x1f ;  /* 0x0c401f0003987f89 */ /* 0x000e2400000e0000 */
[----:B------:R-:W-:Y:S01]  /*9d60*/  MUFU.EX2 R181, R181 ;  /* 0x000000b500b57308 */ /* 0x000fe20000000800 */
[----:B------:R-:W-:Y:S01]  /*9d70*/  UISETP.GT.AND UP0, UPT, UR11, UR6, UPT ;  /* 0x000000060b00728c */ /* 0x000fe2000bf04270 */
[----:B------:R-:W-:-:S13]  /*9d80*/  R2UR UR6, R16 ;  /* 0x00000000100672ca */ /* 0x000fda00000e0000 */
[----:B------:R-:W-:Y:S02]  /*9d90*/  MOV R230, UR6 ;  /* 0x0000000600e67c02 */ /* 0x000fe40008000f00 */
[----:B0-----:R-:W-:Y:S01]  /*9da0*/  FMNMX.FTZ R180, R3, R152, !PT ;  /* 0x0000009803b47209 */ /* 0x001fe20007810000 */
[----:B------:R-:W-:Y:S01]  /*9db0*/  FFMA.FTZ R152, R170, UR5, -R0 ;  /* 0x00000005aa987c23 */ /* 0x000fe20008010800 */
[----:B------:R-:W-:-:S03]  /*9dc0*/  FMUL.FTZ R0, R183, UR5 ;  /* 0x00000005b7007c20 */ /* 0x000fc60008410000 */
[----:B------:R-:W0:Y:S02]  /*9dd0*/  SHFL.BFLY PT, R3, R180, 0x1, 0x1f ;  /* 0x0c201f00b4037f89 */ /* 0x000e2400000e0000 */
[----:B------:R-:W-:Y:S08]  /*9de0*/  MUFU.EX2 R152, R152 ;  /* 0x0000009800987308 */ /* 0x000ff00000000800 */
[----:B------:R-:W1:Y:S01]  /*9df0*/  MUFU.EX2 R0, R0 ;  /* 0x0000000000007308 */ /* 0x000e620000000800 */
[----:B0-----:R-:W-:-:S04]  /*9e00*/  FMNMX.FTZ R3, R180, R3, !PT ;  /* 0x00000003b4037209 */ /* 0x001fc80007810000 */
[C---:B------:R-:W-:Y:S01]  /*9e10*/  FSETP.NEU.FTZ.AND P2, PT, R3.reuse, -INF , PT ;  /* 0xff8000000300780b */ /* 0x040fe20003f5d000 */
[----:B------:R-:W-:-:S05]  /*9e20*/  FMUL.FTZ R20, R3, UR5 ;  /* 0x0000000503147c20 */ /* 0x000fca0008410000 */
[----:B------:R-:W-:-:S05]  /*9e30*/  FSEL R183, R20, RZ, P2 ;  /* 0x000000ff14b77208 */ /* 0x000fca0001000000 */
[--C-:B------:R-:W-:Y:S01]  /*9e40*/  FFMA.FTZ R20, R2, UR5, -R183.reuse ;  /* 0x0000000502147c23 */ /* 0x100fe200080108b7 */
[----:B------:R-:W-:Y:S01]  /*9e50*/  FSEL R2, R3, RZ, P2 ;  /* 0x000000ff03027208 */ /* 0x000fe20001000000 */
[--C-:B------:R-:W-:Y:S01]  /*9e60*/  FFMA.FTZ R209, R186, UR5, -R183.reuse ;  /* 0x00000005bad17c23 */ /* 0x100fe200080108b7 */
[--C-:B------:R-:W-:Y:S01]  /*9e70*/  FFMA.FTZ R211, R159, UR5, -R183.reuse ;  /* 0x000000059fd37c23 */ /* 0x100fe200080108b7 */
[----:B------:R-:W-:Y:S01]  /*9e80*/  FFMA.FTZ R170, R184, UR5, -R183 ;  /* 0x00000005b8aa7c23 */ /* 0x000fe200080108b7 */
[----:B------:R-:W-:Y:S02]  /*9e90*/  IMAD.U32 R159, RZ, RZ, UR14 ;  /* 0x0000000eff9f7e24 */ /* 0x000fe4000f8e00ff */
[----:B------:R-:W-:Y:S01]  /*9ea0*/  FADD.FTZ R2, -R2, R21 ;  /* 0x0000001502027221 */ /* 0x000fe20000010100 */
[----:B-1----:R-:W-:Y:S01]  /*9eb0*/  FFMA.FTZ R21, R0, R14, R177 ;  /* 0x0000000e00157223 */ /* 0x002fe200000100b1 */
[----:B------:R-:W-:Y:S01]  /*9ec0*/  MUFU.EX2 R209, R209 ;  /* 0x000000d100d17308 */ /* 0x000fe20000000800 */
[----:B------:R-:W-:Y:S01]  /*9ed0*/  FFMA.FTZ R205, R176, UR5, -R183 ;  /* 0x00000005b0cd7c23 */ /* 0x000fe200080108b7 */
[----:B------:R-:W-:Y:S01]  /*9ee0*/  FMUL.FTZ R2, R2, UR5 ;  /* 0x0000000502027c20 */ /* 0x000fe20008410000 */
[----:B------:R-:W-:Y:S01]  /*9ef0*/  FADD.FTZ R21, R208, R21 ;  /* 0x00000015d0157221 */ /* 0x000fe20000010000 */
[--C-:B------:R-:W-:Y:S01]  /*9f00*/  FFMA.FTZ R176, R187, UR5, -R183.reuse ;  /* 0x00000005bbb07c23 */ /* 0x100fe200080108b7 */
[--C-:B------:R-:W-:Y:S01]  /*9f10*/  FFMA.FTZ R207, R178, UR5, -R183.reuse ;  /* 0x00000005b2cf7c23 */ /* 0x100fe200080108b7 */
[----:B------:R-:W-:Y:S01]  /*9f20*/  FFMA.FTZ R178, R179, UR5, -R183 ;  /* 0x00000005b3b27c23 */ /* 0x000fe200080108b7 */
[----:B------:R-:W-:Y:S01]  /*9f30*/  FADD.FTZ R14, R210, R21 ;  /* 0x00000015d20e7221 */ /* 0x000fe20000010000 */
[----:B------:R-:W0:Y:S01]  /*9f40*/  MUFU.EX2 R2, R2 ;  /* 0x0000000200027308 */ /* 0x000e220000000800 */
[--C-:B------:R-:W-:Y:S01]  /*9f50*/  FFMA.FTZ R201, R160, UR5, -R183.reuse ;  /* 0x00000005a0c97c23 */ /* 0x100fe200080108b7 */
[--C-:B------:R-:W-:Y:S01]  /*9f60*/  FFMA.FTZ R203, R174, UR5, -R183.reuse ;  /* 0x00000005aecb7c23 */ /* 0x100fe200080108b7 */
[----:B------:R-:W-:Y:S01]  /*9f70*/  FADD.FTZ R21, R161, R14 ;  /* 0x0000000ea1157221 */ /* 0x000fe20000010000 */
[----:B------:R-:W-:Y:S01]  /*9f80*/  @!P1 IADD3 R14, R159, 0x38840, RZ ;  /* 0x000388409f0e9810 */ /* 0x000fe20007ffe0ff */
[--C-:B------:R-:W-:Y:S01]  /*9f90*/  FFMA.FTZ R160, R168, UR5, -R183.reuse ;  /* 0x00000005a8a07c23 */ /* 0x100fe200080108b7 */
[----:B------:R-:W-:Y:S01]  /*9fa0*/  FFMA.FTZ R168, R175, UR5, -R183 ;  /* 0x00000005afa87c23 */ /* 0x000fe200080108b7 */
[----:B------:R-:W-:Y:S01]  /*9fb0*/  FADD.FTZ R174, R204, R21 ;  /* 0x00000015ccae7221 */ /* 0x000fe20000010000 */
[----:B------:R-:W1:Y:S01]  /*9fc0*/  MUFU.EX2 R20, R20 ;  /* 0x0000001400147308 */ /* 0x000e620000000800 */
[----:B------:R-:W-:Y:S01]  /*9fd0*/  @!P1 PRMT R14, RZ, 0x654, R14 ;  /* 0x00000654ff0e9816 */ /* 0x000fe2000000000e */
[--C-:B------:R-:W-:Y:S01]  /*9fe0*/  FFMA.FTZ R197, R162, UR5, -R183.reuse ;  /* 0x00000005a2c57c23 */ /* 0x100fe200080108b7 */
[----:B------:R-:W-:Y:S01]  /*9ff0*/  FADD.FTZ R21, R167, R174 ;  /* 0x000000aea7157221 */ /* 0x000fe20000010000 */
[--C-:B------:R-:W-:Y:S01]  /*a000*/  FFMA.FTZ R162, R163, UR5, -R183.reuse ;  /* 0x00000005a3a27c23 */ /* 0x100fe200080108b7 */
[--C-:B------:R-:W-:Y:S01]  /*a010*/  FFMA.FTZ R199, R166, UR5, -R183.reuse ;  /* 0x00000005a6c77c23 */ /* 0x100fe200080108b7 */
[----:B------:R-:W-:Y:S01]  /*a020*/  FFMA.FTZ R164, R164, UR5, -R183 ;  /* 0x00000005a4a47c23 */ /* 0x000fe200080108b7 */
[----:B------:R-:W-:Y:S01]  /*a030*/  FADD.FTZ R174, R206, R21 ;  /* 0x00000015ceae7221 */ /* 0x000fe20000010000 */
[----:B------:R-:W2:Y:S01]  /*a040*/  MUFU.EX2 R211, R211 ;  /* 0x000000d300d37308 */ /* 0x000ea20000000800 */
[----:B0-----:R-:W-:Y:S01]  /*a050*/  FFMA.FTZ R5, R2, R5, R209 ;  /* 0x0000000502057223 */ /* 0x001fe200000100d1 */
[--C-:B------:R-:W-:Y:S01]  /*a060*/  FFMA.FTZ R155, R155, UR5, -R183.reuse ;  /* 0x000000059b9b7c23 */ /* 0x100fe200080108b7 */
[----:B------:R-:W-:Y:S01]  /*a070*/  FADD.FTZ R21, R165, R174 ;  /* 0x000000aea5157221 */ /* 0x000fe20000010000 */
[--C-:B------:R-:W-:Y:S01]  /*a080*/  FFMA.FTZ R158, R158, UR5, -R183.reuse ;  /* 0x000000059e9e7c23 */ /* 0x100fe200080108b7 */
[----:B------:R-:W-:Y:S01]  /*a090*/  FFMA.FTZ R172, R172, UR5, -R183 ;  /* 0x00000005acac7c23 */ /* 0x000fe200080108b7 */
[----:B------:R-:W-:-:S02]  /*a0a0*/  IMAD.U32 R159, RZ, RZ, UR4 ;  /* 0x00000004ff9f7e24 */ /* 0x000fc4000f8e00ff */
[----:B------:R-:W-:Y:S01]  /*a0b0*/  FADD.FTZ R174, R200, R21 ;  /* 0x00000015c8ae7221 */ /* 0x000fe20000010000 */
[----:B------:R-:W0:Y:S01]  /*a0c0*/  MUFU.EX2 R170, R170 ;  /* 0x000000aa00aa7308 */ /* 0x000e220000000800 */
[----:B------:R-:W-:Y:S01]  /*a0d0*/  PLOP3.LUT P2, PT, PT, PT, UP0, 0x80, 0x0 ;  /* 0x000000000000781c */ /* 0x000fe20003f4f008 */
[----:B------:R-:W-:Y:S02]  /*a0e0*/  @!P1 VIADD R159, R159, 0x38860 ;  /* 0x000388609f9f9836 */ /* 0x000fe40000000000 */
[----:B------:R-:W-:Y:S01]  /*a0f0*/  FADD.FTZ R21, R169, R174 ;  /* 0x000000aea9157221 */ /* 0x000fe20000010000 */
[----:B------:R-:W-:Y:S01]  /*a100*/  UIADD3 UR4, UR11, -0x1, URZ ;  /* 0xffffffff0b047890 */ /* 0x000fe2000fffe03f */
[----:B-1----:R-:W-:Y:S02]  /*a110*/  F2FP.BF16.F32.PACK_AB R209, R20, R209 ;  /* 0x000000d114d1723e */ /* 0x002fe400000010ff */
[----:B------:R-:W-:Y:S01]  /*a120*/  FADD.FTZ R166, R202, R21 ;  /* 0x00000015caa67221 */ /* 0x000fe20000010000 */
[----:B------:R-:W1:Y:S01]  /*a130*/  MUFU.EX2 R205, R205 ;  /* 0x000000cd00cd7308 */ /* 0x000e620000000800 */
[----:B------:R-:W-:Y:S01]  /*a140*/  @!P1 PRMT R159, RZ, 0x654, R159 ;  /* 0x00000654ff9f9816 */ /* 0x000fe2000000009f */
[----:B------:R-:W-:-:S02]  /*a150*/  IMAD.U32 R229, RZ, RZ, UR4 ;  /* 0x00000004ffe57e24 */ /* 0x000fc4000f8e00ff */
[----:B------:R-:W-:Y:S01]  /*a160*/  FADD.FTZ R21, R153, R166 ;  /* 0x000000a699157221 */ /* 0x000fe20000010000 */
[----:B------:R-:W-:Y:S02]  /*a170*/  F2FP.BF16.F32.PACK_AB R208, R208, R177 ;  /* 0x000000b1d0d0723e */ /* 0x000fe400000010ff */
[----:B------:R-:W-:Y:S01]  /*a180*/  F2FP.BF16.F32.PACK_AB R210, R161, R210 ;  /* 0x000000d2a1d2723e */ /* 0x000fe200000010ff */
[----:B------:R-:W-:Y:S01]  /*a190*/  FADD.FTZ R166, R196, R21 ;  /* 0x00000015c4a67221 */ /* 0x000fe20000010000 */
[----:B------:R-:W3:Y:S01]  /*a1a0*/  MUFU.EX2 R176, R176 ;  /* 0x000000b000b07308 */ /* 0x000ee20000000800 */
[----:B------:R-:W-:Y:S02]  /*a1b0*/  F2FP.BF16.F32.PACK_AB R204, R167, R204 ;  /* 0x000000cca7cc723e */ /* 0x000fe400000010ff */
[----:B------:R-:W-:Y:S01]  /*a1c0*/  FADD.FTZ R21, R173, R166 ;  /* 0x000000a6ad157221 */ /* 0x000fe20000010000 */
[----:B------:R-:W-:Y:S02]  /*a1d0*/  F2FP.BF16.F32.PACK_AB R206, R165, R206 ;  /* 0x000000cea5ce723e */ /* 0x000fe400000010ff */
[----:B------:R-:W-:Y:S01]  /*a1e0*/  F2FP.BF16.F32.PACK_AB R200, R169, R200 ;  /* 0x000000c8a9c8723e */ /* 0x000fe200000010ff */
[----:B------:R-:W-:Y:S01]  /*a1f0*/  FADD.FTZ R166, R198, R21 ;  /* 0x00000015c6a67221 */ /* 0x000fe20000010000 */
[----:B------:R-:W4:Y:S01]  /*a200*/  MUFU.EX2 R207, R207 ;  /* 0x000000cf00cf7308 */ /* 0x000f220000000800 */
[----:B------:R-:W-:-:S02]  /*a210*/  F2FP.BF16.F32.PACK_AB R202, R153, R202 ;  /* 0x000000ca99ca723e */ /* 0x000fc400000010ff */
[----:B------:R-:W-:Y:S01]  /*a220*/  FADD.FTZ R21, R157, R166 ;  /* 0x000000a69d157221 */ /* 0x000fe20000010000 */
[----:B------:R-:W-:Y:S02]  /*a230*/  F2FP.BF16.F32.PACK_AB R196, R173, R196 ;  /* 0x000000c4adc4723e */ /* 0x000fe400000010ff */
[----:B------:R-:W-:Y:S02]  /*a240*/  F2FP.BF16.F32.PACK_AB R198, R157, R198 ;  /* 0x000000c69dc6723e */ /* 0x000fe400000010ff */
[----:B------:R-:W5:Y:S08]  /*a250*/  MUFU.EX2 R178, R178 ;  /* 0x000000b200b27308 */ /* 0x000f700000000800 */
[----:B------:R-:W5:Y:S08]  /*a260*/  MUFU.EX2 R201, R201 ;  /* 0x000000c900c97308 */ /* 0x000f700000000800 */
[----:B------:R-:W5:Y:S08]  /*a270*/  MUFU.EX2 R160, R160 ;  /* 0x000000a000a07308 */ /* 0x000f700000000800 */
[----:B------:R-:W5:Y:S08]  /*a280*/  MUFU.EX2 R203, R203 ;  /* 0x000000cb00cb7308 */ /* 0x000f700000000800 */
[----:B------:R-:W5:Y:S08]  /*a290*/  MUFU.EX2 R168, R168 ;  /* 0x000000a800a87308 */ /* 0x000f700000000800 */
[----:B------:R-:W5:Y:S08]  /*a2a0*/  MUFU.EX2 R197, R197 ;  /* 0x000000c500c57308 */ /* 0x000f700000000800 */
[----:B------:R-:W5:Y:S01]  /*a2b0*/  MUFU.EX2 R162, R162 ;  /* 0x000000a200a27308 */ /* 0x000f620000000800 */
[----:B------:R-:W-:-:S02]  /*a2c0*/  WARPGROUP.DEPBAR.LE gsb0, 0x0 ;  /* 0x00008000000079c5 */ /* 0x000fc40000010000 */
[----:B------:R2:W-:Y:S05]  /*a2d0*/  @!P1 SYNCS.ARRIVE.TRANS64.RED.A1T0 RZ, [R14+URZ], RZ ;  /* 0x000000ff0eff99a7 */ /* 0x0005ea000810043f */
[----:B------:R-:W5:Y:S01]  /*a2e0*/  MUFU.EX2 R199, R199 ;  /* 0x000000c700c77308 */ /* 0x000f620000000800 */
[----:B------:R-:W-:Y:S01]  /*a2f0*/  FFMA.FTZ R193, R154, UR5, -R183 ;  /* 0x000000059ac17c23 */ /* 0x000fe200080108b7 */
[----:B------:R-:W-:Y:S02]  /*a300*/  F2FP.BF16.F32.PACK_AB R192, R181, R152 ;  /* 0x00000098b5c0723e */ /* 0x000fe400000010ff */
[----:B------:R-:W-:Y:S01]  /*a310*/  F2FP.BF16.F32.PACK_AB R194, R171, R156 ;  /* 0x0000009cabc2723e */ /* 0x000fe200000010ff */
[----:B--2---:R-:W-:-:S03]  /*a320*/  FADD.FTZ R14, R20, R5 ;  /* 0x00000005140e7221 */ /* 0x004fc60000010000 */
[----:B------:R2:W5:Y:S01]  /*a330*/  MUFU.EX2 R154, R164 ;  /* 0x000000a4009a7308 */ /* 0x0005620000000800 */
[----:B------:R1:W-:Y:S01]  /*a340*/  @!P1 SYNCS.ARRIVE.TRANS64.RED.A1T0 RZ, [R159+URZ], RZ ;  /* 0x000000ff9fff99a7 */ /* 0x0003e2000810043f */
[----:B------:R-:W-:Y:S02]  /*a350*/  IMAD.MOV.U32 R20, RZ, RZ, R4 ;  /* 0x000000ffff147224 */ /* 0x000fe400078e0004 */
[----:B------:R-:W-:Y:S01]  /*a360*/  FADD.FTZ R5, R211, R14 ;  /* 0x0000000ed3057221 */ /* 0x000fe20000010000 */
[----:B0-----:R-:W-:-:S03]  /*a370*/  F2FP.BF16.F32.PACK_AB R211, R170, R211 ;  /* 0x000000d3aad3723e */ /* 0x001fc600000010ff */
[----:B------:R-:W-:Y:S01]  /*a380*/  FADD.FTZ R14, R170, R5 ;  /* 0x00000005aa0e7221 */ /* 0x000fe20000010000 */
[----:B------:R-:W0:Y:S01]  /*a390*/  MUFU.EX2 R193, R193 ;  /* 0x000000c100c17308 */ /* 0x000e220000000800 */
[----:B--2---:R-:W-:Y:S02]  /*a3a0*/  FADD.FTZ R164, R152, R21 ;  /* 0x0000001598a47221 */ /* 0x004fe40000010000 */
[----:B-1----:R-:W-:Y:S01]  /*a3b0*/  FADD.FTZ R5, R205, R14 ;  /* 0x0000000ecd057221 */ /* 0x002fe20000010000 */
[C---:B---3--:R-:W-:Y:S01]  /*a3c0*/  F2FP.BF16.F32.PACK_AB R205, R176.reuse, R205 ;  /* 0x000000cdb0cd723e */ /* 0x048fe200000010ff */
[----:B------:R-:W-:Y:S02]  /*a3d0*/  FADD.FTZ R21, R181, R164 ;  /* 0x000000a4b5157221 */ /* 0x000fe40000010000 */
[----:B------:R-:W-:Y:S01]  /*a3e0*/  FADD.FTZ R14, R176, R5 ;  /* 0x00000005b00e7221 */ /* 0x000fe20000010000 */
[----:B------:R-:W1:Y:S01]  /*a3f0*/  MUFU.EX2 R155, R155 ;  /* 0x0000009b009b7308 */ /* 0x000e620000000800 */
[----:B------:R-:W-:Y:S01]  /*a400*/  FADD.FTZ R164, R156, R21 ;  /* 0x000000159ca47221 */ /* 0x000fe20000010000 */
[----:B------:R-:W-:-:S02]  /*a410*/  IMAD.MOV.U32 R21, RZ, RZ, R3 ;  /* 0x000000ffff157224 */ /* 0x000fc400078e0003 */
[----:B----4-:R-:W-:Y:S01]  /*a420*/  FADD.FTZ R5, R207, R14 ;  /* 0x0000000ecf057221 */ /* 0x010fe20000010000 */
[----:B-----5:R-:W-:-:S03]  /*a430*/  F2FP.BF16.F32.PACK_AB R207, R178, R207 ;  /* 0x000000cfb2cf723e */ /* 0x020fc600000010ff */
[----:B------:R-:W-:Y:S01]  /*a440*/  FADD.FTZ R14, R178, R5 ;  /* 0x00000005b20e7221 */ /* 0x000fe20000010000 */
[----:B------:R-:W2:Y:S03]  /*a450*/  MUFU.EX2 R195, R158 ;  /* 0x0000009e00c37308 */ /* 0x000ea60000000800 */
[----:B------:R-:W-:Y:S01]  /*a460*/  FADD.FTZ R5, R201, R14 ;  /* 0x0000000ec9057221 */ /* 0x000fe20000010000 */
[----:B------:R-:W-:-:S03]  /*a470*/  F2FP.BF16.F32.PACK_AB R201, R160, R201 ;  /* 0x000000c9a0c9723e */ /* 0x000fc600000010ff */
[----:B------:R-:W-:Y:S01]  /*a480*/  FADD.FTZ R14, R160, R5 ;  /* 0x00000005a00e7221 */ /* 0x000fe20000010000 */
[----:B------:R-:W3:Y:S03]  /*a490*/  MUFU.EX2 R172, R172 ;  /* 0x000000ac00ac7308 */ /* 0x000ee60000000800 */
[----:B------:R-:W-:Y:S01]  /*a4a0*/  FADD.FTZ R5, R203, R14 ;  /* 0x0000000ecb057221 */ /* 0x000fe20000010000 */
[----:B------:R-:W-:-:S03]  /*a4b0*/  F2FP.BF16.F32.PACK_AB R203, R168, R203 ;  /* 0x000000cba8cb723e */ /* 0x000fc600000010ff */
[----:B------:R-:W-:-:S04]  /*a4c0*/  FADD.FTZ R14, R168, R5 ;  /* 0x00000005a80e7221 */ /* 0x000fc80000010000 */
[----:B------:R-:W-:Y:S01]  /*a4d0*/  FADD.FTZ R5, R197, R14 ;  /* 0x0000000ec5057221 */ /* 0x000fe20000010000 */
[----:B------:R-:W-:-:S03]  /*a4e0*/  F2FP.BF16.F32.PACK_AB R197, R162, R197 ;  /* 0x000000c5a2c5723e */ /* 0x000fc600000010ff */
[----:B------:R-:W-:-:S04]  /*a4f0*/  FADD.FTZ R14, R162, R5 ;  /* 0x00000005a20e7221 */ /* 0x000fc80000010000 */
[----:B------:R-:W-:Y:S01]  /*a500*/  FADD.FTZ R5, R199, R14 ;  /* 0x0000000ec7057221 */ /* 0x000fe20000010000 */
[----:B------:R-:W-:Y:S01]  /*a510*/  FADD.FTZ R14, R171, R164 ;  /* 0x000000a4ab0e7221 */ /* 0x000fe20000010000 */
[C---:B------:R-:W-:Y:S02]  /*a520*/  F2FP.BF16.F32.PACK_AB R199, R154.reuse, R199 ;  /* 0x000000c79ac7723e */ /* 0x040fe400000010ff */
[----:B------:R-:W-:-:S04]  /*a530*/  FADD.FTZ R152, R154, R5 ;  /* 0x000000059a987221 */ /* 0x000fc80000010000 */
[----:B0-----:R-:W-:Y:S01]  /*a540*/  FADD.FTZ R152, R193, R152 ;  /* 0x00000098c1987221 */ /* 0x001fe20000010000 */
[----:B-1----:R-:W-:-:S03]  /*a550*/  F2FP.BF16.F32.PACK_AB R193, R155, R193 ;  /* 0x000000c19bc1723e */ /* 0x002fc600000010ff */
[----:B------:R-:W-:-:S04]  /*a560*/  FADD.FTZ R152, R155, R152 ;  /* 0x000000989b987221 */ /* 0x000fc80000010000 */
[----:B--2---:R-:W-:Y:S01]  /*a570*/  FADD.FTZ R152, R195, R152 ;  /* 0x00000098c3987221 */ /* 0x004fe20000010000 */
[----:B---3--:R-:W-:-:S03]  /*a580*/  F2FP.BF16.F32.PACK_AB R195, R172, R195 ;  /* 0x000000c3acc3723e */ /* 0x008fc600000010ff */
[----:B------:R-:W-:Y:S01]  /*a590*/  FADD.FTZ R5, R172, R152 ;  /* 0x00000098ac057221 */ /* 0x000fe20000010000 */
[----:B------:R-:W-:Y:S06]  /*a5a0*/  @P2 BRA `(.L_x_2101) ;  /* 0xffffffbc00b02947 */ /* 0x000fec000383ffff */
[----:B------:R-:W-:-:S07]  /*a5b0*/  IMAD.U32 R227, RZ, RZ, UR4 ;  /* 0x00000004ffe37e24 */ /* 0x000fce000f8e00ff */
.L_x_2092:
[----:B------:R-:W-:-:S13]  /*a5c0*/  R2UR UR4, R227 ;  /* 0x00000000e30472ca */ /* 0x000fda00000e0000 */
[----:B------:R-:W-:-:S13]  /*a5d0*/  ISETP.LE.AND P2, PT, RZ, UR4, PT ;  /* 0x00000004ff007c0c */ /* 0x000fda000bf43270 */
[----:B------:R-:W-:Y:S05]  /*a5e0*/  @!P2 BRA `(.L_x_2102) ;  /* 0x0000003c00cca947 */ /* 0x000fea0003800000 */
[----:B------:R-:W-:Y:S01]  /*a5f0*/  R2UR UR4, R16 ;  /* 0x00000000100472ca */ /* 0x000fe200000e0000 */
[----:B------:R-:W-:Y:S01]  /*a600*/  IMAD.MOV.U32 R20, RZ, RZ, R3 ;  /* 0x000000ffff147224 */ /* 0x000fe200078e0003 */
[----:B------:R-:W-:Y:S01]  /*a610*/  MOV R19, R4 ;  /* 0x0000000400137202 */ /* 0x000fe20000000f00 */
[----:B------:R-:W-:Y:S01]  /*a620*/  IMAD.U32 R22, RZ, RZ, UR60 ;  /* 0x0000003cff167e24 */ /* 0x000fe2000f8e00ff */
[----:B------:R-:W-:-:S09]  /*a630*/  ULDC UR61, c[0x0][0x9d8] ;  /* 0x00027600003d7ab9 */ /* 0x000fd20000000800 */
[----:B------:R-:W-:-:S07]  /*a640*/  IMAD.U32 R21, RZ, RZ, UR4 ;  /* 0x00000004ff157e24 */ /* 0x000fce000f8e00ff */
.L_x_2111:
        /* <DEDUP_REMOVED lines=10> */
.L_x_2103:
[----:B------:R-:W-:Y:S02]  /*a6f0*/  R2UR UR4, R17 ;  /* 0x00000000110472ca */ /* 0x000fe400000e0000 */
[----:B------:R-:W-:-:S11]  /*a700*/  R2UR UR5, R16 ;  /* 0x00000000100572ca */ /* 0x000fd600000e0000 */
[----:B------:R-:W-:Y:S02]  /*a710*/  ULEA UR4, UR60, UR4, 0x3 ;  /* 0x000000043c047291 */ /* 0x000fe4000f8e183f */
[----:B------:R-:W-:-:S05]  /*a720*/  IMAD.U32 R3, RZ, RZ, UR5 ;  /* 0x00000005ff037e24 */ /* 0x000fca000f8e00ff */
[----:B------:R-:W-:-:S04]  /*a730*/  SHF.L.U32 R3, R3, 0x1f, RZ ;  /* 0x0000001f03037819 */ /* 0x000fc800000006ff */
[----:B------:R0:W1:Y:S01]  /*a740*/  SYNCS.PHASECHK.TRANS64.TRYWAIT P2, [UR4+0x38830], R3 ;  /* 0x03883003ff0075a7 */ /* 0x0000620008040144 */
[----:B------:R-:W-:Y:S05]  /*a750*/  @!P0 BRA `(.L_x_2104) ;  /* 0x0000000000048947 */ /* 0x000fea0003800000 */
[----:B------:R-:W-:Y:S01]  /*a760*/  BPT.TRAP 0x1 ;  /* 0x000000040000795c */ /* 0x000fe20000300000 */
.L_x_2104:
[----:B-1----:R-:W-:Y:S05]  /*a770*/  @P2 BRA `(.L_x_2105) ;  /* 0x0000000000082947 */ /* 0x002fea0003800000 */
[----:B------:R-:W1:Y:S02]  /*a780*/  SYNCS.PHASECHK.TRANS64.TRYWAIT P2, [UR4+0x38830], R3 ;  /* 0x03883003ff0075a7 */ /* 0x000e640008040144 */
[----:B-1----:R-:W-:Y:S05]  /*a790*/  @!P2 BRA `(.L_x_2106) ;  /* 0x000000d80078a947 */ /* 0x002fea0003800000 */
.L_x_2105:
        /* <DEDUP_REMOVED lines=617> */
[----:B------:R-:W-:-:S03]  /*ce30*/  UIADD3 UR6, UR4, 0x906, URZ ;  /* 0x0000090604067890 */ /* 0x000fc6000fffe03f */
        /* <DEDUP_REMOVED lines=25> */
.L_x_2107:
        /* <DEDUP_REMOVED lines=9> */
.L_x_2108:
[----:B---3--:R-:W-:Y:S05]  /*d060*/  @P2 BRA `(.L_x_2109) ;  /* 0x0000000000082947 */ /* 0x008fea0003800000 */
[----:B------:R-:W3:Y:S02]  /*d070*/  SYNCS.PHASECHK.TRANS64.TRYWAIT P2, [UR4+0x38850], R0 ;  /* 0x03885000ff0075a7 */ /* 0x000ee40008040144 */
[----:B---3--:R-:W-:Y:S05]  /*d080*/  @!P2 BRA `(.L_x_2110) ;  /* 0x000000b00054a947 */ /* 0x008fea0003800000 */
.L_x_2109:
[----:B------:R-:W-:Y:S01]  /*d090*/  R2UR UR11, R17 ;  /* 0x00000000110b72ca */ /* 0x000fe200000e0000 */
[----:B------:R-:W-:Y:S01]  /*d0a0*/  WARPGROUP.ARRIVE ;  /* 0x00000000000079c5 */ /* 0x000fe20000000000 */
[----:B------:R-:W-:Y:S01]  /*d0b0*/  R2UR UR6, R22 ;  /* 0x00000000160672ca */ /* 0x000fe200000e0000 */
[----:B------:R-:W-:Y:S01]  /*d0c0*/  UMOV UR7, 0x40000040 ;  /* 0x4000004000077882 */ /* 0x000fe20000000000 */
[----:B------:R-:W-:Y:S01]  /*d0d0*/  FMUL.FTZ R2, R184, UR61 ;  /* 0x0000003db8027c20 */ /* 0x000fe20008410000 */
[----:B01----:R-:W-:Y:S01]  /*d0e0*/  FMUL.FTZ R3, R185, UR61 ;  /* 0x0000003db9037c20 */ /* 0x003fe20008410000 */
[----:B------:R-:W-:Y:S01]  /*d0f0*/  FMUL.FTZ R184, R188, UR61 ;  /* 0x0000003dbcb87c20 */ /* 0x000fe20008410000 */
[----:B------:R-:W-:Y:S01]  /*d100*/  FMUL.FTZ R185, R189, UR61 ;  /* 0x0000003dbdb97c20 */ /* 0x000fe20008410000 */
[----:B------:R-:W-:Y:S01]  /*d110*/  FMUL.FTZ R176, R176, UR61 ;  /* 0x0000003db0b07c20 */ /* 0x000fe20008410000 */
[----:B------:R-:W-:Y:S01]  /*d120*/  FMUL.FTZ R22, R187, UR61 ;  /* 0x0000003dbb167c20 */ /* 0x000fe20008410000 */
[----:B------:R-:W2:Y:S01]  /*d130*/  MUFU.TANH R2, R2 ;  /* 0x0000000200027308 */ /* 0x000ea20000002400 */
[----:B------:R-:W-:Y:S01]  /*d140*/  FMUL.FTZ R187, R177, UR61 ;  /* 0x0000003db1bb7c20 */ /* 0x000fe20008410000 */
[----:B------:R-:W-:Y:S01]  /*d150*/  FMUL.FTZ R177, R178, UR61 ;  /* 0x0000003db2b17c20 */ /* 0x000fe20008410000 */
[----:B------:R-:W-:Y:S01]  /*d160*/  UIADD3 UR5, UR11, 0x400, URZ ;  /* 0x000004000b057890 */ /* 0x000fe2000fffe03f */
[----:B------:R-:W-:Y:S01]  /*d170*/  FMUL.FTZ R178, R179, UR61 ;  /* 0x0000003db3b27c20 */ /* 0x000fe20008410000 */
[----:B------:R-:W-:Y:S01]  /*d180*/  FMUL.FTZ R179, R182, UR61 ;  /* 0x0000003db6b37c20 */ /* 0x000fe20008410000 */
[----:B------:R-:W-:Y:S01]  /*d190*/  FMUL.FTZ R182, R168, UR61 ;  /* 0x0000003da8b67c20 */ /* 0x000fe20008410000 */
[----:B------:R-:W-:Y:S01]  /*d1a0*/  USHF.R.U32.HI UR5, URZ, 0x4, UR5 ;  /* 0x000000043f057899 */ /* 0x000fe20008011605 */
[----:B------:R-:W0:Y:S01]  /*d1b0*/  MUFU.TANH R3, R3 ;  /* 0x0000000300037308 */ /* 0x000e220000002400 */
[----:B------:R-:W-:Y:S01]  /*d1c0*/  FMUL.FTZ R180, R180, UR61 ;  /* 0x0000003db4b47c20 */ /* 0x000fe20008410000 */
[----:B------:R-:W-:Y:S01]  /*d1d0*/  FMUL.FTZ R168, R169, UR61 ;  /* 0x0000003da9a87c20 */ /* 0x000fe20008410000 */
[----:B------:R-:W-:Y:S01]  /*d1e0*/  ULOP3.LUT UR5, UR5, 0x3fff, URZ, 0xc0, !UPT ;  /* 0x00003fff05057892 */ /* 0x000fe2000f8ec03f */
[----:B------:R-:W-:Y:S01]  /*d1f0*/  FMUL.FTZ R169, R172, UR61 ;  /* 0x0000003daca97c20 */ /* 0x000fe20008410000 */
[----:B------:R-:W-:Y:S01]  /*d200*/  FMUL.FTZ R172, R173, UR61 ;  /* 0x0000003dadac7c20 */ /* 0x000fe20008410000 */
[----:B------:R-:W-:Y:S01]  /*d210*/  FMUL.FTZ R181, R181, UR61 ;  /* 0x0000003db5b57c20 */ /* 0x000fe20008410000 */
[----:B------:R-:W-:Y:S01]  /*d220*/  ULOP3.LUT UR5, UR5, 0x2800000, URZ, 0xfc, !UPT ;  /* 0x0280000005057892 */ /* 0x000fe2000f8efc3f */
[----:B------:R-:W1:Y:S01]  /*d230*/  MUFU.TANH R184, R184 ;  /* 0x000000b800b87308 */ /* 0x000e620000002400 */
[----:B--2---:R-:W-:Y:S01]  /*d240*/  FMNMX.FTZ R0, R2, R19, !PT ;  /* 0x0000001302007209 */ /* 0x004fe20007810000 */
[----:B------:R-:W-:Y:S01]  /*d250*/  FMUL.FTZ R160, R160, UR61 ;  /* 0x0000003da0a07c20 */ /* 0x000fe20008410000 */
[----:B------:R-:W-:Y:S01]  /*d260*/  UIMAD UR10, UR6, 0xa00, UR5 ;  /* 0x00000a00060a78a4 */ /* 0x000fe2000f8e0205 */
[----:B------:R-:W-:Y:S01]  /*d270*/  FMUL.FTZ R161, R161, UR61 ;  /* 0x0000003da1a17c20 */ /* 0x000fe20008410000 */
[----:B------:R-:W-:Y:S01]  /*d280*/  FMUL.FTZ R164, R164, UR61 ;  /* 0x0000003da4a47c20 */ /* 0x000fe20008410000 */
[----:B------:R-:W-:Y:S01]  /*d290*/  FMUL.FTZ R165, R165, UR61 ;  /* 0x0000003da5a57c20 */ /* 0x000fe20008410000 */
[----:B------:R-:W-:Y:S01]  /*d2a0*/  FMUL.FTZ R188, R156, UR61 ;  /* 0x0000003d9cbc7c20 */ /* 0x000fe20008410000 */
[----:B------:R-:W2:Y:S01]  /*d2b0*/  MUFU.TANH R185, R185 ;  /* 0x000000b900b97308 */ /* 0x000ea20000002400 */
[----:B0-----:R-:W-:Y:S01]  /*d2c0*/  FMNMX.FTZ R173, R3, R0, !PT ;  /* 0x0000000003ad7209 */ /* 0x001fe20007810000 */
[----:B------:R-:W-:Y:S01]  /*d2d0*/  UMOV UR6, UR10 ;  /* 0x0000000a00067c82 */ /* 0x000fe20008000000 */
[----:B------:R-:W-:Y:S01]  /*d2e0*/  FMUL.FTZ R156, R157, UR61 ;  /* 0x0000003d9d9c7c20 */ /* 0x000fe20008410000 */
[----:B------:R-:W-:Y:S01]  /*d2f0*/  HGMMA.64x256x16.F32.BF16 R24, R208, gdesc[UR4].tnspB, R24, gsb0 ;  /* 0x43e00004d0187df0 */ /* 0x000fe20008001818 */
[----:B------:R-:W-:Y:S01]  /*d300*/  UIADD3 UR6, UR10, 0x80, URZ ;  /* 0x000000800a067890 */ /* 0x000fe2000fffe03f */
[----:B------:R-:W-:Y:S01]  /*d310*/  FMUL.FTZ R157, R170, UR61 ;  /* 0x0000003daa9d7c20 */ /* 0x000fe20008410000 */
[----:B------:R-:W-:Y:S01]  /*d320*/  UMOV UR7, 0x40000040 ;  /* 0x4000004000077882 */ /* 0x000fe20000000000 */
[----:B------:R-:W0:Y:S01]  /*d330*/  MUFU.TANH R176, R176 ;  /* 0x000000b000b07308 */ /* 0x000e220000002400 */
        /* <DEDUP_REMOVED lines=9> */
[----:B------:R-:W-:Y:S01]  /*d3d0*/  ULDC UR14, c[0x0][0x988] ;  /* 0x00026200000e7ab9 */ /* 0x000fe20000000800 */
[----:B------:R-:W-:Y:S01]  /*d3e0*/  FMUL.FTZ R162, R162, UR61 ;  /* 0x0000003da2a27c20 */ /* 0x000fe20008410000 */
[----:B------:R-:W-:Y:S01]  /*d3f0*/  UMOV UR5, UR14 ;  /* 0x0000000e00057c82 */ /* 0x000fe20008000000 */
[----:B------:R-:W-:Y:S01]  /*d400*/  FMUL.FTZ R163, R163, UR61 ;  /* 0x0000003da3a37c20 */ /* 0x000fe20008410000 */
[----:B------:R-:W-:Y:S01]  /*d410*/  FMUL.FTZ R166, R166, UR61 ;  /* 0x0000003da6a67c20 */ /* 0x000fe20008410000 */
[----:B------:R-:W-:Y:S01]  /*d420*/  FMUL.FTZ R167, R167, UR61 ;  /* 0x0000003da7a77c20 */ /* 0x000fe20008410000 */
[----:B------:R-:W2:Y:S01]  /*d430*/  MUFU.TANH R180, R180 ;  /* 0x000000b400b47308 */ /* 0x000ea20000002400 */
[----:B0-----:R-:W-:Y:S01]  /*d440*/  FMNMX.FTZ R0, R176, R173, !PT ;  /* 0x000000adb0007209 */ /* 0x001fe20007810000 */
[----:B------:R-:W-:Y:S01]  /*d450*/  FMUL.FTZ R154, R154, UR61 ;  /* 0x0000003d9a9a7c20 */ /* 0x000fe20008410000 */
[----:B------:R-:W-:Y:S01]  /*d460*/  FMUL.FTZ R155, R155, UR61 ;  /* 0x0000003d9b9b7c20 */ /* 0x000fe20008410000 */
[----:B------:R-:W-:Y:S01]  /*d470*/  FMUL.FTZ R158, R158, UR61 ;  /* 0x0000003d9e9e7c20 */ /* 0x000fe20008410000 */
[----:B------:R-:W-:-:S03]  /*d480*/  FMUL.FTZ R159, R159, UR61 ;  /* 0x0000003d9f9f7c20 */ /* 0x000fc60008410000 */
[----:B------:R-:W0:Y:S01]  /*d490*/  MUFU.TANH R181, R181 ;  /* 0x000000b500b57308 */ /* 0x000e220000002400 */
[----:B-1----:R-:W-:-:S07]  /*d4a0*/  FMNMX.FTZ R173, R187, R0, !PT ;  /* 0x00000000bbad7209 */ /* 0x002fce0007810000 */
[----:B------:R-:W1:Y:S01]  /*d4b0*/  MUFU.TANH R182, R182 ;  /* 0x000000b600b67308 */ /* 0x000e620000002400 */
[----:B--2---:R-:W-:Y:S01]  /*d4c0*/  FMNMX.FTZ R0, R180, R173, !PT ;  /* 0x000000adb4007209 */ /* 0x004fe20007810000 */
[----:B------:R-:W-:Y:S01]  /*d4d0*/  FMUL.FTZ R173, R152, UR61 ;  /* 0x0000003d98ad7c20 */ /* 0x000fe20008410000 */
[----:B------:R-:W-:-:S05]  /*d4e0*/  FMUL.FTZ R152, R153, UR61 ;  /* 0x0000003d99987c20 */ /* 0x000fca0008410000 */
        /* <DEDUP_REMOVED lines=15> */
[----:B-1----:R-:W-:Y:S01]  /*d5e0*/  FMNMX.FTZ R0, R164, R153, !PT ;  /* 0x00000099a4007209 */ /* 0x002fe20007810000 */
[----:B------:R-:W-:-:S06]  /*d5f0*/  FMUL.FTZ R153, R183, UR61 ;  /* 0x0000003db7997c20 */ /* 0x000fcc0008410000 */
        /* <DEDUP_REMOVED lines=9> */
[----:B0-----:R-:W-:-:S05]  /*d690*/  FMNMX.FTZ R183, R156, R183, !PT ;  /* 0x000000b79cb77209 */ /* 0x001fca0007810000 */
[----:B------:R-:W0:Y:S02]  /*d6a0*/  SHFL.BFLY PT, R0, R183, 0x2, 0x1f ;  /* 0x0c401f00b7007f89 */ /* 0x000e2400000e0000 */
[----:B------:R-:W3:Y:S08]  /*d6b0*/  MUFU.TANH R23, R23 ;  /* 0x0000001700177308 */ /* 0x000ef00000002400 */
[----:B------:R-:W4:Y:S08]  /*d6c0*/  MUFU.TANH R186, R186 ;  /* 0x000000ba00ba7308 */ /* 0x000f300000002400 */
[----:B------:R-:W5:Y:S01]  /*d6d0*/  MUFU.TANH R177, R177 ;  /* 0x000000b100b17308 */ /* 0x000f620000002400 */
[----:B0-----:R-:W-:-:S07]  /*d6e0*/  FMNMX.FTZ R0, R183, R0, !PT ;  /* 0x00000000b7007209 */ /* 0x001fce0007810000 */
[----:B------:R-:W0:Y:S01]  /*d6f0*/  MUFU.TANH R178, R178 ;  /* 0x000000b200b27308 */ /* 0x000e220000002400 */
[----:B------:R-:W1:Y:S07]  /*d700*/  SHFL.BFLY PT, R175, R0, 0x1, 0x1f ;  /* 0x0c201f0000af7f89 */ /* 0x000e6e00000e0000 */
[----:B------:R-:W0:Y:S08]  /*d710*/  MUFU.TANH R179, R179 ;  /* 0x000000b300b37308 */ /* 0x000e300000002400 */
[----:B------:R-:W0:Y:S08]  /*d720*/  MUFU.TANH R153, R153 ;  /* 0x0000009900997308 */ /* 0x000e300000002400 */
[----:B------:R-:W0:Y:S01]  /*d730*/  MUFU.TANH R157, R157 ;  /* 0x0000009d009d7308 */ /* 0x000e220000002400 */
[----:B-1----:R-:W-:-:S02]  /*d740*/  FMNMX.FTZ R4, R0, R175, !PT ;  /* 0x000000af00047209 */ /* 0x002fc40007810000 */
[----:B------:R-:W-:-:S03]  /*d750*/  FMNMX.FTZ R175, R21, R20, !PT ;  /* 0x0000001415af7209 */ /* 0x000fc60007810000 */
[----:B------:R-:W-:Y:S01]  /*d760*/  FADD.FTZ R19, -R4, R19 ;  /* 0x0000001304137221 */ /* 0x000fe20000010100 */
[----:B--2---:R-:W-:Y:S01]  /*d770*/  FMNMX.FTZ R0, R22, R175, !PT ;  /* 0x000000af16007209 */ /* 0x004fe20007810000 */
[----:B------:R-:W-:Y:S01]  /*d780*/  FMUL.FTZ R191, R4, UR5 ;  /* 0x0000000504bf7c20 */ /* 0x000fe20008410000 */
[----:B------:R-:W1:Y:S01]  /*d790*/  MUFU.TANH R170, R170 ;  /* 0x000000aa00aa7308 */ /* 0x000e620000002400 */
[----:B------:R-:W-:Y:S01]  /*d7a0*/  FMUL.FTZ R183, R19, UR5 ;  /* 0x0000000513b77c20 */ /* 0x000fe20008410000 */
[----:B---3--:R-:W-:Y:S01]  /*d7b0*/  FMNMX.FTZ R19, R23, R0, !PT ;  /* 0x0000000017137209 */ /* 0x008fe20007810000 */
[--C-:B------:R-:W-:Y:S01]  /*d7c0*/  FFMA.FTZ R175, R2, UR5, -R191.reuse ;  /* 0x0000000502af7c23 */ /* 0x100fe200080108bf */
[--C-:B------:R-:W-:Y:S01]  /*d7d0*/  FFMA.FTZ R189, R185, UR5, -R191.reuse ;  /* 0x00000005b9bd7c23 */ /* 0x100fe200080108bf */
[--C-:B------:R-:W-:Y:S01]  /*d7e0*/  FFMA.FTZ R185, R161, UR5, -R191.reuse ;  /* 0x00000005a1b97c23 */ /* 0x100fe200080108bf */
[----:B----4-:R-:W-:Y:S01]  /*d7f0*/  FMNMX.FTZ R190, R186, R19, !PT ;  /* 0x00000013babe7209 */ /* 0x010fe20007810000 */
[--C-:B------:R-:W-:Y:S01]  /*d800*/  FFMA.FTZ R161, R165, UR5, -R191.reuse ;  /* 0x00000005a5a17c23 */ /* 0x100fe200080108bf */
[----:B------:R-:W2:Y:S01]  /*d810*/  MUFU.TANH R171, R171 ;  /* 0x000000ab00ab7308 */ /* 0x000ea20000002400 */
[--C-:B------:R-:W-:Y:S01]  /*d820*/  FFMA.FTZ R165, R156, UR5, -R191.reuse ;  /* 0x000000059ca57c23 */ /* 0x100fe200080108bf */
[----:B-----5:R-:W-:Y:S01]  /*d830*/  FMNMX.FTZ R19, R177, R190, !PT ;  /* 0x000000beb1137209 */ /* 0x020fe20007810000 */
[----:B------:R-:W-:-:S03]  /*d840*/  FFMA.FTZ R152, R152, UR5, -R191 ;  /* 0x0000000598987c23 */ /* 0x000fc600080108bf */
[----:B0-----:R-:W-:Y:S01]  /*d850*/  FMNMX.FTZ R2, R178, R19, !PT ;  /* 0x00000013b2027209 */ /* 0x001fe20007810000 */
[----:B------:R-:W-:Y:S01]  /*d860*/  FFMA.FTZ R19, R173, UR5, -R191 ;  /* 0x00000005ad137c23 */ /* 0x000fe200080108bf */
[----:B------:R-:W0:Y:S02]  /*d870*/  MUFU.TANH R174, R174 ;  /* 0x000000ae00ae7308 */ /* 0x000e240000002400 */
[----:B------:R-:W-:-:S04]  /*d880*/  FMNMX.FTZ R2, R179, R2, !PT ;  /* 0x00000002b3027209 */ /* 0x000fc80007810000 */
[----:B------:R-:W-:Y:S02]  /*d890*/  FMNMX.FTZ R2, R153, R2, !PT ;  /* 0x0000000299027209 */ /* 0x000fe40007810000 */
[----:B------:R-:W3:Y:S08]  /*d8a0*/  MUFU.TANH R162, R162 ;  /* 0x000000a200a27308 */ /* 0x000ef00000002400 */
[----:B------:R-:W4:Y:S08]  /*d8b0*/  MUFU.TANH R163, R163 ;  /* 0x000000a300a37308 */ /* 0x000f300000002400 */
[----:B------:R-:W5:Y:S08]  /*d8c0*/  MUFU.TANH R166, R166 ;  /* 0x000000a600a67308 */ /* 0x000f700000002400 */
[----:B------:R-:W5:Y:S08]  /*d8d0*/  MUFU.TANH R167, R167 ;  /* 0x000000a700a77308 */ /* 0x000f700000002400 */
[----:B------:R-:W5:Y:S01]  /*d8e0*/  MUFU.TANH R154, R154 ;  /* 0x0000009a009a7308 */ /* 0x000f620000002400 */
[----:B------:R-:W-:-:S02]  /*d8f0*/  WARPGROUP.DEPBAR.LE gsb0, 0x0 ;  /* 0x00008000000079c5 */ /* 0x000fc40000010000 */
[----:B------:R-:W-:Y:S01]  /*d900*/  WARPGROUP.ARRIVE ;  /* 0x00000000000079c5 */ /* 0x000fe20000000000 */
[----:B------:R-:W-:Y:S01]  /*d910*/  FFMA.FTZ R208, R3, UR5, -R191 ;  /* 0x0000000503d07c23 */ /* 0x000fe200080108bf */
[----:B------:R-:W-:-:S03]  /*d920*/  FMNMX.FTZ R3, R157, R2, !PT ;  /* 0x000000029d037209 */ /* 0x000fc60007810000 */
[----:B------:R-:W5:Y:S01]  /*d930*/  MUFU.TANH R155, R155 ;  /* 0x0000009b009b7308 */ /* 0x000f620000002400 */
[----:B------:R-:W-:Y:S01]  /*d940*/  FFMA.FTZ R210, R184, UR5, -R191 ;  /* 0x00000005b8d27c23 */ /* 0x000fe200080108bf */
[----:B------:R-:W-:Y:S01]  /*d950*/  HGMMA.64x256x16.F32.BF16 R24, R204, gdesc[UR4].tnspB, R24, gsb0 ;  /* 0x43e00004cc187df0 */ /* 0x000fe20008001818 */
[----:B------:R-:W-:Y:S01]  /*d960*/  UIADD3 UR6, UR10, 0x100, URZ ;  /* 0x000001000a067890 */ /* 0x000fe2000fffe03f */
[----:B-1----:R-:W-:Y:S01]  /*d970*/  FMNMX.FTZ R2, R170, R3, !PT ;  /* 0x00000003aa027209 */ /* 0x002fe20007810000 */
[----:B------:R-:W-:-:S03]  /*d980*/  UMOV UR7, 0x40000040 ;  /* 0x4000004000077882 */ /* 0x000fc60000000000 */
[----:B------:R-:W1:Y:S01]  /*d990*/  MUFU.TANH R158, R158 ;  /* 0x0000009e009e7308 */ /* 0x000e620000002400 */
[----:B--2---:R-:W-:-:S04]  /*d9a0*/  FMNMX.FTZ R3, R171, R2, !PT ;  /* 0x00000002ab037209 */ /* 0x004fc80007810000 */
[----:B0-----:R-:W-:-:S03]  /*d9b0*/  FMNMX.FTZ R3, R174, R3, !PT ;  /* 0x00000003ae037209 */ /* 0x001fc60007810000 */
[----:B------:R-:W0:Y:S01]  /*d9c0*/  MUFU.TANH R159, R159 ;  /* 0x0000009f009f7308 */ /* 0x000e220000002400 */
[----:B---3--:R-:W-:-:S04]  /*d9d0*/  FMNMX.FTZ R2, R162, R3, !PT ;  /* 0x00000003a2027209 */ /* 0x008fc80007810000 */
[----:B----4-:R-:W-:-:S03]  /*d9e0*/  FMNMX.FTZ R3, R163, R2, !PT ;  /* 0x00000002a3037209 */ /* 0x010fc60007810000 */
[----:B------:R2:W-:Y:S01]  /*d9f0*/  MUFU.EX2 R0, R183 ;  /* 0x000000b700007308 */ /* 0x0005e20000000800 */
[----:B-----5:R-:W-:-:S04]  /*da00*/  FMNMX.FTZ R2, R166, R3, !PT ;  /* 0x00000003a6027209 */ /* 0x020fc80007810000 */
[----:B------:R-:W-:-:S03]  /*da10*/  FMNMX.FTZ R3, R167, R2, !PT ;  /* 0x00000002a7037209 */ /* 0x000fc60007810000 */
[----:B------:R-:W-:Y:S01]  /*da20*/  MUFU.EX2 R175, R175 ;  /* 0x000000af00af7308 */ /* 0x000fe20000000800 */
[----:B------:R-:W-:Y:S01]  /*da30*/  FMNMX.FTZ R2, R154, R3, !PT ;  /* 0x000000039a027209 */ /* 0x000fe20007810000 */
[--C-:B--2---:R-:W-:Y:S01]  /*da40*/  FFMA.FTZ R183, R187, UR5, -R191.reuse ;  /* 0x00000005bbb77c23 */ /* 0x104fe200080108bf */
[--C-:B------:R-:W-:Y:S01]  /*da50*/  FFMA.FTZ R187, R181, UR5, -R191.reuse ;  /* 0x00000005b5bb7c23 */ /* 0x100fe200080108bf */
[----:B------:R-:W-:Y:S01]  /*da60*/  FFMA.FTZ R181, R168, UR5, -R191 ;  /* 0x00000005a8b57c23 */ /* 0x000fe200080108bf */
[----:B------:R-:W-:-:S03]  /*da70*/  FMNMX.FTZ R3, R155, R2, !PT ;  /* 0x000000029b037209 */ /* 0x000fc60007810000 */
[----:B------:R-:W-:Y:S01]  /*da80*/  MUFU.EX2 R208, R208 ;  /* 0x000000d000d07308 */ /* 0x000fe20000000800 */
[----:B-1----:R-:W-:-:S04]  /*da90*/  FMNMX.FTZ R2, R158, R3, !PT ;  /* 0x000000039e027209 */ /* 0x002fc80007810000 */
[----:B0-----:R-:W-:-:S03]  /*daa0*/  FMNMX.FTZ R2, R159, R2, !PT ;  /* 0x000000029f027209 */ /* 0x001fc60007810000 */
[----:B------:R-:W-:Y:S02]  /*dab0*/  MUFU.EX2 R210, R210 ;  /* 0x000000d200d27308 */ /* 0x000fe40000000800 */
[----:B------:R-:W0:Y:S06]  /*dac0*/  SHFL.BFLY PT, R3, R2, 0x2, 0x1f ;  /* 0x0c401f0002037f89 */ /* 0x000e2c00000e0000 */
        /* <DEDUP_REMOVED lines=14> */
[----:B------:R-:W-:Y:S02]  /*dbb0*/  IMAD.U32 R21, RZ, RZ, UR60 ;  /* 0x0000003cff157e24 */ /* 0x000fe4000f8e00ff */
[--C-:B------:R-:W-:Y:S01]  /*dbc0*/  FFMA.FTZ R22, R22, UR5, -R20.reuse ;  /* 0x0000000516167c23 */ /* 0x100fe20008010814 */
[--C-:B------:R-:W-:Y:S01]  /*dbd0*/  FFMA.FTZ R211, R23, UR5, -R20.reuse ;  /* 0x0000000517d37c23 */ /* 0x100fe20008010814 */
[--C-:B------:R-:W-:Y:S01]  /*dbe0*/  FFMA.FTZ R156, R186, UR5, -R20.reuse ;  /* 0x00000005ba9c7c23 */ /* 0x100fe20008010814 */
[----:B------:R-:W-:Y:S01]  /*dbf0*/  MUFU.EX2 R2, R2 ;  /* 0x0000000200027308 */ /* 0x000fe20000000800 */
[----:B------:R-:W-:Y:S01]  /*dc00*/  @!P1 LEA R21, R21, UR11, 0x3 ;  /* 0x0000000b15159c11 */ /* 0x000fe2000f8e18ff */
[--C-:B------:R-:W-:Y:S01]  /*dc10*/  FFMA.FTZ R168, R153, UR5, -R20.reuse ;  /* 0x0000000599a87c23 */ /* 0x100fe20008010814 */
[--C-:B------:R-:W-:Y:S01]  /*dc20*/  FFMA.FTZ R170, R170, UR5, -R20.reuse ;  /* 0x00000005aaaa7c23 */ /* 0x100fe20008010814 */
[--C-:B------:R-:W-:Y:S01]  /*dc30*/  FFMA.FTZ R167, R167, UR5, -R20.reuse ;  /* 0x00000005a7a77c23 */ /* 0x100fe20008010814 */
[----:B------:R-:W-:Y:S01]  /*dc40*/  FFMA.FTZ R154, R154, UR5, -R20 ;  /* 0x000000059a9a7c23 */ /* 0x000fe20008010814 */
[----:B------:R-:W-:-:S02]  /*dc50*/  @!P1 VIADD R21, R21, 0x38840 ;  /* 0x0003884015159836 */ /* 0x000fc40000000000 */
[--C-:B------:R-:W-:Y:S01]  /*dc60*/  FFMA.FTZ R155, R155, UR5, -R20.reuse ;  /* 0x000000059b9b7c23 */ /* 0x100fe20008010814 */
[----:B------:R-:W0:Y:S01]  /*dc70*/  MUFU.EX2 R209, R209 ;  /* 0x000000d100d17308 */ /* 0x000e220000000800 */
[--C-:B------:R-:W-:Y:S01]  /*dc80*/  FFMA.FTZ R158, R158, UR5, -R20.reuse ;  /* 0x000000059e9e7c23 */ /* 0x100fe20008010814 */
[----:B------:R-:W-:Y:S01]  /*dc90*/  FFMA.FTZ R159, R159, UR5, -R20 ;  /* 0x000000059f9f7c23 */ /* 0x000fe20008010814 */
[----:B------:R-:W-:Y:S01]  /*dca0*/  @!P1 PRMT R21, RZ, 0x654, R21 ;  /* 0x00000654ff159816 */ /* 0x000fe20000000015 */
[----:B------:R-:W-:-:S04]  /*dcb0*/  IMAD.U32 R23, RZ, RZ, UR4 ;  /* 0x00000004ff177e24 */ /* 0x000fc8000f8e00ff */
[----:B------:R-:W1:Y:S01]  /*dcc0*/  MUFU.EX2 R22, R22 ;  /* 0x0000001600167308 */ /* 0x000e620000000800 */
[----:B------:R-:W-:-:S05]  /*dcd0*/  @!P1 VIADD R23, R23, 0x38860 ;  /* 0x0003886017179836 */ /* 0x000fca0000000000 */
[----:B------:R-:W-:Y:S02]  /*dce0*/  @!P1 PRMT R23, RZ, 0x654, R23 ;  /* 0x00000654ff179816 */ /* 0x000fe40000000017 */
[----:B------:R-:W2:Y:S01]  /*dcf0*/  MUFU.EX2 R211, R211 ;  /* 0x000000d300d37308 */ /* 0x000ea20000000800 */
[----:B0-----:R-:W-:-:S07]  /*dd00*/  FFMA.FTZ R5, R2, R5, R209 ;  /* 0x0000000502057223 */ /* 0x001fce00000100d1 */
[----:B------:R-:W0:Y:S01]  /*dd10*/  MUFU.EX2 R156, R156 ;  /* 0x0000009c009c7308 */ /* 0x000e220000000800 */
[----:B-1----:R-:W-:-:S07]  /*dd20*/  F2FP.BF16.F32.PACK_AB R209, R22, R209 ;  /* 0x000000d116d1723e */ /* 0x002fce00000010ff */
        /* <DEDUP_REMOVED lines=8> */
[----:B------:R-:W-:Y:S01]  /*ddb0*/  WARPGROUP.ARRIVE ;  /* 0x00000000000079c5 */ /* 0x000fe20000000000 */
[--C-:B------:R-:W-:Y:S01]  /*ddc0*/  FFMA.FTZ R204, R176, UR5, -R191.reuse ;  /* 0x00000005b0cc7c23 */ /* 0x100fe200080108bf */
[--C-:B------:R-:W-:Y:S01]  /*ddd0*/  FFMA.FTZ R205, R177, UR5, -R20.reuse ;  /* 0x00000005b1cd7c23 */ /* 0x100fe20008010814 */
[----:B------:R-:W-:Y:S01]  /*dde0*/  FFMA.FTZ R206, R180, UR5, -R191 ;  /* 0x00000005b4ce7c23 */ /* 0x000fe200080108bf */
[----:B------:R-:W-:Y:S02]  /*ddf0*/  FFMA.FTZ R207, R179, UR5, -R20 ;  /* 0x00000005b3cf7c23 */ /* 0x000fe40008010814 */
[----:B------:R-:W-:Y:S01]  /*de00*/  HGMMA.64x256x16.F32.BF16 R24, R200, gdesc[UR4].tnspB, R24, gsb0 ;  /* 0x43e00004c8187df0 */ /* 0x000fe20008001818 */
[----:B------:R-:W-:Y:S01]  /*de10*/  UIADD3 UR6, UR10, 0x180, URZ ;  /* 0x000001800a067890 */ /* 0x000fe2000fffe03f */
[----:B------:R-:W-:Y:S01]  /*de20*/  MUFU.EX2 R204, R204 ;  /* 0x000000cc00cc7308 */ /* 0x000fe20000000800 */
[----:B------:R-:W-:-:S07]  /*de30*/  UMOV UR7, 0x40000040 ;  /* 0x4000004000077882 */ /* 0x000fce0000000000 */
[----:B------:R-:W1:Y:S08]  /*de40*/  MUFU.EX2 R205, R205 ;  /* 0x000000cd00cd7308 */ /* 0x000e700000000800 */
[----:B------:R-:W-:Y:S08]  /*de50*/  MUFU.EX2 R206, R206 ;  /* 0x000000ce00ce7308 */ /* 0x000ff00000000800 */
[----:B------:R-:W-:Y:S01]  /*de60*/  MUFU.EX2 R207, R207 ;  /* 0x000000cf00cf7308 */ /* 0x000fe20000000800 */
[----:B------:R-:W-:-:S02]  /*de70*/  WARPGROUP.DEPBAR.LE gsb0, 0x0 ;  /* 0x00008000000079c5 */ /* 0x000fc40000010000 */
[----:B------:R-:W-:Y:S01]  /*de80*/  WARPGROUP.ARRIVE ;  /* 0x00000000000079c5 */ /* 0x000fe20000000000 */
[--C-:B------:R-:W-:Y:S01]  /*de90*/  FFMA.FTZ R202, R169, UR5, -R191.reuse ;  /* 0x00000005a9ca7c23 */ /* 0x100fe200080108bf */
[--C-:B------:R-:W-:Y:S01]  /*dea0*/  FFMA.FTZ R169, R172, UR5, -R191.reuse ;  /* 0x00000005aca97c23 */ /* 0x100fe200080108bf */
[--C-:B------:R-:W-:Y:S01]  /*deb0*/  FFMA.FTZ R172, R174, UR5, -R20.reuse ;  /* 0x00000005aeac7c23 */ /* 0x100fe20008010814 */
[----:B------:R-:W-:Y:S01]  /*dec0*/  FFMA.FTZ R200, R182, UR5, -R191 ;  /* 0x00000005b6c87c23 */ /* 0x000fe200080108bf */
[--C-:B------:R-:W-:Y:S01]  /*ded0*/  FFMA.FTZ R201, R157, UR5, -R20.reuse ;  /* 0x000000059dc97c23 */ /* 0x100fe20008010814 */
[----:B------:R-:W-:Y:S01]  /*dee0*/  HGMMA.64x256x16.F32.BF16 R24, R196, gdesc[UR4].tnspB, R24, gsb0 ;  /* 0x43e00004c4187df0 */ /* 0x000fe20008001818 */
[----:B------:R-:W-:Y:S01]  /*def0*/  UIADD3 UR6, UR10, 0x200, URZ ;  /* 0x000002000a067890 */ /* 0x000fe2000fffe03f */
[----:B------:R-:W-:Y:S01]  /*df00*/  FFMA.FTZ R203, R171, UR5, -R20 ;  /* 0x00000005abcb7c23 */ /* 0x000fe20008010814 */
[----:B------:R-:W-:Y:S01]  /*df10*/  UMOV UR7, 0x40000040 ;  /* 0x4000004000077882 */ /* 0x000fe20000000000 */
        /* <DEDUP_REMOVED lines=8> */
[----:B------:R-:W-:Y:S01]  /*dfa0*/  FFMA.FTZ R198, R164, UR5, -R191 ;  /* 0x00000005a4c67c23 */ /* 0x000fe200080108bf */
[--C-:B------:R-:W-:Y:S01]  /*dfb0*/  FFMA.FTZ R164, R178, UR5, -R20.reuse ;  /* 0x00000005b2a47c23 */ /* 0x100fe20008010814 */
[--C-:B------:R-:W-:Y:S01]  /*dfc0*/  FFMA.FTZ R197, R162, UR5, -R20.reuse ;  /* 0x00000005a2c57c23 */ /* 0x100fe20008010814 */
[----:B------:R-:W-:Y:S01]  /*dfd0*/  FADD.FTZ R162, R22, R5 ;  /* 0x0000000516a27221 */ /* 0x000fe20000010000 */
[----:B------:R-:W-:Y:S01]  /*dfe0*/  FFMA.FTZ R199, R166, UR5, -R20 ;  /* 0x00000005a6c77c23 */ /* 0x000fe20008010814 */
[----:B------:R-:W-:Y:S01]  /*dff0*/  HGMMA.64x256x16.F32.BF16 R24, R192, gdesc[UR4].tnspB, R24, gsb0 ;  /* 0x43e00004c0187df0 */ /* 0x000fe20008001818 */
[--C-:B------:R-:W-:Y:S01]  /*e000*/  FFMA.FTZ R196, R160, UR5, -R191.reuse ;  /* 0x00000005a0c47c23 */ /* 0x100fe200080108bf */
[----:B------:R-:W3:Y:S01]  /*e010*/  MUFU.EX2 R164, R164 ;  /* 0x000000a400a47308 */ /* 0x000ee20000000800 */
[----:B--2---:R-:W-:Y:S01]  /*e020*/  FADD.FTZ R5, R211, R162 ;  /* 0x000000a2d3057221 */ /* 0x004fe20000010000 */
[----:B0-----:R-:W-:Y:S01]  /*e030*/  F2FP.BF16.F32.PACK_AB R211, R156, R211 ;  /* 0x000000d39cd3723e */ /* 0x001fe200000010ff */
[----:B------:R-:W-:Y:S01]  /*e040*/  FFMA.FTZ R160, R188, UR5, -R191 ;  /* 0x00000005bca07c23 */ /* 0x000fe200080108bf */
[----:B------:R-:W-:Y:S01]  /*e050*/  R2UR UR6, R227 ;  /* 0x00000000e30672ca */ /* 0x000fe200000e0000 */
[----:B------:R-:W-:-:S03]  /*e060*/  FADD.FTZ R162, R156, R5 ;  /* 0x000000059ca27221 */ /* 0x000fc60000010000 */
[----:B------:R-:W-:Y:S01]  /*e070*/  MUFU.EX2 R196, R196 ;  /* 0x000000c400c47308 */ /* 0x000fe20000000800 */
[----:B-1----:R-:W-:-:S07]  /*e080*/  FADD.FTZ R5, R205, R162 ;  /* 0x000000a2cd057221 */ /* 0x002fce0000010000 */
[----:B------:R-:W0:Y:S01]  /*e090*/  MUFU.EX2 R197, R197 ;  /* 0x000000c500c57308 */ /* 0x000e220000000800 */
[----:B---3--:R-:W-:Y:S01]  /*e0a0*/  FADD.FTZ R162, R164, R5 ;  /* 0x00000005a4a27221 */ /* 0x008fe20000010000 */
[----:B------:R-:W-:Y:S02]  /*e0b0*/  UIADD3 UR4, UR6, -0x1, URZ ;  /* 0xffffffff06047890 */ /* 0x000fe4000fffe03f */
[----:B------:R-:W-:Y:S01]  /*e0c0*/  ISETP.LT.AND P2, PT, RZ, UR6, PT ;  /* 0x00000006ff007c0c */ /* 0x000fe2000bf41270 */
[----:B------:R-:W-:Y:S01]  /*e0d0*/  FADD.FTZ R5, R207, R162 ;  /* 0x000000a2cf057221 */ /* 0x000fe20000010000 */
[----:B------:R-:W-:Y:S02]  /*e0e0*/  R2UR UR6, R16 ;  /* 0x00000000100672ca */ /* 0x000fe400000e0000 */
[----:B------:R-:W-:Y:S01]  /*e0f0*/  MUFU.EX2 R198, R198 ;  /* 0x000000c600c67308 */ /* 0x000fe20000000800 */
[----:B------:R-:W-:Y:S01]  /*e100*/  FADD.FTZ R162, R168, R5 ;  /* 0x00000005a8a27221 */ /* 0x000fe20000010000 */
[----:B------:R-:W-:Y:S01]  /*e110*/  IMAD.U32 R227, RZ, RZ, UR4 ;  /* 0x00000004ffe37e24 */ /* 0x000fe2000f8e00ff */
[----:B------:R-:W-:-:S02]  /*e120*/  F2FP.BF16.F32.PACK_AB R205, R164, R205 ;  /* 0x000000cda4cd723e */ /* 0x000fc400000010ff */
[----:B------:R-:W-:Y:S01]  /*e130*/  FADD.FTZ R5, R201, R162 ;  /* 0x000000a2c9057221 */ /* 0x000fe20000010000 */
[----:B------:R-:W-:Y:S02]  /*e140*/  F2FP.BF16.F32.PACK_AB R207, R168, R207 ;  /* 0x000000cfa8cf723e */ /* 0x000fe400000010ff */
[----:B------:R-:W-:Y:S01]  /*e150*/  MUFU.EX2 R199, R199 ;  /* 0x000000c700c77308 */ /* 0x000fe20000000800 */
[C---:B------:R-:W-:Y:S01]  /*e160*/  FADD.FTZ R22, R170.reuse, R5 ;  /* 0x00000005aa167221 */ /* 0x040fe20000010000 */
[----:B------:R-:W-:-:S03]  /*e170*/  F2FP.BF16.F32.PACK_AB R201, R170, R201 ;  /* 0x000000c9aac9723e */ /* 0x000fc600000010ff */
[----:B------:R-:W-:Y:S01]  /*e180*/  FADD.FTZ R5, R203, R22 ;  /* 0x00000016cb057221 */ /* 0x000fe20000010000 */
[C---:B------:R-:W-:Y:S02]  /*e190*/  F2FP.BF16.F32.PACK_AB R203, R172.reuse, R203 ;  /* 0x000000cbaccb723e */ /* 0x040fe400000010ff */
[----:B------:R-:W1:Y:S01]  /*e1a0*/  MUFU.EX2 R162, R154 ;  /* 0x0000009a00a27308 */ /* 0x000e620000000800 */
[----:B------:R-:W-:-:S04]  /*e1b0*/  FADD.FTZ R22, R172, R5 ;  /* 0x00000005ac167221 */ /* 0x000fc80000010000 */
[----:B0-----:R-:W-:-:S03]  /*e1c0*/  FADD.FTZ R5, R197, R22 ;  /* 0x00000016c5057221 */ /* 0x001fc60000010000 */
[----:B------:R-:W0:Y:S01]  /*e1d0*/  MUFU.EX2 R160, R160 ;  /* 0x000000a000a07308 */ /* 0x000e220000000800 */
[----:B------:R-:W-:Y:S02]  /*e1e0*/  WARPGROUP.DEPBAR.LE gsb0, 0x0 ;  /* 0x00008000000079c5 */ /* 0x000fe40000010000 */
[----:B------:R2:W-:Y:S01]  /*e1f0*/  @!P1 SYNCS.ARRIVE.TRANS64.RED.A1T0 RZ, [R21+URZ], RZ ;  /* 0x000000ff15ff99a7 */ /* 0x0005e2000810043f */
[----:B------:R-:W-:Y:S02]  /*e200*/  F2FP.BF16.F32.PACK_AB R192, R152, R19 ;  /* 0x0000001398c0723e */ /* 0x000fe400000010ff */
[----:B-1----:R-:W-:Y:S02]  /*e210*/  F2FP.BF16.F32.PACK_AB R193, R155, R162 ;  /* 0x000000a29bc1723e */ /* 0x002fe400000010ff */
[----:B0-----:R-:W-:Y:S02]  /*e220*/  F2FP.BF16.F32.PACK_AB R194, R165, R160 ;  /* 0x000000a0a5c2723e */ /* 0x001fe400000010ff */
[----:B------:R-:W-:Y:S01]  /*e230*/  F2FP.BF16.F32.PACK_AB R195, R159, R158 ;  /* 0x0000009e9fc3723e */ /* 0x000fe200000010ff */
[----:B--2---:R-:W-:Y:S01]  /*e240*/  FFMA.FTZ R21, R0, R14, R175 ;  /* 0x0000000e00157223 */ /* 0x004fe200000100af */
[----:B------:R-:W-:Y:S01]  /*e250*/  FFMA.FTZ R14, R163, UR5, -R20 ;  /* 0x00000005a30e7c23 */ /* 0x000fe20008010814 */
[----:B------:R0:W-:Y:S01]  /*e260*/  @!P1 SYNCS.ARRIVE.TRANS64.RED.A1T0 RZ, [R23+URZ], RZ ;  /* 0x000000ff17ff99a7 */ /* 0x0001e2000810043f */
[----:B------:R-:W-:Y:S01]  /*e270*/  MUFU.EX2 R20, R167 ;  /* 0x000000a700147308 */ /* 0x000fe20000000800 */
[C---:B------:R-:W-:Y:S01]  /*e280*/  FADD.FTZ R21, R208.reuse, R21 ;  /* 0x00000015d0157221 */ /* 0x040fe20000010000 */
[----:B------:R-:W-:-:S03]  /*e290*/  F2FP.BF16.F32.PACK_AB R208, R208, R175 ;  /* 0x000000afd0d0723e */ /* 0x000fc600000010ff */
[----:B------:R-:W-:Y:S01]  /*e2a0*/  FADD.FTZ R174, R210, R21 ;  /* 0x00000015d2ae7221 */ /* 0x000fe20000010000 */
[C---:B------:R-:W-:Y:S02]  /*e2b0*/  F2FP.BF16.F32.PACK_AB R210, R189.reuse, R210 ;  /* 0x000000d2bdd2723e */ /* 0x040fe400000010ff */
[----:B------:R-:W1:Y:S01]  /*e2c0*/  MUFU.EX2 R14, R14 ;  /* 0x0000000e000e7308 */ /* 0x000e620000000800 */
[----:B------:R-:W-:-:S04]  /*e2d0*/  FADD.FTZ R21, R189, R174 ;  /* 0x000000aebd157221 */ /* 0x000fc80000010000 */
[----:B------:R-:W-:Y:S01]  /*e2e0*/  FADD.FTZ R166, R204, R21 ;  /* 0x00000015cca67221 */ /* 0x000fe20000010000 */
[----:B------:R-:W-:-:S03]  /*e2f0*/  F2FP.BF16.F32.PACK_AB R204, R183, R204 ;  /* 0x000000ccb7cc723e */ /* 0x000fc600000010ff */
[----:B------:R-:W-:-:S04]  /*e300*/  FADD.FTZ R21, R183, R166 ;  /* 0x000000a6b7157221 */ /* 0x000fc80000010000 */
[----:B------:R-:W-:Y:S01]  /*e310*/  FADD.FTZ R166, R206, R21 ;  /* 0x00000015cea67221 */ /* 0x000fe20000010000 */
[----:B------:R-:W-:-:S03]  /*e320*/  F2FP.BF16.F32.PACK_AB R206, R187, R206 ;  /* 0x000000cebbce723e */ /* 0x000fc600000010ff */
[----:B------:R-:W-:Y:S01]  /*e330*/  FADD.FTZ R21, R187, R166 ;  /* 0x000000a6bb157221 */ /* 0x000fe20000010000 */
[C---:B-1----:R-:W-:Y:S01]  /*e340*/  FADD.FTZ R22, R14.reuse, R5 ;  /* 0x000000050e167221 */ /* 0x042fe20000010000 */
[----:B------:R-:W-:Y:S02]  /*e350*/  F2FP.BF16.F32.PACK_AB R197, R14, R197 ;  /* 0x000000c50ec5723e */ /* 0x000fe400000010ff */
[----:B------:R-:W-:Y:S01]  /*e360*/  FADD.FTZ R166, R200, R21 ;  /* 0x00000015c8a67221 */ /* 0x000fe20000010000 */
[----:B------:R-:W-:Y:S01]  /*e370*/  FADD.FTZ R5, R199, R22 ;  /* 0x00000016c7057221 */ /* 0x000fe20000010000 */
[C---:B------:R-:W-:Y:S01]  /*e380*/  F2FP.BF16.F32.PACK_AB R199, R20.reuse, R199 ;  /* 0x000000c714c7723e */ /* 0x040fe200000010ff */
[----:B------:R-:W-:Y:S02]  /*e390*/  IMAD.U32 R22, RZ, RZ, UR60 ;  /* 0x0000003cff167e24 */ /* 0x000fe4000f8e00ff */
[C---:B------:R-:W-:Y:S01]  /*e3a0*/  FADD.FTZ R21, R181.reuse, R166 ;  /* 0x000000a6b5157221 */ /* 0x040fe20000010000 */
[----:B------:R-:W-:Y:S01]  /*e3b0*/  FADD.FTZ R5, R20, R5 ;  /* 0x0000000514057221 */ /* 0x000fe20000010000 */
[----:B------:R-:W-:-:S02]  /*e3c0*/  F2FP.BF16.F32.PACK_AB R200, R181, R200 ;  /* 0x000000c8b5c8723e */ /* 0x000fc400000010ff */
[----:B------:R-:W-:Y:S01]  /*e3d0*/  FADD.FTZ R156, R202, R21 ;  /* 0x00000015ca9c7221 */ /* 0x000fe20000010000 */
[----:B------:R-:W-:Y:S01]  /*e3e0*/  FADD.FTZ R5, R162, R5 ;  /* 0x00000005a2057221 */ /* 0x000fe20000010000 */
[C---:B------:R-:W-:Y:S02]  /*e3f0*/  F2FP.BF16.F32.PACK_AB R202, R169.reuse, R202 ;  /* 0x000000caa9ca723e */ /* 0x040fe400000010ff */
[----:B------:R-:W-:Y:S01]  /*e400*/  FADD.FTZ R21, R169, R156 ;  /* 0x0000009ca9157221 */ /* 0x000fe20000010000 */
[----:B------:R-:W-:Y:S01]  /*e410*/  FADD.FTZ R5, R155, R5 ;  /* 0x000000059b057221 */ /* 0x000fe20000010000 */
[----:B------:R-:W-:Y:S02]  /*e420*/  MOV R20, R3 ;  /* 0x0000000300147202 */ /* 0x000fe40000000f00 */
[----:B------:R-:W-:Y:S01]  /*e430*/  FADD.FTZ R154, R196, R21 ;  /* 0x00000015c49a7221 */ /* 0x000fe20000010000 */
[----:B------:R-:W-:Y:S01]  /*e440*/  FADD.FTZ R5, R158, R5 ;  /* 0x000000059e057221 */ /* 0x000fe20000010000 */
[----:B------:R-:W-:-:S02]  /*e450*/  F2FP.BF16.F32.PACK_AB R196, R185, R196 ;  /* 0x000000c4b9c4723e */ /* 0x000fc400000010ff */
[----:B------:R-:W-:Y:S01]  /*e460*/  FADD.FTZ R21, R185, R154 ;  /* 0x0000009ab9157221 */ /* 0x000fe20000010000 */
[----:B------:R-:W-:-:S03]  /*e470*/  FADD.FTZ R5, R159, R5 ;  /* 0x000000059f057221 */ /* 0x000fc60000010000 */
[----:B------:R-:W-:Y:S01]  /*e480*/  FADD.FTZ R154, R198, R21 ;  /* 0x00000015c69a7221 */ /* 0x000fe20000010000 */
[----:B------:R-:W-:-:S03]  /*e490*/  F2FP.BF16.F32.PACK_AB R198, R161, R198 ;  /* 0x000000c6a1c6723e */ /* 0x000fc600000010ff */
[----:B------:R-:W-:-:S04]  /*e4a0*/  FADD.FTZ R154, R161, R154 ;  /* 0x0000009aa19a7221 */ /* 0x000fc80000010000 */
[----:B------:R-:W-:Y:S01]  /*e4b0*/  FADD.FTZ R21, R19, R154 ;  /* 0x0000009a13157221 */ /* 0x000fe20000010000 */
[----:B------:R-:W-:-:S03]  /*e4c0*/  IMAD.MOV.U32 R19, RZ, RZ, R4 ;  /* 0x000000ffff137224 */ /* 0x000fc600078e0004 */
[----:B------:R-:W-:-:S04]  /*e4d0*/  FADD.FTZ R21, R152, R21 ;  /* 0x0000001598157221 */ /* 0x000fc80000010000 */
[----:B------:R-:W-:Y:S01]  /*e4e0*/  FADD.FTZ R14, R160, R21 ;  /* 0x00000015a00e7221 */ /* 0x000fe20000010000 */
[----:B------:R-:W-:-:S03]  /*e4f0*/  IMAD.U32 R21, RZ, RZ, UR6 ;  /* 0x00000006ff157e24 */ /* 0x000fc6000f8e00ff */
[----:B------:R-:W-:Y:S01]  /*e500*/  FADD.FTZ R14, R165, R14 ;  /* 0x0000000ea50e7221 */ /* 0x000fe20000010000 */
[----:B0-----:R-:W-:Y:S06]  /*e510*/  @P2 BRA `(.L_x_2111) ;  /* 0xffffffc0004c2947 */ /* 0x001fec000383ffff */
.L_x_2102:
        /* <DEDUP_REMOVED lines=131> */
.L_x_2112:
[----:B------:R-:W-:Y:S02]  /*ed50*/  R2UR UR6, R17 ;  /* 0x00000000110672ca */ /* 0x000fe400000e0000 */
[----:B------:R-:W-:-:S11]  /*ed60*/  R2UR UR4, R16 ;  /* 0x00000000100472ca */ /* 0x000fd600000e0000 */
[----:B------:R-:W-:Y:S02]  /*ed70*/  ULEA UR7, UR60, UR6, 0x3 ;  /* 0x000000063c077291 */ /* 0x000fe4000f8e183f */
[----:B------:R-:W-:-:S04]  /*ed80*/  MOV R0, UR4 ;  /* 0x0000000400007c02 */ /* 0x000fc80008000f00 */
[----:B------:R-:W-:-:S04]  /*ed90*/  SHF.L.U32 R0, R0, 0x1f, RZ ;  /* 0x0000001f00007819 */ /* 0x000fc800000006ff */
[----:B------:R0:W1:Y:S01]  /*eda0*/  SYNCS.PHASECHK.TRANS64.TRYWAIT P2, [UR7+0x38850], R0 ;  /* 0x03885000ff0075a7 */ /* 0x0000620008040147 */
[----:B------:R-:W-:Y:S05]  /*edb0*/  @!P0 BRA `(.L_x_2113) ;  /* 0x0000000000048947 */ /* 0x000fea0003800000 */
[----:B------:R-:W-:Y:S01]  /*edc0*/  BPT.TRAP 0x1 ;  /* 0x000000040000795c */ /* 0x000fe20000300000 */
.L_x_2113:
[----:B-1----:R-:W-:Y:S05]  /*edd0*/  @P2 BRA `(.L_x_2114) ;  /* 0x0000000000082947 */ /* 0x002fea0003800000 */
[----:B------:R-:W1:Y:S02]  /*ede0*/  SYNCS.PHASECHK.TRANS64.TRYWAIT P0, [UR7+0x38850], R0 ;  /* 0x03885000ff0075a7 */ /* 0x000e640008000147 */
[----:B-1----:R-:W-:Y:S05]  /*edf0*/  @!P0 BRA `(.L_x_2115) ;  /* 0x0000009400108947 */ /* 0x002fea0003800000 */
.L_x_2114:
[----:B------:R-:W-:Y:S01]  /*ee00*/  R2UR UR4, R17 ;  /* 0x00000000110472ca */ /* 0x000fe200000e0000 */
[----:B------:R-:W-:Y:S01]  /*ee10*/  WARPGROUP.ARRIVE ;  /* 0x00000000000079c5 */ /* 0x000fe20000000000 */
[----:B------:R-:W-:Y:S01]  /*ee20*/  UMOV UR11, 0x40000040 ;  /* 0x40000040000b7882 */ /* 0x000fe20000000000 */
[----:B01----:R-:W0:Y:S01]  /*ee30*/  SHFL.BFLY PT, R0, R5, 0x2, 0x1f ;  /* 0x0c401f0005007f89 */ /* 0x003e2200000e0000 */
[----:B------:R-:W-:Y:S01]  /*ee40*/  IMAD.MOV.U32 R6, RZ, RZ, RZ ;  /* 0x000000ffff067224 */ /* 0x000fe200078e00ff */
[----:B------:R-:W-:Y:S01]  /*ee50*/  R2UR UR9, R220 ;  /* 0x00000000dc0972ca */ /* 0x000fe200000e0000 */
[----:B------:R-:W-:Y:S01]  /*ee60*/  IMAD.U32 R12, RZ, RZ, UR7 ;  /* 0x00000007ff0c7e24 */ /* 0x000fe2000f8e00ff */
[----:B------:R-:W1:Y:S01]  /*ee70*/  SHFL.BFLY PT, R7, R14, 0x2, 0x1f ;  /* 0x0c401f000e077f89 */ /* 0x000e6200000e0000 */
[----:B------:R-:W-:Y:S02]  /*ee80*/  R2UR UR8, R16 ;  /* 0x00000000100872ca */ /* 0x000fe400000e0000 */
[----:B------:R-:W-:-:S03]  /*ee90*/  MOV R13, UR5 ;  /* 0x00000005000d7c02 */ /* 0x000fc60008000f00 */
[----:B------:R-:W-:-:S04]  /*eea0*/  UIADD3 UR4, UR4, 0x400, URZ ;  /* 0x0000040004047890 */ /* 0x000fc8000fffe03f */
[----:B------:R-:W-:Y:S02]  /*eeb0*/  USHF.R.U32.HI UR4, URZ, 0x4, UR4 ;  /* 0x000000043f047899 */ /* 0x000fe40008011604 */
[----:B------:R-:W-:Y:S02]  /*eec0*/  UIADD3 UR9, UR9, 0x1, URZ ;  /* 0x0000000109097890 */ /* 0x000fe4000fffe03f */
[----:B------:R-:W-:-:S04]  /*eed0*/  ULOP3.LUT UR4, UR4, 0x3fff, URZ, 0xc0, !UPT ;  /* 0x00003fff04047892 */ /* 0x000fc8000f8ec03f */
[----:B------:R-:W-:Y:S01]  /*eee0*/  ULOP3.LUT UR4, UR4, 0x2800000, URZ, 0xfc, !UPT ;  /* 0x0280000004047892 */ /* 0x000fe2000f8efc3f */
[----:B------:R-:W-:Y:S02]  /*eef0*/  IMAD.U32 R220, RZ, RZ, UR9 ;  /* 0x00000009ffdc7e24 */ /* 0x000fe4000f8e00ff */
[----:B0-----:R-:W-:Y:S01]  /*ef00*/  FADD.FTZ R2, R0, R5 ;  /* 0x0000000500027221 */ /* 0x001fe20000010000 */
[----:B------:R-:W-:Y:S01]  /*ef10*/  IMAD.MOV.U32 R5, RZ, RZ, RZ ;  /* 0x000000ffff057224 */ /* 0x000fe200078e00ff */
[----:B------:R-:W-:Y:S01]  /*ef20*/  UIMAD UR4, UR60, 0xa00, UR4 ;  /* 0x00000a003c0478a4 */ /* 0x000fe2000f8e0204 */
[----:B-1----:R-:W-:Y:S02]  /*ef30*/  FADD.FTZ R7, R7, R14 ;  /* 0x0000000e07077221 */ /* 0x002fe40000010000 */
[----:B------:R-:W0:Y:S01]  /*ef40*/  SHFL.BFLY PT, R9, R2, 0x1, 0x1f ;  /* 0x0c201f0002097f89 */ /* 0x000e2200000e0000 */
[----:B------:R-:W-:Y:S02]  /*ef50*/  UIADD3 UR6, UR4, 0x80, URZ ;  /* 0x0000008004067890 */ /* 0x000fe4000fffe03f */
[----:B------:R-:W-:Y:S01]  /*ef60*/  UIADD3 UR60, UR60, 0x1, URZ ;  /* 0x000000013c3c7890 */ /* 0x000fe2000fffe03f */
[----:B------:R-:W1:Y:S01]  /*ef70*/  SHFL.BFLY PT, R0, R7, 0x1, 0x1f ;  /* 0x0c201f0007007f89 */ /* 0x000e6200000e0000 */
[----:B------:R-:W-:-:S02]  /*ef80*/  UMOV UR10, UR4 ;  /* 0x00000004000a7c82 */ /* 0x000fc40008000000 */
[----:B------:R-:W-:Y:S01]  /*ef90*/  HGMMA.64x256x16.F32.BF16 R24, R208, gdesc[UR8].tnspB, R24, gsb0 ;  /* 0x43e00008d0187df0 */ /* 0x000fe20008001818 */
[----:B------:R-:W-:Y:S01]  /*efa0*/  UMOV UR10, UR6 ;  /* 0x00000006000a7c82 */ /* 0x000fe20008000000 */
[----:B------:R-:W-:Y:S01]  /*efb0*/  UMOV UR11, 0x40000040 ;  /* 0x40000040000b7882 */ /* 0x000fe20000000000 */
[----:B------:R-:W-:Y:S02]  /*efc0*/  UIADD3 UR6, UR4, 0x100, URZ ;  /* 0x0000010004067890 */ /* 0x000fe4000fffe03f */
[----:B------:R-:W-:-:S04]  /*efd0*/  UISETP.NE.AND UP0, UPT, UR60, 0x2, UPT ;  /* 0x000000023c00788c */ /* 0x000fc8000bf05270 */
[----:B------:R-:W-:Y:S01]  /*efe0*/  USEL UR60, UR60, URZ, UP0 ;  /* 0x0000003f3c3c7287 */ /* 0x000fe20008000000 */
[----:B0-----:R-:W-:Y:S01]  /*eff0*/  FADD.FTZ R11, R2, R9 ;  /* 0x00000009020b7221 */ /* 0x001fe20000010000 */
[----:B------:R-:W-:Y:S02]  /*f000*/  IMAD.MOV.U32 R2, RZ, RZ, -0x800000 ;  /* 0xff800000ff027424 */ /* 0x000fe400078e00ff */
[----:B-1----:R-:W-:Y:S02]  /*f010*/  FADD.FTZ R10, R7, R0 ;  /* 0x00000000070a7221 */ /* 0x002fe40000010000 */
[----:B------:R-:W-:Y:S01]  /*f020*/  FSETP.NE.FTZ.AND P2, PT, R11, RZ, PT ;  /* 0x000000ff0b00720b */ /* 0x000fe20003f55000 */
[----:B------:R-:W-:Y:S02]  /*f030*/  IMAD.U32 R7, RZ, RZ, UR5 ;  /* 0x00000005ff077e24 */ /* 0x000fe4000f8e00ff */
[----:B------:R-:W-:Y:S01]  /*f040*/  IMAD.MOV.U32 R0, RZ, RZ, -0x800000 ;  /* 0xff800000ff007424 */ /* 0x000fe200078e00ff */
[----:B------:R-:W-:-:S09]  /*f050*/  FSETP.NE.FTZ.AND P0, PT, R10, RZ, PT ;  /* 0x000000ff0a00720b */ /* 0x000fd20003f15000 */
[----:B------:R-:W0:Y:S01]  /*f060*/  @P2 MUFU.LG2 R9, R11 ;  /* 0x0000000b00092308 */ /* 0x000e220000000c00 */
[----:B------:R-:W-:-:S03]  /*f070*/  @P2 FMUL.FTZ R13, R13, 0.69314718246459960938 ;  /* 0x3f3172180d0d2820 */ /* 0x000fc60000410000 */
[----:B------:R-:W-:-:S04]  /*f080*/  @P0 FMUL.FTZ R7, R7, 0.69314718246459960938 ;  /* 0x3f31721807070820 */ /* 0x000fc80000410000 */
[----:B------:R-:W-:Y:S08]  /*f090*/  @P0 MUFU.RCP R6, R10 ;  /* 0x0000000a00060308 */ /* 0x000ff00000001000 */
[----:B------:R0:W1:Y:S08]  /*f0a0*/  @P0 MUFU.LG2 R8, R10 ;  /* 0x0000000a00080308 */ /* 0x0000700000000c00 */
[----:B------:R-:W2:Y:S01]  /*f0b0*/  @P2 MUFU.RCP R5, R11 ;  /* 0x0000000b00052308 */ /* 0x000ea20000001000 */
[----:B0-----:R-:W-:Y:S01]  /*f0c0*/  @P2 FMUL.FTZ R10, R9, 0.69314718246459960938 ;  /* 0x3f317218090a2820 */ /* 0x001fe20000410000 */
[----:B------:R-:W-:-:S03]  /*f0d0*/  @!P1 VIADD R9, R12, 0x38860 ;  /* 0x000388600c099836 */ /* 0x000fc60000000000 */
[----:B------:R-:W-:Y:S02]  /*f0e0*/  @P2 FFMA.FTZ R0, R13, R3, R10 ;  /* 0x000000030d002223 */ /* 0x000fe4000001000a */
[----:B------:R-:W-:Y:S01]  /*f0f0*/  @!P1 PRMT R9, RZ, 0x654, R9 ;  /* 0x00000654ff099816 */ /* 0x000fe20000000009 */
[----:B-1----:R-:W-:-:S04]  /*f100*/  @P0 FMUL.FTZ R8, R8, 0.69314718246459960938 ;  /* 0x3f31721808080820 */ /* 0x002fc80000410000 */
        /* <DEDUP_REMOVED lines=22> */
[----:B------:R-:W-:-:S06]  /*f270*/  ULOP3.LUT UR8, UR8, UR4, URZ, 0x3c, !UPT ;  /* 0x0000000408087292 */ /* 0x000fcc000f8e3c3f */
[----:B------:R-:W-:Y:S01]  /*f280*/  MOV R16, UR8 ;  /* 0x0000000800107c02 */ /* 0x000fe20008000f00 */
[----:B------:R-:W-:Y:S02]  /*f290*/  WARPGROUP.DEPBAR.LE gsb0, 0x0 ;  /* 0x00008000000079c5 */ /* 0x000fe40000010000 */
[----:B------:R-:W-:-:S12]  /*f2a0*/  WARPGROUP.ARRIVE ;  /* 0x00000000000079c5 */ /* 0x000fd80000000000 */
[----:B------:R-:W-:Y:S03]  /*f2b0*/  HGMMA.64x256x16.F32.BF16 R24, R192, gdesc[UR8].tnspB, R24, gsb0 ;  /* 0x43e00008c0187df0 */ /* 0x000fe60008001818 */
[----:B------:R-:W-:Y:S02]  /*f2c0*/  WARPGROUP.DEPBAR.LE gsb0, 0x0 ;  /* 0x00008000000079c5 */ /* 0x000fe40000010000 */
[----:B------:R0:W-:Y:S01]  /*f2d0*/  @!P1 SYNCS.ARRIVE.TRANS64.RED.A1T0 RZ, [R9+URZ], RZ ;  /* 0x000000ff09ff99a7 */ /* 0x0001e2000810043f */
[-C--:B--2---:R-:W-:Y:S01]  /*f2e0*/  FMUL.FTZ R3, R83, R5.reuse ;  /* 0x0000000553037220 */ /* 0x084fe20000410000 */
        /* <DEDUP_REMOVED lines=127> */
.L_x_2085:
[----:B------:R-:W0:Y:S01]  /*fae0*/  S2R R4, SR_CgaCtaId ;  /* 0x0000000000047919 */ /* 0x000e220000008800 */
[----:B------:R-:W-:Y:S01]  /*faf0*/  MOV R19, 0x400 ;  /* 0x0000040000137802 */ /* 0x000fe20000000f00 */
[----:B------:R-:W-:Y:S01]  /*fb00*/  BSSY B0, `(.L_x_2116) ;  /* 0x00002ce000007945 */ /* 0x000fe20003800000 */
[----:B------:R-:W-:Y:S02]  /*fb10*/  BAR.SYNC.DEFER_BLOCKING 0x5, 0x120 ;  /* 0x0144800000007b1d */ /* 0x000fe40000010000 */
[----:B0-----:R-:W-:-:S05]  /*fb20*/  LEA R19, R4, R19, 0x18 ;  /* 0x0000001304137211 */ /* 0x001fca00078ec0ff */
[----:B------:R-:W0:Y:S02]  /*fb30*/  LDS.128 R4, [R19+0x388d0] ;  /* 0x0388d00013047984 */ /* 0x000e240000000c00 */
[----:B0-----:R-:W-:Y:S02]  /*fb40*/  R2UR UR4, R5 ;  /* 0x00000000050472ca */ /* 0x001fe400000e0000 */
[----:B------:R-:W-:-:S11]  /*fb50*/  R2UR UR5, R6 ;  /* 0x00000000060572ca */ /* 0x000fd600000e0000 */
[----:B------:R-:W-:Y:S01]  /*fb60*/  IMAD.U32 R22, RZ, RZ, UR4 ;  /* 0x00000004ff167e24 */ /* 0x000fe2000f8e00ff */
[----:B------:R-:W-:Y:S06]  /*fb70*/  BAR.ARV 0x4, 0x120 ;  /* 0x0104800000007b1d */ /* 0x000fec0000002000 */
[----:B------:R-:W-:Y:S05]  /*fb80*/  @P0 BRA `(.L_x_2117) ;  /* 0x0000001c00c00947 */ /* 0x000fea0003800000 */
        /* <DEDUP_REMOVED lines=29> */
[----:B------:R-:W-:-:S02]  /*fd60*/  IADD3 R173, P0, R106, 0x40, RZ ;  /* 0x000000406aad7810 */ /* 0x000fc40007f1e0ff */
[C---:B------:R-:W-:Y:S01]  /*fd70*/  IADD3 R175, P4, R106.reuse, 0x60, RZ ;  /* 0x000000606aaf7810 */ /* 0x040fe20007f9e0ff */
[--C-:B------:R-:W-:Y:S01]  /*fd80*/  IMAD.X R11, RZ, RZ, R107.reuse, P1 ;  /* 0x000000ffff0b7224 */ /* 0x100fe200008e066b */
[C---:B------:R-:W-:Y:S01]  /*fd90*/  LOP3.LUT R9, R106.reuse, 0x380, RZ, 0xc0, !PT ;  /* 0x000003806a097812 */ /* 0x040fe200078ec0ff */
[--C-:B------:R-:W-:Y:S01]  /*fda0*/  IMAD.X R13, RZ, RZ, R107.reuse, P0 ;  /* 0x000000ffff0d7224 */ /* 0x100fe200000e066b */
[C---:B------:R-:W-:Y:S01]  /*fdb0*/  IADD3 R177, P3, R106.reuse, 0x4000, RZ ;  /* 0x000040006ab17810 */ /* 0x040fe20007f7e0ff */
[--C-:B------:R-:W-:Y:S01]  /*fdc0*/  IMAD.X R15, RZ, RZ, R107.reuse, P4 ;  /* 0x000000ffff0f7224 */ /* 0x100fe200020e066b */
[C---:B------:R-:W-:Y:S02]  /*fdd0*/  IADD3 R179, P6, R106.reuse, 0x4020, RZ ;  /* 0x000040206ab37810 */ /* 0x040fe40007fde0ff */
[C---:B------:R-:W-:Y:S02]  /*fde0*/  IADD3 R181, P5, R106.reuse, 0x4040, RZ ;  /* 0x000040406ab57810 */ /* 0x040fe40007fbe0ff */
[C---:B------:R-:W-:Y:S01]  /*fdf0*/  IADD3 R183, P2, R106.reuse, 0x4060, RZ ;  /* 0x000040606ab77810 */ /* 0x040fe20007f5e0ff */
[--C-:B------:R-:W-:Y:S01]  /*fe00*/  IMAD.X R31, RZ, RZ, R107.reuse, P6 ;  /* 0x000000ffff1f7224 */ /* 0x100fe200030e066b */
[----:B------:R-:W-:Y:S01]  /*fe10*/  IADD3 R185, P1, R106, 0x8000, RZ ;  /* 0x000080006ab97810 */ /* 0x000fe20007f3e0ff */
[--C-:B------:R-:W-:Y:S01]  /*fe20*/  IMAD.X R39, RZ, RZ, R107.reuse, P5 ;  /* 0x000000ffff277224 */ /* 0x100fe200028e066b */
[----:B------:R-:W-:Y:S01]  /*fe30*/  LOP3.LUT R10, R171, 0x380, RZ, 0xc0, !PT ;  /* 0x00000380ab0a7812 */ /* 0x000fe200078ec0ff */
[--C-:B------:R-:W-:Y:S01]  /*fe40*/  IMAD.X R47, RZ, RZ, R107.reuse, P2 ;  /* 0x000000ffff2f7224 */ /* 0x100fe200010e066b */
[----:B------:R-:W-:Y:S01]  /*fe50*/  LOP3.LUT R12, R173, 0x380, RZ, 0xc0, !PT ;  /* 0x00000380ad0c7812 */ /* 0x000fe200078ec0ff */
[----:B------:R-:W-:Y:S01]  /*fe60*/  IMAD.X R55, RZ, RZ, R107, P1 ;  /* 0x000000ffff377224 */ /* 0x000fe200008e066b */
[----:B------:R-:W-:-:S02]  /*fe70*/  LOP3.LUT R14, R175, 0x380, RZ, 0xc0, !PT ;  /* 0x00000380af0e7812 */ /* 0x000fc400078ec0ff */
[----:B------:R-:W-:Y:S02]  /*fe80*/  SHF.R.U64 R9, R9, 0x3, RZ ;  /* 0x0000000309097819 */ /* 0x000fe400000012ff */
[----:B------:R-:W-:Y:S02]  /*fe90*/  LOP3.LUT R20, R177, 0x380, RZ, 0xc0, !PT ;  /* 0x00000380b1147812 */ /* 0x000fe400078ec0ff */
[----:B------:R-:W-:Y:S02]  /*fea0*/  IADD3 R187, P0, R106, 0x8020, RZ ;  /* 0x000080206abb7810 */ /* 0x000fe40007f1e0ff */
[----:B------:R-:W-:Y:S02]  /*feb0*/  SHF.R.U64 R10, R10, 0x3, RZ ;  /* 0x000000030a0a7819 */ /* 0x000fe400000012ff */
[----:B------:R-:W-:Y:S02]  /*fec0*/  LOP3.LUT R30, R179, 0x380, RZ, 0xc0, !PT ;  /* 0x00000380b31e7812 */ /* 0x000fe400078ec0ff */
[----:B------:R-:W-:-:S02]  /*fed0*/  IADD3 R189, P4, R106, 0x8040, RZ ;  /* 0x000080406abd7810 */ /* 0x000fc40007f9e0ff */
[----:B------:R-:W-:Y:S02]  /*fee0*/  IADD3.X R21, RZ, R107, RZ, P3, !PT ;  /* 0x0000006bff157210 */ /* 0x000fe40001ffe4ff */
[----:B------:R-:W-:Y:S01]  /*fef0*/  SHF.R.U64 R12, R12, 0x3, RZ ;  /* 0x000000030c0c7819 */ /* 0x000fe200000012ff */
[--C-:B------:R-:W-:Y:S01]  /*ff00*/  IMAD.X R71, RZ, RZ, R107.reuse, P4 ;  /* 0x000000ffff477224 */ /* 0x100fe200020e066b */
[----:B------:R-:W-:Y:S02]  /*ff10*/  LOP3.LUT R38, R181, 0x380, RZ, 0xc0, !PT ;  /* 0x00000380b5267812 */ /* 0x000fe400078ec0ff */
[C---:B------:R-:W-:Y:S02]  /*ff20*/  IADD3 R191, P3, R106.reuse, 0x8060, RZ ;  /* 0x000080606abf7810 */ /* 0x040fe40007f7e0ff */
[C---:B------:R-:W-:Y:S02]  /*ff30*/  IADD3 R193, P6, R106.reuse, 0xc000, RZ ;  /* 0x0000c0006ac17810 */ /* 0x040fe40007fde0ff */
[C---:B------:R-:W-:Y:S01]  /*ff40*/  IADD3 R6, P5, R106.reuse, 0xc020, RZ ;  /* 0x0000c0206a067810 */ /* 0x040fe20007fbe0ff */
[--C-:B------:R-:W-:Y:S01]  /*ff50*/  IMAD.X R79, RZ, RZ, R107.reuse, P3 ;  /* 0x000000ffff4f7224 */ /* 0x100fe200018e066b */
[C---:B------:R-:W-:Y:S01]  /*ff60*/  IADD3 R102, P2, R106.reuse, 0xc040, RZ ;  /* 0x0000c0406a667810 */ /* 0x040fe20007f5e0ff */
[--C-:B------:R-:W-:Y:S01]  /*ff70*/  IMAD.X R95, RZ, RZ, R107.reuse, P6 ;  /* 0x000000ffff5f7224 */ /* 0x100fe200030e066b */
[----:B------:R-:W-:Y:S01]  /*ff80*/  IADD3 R23, P1, R106, 0xc060, RZ ;  /* 0x0000c0606a177810 */ /* 0x000fe20007f3e0ff */
[----:B------:R-:W-:Y:S01]  /*ff90*/  IMAD.X R99, RZ, RZ, R107, P5 ;  /* 0x000000ffff637224 */ /* 0x000fe200028e066b */
[----:B------:R-:W-:-:S02]  /*ffa0*/  SHF.R.U64 R14, R14, 0x3, RZ ;  /* 0x000000030e0e7819 */ /* 0x000fc400000012ff */
[----:B------:R-:W-:Y:S02]  /*ffb0*/  LOP3.LUT R46, R183, 0x380, RZ, 0xc0, !PT ;  /* 0x00000380b72e7812 */ /* 0x000fe400078ec0ff */
[----:B------:R-:W-:Y:S01]  /*ffc0*/  LOP3.LUT R106, R9, R106, RZ, 0x3c, !PT ;  /* 0x0000006a096a7212 */ /* 0x000fe200078e3cff */
[----:B------:R-:W-:Y:S01]  /*ffd0*/  IMAD.X R9, RZ, RZ, R107, P1 ;  /* 0x000000ffff097224 */ /* 0x000fe200008e066b */
[----:B------:R-:W-:Y:S02]  /*ffe0*/  SHF.R.U64 R20, R20, 0x3, RZ ;  /* 0x0000000314147819 */ /* 0x000fe400000012ff */
[----:B------:R-:W-:Y:S02]  /*fff0*/  LOP3.LUT R54, R185, 0x380, RZ, 0xc0, !PT ;  /* 0x00000380b9367812 */ /* 0x000fe400078ec0ff */
[----:B------:R-:W-:Y:S02]  /*10000*/  LOP3.LUT R10, R10, R171, RZ, 0x3c, !PT ;  /* 0x000000ab0a0a7212 */ /* 0x000fe400078e3cff */
[----:B------:R-:W-:-:S02]  /*10010*/  SHF.R.U64 R30, R30, 0x3, RZ ;  /* 0x000000031e1e7819 */ /* 0x000fc400000012ff */
[----:B------:R-:W-:Y:S02]  /*10020*/  LOP3.LUT R62, R187, 0x380, RZ, 0xc0, !PT ;  /* 0x00000380bb3e7812 */ /* 0x000fe400078ec0ff */
[----:B------:R-:W-:Y:S02]  /*10030*/  LOP3.LUT R12, R12, R173, RZ, 0x3c, !PT ;  /* 0x000000ad0c0c7212 */ /* 0x000fe400078e3cff */
[----:B------:R-:W-:Y:S02]  /*10040*/  SHF.R.U64 R38, R38, 0x3, RZ ;  /* 0x0000000326267819 */ /* 0x000fe400000012ff */
[----:B------:R-:W-:Y:S02]  /*10050*/  LOP3.LUT R70, R189, 0x380, RZ, 0xc0, !PT ;  /* 0x00000380bd467812 */ /* 0x000fe400078ec0ff */
[----:B------:R-:W-:Y:S02]  /*10060*/  LOP3.LUT R14, R14, R175, RZ, 0x3c, !PT ;  /* 0x000000af0e0e7212 */ /* 0x000fe400078e3cff */
[----:B------:R-:W-:-:S02]  /*10070*/  SHF.R.U64 R46, R46, 0x3, RZ ;  /* 0x000000032e2e7819 */ /* 0x000fc400000012ff */
[----:B------:R-:W-:Y:S02]  /*10080*/  LOP3.LUT R78, R191, 0x380, RZ, 0xc0, !PT ;  /* 0x00000380bf4e7812 */ /* 0x000fe400078ec0ff */
[-C--:B------:R-:W-:Y:S02]  /*10090*/  IADD3.X R63, RZ, R107.reuse, RZ, P0, !PT ;  /* 0x0000006bff3f7210 */ /* 0x080fe400007fe4ff */
[----:B------:R-:W-:Y:S02]  /*100a0*/  IADD3.X R103, RZ, R107, RZ, P2, !PT ;  /* 0x0000006bff677210 */ /* 0x000fe400017fe4ff */
[----:B------:R-:W-:Y:S02]  /*100b0*/  LOP3.LUT R20, R20, R177, RZ, 0x3c, !PT ;  /* 0x000000b114147212 */ /* 0x000fe400078e3cff */
[----:B------:R-:W-:Y:S02]  /*100c0*/  SHF.R.U64 R54, R54, 0x3, RZ ;  /* 0x0000000336367819 */ /* 0x000fe400000012ff */
[----:B------:R-:W-:-:S02]  /*100d0*/  LOP3.LUT R94, R193, 0x380, RZ, 0xc0, !PT ;  /* 0x00000380c15e7812 */ /* 0x000fc400078ec0ff */
[----:B------:R-:W-:Y:S01]  /*100e0*/  MOV R106, R106 ;  /* 0x0000006a006a7202 */ /* 0x000fe20000000f00 */
[----:B------:R-:W-:Y:S01]  /*100f0*/  BAR.SYNC.DEFER_BLOCKING 0x1, 0x100 ;  /* 0x0044000000007b1d */ /* 0x000fe20000010000 */
[----:B------:R-:W-:Y:S02]  /*10100*/  LOP3.LUT R30, R30, R179, RZ, 0x3c, !PT ;  /* 0x000000b31e1e7212 */ /* 0x000fe400078e3cff */
[----:B------:R-:W-:Y:S02]  /*10110*/  SHF.R.U64 R62, R62, 0x3, RZ ;  /* 0x000000033e3e7819 */ /* 0x000fe400000012ff */
[----:B------:R-:W-:Y:S02]  /*10120*/  LOP3.LUT R98, R6, 0x380, RZ, 0xc0, !PT ;  /* 0x0000038006627812 */ /* 0x000fe400078ec0ff */
[----:B------:R-:W-:Y:S02]  /*10130*/  LOP3.LUT R107, R102, 0x380, RZ, 0xc0, !PT ;  /* 0x00000380666b7812 */ /* 0x000fe400078ec0ff */
[----:B------:R-:W-:-:S02]  /*10140*/  MOV R10, R10 ;  /* 0x0000000a000a7202 */ /* 0x000fc40000000f00 */
[----:B------:R-:W-:Y:S02]  /*10150*/  LOP3.LUT R38, R38, R181, RZ, 0x3c, !PT ;  /* 0x000000b526267212 */ /* 0x000fe400078e3cff */
[----:B------:R-:W-:Y:S02]  /*10160*/  SHF.R.U64 R70, R70, 0x3, RZ ;  /* 0x0000000346467819 */ /* 0x000fe400000012ff */
[----:B------:R-:W-:Y:S02]  /*10170*/  MOV R12, R12 ;  /* 0x0000000c000c7202 */ /* 0x000fe40000000f00 */
[----:B------:R-:W-:Y:S02]  /*10180*/  LOP3.LUT R46, R46, R183, RZ, 0x3c, !PT ;  /* 0x000000b72e2e7212 */ /* 0x000fe400078e3cff */
[----:B------:R-:W-:Y:S02]  /*10190*/  SHF.R.U64 R78, R78, 0x3, RZ ;  /* 0x000000034e4e7819 */ /* 0x000fe400000012ff */
[----:B------:R-:W-:-:S02]  /*101a0*/  LOP3.LUT R163, R23, 0x380, RZ, 0xc0, !PT ;  /* 0x0000038017a37812 */ /* 0x000fc400078ec0ff */
[----:B------:R-:W-:Y:S01]  /*101b0*/  MOV R14, R14 ;  /* 0x0000000e000e7202 */ /* 0x000fe20000000f00 */
[----:B------:R0:W-:Y:S01]  /*101c0*/  STSM.16.M88.4 [R106], R24 ;  /* 0x000000186a007844 */ /* 0x0001e20000000200 */
[----:B------:R-:W-:Y:S02]  /*101d0*/  LOP3.LUT R54, R54, R185, RZ, 0x3c, !PT ;  /* 0x000000b936367212 */ /* 0x000fe400078e3cff */
[----:B------:R-:W-:Y:S01]  /*101e0*/  SHF.R.U64 R94, R94, 0x3, RZ ;  /* 0x000000035e5e7819 */ /* 0x000fe200000012ff */
[----:B------:R1:W-:Y:S01]  /*101f0*/  STSM.16.M88.4 [R10], R32 ;  /* 0x000000200a007844 */ /* 0x0003e20000000200 */
[----:B------:R-:W-:Y:S02]  /*10200*/  MOV R20, R20 ;  /* 0x0000001400147202 */ /* 0x000fe40000000f00 */
[----:B------:R-:W-:Y:S01]  /*10210*/  F2FP.BF16.F32.PACK_AB R59, R155, R59 ;  /* 0x0000003b9b3b723e */ /* 0x000fe200000010ff */
[----:B------:R2:W-:Y:S01]  /*10220*/  STSM.16.M88.4 [R12], R40 ;  /* 0x000000280c007844 */ /* 0x0005e20000000200 */
[----:B------:R-:W-:-:S02]  /*10230*/  F2FP.BF16.F32.PACK_AB R65, R154, R66 ;  /* 0x000000429a41723e */ /* 0x000fc400000010ff */
[----:B------:R-:W-:Y:S01]  /*10240*/  F2FP.BF16.F32.PACK_AB R72, R73, R72 ;  /* 0x000000484948723e */ /* 0x000fe200000010ff */
[----:B------:R2:W-:Y:S01]  /*10250*/  STSM.16.M88.4 [R14], R48 ;  /* 0x000000300e007844 */ /* 0x0005e20000000200 */
[----:B------:R-:W-:Y:S02]  /*10260*/  LOP3.LUT R62, R62, R187, RZ, 0x3c, !PT ;  /* 0x000000bb3e3e7212 */ /* 0x000fe400078e3cff */
[----:B------:R-:W-:Y:S01]  /*10270*/  SHF.R.U64 R29, R98, 0x3, RZ ;  /* 0x00000003621d7819 */ /* 0x000fe200000012ff */
[----:B------:R2:W-:Y:S01]  /*10280*/  STSM.16.M88.4 [R20], R56 ;  /* 0x0000003814007844 */ /* 0x0005e20000000200 */
[----:B------:R-:W-:Y:S02]  /*10290*/  SHF.R.U64 R107, R107, 0x3, RZ ;  /* 0x000000036b6b7819 */ /* 0x000fe400000012ff */
[----:B------:R-:W-:Y:S02]  /*102a0*/  MOV R30, R30 ;  /* 0x0000001e001e7202 */ /* 0x000fe40000000f00 */
[----:B------:R-:W-:-:S02]  /*102b0*/  F2FP.BF16.F32.PACK_AB R66, R69, R68 ;  /* 0x000000444542723e */ /* 0x000fc400000010ff */
[----:B------:R-:W-:Y:S02]  /*102c0*/  F2FP.BF16.F32.PACK_AB R67, R153, R67 ;  /* 0x000000439943723e */ /* 0x000fe400000010ff */
[----:B------:R-:W-:Y:S02]  /*102d0*/  F2FP.BF16.F32.PACK_AB R73, R152, R74 ;  /* 0x0000004a9849723e */ /* 0x000fe400000010ff */
[----:B------:R-:W-:Y:S01]  /*102e0*/  F2FP.BF16.F32.PACK_AB R80, R81, R80 ;  /* 0x000000505150723e */ /* 0x000fe200000010ff */
[----:B------:R2:W-:Y:S01]  /*102f0*/  STSM.16.M88.4 [R30], R64 ;  /* 0x000000401e007844 */ /* 0x0005e20000000200 */
[----:B------:R-:W-:Y:S02]  /*10300*/  R2UR UR6, R218 ;  /* 0x00000000da0672ca */ /* 0x000fe400000e0000 */
[----:B------:R-:W-:Y:S02]  /*10310*/  R2UR UR4, R216 ;  /* 0x00000000d80472ca */ /* 0x000fe400000e0000 */
[----:B------:R-:W-:-:S02]  /*10320*/  LOP3.LUT R70, R70, R189, RZ, 0x3c, !PT ;  /* 0x000000bd46467212 */ /* 0x000fc400078e3cff */
[----:B------:R-:W-:Y:S02]  /*10330*/  MOV R38, R38 ;  /* 0x0000002600267202 */ /* 0x000fe40000000f00 */
[----:B------:R-:W-:Y:S02]  /*10340*/  F2FP.BF16.F32.PACK_AB R74, R77, R76 ;  /* 0x0000004c4d4a723e */ /* 0x000fe400000010ff */
[----:B------:R-:W-:Y:S02]  /*10350*/  F2FP.BF16.F32.PACK_AB R75, R17, R75 ;  /* 0x0000004b114b723e */ /* 0x000fe400000010ff */
[----:B------:R-:W-:Y:S02]  /*10360*/  F2FP.BF16.F32.PACK_AB R81, R3, R82 ;  /* 0x000000520351723e */ /* 0x000fe400000010ff */
[----:B------:R-:W-:Y:S01]  /*10370*/  LOP3.LUT R78, R78, R191, RZ, 0x3c, !PT ;  /* 0x000000bf4e4e7212 */ /* 0x000fe200078e3cff */
[----:B------:R2:W-:Y:S01]  /*10380*/  STSM.16.M88.4 [R38], R72 ;  /* 0x0000004826007844 */ /* 0x0005e20000000200 */
[----:B------:R-:W-:Y:S01]  /*10390*/  SHF.R.U64 R28, R163, 0x3, RZ ;  /* 0x00000003a31c7819 */ /* 0x000fe200000012ff */
[----:B------:R-:W-:Y:S01]  /*103a0*/  USHF.L.U64.HI UR11, UR4, 0x2, UR6 ;  /* 0x00000002040b7899 */ /* 0x000fe20008010206 */
[----:B------:R-:W-:Y:S01]  /*103b0*/  MOV R46, R46 ;  /* 0x0000002e002e7202 */ /* 0x000fe20000000f00 */
[----:B------:R-:W-:Y:S01]  /*103c0*/  USHF.L.U32 UR10, UR4, 0x2, URZ ;  /* 0x00000002040a7899 */ /* 0x000fe2000800063f */
[----:B------:R-:W-:Y:S01]  /*103d0*/  F2FP.BF16.F32.PACK_AB R82, R85, R84 ;  /* 0x000000545552723e */ /* 0x000fe200000010ff */
[----:B------:R-:W-:Y:S01]  /*103e0*/  ULDC.64 UR6, c[0x0][0xbd8] ;  /* 0x0002f60000067ab9 */ /* 0x000fe20000000a00 */
[----:B------:R-:W-:Y:S01]  /*103f0*/  F2FP.BF16.F32.PACK_AB R83, R83, R86 ;  /* 0x000000565353723e */ /* 0x000fe200000010ff */
[----:B------:R-:W-:Y:S01]  /*10400*/  UISETP.NE.U32.AND UP1, UPT, UR6, URZ, UPT ;  /* 0x0000003f0600728c */ /* 0x000fe2000bf25070 */
[----:B------:R-:W-:Y:S01]  /*10410*/  LOP3.LUT R94, R94, R193, RZ, 0x3c, !PT ;  /* 0x000000c15e5e7212 */ /* 0x000fe200078e3cff */
[----:B------:R-:W-:Y:S01]  /*10420*/  UIADD3 UR4, UP2, UR10, UR6, URZ ;  /* 0x000000060a047290 */ /* 0x000fe2000ff5e03f */
[----:B------:R-:W-:Y:S01]  /*10430*/  MOV R54, R54 ;  /* 0x0000003600367202 */ /* 0x000fe20000000f00 */
[----:B------:R2:W-:Y:S01]  /*10440*/  STSM.16.M88.4 [R46], R80 ;  /* 0x000000502e007844 */ /* 0x0005e20000000200 */
[----:B------:R-:W-:Y:S01]  /*10450*/  F2FP.BF16.F32.PACK_AB R84, R89, R88 ;  /* 0x000000585954723e */ /* 0x000fe200000010ff */
[----:B------:R-:W-:Y:S01]  /*10460*/  UISETP.NE.AND.EX UP1, UPT, UR7, URZ, UPT, UP1 ;  /* 0x0000003f0700728c */ /* 0x000fe2000bf25310 */
[----:B------:R-:W-:Y:S01]  /*10470*/  F2FP.BF16.F32.PACK_AB R85, R91, R90 ;  /* 0x0000005a5b55723e */ /* 0x000fe200000010ff */
[----:B------:R-:W-:Y:S01]  /*10480*/  @UP0 UIADD3 UR6, UP3, UR10, UR8, URZ ;  /* 0x000000080a060290 */ /* 0x000fe2000ff7e03f */
[----:B------:R-:W-:Y:S01]  /*10490*/  F2FP.BF16.F32.PACK_AB R86, R93, R92 ;  /* 0x0000005c5d56723e */ /* 0x000fe200000010ff */
[----:B------:R-:W-:Y:S01]  /*104a0*/  UIADD3.X UR8, UR11, UR7, URZ, UP2, !UPT ;  /* 0x000000070b087290 */ /* 0x000fe200097fe43f */
[----:B------:R-:W-:Y:S01]  /*104b0*/  F2FP.BF16.F32.PACK_AB R87, R164, R87 ;  /* 0x00000057a457723e */ /* 0x000fe200000010ff */
[----:B------:R-:W-:Y:S01]  /*104c0*/  @UP0 UIADD3.X UR7, UR11, UR9, URZ, UP3, !UPT ;  /* 0x000000090b070290 */ /* 0x000fe20009ffe43f */
[----:B------:R-:W-:-:S02]  /*104d0*/  F2FP.BF16.F32.PACK_AB R165, R166, R165 ;  /* 0x000000a5a6a5723e */ /* 0x000fc400000010ff */
[----:B------:R-:W-:Y:S01]  /*104e0*/  LOP3.LUT R98, R29, R6, RZ, 0x3c, !PT ;  /* 0x000000061d627212 */ /* 0x000fe200078e3cff */
[----:B------:R2:W-:Y:S01]  /*104f0*/  STSM.16.M88.4 [R54], R84 ;  /* 0x0000005436007844 */ /* 0x0005e20000000200 */
[----:B------:R-:W-:Y:S02]  /*10500*/  LOP3.LUT R102, R107, R102, RZ, 0x3c, !PT ;  /* 0x000000666b667212 */ /* 0x000fe400078e3cff */
[----:B------:R-:W-:Y:S02]  /*10510*/  MOV R62, R62 ;  /* 0x0000003e003e7202 */ /* 0x000fe40000000f00 */
[----:B------:R-:W-:Y:S02]  /*10520*/  F2FP.BF16.F32.PACK_AB R164, R97, R96 ;  /* 0x0000006061a4723e */ /* 0x000fe400000010ff */
[----:B------:R-:W-:Y:S02]  /*10530*/  F2FP.BF16.F32.PACK_AB R166, R101, R100 ;  /* 0x0000006465a6723e */ /* 0x000fe400000010ff */
[----:B------:R-:W-:-:S02]  /*10540*/  F2FP.BF16.F32.PACK_AB R167, R168, R167 ;  /* 0x000000a7a8a7723e */ /* 0x000fc400000010ff */
[----:B------:R-:W-:Y:S02]  /*10550*/  F2FP.BF16.F32.PACK_AB R104, R105, R104 ;  /* 0x000000686968723e */ /* 0x000fe400000010ff */
[----:B------:R-:W-:Y:S01]  /*10560*/  F2FP.BF16.F32.PACK_AB R112, R113, R112 ;  /* 0x000000707170723e */ /* 0x000fe200000010ff */
[----:B------:R2:W-:Y:S01]  /*10570*/  STSM.16.M88.4 [R62], R164 ;  /* 0x000000a43e007844 */ /* 0x0005e20000000200 */
[----:B------:R-:W-:Y:S02]  /*10580*/  MOV R70, R70 ;  /* 0x0000004600467202 */ /* 0x000fe40000000f00 */
[----:B------:R-:W-:Y:S02]  /*10590*/  F2FP.BF16.F32.PACK_AB R105, R170, R169 ;  /* 0x000000a9aa69723e */ /* 0x000fe400000010ff */
[----:B0-----:R-:W-:Y:S02]  /*105a0*/  F2FP.BF16.F32.PACK_AB R106, R109, R108 ;  /* 0x0000006c6d6a723e */ /* 0x001fe400000010ff */
[----:B------:R-:W-:-:S02]  /*105b0*/  F2FP.BF16.F32.PACK_AB R107, R111, R110 ;  /* 0x0000006e6f6b723e */ /* 0x000fc400000010ff */
[----:B------:R-:W-:Y:S02]  /*105c0*/  F2FP.BF16.F32.PACK_AB R113, R115, R114 ;  /* 0x000000727371723e */ /* 0x000fe400000010ff */
[----:B------:R-:W-:Y:S01]  /*105d0*/  F2FP.BF16.F32.PACK_AB R120, R121, R120 ;  /* 0x000000787978723e */ /* 0x000fe200000010ff */
[----:B------:R2:W-:Y:S01]  /*105e0*/  STSM.16.M88.4 [R70], R104 ;  /* 0x0000006846007844 */ /* 0x0005e20000000200 */
[----:B------:R-:W-:Y:S02]  /*105f0*/  LOP3.LUT R8, R28, R23, RZ, 0x3c, !PT ;  /* 0x000000171c087212 */ /* 0x000fe400078e3cff */
        /* <DEDUP_REMOVED lines=22> */
[----:B------:R-:W-:Y:S01]  /*10760*/  MOV R6, R8 ;  /* 0x0000000800067202 */ /* 0x000fe20000000f00 */
[----:B------:R2:W-:Y:S01]  /*10770*/  STSM.16.M88.4 [R102], R136 ;  /* 0x0000008866007844 */ /* 0x0005e20000000200 */
[----:B------:R-:W-:Y:S02]  /*10780*/  F2FP.BF16.F32.PACK_AB R146, R149, R148 ;  /* 0x000000949592723e */ /* 0x000fe400000010ff */
[----:B------:R-:W-:-:S02]  /*10790*/  PLOP3.LUT P1, PT, PT, PT, UP1, 0x80, 0x0 ;  /* 0x000000000000781c */ /* 0x000fc40003f2f018 */
[----:B------:R-:W-:Y:S01]  /*107a0*/  PLOP3.LUT P2, PT, PT, PT, UP0, 0x80, 0x0 ;  /* 0x000000000000781c */ /* 0x000fe20003f4f008 */
[----:B-1----:R-:W-:Y:S01]  /*107b0*/  IMAD.U32 R10, RZ, RZ, UR6 ;  /* 0x00000006ff0a7e24 */ /* 0x002fe2000f8e00ff */
[----:B------:R-:W-:Y:S01]  /*107c0*/  F2FP.BF16.F32.PACK_AB R147, R151, R150 ;  /* 0x000000969793723e */ /* 0x000fe200000010ff */
[----:B------:R-:W-:Y:S01]  /*107d0*/  IMAD.U32 R8, RZ, RZ, UR4 ;  /* 0x00000004ff087e24 */ /* 0x000fe2000f8e00ff */
[----:B------:R-:W-:Y:S01]  /*107e0*/  MOV R11, UR7 ;  /* 0x00000007000b7c02 */ /* 0x000fe20008000f00 */
[----:B------:R-:W-:Y:S02]  /*107f0*/  IMAD.U32 R9, RZ, RZ, UR8 ;  /* 0x00000008ff097e24 */ /* 0x000fe4000f8e00ff */
[----:B------:R2:W-:Y:S01]  /*10800*/  STSM.16.M88.4 [R6], R144 ;  /* 0x0000009006007844 */ /* 0x0005e20000000200 */
[----:B------:R-:W-:Y:S06]  /*10810*/  BAR.SYNC.DEFER_BLOCKING 0x1, 0x100 ;  /* 0x0044000000007b1d */ /* 0x000fec0000010000 */
[----:B------:R-:W3:Y:S04]  /*10820*/  @P1 LDG.E R3, desc[UR12][R8.64] ;  /* 0x0000000c08031981 */ /* 0x000ee8000c1e1900 */
[----:B------:R-:W4:Y:S01]  /*10830*/  @P2 LDG.E R10, desc[UR12][R10.64] ;  /* 0x0000000c0a0a2981 */ /* 0x000f22000c1e1900 */
[----:B------:R-:W-:Y:S01]  /*10840*/  IMAD R13, R212, 0x40, R18 ;  /* 0x00000040d40d7824 */ /* 0x000fe200078e0212 */
[----:B------:R-:W-:Y:S01]  /*10850*/  UMOV UR4, URZ ;  /* 0x0000003f00047c82 */ /* 0x000fe20008000000 */
[----:B------:R-:W-:-:S02]  /*10860*/  ULDC UR10, c[0x0][0xa88] ;  /* 0x0002a200000a7ab9 */ /* 0x000fc40000000800 */
[----:B------:R-:W-:-:S03]  /*10870*/  IMAD.WIDE R4, R13, 0x2, R4 ;  /* 0x000000020d047825 */ /* 0x000fc600078e0204 */
[----:B------:R-:W-:Y:S02]  /*10880*/  IADD3 R25, P0, R4, 0x1000, RZ ;  /* 0x0000100004197810 */ /* 0x000fe40007f1e0ff */
[----:B---3--:R-:W-:Y:S02]  /*10890*/  @P1 R2UR UR4, R3 ;  /* 0x00000000030412ca */ /* 0x008fe400000e0000 */
[----:B----4-:R-:W-:Y:S01]  /*108a0*/  @P2 R2UR UR10, R10 ;  /* 0x000000000a0a22ca */ /* 0x010fe200000e0000 */
[----:B--2---:R-:W-:-:S14]  /*108b0*/  @P2 BRA `(.L_x_2118) ;  /* 0x00000000001c2947 */ /* 0x004fdc0003800000 */
[----:B------:R-:W-:Y:S05]  /*108c0*/  @!P1 BRA `(.L_x_2118) ;  /* 0x0000000000189947 */ /* 0x000fea0003800000 */
[----:B------:R-:W-:Y:S02]  /*108d0*/  ULDC.64 UR6, c[0x0][0x208] ;  /* 0x0000820000067ab9 */ /* 0x000fe40000000a00 */
[----:B------:R-:W2:Y:S04]  /*108e0*/  LDG.E R6, desc[UR6][R8.64] ;  /* 0x0000000608067981 */ /* 0x000ea8000c1e1900 */
[----:B------:R-:W3:Y:S01]  /*108f0*/  LDG.E R3, desc[UR6][R8.64+0x4] ;  /* 0x0000040608037981 */ /* 0x000ee2000c1e1900 */
[----:B--2---:R-:W-:Y:S02]  /*10900*/  R2UR UR6, R6 ;  /* 0x00000000060672ca */ /* 0x004fe400000e0000 */
[----:B---3--:R-:W-:-:S13]  /*10910*/  R2UR UR10, R3 ;  /* 0x00000000030a72ca */ /* 0x008fda00000e0000 */
[----:B------:R-:W-:-:S12]  /*10920*/  UIADD3 UR10, -UR6, UR10, URZ ;  /* 0x0000000a060a7290 */ /* 0x000fd8000fffe13f */
.L_x_2118:
[----:B------:R-:W-:Y:S01]  /*10930*/  R2UR UR18, R217 ;  /* 0x00000000d91272ca */ /* 0x000fe200000e0000 */
[----:B------:R-:W-:Y:S01]  /*10940*/  ULDC.64 UR12, c[0x0][0xb70] ;  /* 0x0002dc00000c7ab9 */ /* 0x000fe20000000a00 */
[----:B------:R-:W-:Y:S01]  /*10950*/  R2UR UR16, R218 ;  /* 0x00000000da1072ca */ /* 0x000fe200000e0000 */
[----:B------:R-:W-:Y:S01]  /*10960*/  USHF.R.S32.HI UR9, URZ, 0x1f, UR4 ;  /* 0x0000001f3f097899 */ /* 0x000fe20008011404 */
[----:B------:R-:W-:Y:S01]  /*10970*/  R2UR UR15, R216 ;  /* 0x00000000d80f72ca */ /* 0x000fe200000e0000 */
[----:B------:R-:W-:Y:S01]  /*10980*/  UMOV UR8, UR4 ;  /* 0x0000000400087c82 */ /* 0x000fe20008000000 */
[----:B------:R-:W-:Y:S01]  /*10990*/  R2UR UR17, R219 ;  /* 0x00000000db1172ca */ /* 0x000fe200000e0000 */
[----:B------:R-:W-:Y:S01]  /*109a0*/  ULDC.64 UR20, c[0x0][0x208] ;  /* 0x0000820000147ab9 */ /* 0x000fe20000000a00 */
[----:B------:R-:W-:Y:S02]  /*109b0*/  IADD3 R9, P2, R4, 0x3000, RZ ;  /* 0x0000300004097810 */ /* 0x000fe40007f5e0ff */
[----:B------:R-:W-:-:S02]  /*109c0*/  LOP3.LUT R24, R25, 0x380, RZ, 0xc0, !PT ;  /* 0x0000038019187812 */ /* 0x000fc400078ec0ff */
[----:B------:R-:W-:Y:S01]  /*109d0*/  IADD3 R13, P1, R4, 0x2000, RZ ;  /* 0x00002000040d7810 */ /* 0x000fe20007f3e0ff */
[----:B------:R-:W-:Y:S01]  /*109e0*/  USHF.R.S32.HI UR14, URZ, 0x1f, UR18 ;  /* 0x0000001f3f0e7899 */ /* 0x000fe20008011412 */
[----:B------:R-:W-:Y:S01]  /*109f0*/  LOP3.LUT R8, R9, 0x380, RZ, 0xc0, !PT ;  /* 0x0000038009087812 */ /* 0x000fe200078ec0ff */
[----:B------:R-:W-:Y:S01]  /*10a00*/  USEL UR16, UR16, URZ, !UP1 ;  /* 0x0000003f10107287 */ /* 0x000fe2000c800000 */
[----:B------:R-:W-:Y:S01]  /*10a10*/  SHF.R.U64 R24, R24, 0x3, RZ ;  /* 0x0000000318187819 */ /* 0x000fe200000012ff */
[----:B------:R-:W-:Y:S01]  /*10a20*/  UIMAD UR11, UR14, UR12, URZ ;  /* 0x0000000c0e0b72a4 */ /* 0x000fe2000f8e023f */
[----:B------:R-:W-:Y:S01]  /*10a30*/  LOP3.LUT R12, R13, 0x380, RZ, 0xc0, !PT ;  /* 0x000003800d0c7812 */ /* 0x000fe200078ec0ff */
[----:B------:R-:W-:Y:S01]  /*10a40*/  UIMAD.WIDE.U32 UR6, UR18, UR12, UR8 ;  /* 0x0000000c120672a5 */ /* 0x000fe2000f8e0008 */
[----:B------:R-:W-:Y:S01]  /*10a50*/  IMAD.U32 R10, RZ, RZ, UR17 ;  /* 0x00000011ff0a7e24 */ /* 0x000fe2000f8e00ff */
[----:B------:R-:W-:Y:S01]  /*10a60*/  UIMAD UR11, UR18, UR13, UR11 ;  /* 0x0000000d120b72a4 */ /* 0x000fe2000f8e020b */
[----:B------:R-:W-:Y:S01]  /*10a70*/  SHF.R.U64 R8, R8, 0x3, RZ ;  /* 0x0000000308087819 */ /* 0x000fe200000012ff */
[----:B------:R-:W-:Y:S01]  /*10a80*/  USEL UR15, UR15, URZ, !UP1 ;  /* 0x0000003f0f0f7287 */ /* 0x000fe2000c800000 */
[----:B------:R-:W-:Y:S01]  /*10a90*/  IMAD R10, R10, 0x80, R215 ;  /* 0x000000800a0a7824 */ /* 0x000fe200078e02d7 */
[----:B------:R-:W-:Y:S01]  /*10aa0*/  ULDC.64 UR12, c[0x0][0xb78] ;  /* 0x0002de00000c7ab9 */ /* 0x000fe20000000a00 */
[----:B------:R-:W-:Y:S01]  /*10ab0*/  UIADD3 UR7, UR7, UR11, URZ ;  /* 0x0000000b07077290 */ /* 0x000fe2000fffe03f */
[----:B------:R-:W-:Y:S01]  /*10ac0*/  LOP3.LUT R24, R24, R25, RZ, 0x3c, !PT ;  /* 0x0000001918187212 */ /* 0x000fe200078e3cff */
[----:B------:R-:W-:Y:S01]  /*10ad0*/  UIMAD UR8, UR16, UR12, URZ ;  /* 0x0000000c100872a4 */ /* 0x000fe2000f8e023f */
[----:B------:R-:W-:Y:S01]  /*10ae0*/  SHF.R.S32.HI R3, RZ, 0x1f, R10 ;  /* 0x0000001fff037819 */ /* 0x000fe2000001140a */
[----:B------:R-:W-:Y:S01]  /*10af0*/  UIMAD.WIDE.U32 UR6, UR15, UR12, UR6 ;  /* 0x0000000c0f0672a5 */ /* 0x000fe2000f8e0006 */
[----:B------:R-:W-:Y:S01]  /*10b00*/  SHF.R.U64 R12, R12, 0x3, RZ ;  /* 0x000000030c0c7819 */ /* 0x000fe200000012ff */
[----:B------:R-:W-:Y:S01]  /*10b10*/  UIMAD UR8, UR15, UR13, UR8 ;  /* 0x0000000d0f0872a4 */ /* 0x000fe2000f8e0208 */
[----:B------:R-:W-:-:S02]  /*10b20*/  IADD3.X R25, RZ, R5, RZ, P0, !PT ;  /* 0x00000005ff197210 */ /* 0x000fc400007fe4ff */
[----:B------:R-:W-:Y:S01]  /*10b30*/  IADD3 R73, P0, R4, 0x8000, RZ ;  /* 0x0000800004497810 */ /* 0x000fe20007f1e0ff */
[----:B------:R-:W-:Y:S01]  /*10b40*/  ULDC.64 UR12, c[0x0][0xaa0] ;  /* 0x0002a800000c7ab9 */ /* 0x000fe20000000a00 */
[----:B------:R-:W-:Y:S01]  /*10b50*/  IADD3 R6, P3, R10, UR6, RZ ;  /* 0x000000060a067c10 */ /* 0x000fe2000ff7e0ff */
[----:B------:R-:W-:Y:S01]  /*10b60*/  IMAD.U32 R14, RZ, RZ, UR8 ;  /* 0x00000008ff0e7e24 */ /* 0x000fe2000f8e00ff */
[----:B------:R-:W-:Y:S01]  /*10b70*/  LOP3.LUT R8, R8, R9, RZ, 0x3c, !PT ;  /* 0x0000000908087212 */ /* 0x000fe200078e3cff */
[--C-:B------:R-:W-:Y:S01]  /*10b80*/  IMAD.X R9, RZ, RZ, R5.reuse, P2 ;  /* 0x000000ffff097224 */ /* 0x100fe200010e0605 */
[----:B------:R-:W-:Y:S01]  /*10b90*/  LOP3.LUT R12, R12, R13, RZ, 0x3c, !PT ;  /* 0x0000000d0c0c7212 */ /* 0x000fe200078e3cff */
[----:B------:R-:W-:Y:S01]  /*10ba0*/  IMAD.X R13, RZ, RZ, R5, P1 ;  /* 0x000000ffff0d7224 */ /* 0x000fe200008e0605 */
[----:B------:R-:W-:Y:S01]  /*10bb0*/  IADD3.X R3, R3, UR7, R14, P3, !PT ;  /* 0x0000000703037c10 */ /* 0x000fe20009ffe40e */
[----:B------:R-:W-:Y:S01]  /*10bc0*/  ULDC.64 UR6, c[0x0][0xb40] ;  /* 0x0002d00000067ab9 */ /* 0x000fe20000000a00 */
[----:B------:R-:W-:-:S02]  /*10bd0*/  IADD3 R65, P6, R4, 0x4000, RZ ;  /* 0x0000400004417810 */ /* 0x000fc40007fde0ff */
        /* <DEDUP_REMOVED lines=9> */
[----:B------:R-:W-:Y:S02]  /*10c70*/  LOP3.LUT R64, R65, 0x380, RZ, 0xc0, !PT ;  /* 0x0000038041407812 */ /* 0x000fe400078ec0ff */
        /* <DEDUP_REMOVED lines=17> */
[----:B------:R-:W-:Y:S01]  /*10d90*/  IMAD.X R53, RZ, RZ, R5, P5 ;  /* 0x000000ffff357224 */ /* 0x000fe200028e0605 */
[----:B------:R-:W-:-:S02]  /*10da0*/  LOP3.LUT R36, R36, R37, RZ, 0x3c, !PT ;  /* 0x0000002524247212 */ /* 0x000fc400078e3cff */
[----:B------:R-:W-:Y:S01]  /*10db0*/  LOP3.LUT R28, R28, R29, RZ, 0x3c, !PT ;  /* 0x0000001d1c1c7212 */ /* 0x000fe200078e3cff */
[--C-:B------:R-:W-:Y:S01]  /*10dc0*/  IMAD.X R29, RZ, RZ, R5.reuse, P3 ;  /* 0x000000ffff1d7224 */ /* 0x100fe200018e0605 */
[----:B------:R-:W-:Y:S02]  /*10dd0*/  LOP3.LUT P0, RZ, R221, 0x3, RZ, 0xc0, !PT ;  /* 0x00000003ddff7812 */ /* 0x000fe4000780c0ff */
[----:B------:R-:W-:Y:S02]  /*10de0*/  LOP3.LUT R48, R48, R49, RZ, 0x3c, !PT ;  /* 0x0000003130307212 */ /* 0x000fe400078e3cff */
[----:B------:R-:W-:Y:S02]  /*10df0*/  IADD3.X R37, RZ, R5, RZ, P4, !PT ;  /* 0x00000005ff257210 */ /* 0x000fe400027fe4ff */
[----:B------:R-:W-:Y:S01]  /*10e00*/  LOP3.LUT R60, R60, R61, RZ, 0x3c, !PT ;  /* 0x0000003d3c3c7212 */ /* 0x000fe200078e3cff */
[----:B------:R-:W-:Y:S01]  /*10e10*/  IMAD.X R61, RZ, RZ, R5, P1 ;  /* 0x000000ffff3d7224 */ /* 0x000fe200008e0605 */
[----:B------:R-:W-:-:S02]  /*10e20*/  IADD3 R41, P6, R4, 0xb000, RZ ;  /* 0x0000b00004297810 */ /* 0x000fc40007fde0ff */
[C---:B------:R-:W-:Y:S02]  /*10e30*/  IADD3 R77, P5, R4.reuse, 0xc000, RZ ;  /* 0x0000c000044d7810 */ /* 0x040fe40007fbe0ff */
[C---:B------:R-:W-:Y:S02]  /*10e40*/  IADD3 R69, P4, R4.reuse, 0xd000, RZ ;  /* 0x0000d00004457810 */ /* 0x040fe40007f9e0ff */
[C---:B------:R-:W-:Y:S02]  /*10e50*/  IADD3 R57, P3, R4.reuse, 0xe000, RZ ;  /* 0x0000e00004397810 */ /* 0x040fe40007f7e0ff */
[----:B------:R-:W-:Y:S02]  /*10e60*/  IADD3.X R49, RZ, R5, RZ, P2, !PT ;  /* 0x00000005ff317210 */ /* 0x000fe400017fe4ff */
[----:B------:R-:W-:Y:S02]  /*10e70*/  IADD3 R6, P2, R4, 0xf000, RZ ;  /* 0x0000f00004067810 */ /* 0x000fe40007f5e0ff */
[----:B------:R-:W-:-:S02]  /*10e80*/  ISETP.GE.OR P1, PT, R10, UR10, P0 ;  /* 0x0000000a0a007c0c */ /* 0x000fc40008726670 */
[----:B------:R-:W-:Y:S02]  /*10e90*/  ISETP.GE.OR P0, PT, R3, UR10, P0 ;  /* 0x0000000a03007c0c */ /* 0x000fe40008706670 */
[----:B------:R-:W-:Y:S02]  /*10ea0*/  LOP3.LUT R40, R41, 0x380, RZ, 0xc0, !PT ;  /* 0x0000038029287812 */ /* 0x000fe400078ec0ff */
[----:B------:R-:W-:Y:S02]  /*10eb0*/  LOP3.LUT R76, R77, 0x380, RZ, 0xc0, !PT ;  /* 0x000003804d4c7812 */ /* 0x000fe400078ec0ff */
[----:B------:R-:W-:Y:S02]  /*10ec0*/  LOP3.LUT R68, R69, 0x380, RZ, 0xc0, !PT ;  /* 0x0000038045447812 */ /* 0x000fe400078ec0ff */
[----:B------:R-:W-:Y:S02]  /*10ed0*/  LOP3.LUT R56, R57, 0x380, RZ, 0xc0, !PT ;  /* 0x0000038039387812 */ /* 0x000fe400078ec0ff */
[----:B------:R-:W-:Y:S01]  /*10ee0*/  LOP3.LUT R11, R4, 0x380, RZ, 0xc0, !PT ;  /* 0x00000380040b7812 */ /* 0x000fe200078ec0ff */
[----:B------:R0:W-:Y:S01]  /*10ef0*/  @!P1 STG.E desc[UR20][R20.64], R2 ;  /* 0x0000000214009986 */ /* 0x0001e2000c101914 */
[----:B------:R-:W-:-:S02]  /*10f00*/  LOP3.LUT R3, R6, 0x380, RZ, 0xc0, !PT ;  /* 0x0000038006037812 */ /* 0x000fc400078ec0ff */
[----:B------:R-:W-:Y:S01]  /*10f10*/  SHF.R.U64 R40, R40, 0x3, RZ ;  /* 0x0000000328287819 */ /* 0x000fe200000012ff */
[----:B------:R1:W-:Y:S01]  /*10f20*/  @!P0 STG.E desc[UR20][R20.64+0x20], R0 ;  /* 0x0000200014008986 */ /* 0x0003e2000c101914 */
[----:B------:R-:W-:Y:S02]  /*10f30*/  SHF.R.U64 R76, R76, 0x3, RZ ;  /* 0x000000034c4c7819 */ /* 0x000fe400000012ff */
[----:B------:R-:W-:Y:S01]  /*10f40*/  SHF.R.U64 R68, R68, 0x3, RZ ;  /* 0x0000000344447819 */ /* 0x000fe200000012ff */
[----:B------:R-:W-:Y:S01]  /*10f50*/  UIMAD UR6, UR9, UR12, URZ ;  /* 0x0000000c090672a4 */ /* 0x000fe2000f8e023f */
[----:B------:R-:W-:Y:S01]  /*10f60*/  SHF.R.U64 R56, R56, 0x3, RZ ;  /* 0x0000000338387819 */ /* 0x000fe200000012ff */
[----:B------:R-:W5:Y:S01]  /*10f70*/  LD.E.128 R24, desc[UR20][R24.64] ;  /* 0x0000001418187980 */ /* 0x000f62000c101d00 */
[----:B------:R-:W-:Y:S02]  /*10f80*/  SHF.R.U64 R11, R11, 0x3, RZ ;  /* 0x000000030b0b7819 */ /* 0x000fe400000012ff */
[----:B------:R-:W-:Y:S01]  /*10f90*/  IADD3.X R45, RZ, R5, RZ, P2, !PT ;  /* 0x00000005ff2d7210 */ /* 0x000fe200017fe4ff */
[--C-:B0-----:R-:W-:Y:S01]  /*10fa0*/  IMAD.MOV.U32 R2, RZ, RZ, R18.reuse ;  /* 0x000000ffff027224 */ /* 0x101fe200078e0012 */
[----:B------:R-:W-:Y:S01]  /*10fb0*/  SHF.R.U64 R3, R3, 0x3, RZ ;  /* 0x0000000303037819 */ /* 0x000fe200000012ff */
[----:B------:R-:W5:Y:S01]  /*10fc0*/  LD.E.128 R12, desc[UR20][R12.64] ;  /* 0x000000140c0c7980 */ /* 0x000f62000c101d00 */
        /* <DEDUP_REMOVED lines=9> */
[----:B------:R-:W5:Y:S01]  /*11060*/  LD.E.128 R64, desc[UR20][R64.64] ;  /* 0x0000001440407980 */ /* 0x000f62000c101d00 */
[----:B------:R-:W-:Y:S01]  /*11070*/  LOP3.LUT R44, R3, R6, RZ, 0x3c, !PT ;  /* 0x00000006032c7212 */ /* 0x000fe200078e3cff */
[----:B------:R-:W-:Y:S01]  /*11080*/  ULDC.64 UR8, c[0x0][0xae0] ;  /* 0x0002b80000087ab9 */ /* 0x000fe20000000a00 */
[----:B------:R-:W-:Y:S01]  /*11090*/  SHF.R.S32.HI R3, RZ, 0x1f, R18 ;  /* 0x0000001fff037819 */ /* 0x000fe20000011412 */
[----:B------:R0:W5:Y:S01]  /*110a0*/  LD.E.128 R32, desc[UR20][R4.64] ;  /* 0x0000001404207980 */ /* 0x000162000c101d00 */
[----:B------:R-:W-:-:S03]  /*110b0*/  UIMAD UR6, UR4, UR13, UR6 ;  /* 0x0000000d040672a4 */ /* 0x000fc6000f8e0206 */
[----:B------:R-:W5:Y:S04]  /*110c0*/  LD.E.128 R8, desc[UR20][R8.64] ;  /* 0x0000001408087980 */ /* 0x000f68000c101d00 */
[----:B------:R-:W5:Y:S01]  /*110d0*/  LD.E.128 R52, desc[UR20][R52.64] ;  /* 0x0000001434347980 */ /* 0x000f62000c101d00 */
[----:B0-----:R-:W-:-:S03]  /*110e0*/  IMAD.U32 R5, RZ, RZ, UR12 ;  /* 0x0000000cff057e24 */ /* 0x001fc6000f8e00ff */
[----:B------:R-:W5:Y:S04]  /*110f0*/  LD.E.128 R36, desc[UR20][R36.64] ;  /* 0x0000001424247980 */ /* 0x000f68000c101d00 */
        /* <DEDUP_REMOVED lines=15> */
[----:B0-----:R-:W0:Y:S01]  /*111f0*/  FENCE.VIEW.ASYNC.S ;  /* 0x00000000000073c6 */ /* 0x001e220000000000 */
[----:B------:R-:W-:Y:S01]  /*11200*/  UIMAD UR4, UR14, UR8, URZ ;  /* 0x000000080e0472a4 */ /* 0x000fe2000f8e023f */
[----:B------:R-:W-:Y:S01]  /*11210*/  VIADD R3, R3, UR6 ;  /* 0x0000000603037c36 */ /* 0x000fe20008000000 */
[----:B------:R-:W-:Y:S01]  /*11220*/  UIMAD UR10, UR17, -0x80, UR10 ;  /* 0xffffff80110a78a4 */ /* 0x000fe2000f8e020a */
[----:B------:R-:W-:Y:S01]  /*11230*/  IMAD.U32 R5, RZ, RZ, UR8 ;  /* 0x00000008ff057e24 */ /* 0x000fe2000f8e00ff */
[----:B------:R-:W-:Y:S01]  /*11240*/  UIMAD UR4, UR18, UR9, UR4 ;  /* 0x00000009120472a4 */ /* 0x000fe2000f8e0204 */
[----:B------:R-:W-:-:S02]  /*11250*/  ULDC.64 UR6, c[0x0][0xae8] ;  /* 0x0002ba0000067ab9 */ /* 0x000fc40000000a00 */
[----:B------:R-:W-:Y:S01]  /*11260*/  IMAD.WIDE.U32 R2, R5, UR18, R2 ;  /* 0x0000001205027c25 */ /* 0x000fe2000f8e0002 */
[----:B------:R-:W-:-:S03]  /*11270*/  ISETP.GE.AND P3, PT, R212, UR10, PT ;  /* 0x0000000ad4007c0c */ /* 0x000fc6000bf66270 */
[----:B------:R-:W-:Y:S01]  /*11280*/  VIADD R3, R3, UR4 ;  /* 0x0000000403037c36 */ /* 0x000fe20008000000 */
[----:B------:R-:W-:Y:S01]  /*11290*/  UIMAD UR4, UR16, UR6, URZ ;  /* 0x00000006100472a4 */ /* 0x000fe2000f8e023f */
[----:B------:R-:W-:Y:S01]  /*112a0*/  VIADD R19, R19, 0x38820 ;  /* 0x0003882013137836 */ /* 0x000fe20000000000 */
[----:B-1----:R-:W-:Y:S01]  /*112b0*/  MOV R21, UR6 ;  /* 0x0000000600157c02 */ /* 0x002fe20008000f00 */
[C---:B------:R-:W-:Y:S01]  /*112c0*/  VIADD R5, R212.reuse, 0x60 ;  /* 0x00000060d4057836 */ /* 0x040fe20000000000 */
[----:B------:R-:W-:Y:S02]  /*112d0*/  UIMAD UR4, UR15, UR7, UR4 ;  /* 0x000000070f0472a4 */ /* 0x000fe4000f8e0204 */
[----:B------:R-:W-:Y:S01]  /*112e0*/  PRMT R19, RZ, 0x654, R19 ;  /* 0x00000654ff137816 */ /* 0x000fe20000000013 */
[----:B------:R-:W-:Y:S01]  /*112f0*/  IMAD.WIDE.U32 R20, R21, UR15, R2 ;  /* 0x0000000f15147c25 */ /* 0x000fe2000f8e0002 */
[----:B------:R-:W-:Y:S02]  /*11300*/  ISETP.GE.AND P2, PT, R5, UR10, PT ;  /* 0x0000000a05007c0c */ /* 0x000fe4000bf46270 */
[--C-:B------:R-:W-:Y:S01]  /*11310*/  SHF.R.S32.HI R213, RZ, 0x1f, R212.reuse ;  /* 0x0000001fffd57819 */ /* 0x100fe200000114d4 */
[C---:B------:R-:W-:Y:S01]  /*11320*/  VIADD R4, R212.reuse, 0x40 ;  /* 0x00000040d4047836 */ /* 0x040fe20000000000 */
[----:B------:R-:W-:Y:S01]  /*11330*/  IADD3 R0, R212, 0x20, RZ ;  /* 0x00000020d4007810 */ /* 0x000fe20007ffe0ff */
[----:B------:R-:W-:Y:S01]  /*11340*/  IMAD.U32 R5, RZ, RZ, UR17 ;  /* 0x00000011ff057e24 */ /* 0x000fe2000f8e00ff */
[----:B0-----:R0:W-:Y:S01]  /*11350*/  SYNCS.ARRIVE.TRANS64.RED.A1T0 RZ, [R19+URZ], RZ ;  /* 0x000000ff13ff79a7 */ /* 0x0011e2000810043f */
[----:B------:R-:W-:Y:S01]  /*11360*/  BSSY B1, `(.L_x_2119) ;  /* 0x000001d000017945 */ /* 0x000fe20003800000 */
[----:B------:R-:W-:Y:S01]  /*11370*/  ISETP.GE.AND P1, PT, R4, UR10, PT ;  /* 0x0000000a04007c0c */ /* 0x000fe2000bf26270 */
[----:B------:R-:W-:Y:S01]  /*11380*/  IMAD.WIDE R4, R5, 0x80, R212 ;  /* 0x0000008005047825 */ /* 0x000fe200078e02d4 */
[----:B------:R-:W-:-:S03]  /*11390*/  ISETP.GE.AND P0, PT, R0, UR10, PT ;  /* 0x0000000a00007c0c */ /* 0x000fc6000bf06270 */
[----:B0-----:R-:W-:Y:S01]  /*113a0*/  VIADD R19, R21, UR4 ;  /* 0x0000000415137c36 */ /* 0x001fe20008000000 */
[----:B------:R-:W-:Y:S09]  /*113b0*/  @P3 BRA `(.L_x_2120) ;  /* 0x00000000005c3947 */ /* 0x000ff20003800000 */
        /* <DEDUP_REMOVED lines=23> */
.L_x_2120:
[----:B------:R-:W-:Y:S05]  /*11530*/  BSYNC B1 ;  /* 0x0000000000017941 */ /* 0x000fea0003800000 */
.L_x_2119:
[----:B------:R-:W-:Y:S04]  /*11540*/  BSSY B1, `(.L_x_2121) ;  /* 0x000001b000017945 */ /* 0x000fe80003800000 */
[----:B------:R-:W-:Y:S05]  /*11550*/  @P0 BRA `(.L_x_2122) ;  /* 0x0000000000640947 */ /* 0x000fea0003800000 */
        /* <DEDUP_REMOVED lines=18> */
[----:B0----5:R-:W-:Y:S02]  /*11680*/  LEA R32, P0, R2, UR6, 0x1 ;  /* 0x0000000602207c11 */ /* 0x021fe4000f8008ff */
[----:B------:R-:W-:-:S04]  /*11690*/  IADD3 R3, R3, R17, RZ ;  /* 0x0000001103037210 */ /* 0x000fc80007ffe0ff */
[----:B------:R-:W-:-:S05]  /*116a0*/  LEA.HI.X R33, R2, UR7, R3, 0x1, P0 ;  /* 0x0000000702217c11 */ /* 0x000fca00080f0c03 */
[----:B------:R1:W-:Y:S04]  /*116b0*/  @!P3 STG.E.128 desc[UR8][R32.64], R24 ;  /* 0x000000182000b986 */ /* 0x0003e8000c101d08 */
[----:B------:R1:W-:Y:S04]  /*116c0*/  @!P4 STG.E.128 desc[UR8][R32.64+0x80], R52 ;  /* 0x000080342000c986 */ /* 0x0003e8000c101d08 */
[----:B------:R1:W-:Y:S04]  /*116d0*/  @!P5 STG.E.128 desc[UR8][R32.64+0x100], R60 ;  /* 0x0001003c2000d986 */ /* 0x0003e8000c101d08 */
[----:B------:R1:W-:Y:S02]  /*116e0*/  @!P6 STG.E.128 desc[UR8][R32.64+0x180], R68 ;  /* 0x000180442000e986 */ /* 0x0003e4000c101d08 */
.L_x_2122:
[----:B------:R-:W-:Y:S05]  /*116f0*/  BSYNC B1 ;  /* 0x0000000000017941 */ /* 0x000fea0003800000 */
.L_x_2121:
        /* <DEDUP_REMOVED lines=27> */
.L_x_2124:
[----:B------:R-:W-:Y:S05]  /*118b0*/  BSYNC B1 ;  /* 0x0000000000017941 */ /* 0x000fea0003800000 */
.L_x_2123:
[----:B------:R-:W-:Y:S05]  /*118c0*/  @P2 BRA `(.L_x_2125) ;  /* 0x0000000c00c42947 */ /* 0x000fea0003800000 */
[----:B--2--5:R-:W-:Y:S01]  /*118d0*/  IADD3 R13, P0, R4, 0x60, RZ ;  /* 0x00000060040d7810 */ /* 0x024fe20007f1e0ff */
[----:B------:R-:W-:Y:S01]  /*118e0*/  VIADD R0, R18, 0x40 ;  /* 0x0000004012007836 */ /* 0x000fe20000000000 */
[----:B------:R-:W-:Y:S01]  /*118f0*/  MOV R3, R19 ;  /* 0x0000001300037202 */ /* 0x000fe20000000f00 */
[----:B------:R-:W-:Y:S01]  /*11900*/  ULDC.64 UR6, c[0x0][0xad8] ;  /* 0x0002b60000067ab9 */ /* 0x000fe20000000a00 */
[----:B------:R-:W-:Y:S01]  /*11910*/  IMAD.MOV.U32 R2, RZ, RZ, R20 ;  /* 0x000000ffff027224 */ /* 0x000fe200078e0014 */
[----:B------:R-:W-:Y:S01]  /*11920*/  ULDC UR4, c[0x0][0xa8c] ;  /* 0x0002a30000047ab9 */ /* 0x000fe20000000800 */
[----:B------:R-:W-:Y:S01]  /*11930*/  IMAD.X R4, RZ, RZ, R5, P0 ;  /* 0x000000ffff047224 */ /* 0x000fe200000e0605 */
[----:B------:R-:W-:Y:S01]  /*11940*/  ISETP.GE.AND P2, PT, R0, UR4, PT ;  /* 0x0000000400007c0c */ /* 0x000fe2000bf46270 */
[C---:B------:R-:W-:Y:S01]  /*11950*/  VIADD R0, R18.reuse, 0x80 ;  /* 0x0000008012007836 */ /* 0x040fe20000000000 */
[----:B------:R-:W-:Y:S01]  /*11960*/  ISETP.GE.AND P1, PT, R18, UR4, PT ;  /* 0x0000000412007c0c */ /* 0x000fe2000bf26270 */
[----:B------:R-:W-:Y:S01]  /*11970*/  IMAD R4, R4, UR6, RZ ;  /* 0x0000000604047c24 */ /* 0x000fe2000f8e02ff */
[----:B------:R-:W-:Y:S01]  /*11980*/  ULDC.64 UR8, c[0x0][0x208] ;  /* 0x0000820000087ab9 */ /* 0x000fe20000000a00 */
[----:B------:R-:W-:Y:S01]  /*11990*/  IMAD.WIDE.U32 R2, R13, UR6, R2 ;  /* 0x000000060d027c25 */ /* 0x000fe2000f8e0002 */
[----:B------:R-:W-:-:S03]  /*119a0*/  ISETP.GE.AND P3, PT, R0, UR4, PT ;  /* 0x0000000400007c0c */ /* 0x000fc6000bf66270 */
        /* <DEDUP_REMOVED lines=14> */
.L_x_2117:
[----:B------:R-:W-:Y:S01]  /*11a90*/  R2UR UR8, R218 ;  /* 0x00000000da0872ca */ /* 0x000fe200000e0000 */
[----:B------:R-:W-:Y:S01]  /*11aa0*/  ULDC.64 UR6, c[0x0][0xbe0] ;  /* 0x0002f80000067ab9 */ /* 0x000fe20000000a00 */
[----:B------:R-:W-:Y:S01]  /*11ab0*/  R2UR UR4, R216 ;  /* 0x00000000d80472ca */ /* 0x000fe200000e0000 */
[----:B------:R-:W-:Y:S01]  /*11ac0*/  UISETP.NE.U32.AND UP0, UPT, UR6, URZ, UPT ;  /* 0x0000003f0600728c */ /* 0x000fe2000bf05070 */
[----:B------:R-:W-:-:S03]  /*11ad0*/  ULDC.64 UR12, c[0x0][0x208] ;  /* 0x00008200000c7ab9 */ /* 0x000fc60000000a00 */
[----:B------:R-:W-:-:S06]  /*11ae0*/  UISETP.NE.AND.EX UP1, UPT, UR7, URZ, UPT, UP0 ;  /* 0x0000003f0700728c */ /* 0x000fcc000bf25300 */
[----:B------:R-:W-:Y:S02]  /*11af0*/  PLOP3.LUT P2, PT, PT, PT, UP1, 0x80, 0x0 ;  /* 0x000000000000781c */ /* 0x000fe40003f4f018 */
[----:B------:R-:W-:Y:S02]  /*11b00*/  USHF.L.U64.HI UR10, UR4, 0x2, UR8 ;  /* 0x00000002040a7899 */ /* 0x000fe40008010208 */
[----:B------:R-:W-:Y:S01]  /*11b10*/  USHF.L.U32 UR4, UR4, 0x2, URZ ;  /* 0x0000000204047899 */ /* 0x000fe2000800063f */
[----:B------:R-:W-:-:S03]  /*11b20*/  ULDC.64 UR8, c[0x0][0xbd8] ;  /* 0x0002f60000087ab9 */ /* 0x000fc60000000a00 */
[----:B------:R-:W-:Y:S02]  /*11b30*/  @UP1 UIADD3 UR6, UP2, UR4, UR6, URZ ;  /* 0x0000000604061290 */ /* 0x000fe4000ff5e03f */
[----:B------:R-:W-:Y:S02]  /*11b40*/  UISETP.NE.U32.AND UP0, UPT, UR8, URZ, UPT ;  /* 0x0000003f0800728c */ /* 0x000fe4000bf05070 */
[----:B------:R-:W-:Y:S02]  /*11b50*/  @UP1 UIADD3.X UR7, UR10, UR7, URZ, UP2, !UPT ;  /* 0x000000070a071290 */ /* 0x000fe400097fe43f */
[----:B------:R-:W-:Y:S01]  /*11b60*/  MOV R4, UR6 ;  /* 0x0000000600047c02 */ /* 0x000fe20008000f00 */
[----:B------:R-:W-:Y:S02]  /*11b70*/  UISETP.NE.AND.EX UP0, UPT, UR9, URZ, UPT, UP0 ;  /* 0x0000003f0900728c */ /* 0x000fe4000bf05300 */
[----:B------:R-:W-:Y:S01]  /*11b80*/  UIADD3 UR4, UP1, UR4, UR8, URZ ;  /* 0x0000000804047290 */ /* 0x000fe2000ff3e03f */
[----:B------:R-:W-:-:S03]  /*11b90*/  IMAD.U32 R5, RZ, RZ, UR7 ;  /* 0x00000007ff057e24 */ /* 0x000fc6000f8e00ff */
[----:B------:R-:W-:Y:S01]  /*11ba0*/  PLOP3.LUT P1, PT, PT, PT, UP0, 0x80, 0x0 ;  /* 0x000000000000781c */ /* 0x000fe20003f2f008 */
[----:B------:R-:W-:Y:S01]  /*11bb0*/  UIADD3.X UR6, UR10, UR9, URZ, UP1, !UPT ;  /* 0x000000090a067290 */ /* 0x000fe20008ffe43f */
[----:B------:R-:W2:Y:S01]  /*11bc0*/  @P2 LDG.E R4, desc[UR12][R4.64] ;  /* 0x0000000c04042981 */ /* 0x000ea2000c1e1900 */
[----:B------:R-:W-:Y:S02]  /*11bd0*/  IMAD.MOV.U32 R9, RZ, RZ, RZ ;  /* 0x000000ffff097224 */ /* 0x000fe400078e00ff */
[----:B------:R-:W-:Y:S02]  /*11be0*/  IMAD.U32 R2, RZ, RZ, UR4 ;  /* 0x00000004ff027e24 */ /* 0x000fe4000f8e00ff */
[----:B------:R-:W-:Y:S01]  /*11bf0*/  IMAD.U32 R3, RZ, RZ, UR6 ;  /* 0x00000006ff037e24 */ /* 0x000fe2000f8e00ff */
[----:B------:R-:W-:Y:S01]  /*11c00*/  ULDC UR4, c[0x0][0xa88] ;  /* 0x0002a20000047ab9 */ /* 0x000fe20000000800 */
[----:B------:R-:W-:-:S04]  /*11c10*/  ISETP.GT.AND P0, PT, R225, 0x7f, PT ;  /* 0x0000007fe100780c */ /* 0x000fc80003f04270 */
[----:B------:R0:W5:Y:S01]  /*11c20*/  @P1 LDG.E R9, desc[UR12][R2.64] ;  /* 0x0000000c02091981 */ /* 0x000162000c1e1900 */
[----:B--2---:R-:W-:Y:S01]  /*11c30*/  @P2 R2UR UR4, R4 ;  /* 0x00000000040422ca */ /* 0x004fe200000e0000 */
[----:B0-----:R-:W-:-:S14]  /*11c40*/  @P2 BRA `(.L_x_2126) ;  /* 0x00000000001c2947 */ /* 0x001fdc0003800000 */
[----:B------:R-:W-:Y:S05]  /*11c50*/  @!P1 BRA `(.L_x_2126) ;  /* 0x0000000000189947 */ /* 0x000fea0003800000 */
[----:B------:R-:W-:Y:S02]  /*11c60*/  ULDC.64 UR6, c[0x0][0x208] ;  /* 0x0000820000067ab9 */ /* 0x000fe40000000a00 */
[----:B------:R-:W2:Y:S04]  /*11c70*/  LDG.E R4, desc[UR6][R2.64] ;  /* 0x0000000602047981 */ /* 0x000ea8000c1e1900 */
[----:B------:R-:W3:Y:S01]  /*11c80*/  LDG.E R0, desc[UR6][R2.64+0x4] ;  /* 0x0000040602007981 */ /* 0x000ee2000c1e1900 */
[----:B--2---:R-:W-:Y:S02]  /*11c90*/  R2UR UR6, R4 ;  /* 0x00000000040672ca */ /* 0x004fe400000e0000 */
[----:B---3--:R-:W-:-:S13]  /*11ca0*/  R2UR UR4, R0 ;  /* 0x00000000000472ca */ /* 0x008fda00000e0000 */
[----:B------:R-:W-:-:S12]  /*11cb0*/  UIADD3 UR4, -UR6, UR4, URZ ;  /* 0x0000000406047290 */ /* 0x000fd8000fffe13f */
.L_x_2126:
        /* <DEDUP_REMOVED lines=10> */
[----:B------:R-:W0:Y:S01]  /*11d60*/  S2R R2, SR_TID.X ;  /* 0x0000000000027919 */ /* 0x000e220000002100 */
[----:B------:R-:W-:-:S13]  /*11d70*/  R2UR UR6, R219 ;  /* 0x00000000db0672ca */ /* 0x000fda00000e0000 */
[----:B------:R-:W-:-:S05]  /*11d80*/  MOV R0, UR6 ;  /* 0x0000000600007c02 */ /* 0x000fca0008000f00 */
[----:B0-----:R-:W-:-:S04]  /*11d90*/  IMAD R0, R0, 0x80, R2 ;  /* 0x0000008000007824 */ /* 0x001fc800078e0202 */
[----:B------:R-:W-:-:S05]  /*11da0*/  VIADD R0, R0, 0xffffff80 ;  /* 0xffffff8000007836 */ /* 0x000fca0000000000 */
[----:B------:R-:W-:-:S13]  /*11db0*/  ISETP.GE.AND P0, PT, R0, UR4, PT ;  /* 0x0000000400007c0c */ /* 0x000fda000bf06270 */
[----:B------:R-:W-:Y:S05]  /*11dc0*/  @P0 BRA `(.L_x_2128) ;  /* 0x0000000000540947 */ /* 0x000fea0003800000 */
[----:B------:R-:W-:Y:S01]  /*11dd0*/  R2UR UR7, R217 ;  /* 0x00000000d90772ca */ /* 0x000fe200000e0000 */
[----:B------:R-:W-:Y:S01]  /*11de0*/  ULDC.64 UR12, c[0x0][0xb70] ;  /* 0x0002dc00000c7ab9 */ /* 0x000fe20000000a00 */
[C---:B------:R-:W-:Y:S01]  /*11df0*/  IADD3 R2, P0, R0.reuse, R9, RZ ;  /* 0x0000000900027210 */ /* 0x040fe20007f1e0ff */
        /* <DEDUP_REMOVED lines=18> */
.L_x_2128:
[----:B------:R-:W-:Y:S05]  /*11f20*/  BSYNC B1 ;  /* 0x0000000000017941 */ /* 0x000fea0003800000 */
.L_x_2127:
[----:B------:R-:W-:Y:S01]  /*11f30*/  R2UR UR11, R219 ;  /* 0x00000000db0b72ca */ /* 0x000fe200000e0000 */
[----:B------:R-:W-:Y:S01]  /*11f40*/  ULDC.64 UR6, c[0x0][0xaa0] ;  /* 0x0002a80000067ab9 */ /* 0x000fe20000000a00 */
[----:B------:R-:W-:Y:S01]  /*11f50*/  R2UR UR14, R217 ;  /* 0x00000000d90e72ca */ /* 0x000fe200000e0000 */
[----:B------:R-:W-:Y:S01]  /*11f60*/  IMAD R0, R6, UR6, RZ ;  /* 0x0000000606007c24 */ /* 0x000fe2000f8e02ff */
[----:B------:R-:W-:Y:S01]  /*11f70*/  ULDC.64 UR12, c[0x0][0xae0] ;  /* 0x0002b800000c7ab9 */ /* 0x000fe20000000a00 */
[C---:B0-----:R-:W-:Y:S01]  /*11f80*/  IMAD.WIDE.U32 R2, R9.reuse, UR6, R18 ;  /* 0x0000000609027c25 */ /* 0x041fe2000f8e0012 */
[----:B------:R-:W-:Y:S01]  /*11f90*/  UIMAD UR6, UR8, UR12, URZ ;  /* 0x0000000c080672a4 */ /* 0x000fe2000f8e023f */
[----:B------:R-:W-:Y:S01]  /*11fa0*/  MOV R8, R212 ;  /* 0x000000d400087202 */ /* 0x000fe20000000f00 */
[----:B------:R-:W-:Y:S01]  /*11fb0*/  BSSY B1, `(.L_x_2129) ;  /* 0x000002f000017945 */ /* 0x000fe20003800000 */
[----:B------:R-:W-:Y:S01]  /*11fc0*/  IMAD R9, R9, UR7, R0 ;  /* 0x0000000709097c24 */ /* 0x000fe2000f8e0200 */
[----:B------:R-:W-:Y:S01]  /*11fd0*/  IADD3 R0, R212, 0x20, RZ ;  /* 0x00000020d4007810 */ /* 0x000fe20007ffe0ff */
[----:B------:R-:W-:-:S02]  /*11fe0*/  IMAD.U32 R5, RZ, RZ, UR12 ;  /* 0x0000000cff057e24 */ /* 0x000fc4000f8e00ff */
[----:B------:R-:W-:Y:S01]  /*11ff0*/  UIMAD UR7, UR11, -0x80, UR4 ;  /* 0xffffff800b0778a4 */ /* 0x000fe2000f8e0204 */
[----:B------:R-:W-:Y:S01]  /*12000*/  IMAD.IADD R3, R3, 0x1, R9 ;  /* 0x0000000103037824 */ /* 0x000fe200078e0209 */
[----:B------:R-:W-:Y:S01]  /*12010*/  UIMAD UR6, UR14, UR13, UR6 ;  /* 0x0000000d0e0672a4 */ /* 0x000fe2000f8e0206 */
[C---:B------:R-:W-:Y:S01]  /*12020*/  VIADD R4, R212.reuse, 0x40 ;  /* 0x00000040d4047836 */ /* 0x040fe20000000000 */
[----:B------:R-:W-:Y:S01]  /*12030*/  SHF.R.S32.HI R9, RZ, 0x1f, R212 ;  /* 0x0000001fff097819 */ /* 0x000fe200000114d4 */
[----:B------:R-:W-:Y:S01]  /*12040*/  IMAD.WIDE.U32 R2, R5, UR14, R2 ;  /* 0x0000000e05027c25 */ /* 0x000fe2000f8e0002 */
[----:B------:R-:W-:Y:S01]  /*12050*/  ULDC.64 UR12, c[0x0][0xae8] ;  /* 0x0002ba00000c7ab9 */ /* 0x000fe20000000a00 */
[----:B------:R-:W-:Y:S01]  /*12060*/  ISETP.GE.AND P2, PT, R212, UR7, PT ;  /* 0x00000007d4007c0c */ /* 0x000fe2000bf46270 */
[----:B------:R-:W-:Y:S01]  /*12070*/  UIMAD UR4, UR10, UR12, URZ ;  /* 0x0000000c0a0472a4 */ /* 0x000fe2000f8e023f */
[----:B------:R-:W-:Y:S01]  /*12080*/  VIADD R3, R3, UR6 ;  /* 0x0000000603037c36 */ /* 0x000fe20008000000 */
[----:B------:R-:W-:Y:S01]  /*12090*/  ISETP.GE.AND P0, PT, R4, UR7, PT ;  /* 0x0000000704007c0c */ /* 0x000fe2000bf06270 */
[----:B------:R-:W-:Y:S01]  /*120a0*/  IMAD.U32 R5, RZ, RZ, UR12 ;  /* 0x0000000cff057e24 */ /* 0x000fe2000f8e00ff */
[----:B------:R-:W-:Y:S01]  /*120b0*/  UIMAD UR4, UR9, UR13, UR4 ;  /* 0x0000000d090472a4 */ /* 0x000fe2000f8e0204 */
[----:B------:R-:W-:Y:S01]  /*120c0*/  IMAD.U32 R11, RZ, RZ, UR11 ;  /* 0x0000000bff0b7e24 */ /* 0x000fe2000f8e00ff */
[----:B------:R-:W-:Y:S01]  /*120d0*/  ISETP.GE.AND P1, PT, R0, UR7, PT ;  /* 0x0000000700007c0c */ /* 0x000fe2000bf26270 */
[----:B------:R-:W-:-:S04]  /*120e0*/  IMAD.WIDE.U32 R4, R5, UR9, R2 ;  /* 0x0000000905047c25 */ /* 0x000fc8000f8e0002 */
[----:B------:R-:W-:Y:S02]  /*120f0*/  VIADD R13, R5, UR4 ;  /* 0x00000004050d7c36 */ /* 0x000fe40008000000 */
[----:B------:R-:W-:-:S04]  /*12100*/  IMAD.WIDE R8, R11, 0x80, R8 ;  /* 0x000000800b087825 */ /* 0x000fc800078e0208 */
[----:B------:R-:W-:Y:S01]  /*12110*/  VIADD R6, R212, 0x60 ;  /* 0x00000060d4067836 */ /* 0x000fe20000000000 */
[----:B------:R-:W-:Y:S06]  /*12120*/  @P2 BRA `(.L_x_2130) ;  /* 0x00000000005c2947 */ /* 0x000fec0003800000 */
[C---:B------:R-:W-:Y:S01]  /*12130*/  VIADD R2, R18.reuse, 0x80 ;  /* 0x0000008012027836 */ /* 0x040fe20000000000 */
[----:B------:R-:W-:Y:S01]  /*12140*/  ULDC UR4, c[0x0][0xa8c] ;  /* 0x0002a30000047ab9 */ /* 0x000fe20000000800 */
[----:B------:R-:W-:Y:S01]  /*12150*/  VIADD R0, R18, 0x40 ;  /* 0x0000004012007836 */ /* 0x000fe20000000000 */
[----:B------:R-:W-:Y:S01]  /*12160*/  ULDC.64 UR8, c[0x0][0xad8] ;  /* 0x0002b60000087ab9 */ /* 0x000fe20000000a00 */
[----:B------:R-:W-:Y:S01]  /*12170*/  IMAD.MOV.U32 R3, RZ, RZ, R13 ;  /* 0x000000ffff037224 */ /* 0x000fe200078e000d */
[----:B------:R-:W-:Y:S01]  /*12180*/  ISETP.GE.AND P5, PT, R2, UR4, PT ;  /* 0x0000000402007c0c */ /* 0x000fe2000bfa6270 */
[----:B------:R-:W-:Y:S01]  /*12190*/  IMAD R11, R9, UR8, RZ ;  /* 0x00000008090b7c24 */ /* 0x000fe2000f8e02ff */
[----:B------:R-:W-:Y:S01]  /*121a0*/  ISETP.GE.AND P4, PT, R0, UR4, PT ;  /* 0x0000000400007c0c */ /* 0x000fe2000bf86270 */
[----:B------:R-:W-:Y:S01]  /*121b0*/  IMAD.MOV.U32 R2, RZ, RZ, R4 ;  /* 0x000000ffff027224 */ /* 0x000fe200078e0004 */
[----:B------:R-:W-:Y:S01]  /*121c0*/  IADD3 R0, R18, 0xc0, RZ ;  /* 0x000000c012007810 */ /* 0x000fe20007ffe0ff */
[----:B------:R-:W-:Y:S01]  /*121d0*/  IMAD R11, R8, UR9, R11 ;  /* 0x00000009080b7c24 */ /* 0x000fe2000f8e020b */
        /* <DEDUP_REMOVED lines=12> */
.L_x_2130:
[----:B------:R-:W-:Y:S05]  /*122a0*/  BSYNC B1 ;  /* 0x0000000000017941 */ /* 0x000fea0003800000 */
.L_x_2129:
[----:B------:R-:W-:Y:S01]  /*122b0*/  BSSY B1, `(.L_x_2131) ;  /* 0x000001c000017945 */ /* 0x000fe20003800000 */
[----:B------:R-:W-:-:S03]  /*122c0*/  ISETP.GE.AND P2, PT, R6, UR7, PT ;  /* 0x0000000706007c0c */ /* 0x000fc6000bf46270 */
[----:B------:R-:W-:Y:S10]  /*122d0*/  @P1 BRA `(.L_x_2132) ;  /* 0x0000000000641947 */ /* 0x000ff40003800000 */
        /* <DEDUP_REMOVED lines=25> */
.L_x_2132:
[----:B------:R-:W-:Y:S05]  /*12470*/  BSYNC B1 ;  /* 0x0000000000017941 */ /* 0x000fea0003800000 */
.L_x_2131:
        /* <DEDUP_REMOVED lines=27> */
.L_x_2134:
[----:B------:R-:W-:Y:S05]  /*12630*/  BSYNC B1 ;  /* 0x0000000000017941 */ /* 0x000fea0003800000 */
.L_x_2133:
[----:B------:R-:W-:Y:S05]  /*12640*/  @P2 BRA `(.L_x_2125) ;  /* 0x0000000000642947 */ /* 0x000fea0003800000 */
[----:B------:R-:W-:Y:S01]  /*12650*/  IADD3 R5, P0, R8, 0x60, RZ ;  /* 0x0000006008057810 */ /* 0x000fe20007f1e0ff */
[----:B------:R-:W-:Y:S01]  /*12660*/  ULDC UR4, c[0x0][0xa8c] ;  /* 0x0002a30000047ab9 */ /* 0x000fe20000000800 */
[C---:B------:R-:W-:Y:S01]  /*12670*/  IADD3 R0, R18.reuse, 0x40, RZ ;  /* 0x0000004012007810 */ /* 0x040fe20007ffe0ff */
[----:B------:R-:W-:Y:S01]  /*12680*/  ULDC.64 UR6, c[0x0][0xad8] ;  /* 0x0002b60000067ab9 */ /* 0x000fe20000000a00 */
[----:B------:R-:W-:Y:S01]  /*12690*/  IMAD.MOV.U32 R2, RZ, RZ, R4 ;  /* 0x000000ffff027224 */ /* 0x000fe200078e0004 */
[----:B------:R-:W-:Y:S01]  /*126a0*/  ISETP.GE.AND P1, PT, R18, UR4, PT ;  /* 0x0000000412007c0c */ /* 0x000fe2000bf26270 */
        /* <DEDUP_REMOVED lines=19> */
.L_x_2125:
[----:B------:R-:W-:Y:S05]  /*127e0*/  BSYNC B0 ;  /* 0x0000000000007941 */ /* 0x000fea0003800000 */
.L_x_2116:
[----:B------:R-:W-:Y:S02]  /*127f0*/  ULDC UR4, c[0x0][0xc14] ;  /* 0x0003050000047ab9 */ /* 0x000fe40000000800 */
[----:B------:R-:W-:-:S13]  /*12800*/  ISETP.GE.AND P0, PT, R7, UR4, PT ;  /* 0x0000000407007c0c */ /* 0x000fda000bf06270 */
[----:B------:R-:W-:Y:S05]  /*12810*/  @!P0 BRA `(.L_x_2135) ;  /* 0xfffffee4006c8947 */ /* 0x000fea000383ffff */
[----:B------:R-:W-:Y:S05]  /*12820*/  EXIT ;  /* 0x000000000000794d */ /* 0x000fea0003800000 */
.L_x_2080:
        /* <DEDUP_REMOVED lines=50> */
[----:B-1----:R-:W-:-:S04]  /*12b50*/  SEL R5, R5, RZ, P0 ;  /* 0x000000ff05057207 */ /* 0x002fc80000000000 */
[----:B------:R-:W-:-:S05]  /*12b60*/  IADD3 R4, R2, R5, RZ ;  /* 0x0000000502047210 */ /* 0x000fca0007ffe0ff */
        /* <DEDUP_REMOVED lines=10> */
.L_x_2140:
        /* <DEDUP_REMOVED lines=16> */
.L_x_2139:
[----:B------:R-:W-:Y:S05]  /*12d10*/  BSYNC B0 ;  /* 0x0000000000007941 */ /* 0x000fea0003800000 */
.L_x_2138:
[----:B0----5:R-:W0:Y:S01]  /*12d20*/  SHFL.UP PT, R2, R10, 0x1, RZ ;  /* 0x042000000a027989 */ /* 0x021e2200000e00ff */
[C---:B------:R-:W-:Y:S02]  /*12d30*/  ISETP.NE.AND P0, PT, R8.reuse, RZ, PT ;  /* 0x000000ff0800720c */ /* 0x040fe40003f05270 */
[----:B------:R-:W-:Y:S02]  /*12d40*/  ISETP.GE.U32.AND P1, PT, R8, 0x2, PT ;  /* 0x000000020800780c */ /* 0x000fe40003f26070 */
[----:B0-----:R-:W-:Y:S02]  /*12d50*/  SEL R3, R2, RZ, P0 ;  /* 0x000000ff02037207 */ /* 0x001fe40000000000 */
        /* <DEDUP_REMOVED lines=17> */
[----:B0-----:R-:W-:-:S05]  /*12e70*/  IMAD R2, R3, UR4, RZ ;  /* 0x0000000403027c24 */ /* 0x001fca000f8e02ff */
[----:B------:R-:W-:-:S04]  /*12e80*/  IADD3 R5, R2, R5, RZ ;  /* 0x0000000502057210 */ /* 0x000fc80007ffe0ff */
[----:B------:R-:W-:-:S13]  /*12e90*/  ISETP.GT.AND P0, PT, R5, UR6, PT ;  /* 0x0000000605007c0c */ /* 0x000fda000bf04270 */
[----:B------:R-:W-:Y:S05]  /*12ea0*/  @!P0 BRA `(.L_x_2140) ;  /* 0xfffffffc00588947 */ /* 0x000fea000383ffff */
.L_x_2136:
        /* <DEDUP_REMOVED lines=21> */
.L_x_2141:
[----:B-1----:R-:W-:Y:S01]  /*13000*/  IADD3 R2, RZ, -R3, RZ ;  /* 0x80000003ff027210 */ /* 0x002fe20007ffe0ff */
[----:B---3--:R-:W-:Y:S01]  /*13010*/  IMAD R16, R16, UR4, R7 ;  /* 0x0000000410107c24 */ /* 0x008fe2000f8e0207 */
[----:B--2---:R-:W-:-:S03]  /*13020*/  IABS R4, R6 ;  /* 0x0000000600047213 */ /* 0x004fc60000000000 */
        /* <DEDUP_REMOVED lines=13> */
[----:B------:R-:W-:Y:S02]  /*13100*/  @P0 IADD3 R9, R9, 0x1, RZ ;  /* 0x0000000109090810 */ /* 0x000fe40007ffe0ff */
        /* <DEDUP_REMOVED lines=15> */
[----:B-1----:R-:W-:Y:S01]  /*13200*/  IMAD.MOV.U32 R2, RZ, RZ, RZ ;  /* 0x000000ffff027224 */ /* 0x002fe200078e00ff */
[----:B--2---:R-:W-:-:S05]  /*13210*/  IADD3 R6, RZ, -R3, RZ ;  /* 0x80000003ff067210 */ /* 0x004fca0007ffe0ff */
        /* <DEDUP_REMOVED lines=22> */
.L_x_2137:
[----:B------:R-:W-:Y:S01]  /*13380*/  MOV R17, RZ ;  /* 0x000000ff00117202 */ /* 0x000fe20000000f00 */
[----:B------:R-:W-:Y:S02]  /*13390*/  IMAD.U32 R16, RZ, RZ, UR6 ;  /* 0x00000006ff107e24 */ /* 0x000fe4000f8e00ff */
[----:B------:R-:W-:-:S07]  /*133a0*/  IMAD.MOV.U32 R18, RZ, RZ, RZ ;  /* 0x000000ffff127224 */ /* 0x000fce00078e00ff */
.L_x_2142:
[----:B------:R-:W1:Y:S01]  /*133b0*/  S2R R2, SR_TID.X ;  /* 0x0000000000027919 */ /* 0x000e620000002100 */
[----:B------:R-:W-:Y:S01]  /*133c0*/  STL [R1+0x20], RZ ;  /* 0x000020ff01007387 */ /* 0x000fe20000100800 */
        /* <DEDUP_REMOVED lines=10> */
[----:B------:R1:W-:Y:S03]  /*13470*/  STL [R1], RZ ;  /* 0x000000ff01007387 */ /* 0x0003e60000100800 */
[----:B------:R-:W-:Y:S05]  /*13480*/  @P0 BRA `(.L_x_2143) ;  /* 0x0000004400dc0947 */ /* 0x000fea0003800000 */
[----:B-1----:R-:W-:Y:S01]  /*13490*/  IMAD.MOV.U32 R0, RZ, RZ, 0x1 ;  /* 0x00000001ff007424 */ /* 0x002fe200078e00ff */
[----:B------:R1:W-:Y:S01]  /*134a0*/  STL [R1], RZ ;  /* 0x000000ff01007387 */ /* 0x0003e20000100800 */
[----:B------:R-:W-:Y:S01]  /*134b0*/  ULDC UR38, c[0x0][0xc] ;  /* 0x0000030000267ab9 */ /* 0x000fe20000000800 */
[----:B------:R-:W-:Y:S02]  /*134c0*/  ULDC.64 UR36, c[0x0][0x198] ;  /* 0x0000660000247ab9 */ /* 0x000fe40000000a00 */
[----:B------:R1:W-:Y:S04]  /*134d0*/  STL [R1+0x8], R0 ;  /* 0x0000080001007387 */ /* 0x0003e80000100800 */
[----:B------:R1:W-:Y:S02]  /*134e0*/  STL [R1+0x20], RZ ;  /* 0x000020ff01007387 */ /* 0x0003e40000100800 */
.L_x_2211:
[----:B--2---:R-:W2:Y:S01]  /*134f0*/  LDC.64 R2, c[0x0][0xc60] ;  /* 0x00031800ff027b82 */ /* 0x004ea20000000a00 */
[----:B------:R-:W-:Y:S01]  /*13500*/  ULDC.64 UR4, c[0x0][0x208] ;  /* 0x0000820000047ab9 */ /* 0x000fe20000000a00 */
[----:B--2---:R-:W-:-:S05]  /*13510*/  IMAD.WIDE R2, R19, 0x4, R2 ;  /* 0x0000000413027825 */ /* 0x004fca00078e0202 */
[----:B------:R-:W2:Y:S01]  /*13520*/  LDG.E R5, desc[UR4][R2.64] ;  /* 0x0000000402057981 */ /* 0x000ea2000c1e1900 */
[----:B------:R-:W-:Y:S05]  /*13530*/  YIELD ;  /* 0x0000000000007946 */ /* 0x000fea0003800000 */
[----:B------:R-:W-:Y:S01]  /*13540*/  ULDC.64 UR4, c[0x0][0xa28] ;  /* 0x00028a0000047ab9 */ /* 0x000fe20000000a00 */
[----:B-1----:R-:W-:Y:S01]  /*13550*/  MOV R0, RZ ;  /* 0x000000ff00007202 */ /* 0x002fe20000000f00 */
[----:B------:R-:W-:Y:S01]  /*13560*/  ULDC.64 UR8, c[0x0][0x208] ;  /* 0x0000820000087ab9 */ /* 0x000fe20000000a00 */
[----:B------:R-:W-:Y:S01]  /*13570*/  ISETP.NE.U32.AND P0, PT, RZ, UR4, PT ;  /* 0x00000004ff007c0c */ /* 0x000fe2000bf05070 */
[----:B------:R-:W-:Y:S01]  /*13580*/  IMAD.MOV.U32 R6, RZ, RZ, RZ ;  /* 0x000000ffff067224 */ /* 0x000fe200078e00ff */
[----:B------:R-:W-:-:S02]  /*13590*/  ULDC.64 UR6, c[0x0][0xa08] ;  /* 0x0002820000067ab9 */ /* 0x000fc40000000a00 */
[----:B------:R-:W-:Y:S02]  /*135a0*/  ISETP.NE.AND.EX P0, PT, RZ, UR5, PT, P0 ;  /* 0x00000005ff007c0c */ /* 0x000fe4000bf05300 */
[----:B--2---:R-:W-:Y:S01]  /*135b0*/  SHF.R.S32.HI R4, RZ, 0x1f, R5 ;  /* 0x0000001fff047819 */ /* 0x004fe20000011405 */
[----:B------:R-:W-:-:S10]  /*135c0*/  IMAD.SHL.U32 R11, R5, 0x4, RZ ;  /* 0x00000004050b7824 */ /* 0x000fd400078e00ff */
[C---:B------:R-:W-:Y:S01]  /*135d0*/  @P0 LEA R2, P1, R5.reuse, UR4, 0x2 ;  /* 0x0000000405020c11 */ /* 0x040fe2000f8210ff */
[----:B------:R1:W-:Y:S03]  /*135e0*/  STL [R1+0x10], R5 ;  /* 0x0000100501007387 */ /* 0x0003e60000100800 */
[C-C-:B------:R-:W-:Y:S01]  /*135f0*/  @P0 LEA.HI.X R3, R5.reuse, UR5, R4.reuse, 0x2, P1 ;  /* 0x0000000505030c11 */ /* 0x140fe200088f1404 */
[----:B------:R-:W-:Y:S02]  /*13600*/  ULDC.64 UR4, c[0x0][0xa18] ;  /* 0x0002860000047ab9 */ /* 0x000fe40000000a00 */
[----:B------:R-:W-:Y:S02]  /*13610*/  ISETP.NE.U32.AND P1, PT, RZ, UR4, PT ;  /* 0x00000004ff007c0c */ /* 0x000fe4000bf25070 */
[----:B------:R2:W5:Y:S01]  /*13620*/  @P0 LDG.E R0, desc[UR8][R2.64] ;  /* 0x0000000802000981 */ /* 0x000562000c1e1900 */
[----:B------:R-:W-:-:S02]  /*13630*/  SHF.L.U64.HI R10, R5, 0x2, R4 ;  /* 0x00000002050a7819 */ /* 0x000fc40000010204 */
[----:B------:R-:W-:Y:S01]  /*13640*/  ISETP.NE.AND.EX P1, PT, RZ, UR5, PT, P1 ;  /* 0x00000005ff007c0c */ /* 0x000fe2000bf25310 */
[----:B------:R-:W-:Y:S04]  /*13650*/  STL [R1+0x18], R11 ;  /* 0x0000180b01007387 */ /* 0x000fe80000100800 */
[----:B------:R-:W-:Y:S08]  /*13660*/  STL [R1+0x1c], R10 ;  /* 0x00001c0a01007387 */ /* 0x000ff00000100800 */
[----:B------:R-:W-:-:S04]  /*13670*/  @P1 IADD3 R8, P0, R11, UR4, RZ ;  /* 0x000000040b081c10 */ /* 0x000fc8000ff1e0ff */
[C---:B------:R-:W-:Y:S01]  /*13680*/  @P1 IADD3.X R9, R10.reuse, UR5, RZ, P0, !PT ;  /* 0x000000050a091c10 */ /* 0x040fe200087fe4ff */
[----:B------:R-:W-:Y:S02]  /*13690*/  ULDC.64 UR4, c[0x0][0xa00] ;  /* 0x0002800000047ab9 */ /* 0x000fe40000000a00 */
[----:B------:R-:W-:Y:S02]  /*136a0*/  ISETP.NE.U32.AND P2, PT, RZ, UR4, PT ;  /* 0x00000004ff007c0c */ /* 0x000fe4000bf45070 */
[C---:B--2---:R-:W-:Y:S02]  /*136b0*/  IADD3 R2, P0, R11.reuse, UR4, RZ ;  /* 0x000000040b027c10 */ /* 0x044fe4000ff1e0ff */
[----:B------:R-:W-:Y:S02]  /*136c0*/  ISETP.NE.AND.EX P2, PT, RZ, UR5, PT, P2 ;  /* 0x00000005ff007c0c */ /* 0x000fe4000bf45320 */
[----:B------:R-:W-:Y:S01]  /*136d0*/  IADD3.X R3, R10, UR5, RZ, P0, !PT ;  /* 0x000000050a037c10 */ /* 0x000fe200087fe4ff */
[----:B------:R-:W-:Y:S01]  /*136e0*/  ULDC UR4, c[0x0][0x288] ;  /* 0x0000a20000047ab9 */ /* 0x000fe20000000800 */
[----:B------:R-:W-:-:S04]  /*136f0*/  IADD3 R4, P0, R11, UR6, RZ ;  /* 0x000000060b047c10 */ /* 0x000fc8000ff1e0ff */
[----:B-1----:R-:W-:-:S05]  /*13700*/  IADD3.X R5, R10, UR7, RZ, P0, !PT ;  /* 0x000000070a057c10 */ /* 0x002fca00087fe4ff */
[----:B------:R-:W2:Y:S01]  /*13710*/  @P2 LDG.E R6, desc[UR8][R2.64] ;  /* 0x0000000802062981 */ /* 0x000ea2000c1e1900 */
[----:B------:R-:W-:-:S04]  /*13720*/  ISETP.NE.U32.AND P0, PT, RZ, UR6, PT ;  /* 0x00000006ff007c0c */ /* 0x000fc8000bf05070 */
[----:B------:R-:W-:Y:S01]  /*13730*/  ISETP.NE.AND.EX P0, PT, RZ, UR7, PT, P0 ;  /* 0x00000007ff007c0c */ /* 0x000fe2000bf05300 */
[----:B--2---:R1:W-:Y:S02]  /*13740*/  STL [R1+0x24], R6 ;  /* 0x0000240601007387 */ /* 0x0043e40000100800 */
[----:B-1----:R-:W-:Y:S01]  /*13750*/  IMAD.U32 R6, RZ, RZ, UR4 ;  /* 0x00000004ff067e24 */ /* 0x002fe2000f8e00ff */
[----:B------:R-:W-:Y:S02]  /*13760*/  ULDC.64 UR4, c[0x0][0x3f8] ;  /* 0x0000fe0000047ab9 */ /* 0x000fe40000000a00 */
[----:B------:R-:W-:-:S03]  /*13770*/  UISETP.NE.U32.AND UP0, UPT, UR4, URZ, UPT ;  /* 0x0000003f0400728c */ /* 0x000fc6000bf05070 */
[----:B------:R-:W-:Y:S01]  /*13780*/  ULDC UR4, c[0x0][0x404] ;  /* 0x0001010000047ab9 */ /* 0x000fe20000000800 */
[----:B------:R-:W-:Y:S01]  /*13790*/  UISETP.NE.AND.EX UP0, UPT, UR5, URZ, UPT, UP0 ;  /* 0x0000003f0500728c */ /* 0x000fe2000bf05300 */
[----:B------:R1:W5:Y:S02]  /*137a0*/  @P1 LDG.E R6, desc[UR8][R8.64] ;  /* 0x0000000808061981 */ /* 0x000364000c1e1900 */
[----:B------:R-:W-:Y:S01]  /*137b0*/  ULDC UR5, c[0x0][0x2e0] ;  /* 0x0000b80000057ab9 */ /* 0x000fe20000000800 */
[----:B------:R-:W-:-:S04]  /*137c0*/  USEL UR4, UR4, 0x1, UP0 ;  /* 0x0000000104047887 */ /* 0x000fc80008000000 */
[----:B------:R-:W-:-:S06]  /*137d0*/  UIMAD UR4, UR4, UR5, URZ ;  /* 0x00000005040472a4 */ /* 0x000fcc000f8e023f */
[----:B------:R-:W-:Y:S01]  /*137e0*/  IMAD.U32 R7, RZ, RZ, UR4 ;  /* 0x00000004ff077e24 */ /* 0x000fe2000f8e00ff */
[----:B-1----:R-:W-:Y:S06]  /*137f0*/  @P1 BRA `(.L_x_2144) ;  /* 0x0000000000141947 */ /* 0x002fec0003800000 */
[----:B------:R-:W-:Y:S05]  /*13800*/  @!P2 BRA `(.L_x_2144) ;  /* 0x000000000010a947 */ /* 0x000fea0003800000 */
[----:B------:R-:W-:Y:S02]  /*13810*/  ULDC.64 UR4, c[0x0][0x208] ;  /* 0x0000820000047ab9 */ /* 0x000fe40000000a00 */
[----:B-----5:R-:W2:Y:S04]  /*13820*/  LDG.E R6, desc[UR4][R2.64] ;  /* 0x0000000402067981 */ /* 0x020ea8000c1e1900 */
[----:B------:R-:W2:Y:S02]  /*13830*/  LDG.E R9, desc[UR4][R2.64+0x4] ;  /* 0x0000040402097981 */ /* 0x000ea4000c1e1900 */
[----:B--2---:R-:W-:-:S07]  /*13840*/  IADD3 R6, -R6, R9, RZ ;  /* 0x0000000906067210 */ /* 0x004fce0007ffe1ff */
.L_x_2144:
[----:B------:R-:W-:Y:S01]  /*13850*/  IMAD.MOV.U32 R3, RZ, RZ, RZ ;  /* 0x000000ffff037224 */ /* 0x000fe200078e00ff */
[----:B------:R-:W-:-:S05]  /*13860*/  ULDC.64 UR4, c[0x0][0x208] ;  /* 0x0000820000047ab9 */ /* 0x000fca0000000a00 */
[----:B------:R-:W2:Y:S01]  /*13870*/  @P0 LDG.E R3, desc[UR4][R4.64] ;  /* 0x0000000404030981 */ /* 0x000ea2000c1e1900 */
[----:B------:R-:W-:Y:S02]  /*13880*/  ULDC.64 UR4, c[0x0][0xa20] ;  /* 0x0002880000047ab9 */ /* 0x000fe40000000a00 */
[----:B------:R-:W-:-:S04]  /*13890*/  ISETP.NE.U32.AND P1, PT, RZ, UR4, PT ;  /* 0x00000004ff007c0c */ /* 0x000fc8000bf25070 */
[----:B------:R-:W-:Y:S01]  /*138a0*/  ISETP.NE.AND.EX P1, PT, RZ, UR5, PT, P1 ;  /* 0x00000005ff007c0c */ /* 0x000fe2000bf25310 */
[----:B--2--5:R-:W-:-:S05]  /*138b0*/  IMAD.IADD R2, R3, 0x1, R0 ;  /* 0x0000000103027824 */ /* 0x024fca00078e0200 */
[----:B------:R1:W-:Y:S07]  /*138c0*/  STL [R1+0x4], R2 ;  /* 0x0000040201007387 */ /* 0x0003ee0000100800 */
[----:B------:R-:W-:Y:S05]  /*138d0*/  @!P1 BRA `(.L_x_2145) ;  /* 0x0000000000149947 */ /* 0x000fea0003800000 */
[----:B-1----:R-:W-:Y:S01]  /*138e0*/  IADD3 R2, P0, R11, UR4, RZ ;  /* 0x000000040b027c10 */ /* 0x002fe2000ff1e0ff */
[----:B------:R-:W-:-:S03]  /*138f0*/  ULDC.64 UR6, c[0x0][0x208] ;  /* 0x0000820000067ab9 */ /* 0x000fc60000000a00 */
[----:B------:R-:W-:-:S05]  /*13900*/  IADD3.X R3, R10, UR5, RZ, P0, !PT ;  /* 0x000000050a037c10 */ /* 0x000fca00087fe4ff */
[----:B------:R2:W5:Y:S01]  /*13910*/  LDG.E R7, desc[UR6][R2.64] ;  /* 0x0000000602077981 */ /* 0x000562000c1e1900 */
[----:B------:R-:W-:Y:S05]  /*13920*/  BRA `(.L_x_2146) ;  /* 0x0000000000147947 */ /* 0x000fea0003800000 */
.L_x_2145:
[----:B------:R-:W-:Y:S05]  /*13930*/  @!P0 BRA `(.L_x_2146) ;  /* 0x0000000000108947 */ /* 0x000fea0003800000 */
[----:B------:R-:W-:Y:S02]  /*13940*/  ULDC.64 UR4, c[0x0][0x208] ;  /* 0x0000820000047ab9 */ /* 0x000fe40000000a00 */
[----:B------:R-:W2:Y:S04]  /*13950*/  LDG.E R7, desc[UR4][R4.64] ;  /* 0x0000000404077981 */ /* 0x000ea8000c1e1900 */
[----:B-1----:R-:W2:Y:S02]  /*13960*/  LDG.E R2, desc[UR4][R4.64+0x4] ;  /* 0x0000040404027981 */ /* 0x002ea4000c1e1900 */
[----:B--2---:R-:W-:-:S07]  /*13970*/  IMAD.IADD R7, R2, 0x1, -R7 ;  /* 0x0000000102077824 */ /* 0x004fce00078e0a07 */
.L_x_2146:
[----:B-----5:R-:W-:Y:S01]  /*13980*/  IMAD.IADD R7, R7, 0x1, -R0 ;  /* 0x0000000107077824 */ /* 0x020fe200078e0a00 */
[----:B------:R-:W-:Y:S01]  /*13990*/  LEA R0, R17, 0xcf, 0x7 ;  /* 0x000000cf11007811 */ /* 0x000fe200078e38ff */
[----:B------:R-:W-:Y:S03]  /*139a0*/  BSSY B6, `(.L_x_2147) ;  /* 0x0000361000067945 */ /* 0x000fe60003800000 */
[C---:B------:R-:W-:Y:S02]  /*139b0*/  IADD3 R0, R7.reuse, R0, -R6 ;  /* 0x0000000007007210 */ /* 0x040fe40007ffe806 */
[----:B------:R-:W-:-:S03]  /*139c0*/  IADD3 R7, R7, 0x4f, RZ ;  /* 0x0000004f07077810 */ /* 0x000fc60007ffe0ff */
[----:B-12---:R-:W-:-:S04]  /*139d0*/  IMAD.HI R2, R0, 0x66666667, RZ ;  /* 0x6666666700027827 */ /* 0x006fc800078e02ff */
[----:B------:R-:W-:Y:S01]  /*139e0*/  IMAD.HI R7, R7, 0x66666667, RZ ;  /* 0x6666666707077827 */ /* 0x000fe200078e02ff */
[----:B------:R-:W-:-:S04]  /*139f0*/  SHF.R.U32.HI R3, RZ, 0x1f, R2 ;  /* 0x0000001fff037819 */ /* 0x000fc80000011602 */
[----:B------:R-:W-:Y:S02]  /*13a00*/  SHF.R.U32.HI R0, RZ, 0x1f, R7 ;  /* 0x0000001fff007819 */ /* 0x000fe40000011607 */
[----:B------:R-:W-:Y:S02]  /*13a10*/  LEA.HI.SX32 R3, R2, R3, 0x1b ;  /* 0x0000000302037211 */ /* 0x000fe400078fdaff */
[----:B------:R-:W-:-:S04]  /*13a20*/  LEA.HI.SX32 R0, R7, R0, 0x1b ;  /* 0x0000000007007211 */ /* 0x000fc800078fdaff */
[----:B------:R-:W-:-:S04]  /*13a30*/  VIMNMX R4, R0, R3, PT ;  /* 0x0000000300047248 */ /* 0x000fc80003fe0100 */
[----:B------:R-:W-:Y:S01]  /*13a40*/  ISETP.GT.AND P0, PT, R4, RZ, PT ;  /* 0x000000ff0400720c */ /* 0x000fe20003f04270 */
[----:B------:R1:W-:-:S12]  /*13a50*/  STL [R1+0x14], R4 ;  /* 0x0000140401007387 */ /* 0x0003d80000100800 */
[----:B-1----:R-:W-:Y:S05]  /*13a60*/  @P0 BRA `(.L_x_2148) ;  /* 0x0000000000480947 */ /* 0x002fea0003800000 */
[----:B------:R-:W1:Y:S02]  /*13a70*/  S2R R4, SR_TID.X ;  /* 0x0000000000047919 */ /* 0x000e640000002100 */
        /* <DEDUP_REMOVED lines=15> */
[----:B-1----:R-:W-:Y:S01]  /*13b70*/  IADD3 R16, R0, UR38, R7 ;  /* 0x0000002600107c10 */ /* 0x002fe2000fffe007 */
[----:B------:R-:W-:Y:S06]  /*13b80*/  BRA `(.L_x_2149) ;  /* 0x0000003400087947 */ /* 0x000fec0003800000 */
.L_x_2148:
        /* <DEDUP_REMOVED lines=15> */
[----:B0-----:R-:W-:Y:S01]  /*13c80*/  MOV R13, RZ ;  /* 0x000000ff000d7202 */ /* 0x001fe20000000f00 */
[----:B------:R-:W-:Y:S02]  /*13c90*/  IMAD.U32 R6, RZ, RZ, UR8 ;  /* 0x00000008ff067e24 */ /* 0x000fe4000f8e00ff */
[----:B------:R-:W-:-:S02]  /*13ca0*/  IMAD.U32 R10, RZ, RZ, UR4 ;  /* 0x00000004ff0a7e24 */ /* 0x000fc4000f8e00ff */
[----:B------:R-:W-:Y:S02]  /*13cb0*/  IMAD.U32 R11, RZ, RZ, UR5 ;  /* 0x00000005ff0b7e24 */ /* 0x000fe4000f8e00ff */
[----:B------:R-:W-:Y:S02]  /*13cc0*/  IMAD.MOV.U32 R8, RZ, RZ, 0x70 ;  /* 0x00000070ff087424 */ /* 0x000fe400078e00ff */
[----:B------:R-:W-:-:S07]  /*13cd0*/  IMAD.MOV.U32 R12, RZ, RZ, 0x1 ;  /* 0x00000001ff0c7424 */ /* 0x000fce00078e00ff */
[----:B------:R-:W-:-:S07]  /*13ce0*/  LEPC R20, `(.L_x_2150) ;  /* 0x000000001014794e */ /* 0x000fce0000000000 */
[----:B-1----:R-:W-:Y:S05]  /*13cf0*/  CALL.ABS.NOINC R2 ;  /* 0x0000000002007343 */ /* 0x002fea0003c00000 */
.L_x_2150:
        /* <DEDUP_REMOVED lines=12> */
[----:B0-----:R-:W-:Y:S01]  /*13dc0*/  MOV R13, RZ ;  /* 0x000000ff000d7202 */ /* 0x001fe20000000f00 */
[----:B------:R-:W-:Y:S02]  /*13dd0*/  IMAD.U32 R6, RZ, RZ, UR8 ;  /* 0x00000008ff067e24 */ /* 0x000fe4000f8e00ff */
[----:B------:R-:W-:-:S02]  /*13de0*/  IMAD.U32 R10, RZ, RZ, UR4 ;  /* 0x00000004ff0a7e24 */ /* 0x000fc4000f8e00ff */
[----:B------:R-:W-:Y:S02]  /*13df0*/  IMAD.U32 R11, RZ, RZ, UR5 ;  /* 0x00000005ff0b7e24 */ /* 0x000fe4000f8e00ff */
[----:B------:R-:W-:Y:S02]  /*13e00*/  IMAD.MOV.U32 R8, RZ, RZ, 0x70 ;  /* 0x00000070ff087424 */ /* 0x000fe400078e00ff */
[----:B-1----:R-:W-:-:S07]  /*13e10*/  IMAD.MOV.U32 R12, RZ, RZ, 0x1 ;  /* 0x00000001ff0c7424 */ /* 0x002fce00078e00ff */
[----:B------:R-:W-:-:S07]  /*13e20*/  LEPC R20, `(.L_x_2152) ;  /* 0x000000001014794e */ /* 0x000fce0000000000 */
[----:B--2---:R-:W-:Y:S05]  /*13e30*/  CALL.ABS.NOINC R2 ;  /* 0x0000000002007343 */ /* 0x004fea0003c00000 */
.L_x_2152:
        /* <DEDUP_REMOVED lines=16> */
.L_x_2151:
        /* <DEDUP_REMOVED lines=18> */
[----:B------:R-:W1:Y:S01]  /*14060*/  LDC R0, c[0x0][0x428] ;  /* 0x00010a00ff007b82 */ /* 0x000e620000000800 */
[----:B----4-:R-:W-:-:S06]  /*14070*/  MOV R4, R7 ;  /* 0x0000000700047202 */ /* 0x010fcc0000000f00 */
[----:B------:R2:W5:Y:S01]  /*14080*/  @P0 LDG.E R4, desc[UR6][R2.64] ;  /* 0x0000000602040981 */ /* 0x000562000c1e1900 */
[----:B------:R-:W-:Y:S01]  /*14090*/  IMAD R17, R17, 0x80, R8 ;  /* 0x0000008011117824 */ /* 0x000fe200078e0208 */
[----:B------:R-:W-:Y:S02]  /*140a0*/  PLOP3.LUT P1, PT, P6, PT, PT, 0x8, 0x0 ;  /* 0x000000000000781c */ /* 0x000fe4000372e170 */
[----:B-1----:R-:W-:Y:S01]  /*140b0*/  ISETP.NE.AND P0, PT, R0, 0x1, PT ;  /* 0x000000010000780c */ /* 0x002fe20003f05270 */
[----:B------:R-:W-:-:S12]  /*140c0*/  IMAD.MOV.U32 R0, RZ, RZ, R18 ;  /* 0x000000ffff007224 */ /* 0x000fd800078e0012 */
[----:B------:R-:W1:Y:S08]  /*140d0*/  @P0 LDC R5, c[0x0][0x42c] ;  /* 0x00010b00ff050b82 */ /* 0x000e700000000800 */
[----:B------:R-:W3:Y:S01]  /*140e0*/  @P0 LDC R6, c[0x0][0x430] ;  /* 0x00010c00ff060b82 */ /* 0x000ee20000000800 */
[----:B-1----:R-:W-:-:S05]  /*140f0*/  @P0 IMAD.HI.U32 R5, R18, R5, RZ ;  /* 0x0000000512050227 */ /* 0x002fca00078e00ff */
[----:B---3--:R-:W-:Y:S02]  /*14100*/  @P0 SHF.R.U32.HI R0, RZ, R6, R5 ;  /* 0x00000006ff000219 */ /* 0x008fe40000011605 */
[----:B------:R-:W-:-:S04]  /*14110*/  ISETP.NE.U32.AND P0, PT, RZ, UR4, PT ;  /* 0x00000004ff007c0c */ /* 0x000fc8000bf05070 */
[----:B------:R-:W-:-:S04]  /*14120*/  ISETP.NE.AND.EX P0, PT, RZ, UR5, PT, P0 ;  /* 0x00000005ff007c0c */ /* 0x000fc8000bf05300 */
[----:B--2---:R-:W-:-:S09]  /*14130*/  SEL R7, R7, RZ, !P0 ;  /* 0x000000ff07077207 */ /* 0x004fd20004000000 */
.L_x_2153:
        /* <DEDUP_REMOVED lines=16> */
.L_x_2154:
        /* <DEDUP_REMOVED lines=15> */
.L_x_2155:
        /* <DEDUP_REMOVED lines=15> */
.L_x_2156:
        /* <DEDUP_REMOVED lines=18> */
.L_x_2227:
[----:B------:R-:W-:Y:S01]  /*14540*/  UMOV UR4, 0xffffffff ;  /* 0xffffffff00047882 */ /* 0x000fe20000000000 */
[----:B0-----:R-:W-:Y:S02]  /*14550*/  SHF.R.S32.HI R13, RZ, 0x1f, R4 ;  /* 0x0000001fff0d7819 */ /* 0x001fe40000011404 */
[----:B------:R-:W-:Y:S05]  /*14560*/  BRA.DIV UR4, `(.L_x_2158) ;  /* 0x0000003e04807947 */ /* 0x000fea000b800000 */
[----:B------:R-:W-:-:S13]  /*14570*/  ELECT P6, URZ, PT ;  /* 0x00000000003f782f */ /* 0x000fda00038c0000 */
.L_x_2230:
[----:B------:R-:W-:Y:S05]  /*14580*/  @!P6 BRA `(.L_x_2159) ;  /* 0x00000004003ce947 */ /* 0x000fea0003800000 */
[----:B------:R-:W-:-:S04]  /*14590*/  ISETP.NE.U32.AND P0, PT, R2, RZ, PT ;  /* 0x000000ff0200720c */ /* 0x000fc80003f05070 */
        /* <DEDUP_REMOVED lines=10> */
[----:B------:R-:W-:Y:S02]  /*14640*/  IADD3 R8, -R6, RZ, RZ ;  /* 0x000000ff06087210 */ /* 0x000fe40007ffe1ff */
[----:B------:R-:W-:-:S03]  /*14650*/  SHF.R.S32.HI R9, RZ, 0x1f, R6 ;  /* 0x0000001fff097819 */ /* 0x000fc60000011406 */
[----:B------:R-:W-:Y:S02]  /*14660*/  IMAD R5, R10, R8, R5 ;  /* 0x000000080a057224 */ /* 0x000fe400078e0205 */
[----:B------:R-:W-:-:S04]  /*14670*/  IMAD R8, R13, UR4, RZ ;  /* 0x000000040d087c24 */ /* 0x000fc8000f8e02ff */
[----:B------:R-:W-:Y:S02]  /*14680*/  IMAD R10, R4, UR5, R8 ;  /* 0x00000005040a7c24 */ /* 0x000fe4000f8e0208 */
[----:B------:R-:W-:-:S04]  /*14690*/  IMAD.MOV.U32 R8, RZ, RZ, R6 ;  /* 0x000000ffff087224 */ /* 0x000fc800078e0006 */
[----:B------:R-:W-:-:S04]  /*146a0*/  IMAD.WIDE.U32 R8, R4, UR4, R8 ;  /* 0x0000000404087c25 */ /* 0x000fc8000f8e0008 */
[----:B------:R-:W-:Y:S01]  /*146b0*/  IMAD.IADD R6, R9, 0x1, R10 ;  /* 0x0000000109067824 */ /* 0x000fe200078e020a */
[----:B------:R-:W-:-:S04]  /*146c0*/  LEA R10, P0, R8, R2, 0x2 ;  /* 0x00000002080a7211 */ /* 0x000fc800078010ff */
[----:B------:R-:W-:-:S05]  /*146d0*/  LEA.HI.X R11, R8, R3, R6, 0x2, P0 ;  /* 0x00000003080b7211 */ /* 0x000fca00000f1406 */
[----:B------:R0:W5:Y:S04]  /*146e0*/  LDG.E R6, desc[UR6][R10.64] ;  /* 0x000000060a067981 */ /* 0x000168000c1e1900 */
.L_x_2160:
        /* <DEDUP_REMOVED lines=9> */
.L_x_2231:
        /* <DEDUP_REMOVED lines=11> */
.L_x_2162:
        /* <DEDUP_REMOVED lines=18> */
[----:B------:R-:W-:-:S04]  /*14950*/  UIMAD UR11, UR11, 0x50, UR5 ;  /* 0x000000500b0b78a4 */ /* 0x000fc8000f8e0205 */
        /* <DEDUP_REMOVED lines=18> */
.L_x_2159:
[----:B------:R-:W2:Y:S01]  /*14a80*/  LDL.LU R11, [R1+0x20] ;  /* 0x00002000010b7983 */ /* 0x000ea20000300800 */
[----:B------:R-:W-:Y:S01]  /*14a90*/  MOV R9, 0x400 ;  /* 0x0000040000097802 */ /* 0x000fe20000000f00 */
[----:B------:R-:W-:Y:S05]  /*14aa0*/  WARPSYNC.ALL ;  /* 0x0000000000007948 */ /* 0x000fea0003800000 */
[----:B------:R-:W0:Y:S01]  /*14ab0*/  S2R R10, SR_CgaCtaId ;  /* 0x00000000000a7919 */ /* 0x000e220000008800 */
[----:B------:R-:W-:-:S13]  /*14ac0*/  ELECT P0, URZ, PT ;  /* 0x00000000003f782f */ /* 0x000fda0003800000 */
[----:B------:R-:W-:Y:S01]  /*14ad0*/  @P0 R2UR UR13, R7 ;  /* 0x00000000070d02ca */ /* 0x000fe200000e0000 */
[----:B------:R-:W-:Y:S01]  /*14ae0*/  UIADD3 UR4, UP0, UR36, 0x270, URZ ;  /* 0x0000027024047890 */ /* 0x000fe2000ff1e03f */
[C---:B------:R-:W-:Y:S01]  /*14af0*/  @P0 R2UR UR12, R18.reuse ;  /* 0x00000000120c02ca */ /* 0x040fe200000e0000 */
        /* <DEDUP_REMOVED lines=9> */
[----:B------:R-:W-:Y:S01]  /*14b90*/  UMOV UR15, 0x12f00000 ;  /* 0x12f00000000f7882 */ /* 0x000fe20000000000 */
[----:B------:R-:W-:Y:S01]  /*14ba0*/  @P0 MOV R8, 0x10000 ;  /* 0x0001000000080802 */ /* 0x000fe20000000f00 */
        /* <DEDUP_REMOVED lines=36> */
.L_x_2232:
[----:B------:R-:W-:Y:S05]  /*14df0*/  BSYNC B0 ;  /* 0x0000000000007941 */ /* 0x000fea0003800000 */
.L_x_2163:
[----:B0-----:R-:W2:Y:S01]  /*14e00*/  LDL R8, [R1+0x14] ;  /* 0x0000140001087983 */ /* 0x001ea20000100800 */
[----:B------:R-:W-:Y:S01]  /*14e10*/  BSSY B0, `(.L_x_2165) ;  /* 0x00001c1000007945 */ /* 0x000fe20003800000 */
[----:B--2---:R-:W-:-:S13]  /*14e20*/  ISETP.GE.AND P0, PT, R8, 0x2, PT ;  /* 0x000000020800780c */ /* 0x004fda0003f06270 */
[----:B------:R-:W-:Y:S05]  /*14e30*/  @!P0 BRA `(.L_x_2166) ;  /* 0x0000001800f88947 */ /* 0x000fea0003800000 */
[C---:B------:R-:W-:Y:S01]  /*14e40*/  LOP3.LUT R7, R8.reuse, 0x1, RZ, 0xc0, !PT ;  /* 0x0000000108077812 */ /* 0x040fe200078ec0ff */
[----:B------:R-:W-:Y:S01]  /*14e50*/  VIADD R10, R8, 0xfffffffe ;  /* 0xfffffffe080a7836 */ /* 0x000fe20000000000 */
[----:B------:R-:W-:Y:S02]  /*14e60*/  BSSY B1, `(.L_x_2167) ;  /* 0x000009c000017945 */ /* 0x000fe40003800000 */
[----:B------:R-:W-:Y:S01]  /*14e70*/  ISETP.NE.U32.AND P0, PT, R7, 0x1, PT ;  /* 0x000000010700780c */ /* 0x000fe20003f05070 */
[----:B------:R-:W-:-:S12]  /*14e80*/  IMAD.MOV.U32 R7, RZ, RZ, R10 ;  /* 0x000000ffff077224 */ /* 0x000fd800078e000a */
[----:B------:R-:W-:Y:S05]  /*14e90*/  @!P0 BRA `(.L_x_2168) ;  /* 0x0000000800608947 */ /* 0x000fea0003800000 */
        /* <DEDUP_REMOVED lines=10> */
[----:B------:R-:W-:Y:S02]  /*14f40*/  IMAD.MOV.U32 R8, RZ, RZ, R6 ;  /* 0x000000ffff087224 */ /* 0x000fe400078e0006 */
[----:B------:R-:W-:Y:S01]  /*14f50*/  IMAD.MOV.U32 R7, RZ, RZ, R10 ;  /* 0x000000ffff077224 */ /* 0x000fe200078e000a */
        /* <DEDUP_REMOVED lines=11> */
[--C-:B------:R-:W-:Y:S01]  /*15010*/  SHF.R.S32.HI R9, RZ, 0x1f, R7.reuse ;  /* 0x0000001fff097819 */ /* 0x100fe20000011407 */
[C---:B------:R-:W-:Y:S02]  /*15020*/  IMAD R14, R4.reuse, UR5, R8 ;  /* 0x00000005040e7c24 */ /* 0x040fe4000f8e0208 */
[--C-:B------:R-:W-:Y:S02]  /*15030*/  IMAD.MOV.U32 R8, RZ, RZ, R7.reuse ;  /* 0x000000ffff087224 */ /* 0x100fe400078e0007 */
[----:B------:R-:W-:Y:S02]  /*15040*/  IMAD.MOV R7, RZ, RZ, -R7 ;  /* 0x000000ffff077224 */ /* 0x000fe400078e0a07 */
[----:B------:R-:W-:-:S04]  /*15050*/  IMAD.WIDE.U32 R8, R4, UR4, R8 ;  /* 0x0000000404087c25 */ /* 0x000fc8000f8e0008 */
[----:B------:R-:W-:Y:S01]  /*15060*/  IMAD R7, R15, R7, R10 ;  /* 0x000000070f077224 */ /* 0x000fe200078e020a */
[----:B------:R-:W-:Y:S02]  /*15070*/  IADD3 R14, R14, R9, RZ ;  /* 0x000000090e0e7210 */ /* 0x000fe40007ffe0ff */
[----:B------:R-:W-:-:S04]  /*15080*/  LEA R2, P0, R8, R2, 0x2 ;  /* 0x0000000208027211 */ /* 0x000fc800078010ff */
[----:B------:R-:W-:-:S05]  /*15090*/  LEA.HI.X R3, R8, R3, R14, 0x2, P0 ;  /* 0x0000000308037211 */ /* 0x000fca00000f140e */
[----:B------:R0:W5:Y:S04]  /*150a0*/  LDG.E R8, desc[UR6][R2.64] ;  /* 0x0000000602087981 */ /* 0x000168000c1e1900 */
.L_x_2171:
[----:B0-----:R-:W0:Y:S01]  /*150b0*/  S2R R3, SR_CgaCtaId ;  /* 0x0000000000037919 */ /* 0x001e220000008800 */
[----:B------:R-:W-:-:S04]  /*150c0*/  MOV R2, 0x400 ;  /* 0x0000040000027802 */ /* 0x000fc80000000f00 */
[----:B0-----:R-:W-:Y:S02]  /*150d0*/  LEA R2, R3, R2, 0x18 ;  /* 0x0000000203027211 */ /* 0x001fe400078ec0ff */
[----:B------:R-:W-:-:S03]  /*150e0*/  SHF.L.U32 R3, R12, 0x1f, RZ ;  /* 0x0000001f0c037819 */ /* 0x000fc600000006ff */
[----:B------:R-:W-:-:S04]  /*150f0*/  IMAD R2, R11, 0x8, R2 ;  /* 0x000000080b027824 */ /* 0x000fc800078e0202 */
[----:B------:R-:W0:Y:S02]  /*15100*/  SYNCS.PHASECHK.TRANS64.TRYWAIT P0, [R2+URZ+0x38840], R3 ;  /* 0x03884003020075a7 */ /* 0x000e24000800017f */
[----:B0-----:R-:W-:Y:S05]  /*15110*/  @!P0 BRA `(.L_x_2172) ;  /* 0x0000003000e88947 */ /* 0x001fea0003800000 */
.L_x_2233:
        /* <DEDUP_REMOVED lines=11> */
.L_x_2173:
        /* <DEDUP_REMOVED lines=42> */
.L_x_2234:
        /* <DEDUP_REMOVED lines=13> */
.L_x_2175:
        /* <DEDUP_REMOVED lines=13> */
[----:B------:R-:W-:Y:S01]  /*15610*/  MOV R6, R8 ;  /* 0x0000000800067202 */ /* 0x000fe20000000f00 */
[----:B------:R-:W-:-:S02]  /*15620*/  IMAD.MOV.U32 R5, RZ, RZ, R7 ;  /* 0x000000ffff057224 */ /* 0x000fc400078e0007 */
[----:B--2---:R-:W-:-:S04]  /*15630*/  IMAD.MOV.U32 R9, RZ, RZ, R2 ;  /* 0x000000ffff097224 */ /* 0x004fc800078e0002 */
[----:B------:R-:W-:-:S05]  /*15640*/  IMAD R2, R9, 0x8, R14 ;  /* 0x0000000809027824 */ /* 0x000fca00078e020e */
[----:B------:R-:W-:Y:S01]  /*15650*/  R2UR UR9, R2 ;  /* 0x00000000020972ca */ /* 0x000fe200000e0000 */
[----:B------:R-:W-:Y:S01]  /*15660*/  IMAD R2, R9, 0xa000, R14 ;  /* 0x0000a00009027824 */ /* 0x000fe200078e020e */
[----:B---3--:R-:W-:-:S04]  /*15670*/  R2UR UR5, R3 ;  /* 0x00000000030572ca */ /* 0x008fc800000e0000 */
        /* <DEDUP_REMOVED lines=21> */
.L_x_2170:
[----:B------:R-:W-:Y:S05]  /*157d0*/  BSYNC B2 ;  /* 0x0000000000027941 */ /* 0x000fea0003800000 */
.L_x_2169:
[----:B------:R-:W2:Y:S04]  /*157e0*/  LDL.LU R2, [R1+0x14] ;  /* 0x0000140001027983 */ /* 0x000ea80000300800 */
[----:B------:R0:W-:Y:S04]  /*157f0*/  STL [R1], R11 ;  /* 0x0000000b01007387 */ /* 0x0001e80000100800 */
[----:B------:R0:W-:Y:S02]  /*15800*/  STL [R1+0x8], R12 ;  /* 0x0000080c01007387 */ /* 0x0001e40000100800 */
[----:B0-2---:R-:W-:-:S07]  /*15810*/  VIADD R7, R2, 0xfffffffd ;  /* 0xfffffffd02077836 */ /* 0x005fce0000000000 */
.L_x_2168:
[----:B------:R-:W-:Y:S05]  /*15820*/  BSYNC B1 ;  /* 0x0000000000017941 */ /* 0x000fea0003800000 */
.L_x_2167:
[----:B------:R-:W-:-:S13]  /*15830*/  ISETP.NE.AND P0, PT, R10, RZ, PT ;  /* 0x000000ff0a00720c */ /* 0x000fda0003f05270 */
[----:B------:R-:W-:Y:S05]  /*15840*/  @!P0 BRA `(.L_x_2166) ;  /* 0x0000001000748947 */ /* 0x000fea0003800000 */
[----:B------:R-:W-:-:S07]  /*15850*/  IMAD.MOV.U32 R10, RZ, RZ, R6 ;  /* 0x000000ffff0a7224 */ /* 0x000fce00078e0006 */
.L_x_2190:
        /* <DEDUP_REMOVED lines=11> */
[----:B------:R-:W-:Y:S02]  /*15910*/  MOV R12, R7 ;  /* 0x00000007000c7202 */ /* 0x000fe40000000f00 */
        /* <DEDUP_REMOVED lines=21> */
.L_x_2178:
[----:B------:R-:W1:Y:S01]  /*15a70*/  S2R R3, SR_CgaCtaId ;  /* 0x0000000000037919 */ /* 0x000e620000008800 */
[----:B------:R-:W-:-:S04]  /*15a80*/  MOV R2, 0x400 ;  /* 0x0000040000027802 */ /* 0x000fc80000000f00 */
[----:B-1----:R-:W-:Y:S02]  /*15a90*/  LEA R2, R3, R2, 0x18 ;  /* 0x0000000203027211 */ /* 0x002fe400078ec0ff */
[----:B------:R-:W-:-:S03]  /*15aa0*/  SHF.L.U32 R3, R9, 0x1f, RZ ;  /* 0x0000001f09037819 */ /* 0x000fc600000006ff */
[----:B------:R-:W-:-:S04]  /*15ab0*/  IMAD R2, R8, 0x8, R2 ;  /* 0x0000000808027824 */ /* 0x000fc800078e0202 */
[----:B------:R-:W1:Y:S02]  /*15ac0*/  SYNCS.PHASECHK.TRANS64.TRYWAIT P0, [R2+URZ+0x38840], R3 ;  /* 0x03884003020075a7 */ /* 0x000e64000800017f */
[----:B-1----:R-:W-:Y:S05]  /*15ad0*/  @!P0 BRA `(.L_x_2179) ;  /* 0x0000002800a08947 */ /* 0x002fea0003800000 */
.L_x_2235:
[----:B0-----:R-:W0:Y:S02]  /*15ae0*/  S2R R11, SR_TID.X ;  /* 0x00000000000b7919 */ /* 0x001e240000002100 */
[----:B0-----:R-:W-:-:S04]  /*15af0*/  LOP3.LUT R11, R11, 0x7f, RZ, 0xc0, !PT ;  /* 0x0000007f0b0b7812 */ /* 0x001fc800078ec0ff */
[----:B------:R-:W-:-:S13]  /*15b00*/  ISETP.NE.AND P0, PT, R11, RZ, PT ;  /* 0x000000ff0b00720c */ /* 0x000fda0003f05270 */
[----:B------:R-:W-:Y:S05]  /*15b10*/  @P0 BRA `(.L_x_2180) ;  /* 0x00000000001c0947 */ /* 0x000fea0003800000 */
[----:B------:R-:W0:Y:S01]  /*15b20*/  S2R R11, SR_TID.X ;  /* 0x00000000000b7919 */ /* 0x000e220000002100 */
[----:B-1----:R-:W-:-:S04]  /*15b30*/  MOV R3, 0xa000 ;  /* 0x0000a00000037802 */ /* 0x002fc80000000f00 */
[----:B------:R2:W-:Y:S01]  /*15b40*/  SYNCS.ARRIVE.TRANS64 RZ, [R2+URZ+0x38830], R3 ;  /* 0x0388300302ff79a7 */ /* 0x0005e2000800003f */
[----:B0-----:R-:W-:-:S04]  /*15b50*/  LOP3.LUT R11, R11, 0x1f, RZ, 0xc0, !PT ;  /* 0x0000001f0b0b7812 */ /* 0x001fc800078ec0ff */
[----:B------:R-:W-:-:S13]  /*15b60*/  ISETP.NE.AND P1, PT, R11, RZ, PT ;  /* 0x000000ff0b00720c */ /* 0x000fda0003f25270 */
[----:B--2---:R-:W-:Y:S05]  /*15b70*/  @!P1 BRA `(.L_x_2180) ;  /* 0x0000000000049947 */ /* 0x004fea0003800000 */
[----:B------:R-:W-:Y:S01]  /*15b80*/  BPT.TRAP 0x1 ;  /* 0x000000040000795c */ /* 0x000fe20000300000 */
.L_x_2180:
        /* <DEDUP_REMOVED lines=42> */
.L_x_2236:
        /* <DEDUP_REMOVED lines=8> */
.L_x_2182:
        /* <DEDUP_REMOVED lines=15> */
[----:B------:R-:W-:Y:S01]  /*15fa0*/  IMAD.MOV.U32 R5, RZ, RZ, R12 ;  /* 0x000000ffff057224 */ /* 0x000fe200078e000c */
[----:B------:R-:W-:Y:S01]  /*15fb0*/  MOV R6, R10 ;  /* 0x0000000a00067202 */ /* 0x000fe20000000f00 */
        /* <DEDUP_REMOVED lines=22> */
.L_x_2177:
[----:B------:R-:W-:Y:S05]  /*16120*/  BSYNC B1 ;  /* 0x0000000000017941 */ /* 0x000fea0003800000 */
.L_x_2176:
        /* <DEDUP_REMOVED lines=27> */
[----:B------:R-:W-:-:S05]  /*162e0*/  IMAD.WIDE.U32 R2, R4, UR6, R2 ;  /* 0x0000000604027c25 */ /* 0x000fca000f8e0002 */
[----:B------:R-:W-:Y:S02]  /*162f0*/  IADD3 R3, R10, R3, RZ ;  /* 0x000000030a037210 */ /* 0x000fe40007ffe0ff */
[----:B------:R-:W-:-:S04]  /*16300*/  LEA R10, P0, R2, UR4, 0x2 ;  /* 0x00000004020a7c11 */ /* 0x000fc8000f8010ff */
[----:B------:R-:W-:-:S05]  /*16310*/  LEA.HI.X R11, R2, UR5, R3, 0x2, P0 ;  /* 0x00000005020b7c11 */ /* 0x000fca00080f1403 */
[----:B------:R1:W5:Y:S04]  /*16320*/  LDG.E R10, desc[UR8][R10.64] ;  /* 0x000000080a0a7981 */ /* 0x000368000c1e1900 */
.L_x_2185:
[----:B------:R-:W2:Y:S01]  /*16330*/  S2R R3, SR_CgaCtaId ;  /* 0x0000000000037919 */ /* 0x000ea20000008800 */
[----:B------:R-:W-:-:S04]  /*16340*/  MOV R2, 0x400 ;  /* 0x0000040000027802 */ /* 0x000fc80000000f00 */
[----:B--2---:R-:W-:Y:S02]  /*16350*/  LEA R2, R3, R2, 0x18 ;  /* 0x0000000203027211 */ /* 0x004fe400078ec0ff */
[----:B------:R-:W-:-:S03]  /*16360*/  SHF.L.U32 R3, R14, 0x1f, RZ ;  /* 0x0000001f0e037819 */ /* 0x000fc600000006ff */
[----:B------:R-:W-:-:S04]  /*16370*/  IMAD R2, R15, 0x8, R2 ;  /* 0x000000080f027824 */ /* 0x000fc800078e0202 */
[----:B------:R-:W2:Y:S02]  /*16380*/  SYNCS.PHASECHK.TRANS64.TRYWAIT P0, [R2+URZ+0x38840], R3 ;  /* 0x03884003020075a7 */ /* 0x000ea4000800017f */
[----:B--2---:R-:W-:Y:S05]  /*16390*/  @!P0 BRA `(.L_x_2186) ;  /* 0x0000002000988947 */ /* 0x004fea0003800000 */
.L_x_2237:
        /* <DEDUP_REMOVED lines=11> */
.L_x_2187:
        /* <DEDUP_REMOVED lines=42> */
.L_x_2238:
        /* <DEDUP_REMOVED lines=8> */
.L_x_2189:
        /* <DEDUP_REMOVED lines=38> */
.L_x_2184:
[----:B------:R-:W-:Y:S05]  /*169d0*/  BSYNC B1 ;  /* 0x0000000000017941 */ /* 0x000fea0003800000 */
.L_x_2183:
[C---:B------:R-:W-:Y:S01]  /*169e0*/  ISETP.GT.AND P0, PT, R7.reuse, 0x1, PT ;  /* 0x000000010700780c */ /* 0x040fe20003f04270 */
[----:B------:R-:W-:-:S05]  /*169f0*/  VIADD R2, R7, 0xfffffffe ;  /* 0xfffffffe07027836 */ /* 0x000fca0000000000 */
[----:B------:R-:W-:-:S07]  /*16a00*/  MOV R7, R2 ;  /* 0x0000000200077202 */ /* 0x000fce0000000f00 */
[----:B------:R-:W-:Y:S05]  /*16a10*/  @P0 BRA `(.L_x_2190) ;  /* 0xffffffec00900947 */ /* 0x000fea000383ffff */
.L_x_2166:
[----:B------:R-:W-:Y:S05]  /*16a20*/  BSYNC B0 ;  /* 0x0000000000007941 */ /* 0x000fea0003800000 */
.L_x_2165:
        /* <DEDUP_REMOVED lines=18> */
.L_x_2192:
[----:B------:R-:W-:Y:S05]  /*16b50*/  BSYNC B0 ;  /* 0x0000000000007941 */ /* 0x000fea0003800000 */
.L_x_2191:
        /* <DEDUP_REMOVED lines=11> */
.L_x_2239:
        /* <DEDUP_REMOVED lines=11> */
.L_x_2196:
[----:B-1----:R-:W2:Y:S01]  /*16cc0*/  LDL R2, [R1] ;  /* 0x0000000001027983 */ /* 0x002ea20000100800 */
[----:B------:R-:W-:-:S03]  /*16cd0*/  MOV R7, 0x400 ;  /* 0x0000040000077802 */ /* 0x000fc60000000f00 */
[----:B------:R-:W3:Y:S01]  /*16ce0*/  LDL.LU R4, [R1+0x4] ;  /* 0x0000040001047983 */ /* 0x000ee20000300800 */
        /* <DEDUP_REMOVED lines=34> */
.L_x_2194:
[----:B------:R-:W-:Y:S05]  /*16f10*/  BSYNC B0 ;  /* 0x0000000000007941 */ /* 0x000fea0003800000 */
.L_x_2193:
        /* <DEDUP_REMOVED lines=9> */
.L_x_2149:
[----:B------:R-:W-:Y:S05]  /*16fb0*/  BSYNC B6 ;  /* 0x0000000000067941 */ /* 0x000fea0003800000 */
.L_x_2147:
[----:B------:R-:W-:-:S03]  /*16fc0*/  UMOV UR4, 0xffffffff ;  /* 0xffffffff00047882 */ /* 0x000fc60000000000 */
[----:B------:R-:W-:Y:S05]  /*16fd0*/  BRA.DIV UR4, `(.L_x_2197) ;  /* 0x0000001604c47947 */ /* 0x000fea000b800000 */
[----:B------:R2:W3:Y:S04]  /*16fe0*/  SHFL.IDX PT, R4, R16, RZ, 0x1f ;  /* 0x00001fff10047589 */ /* 0x0004e800000e0000 */
[----:B------:R-:W4:Y:S02]  /*16ff0*/  SHFL.IDX PT, R16, R16, 0x1, 0x1f ;  /* 0x00201f0010107f89 */ /* 0x000f2400000e0000 */
.L_x_2243:
[----:B-1----:R-:W1:Y:S01]  /*17000*/  S2R R0, SR_TID.X ;  /* 0x0000000000007919 */ /* 0x002e620000002100 */
[----:B------:R-:W-:Y:S01]  /*17010*/  ULDC UR4, c[0x0][0xc14] ;  /* 0x0003050000047ab9 */ /* 0x000fe20000000800 */
[----:B------:R-:W-:Y:S01]  /*17020*/  BSSY B0, `(.L_x_2198) ;  /* 0x000000c000007945 */ /* 0x000fe20003800000 */
[----:B------:R-:W-:Y:S01]  /*17030*/  IMAD.MOV.U32 R17, RZ, RZ, RZ ;  /* 0x000000ffff117224 */ /* 0x000fe200078e00ff */
[----:B-1----:R-:W-:Y:S02]  /*17040*/  LOP3.LUT R6, R0, 0x1f, RZ, 0xc0, !PT ;  /* 0x0000001f00067812 */ /* 0x002fe400078ec0ff */
[----:B------:R-:W-:Y:S02]  /*17050*/  MOV R0, UR4 ;  /* 0x0000000400007c02 */ /* 0x000fe40008000f00 */
        /* <DEDUP_REMOVED lines=8> */
.L_x_2199:
[----:B------:R-:W-:Y:S05]  /*170e0*/  BSYNC B0 ;  /* 0x0000000000007941 */ /* 0x000fea0003800000 */
.L_x_2198:
        /* <DEDUP_REMOVED lines=23> */
.L_x_2251:
[----:B------:R-:W-:Y:S02]  /*17260*/  ULDC UR4, c[0x0][0xc10] ;  /* 0x0003040000047ab9 */ /* 0x000fe40000000800 */
[----:B------:R-:W-:-:S04]  /*17270*/  IMAD.U32 R5, RZ, RZ, UR4 ;  /* 0x00000004ff057e24 */ /* 0x000fc8000f8e00ff */
[----:B-1----:R-:W-:-:S04]  /*17280*/  IMAD R3, R14, R5, RZ ;  /* 0x000000050e037224 */ /* 0x002fc800078e02ff */
[----:B--2-4-:R-:W-:-:S05]  /*17290*/  IMAD.IADD R16, R16, 0x1, R3 ;  /* 0x0000000110107824 */ /* 0x014fca00078e0203 */
[----:B---3--:R-:W-:-:S13]  /*172a0*/  ISETP.GT.AND P0, PT, R16, R4, PT ;  /* 0x000000041000720c */ /* 0x008fda0003f04270 */
[----:B------:R-:W-:Y:S05]  /*172b0*/  @P0 BRA `(.L_x_2201) ;  /* 0x0000000000b80947 */ /* 0x000fea0003800000 */
[----:B------:R-:W1:Y:S02]  /*172c0*/  LDC R0, c[0x0][0xc14] ;  /* 0x00030500ff007b82 */ /* 0x000e640000000800 */
.L_x_2206:
[----:B------:R-:W-:-:S05]  /*172d0*/  VIADD R19, R19, 0x1f ;  /* 0x0000001f13137836 */ /* 0x000fca0000000000 */
[----:B-1----:R-:W-:-:S13]  /*172e0*/  ISETP.GE.AND P0, PT, R19, R0, PT ;  /* 0x000000001300720c */ /* 0x002fda0003f06270 */
[----:B------:R-:W-:Y:S05]  /*172f0*/  @P0 BRA `(.L_x_2202) ;  /* 0x0000000400f40947 */ /* 0x000fea0003800000 */
[----:B0-----:R-:W0:Y:S01]  /*17300*/  S2R R2, SR_TID.X ;  /* 0x0000000000027919 */ /* 0x001e220000002100 */
[----:B------:R-:W-:Y:S01]  /*17310*/  BSSY B0, `(.L_x_2203) ;  /* 0x000000b000007945 */ /* 0x000fe20003800000 */
[----:B------:R-:W-:Y:S01]  /*17320*/  IMAD.MOV.U32 R17, RZ, RZ, RZ ;  /* 0x000000ffff117224 */ /* 0x000fe200078e00ff */
[----:B0-----:R-:W-:-:S04]  /*17330*/  LOP3.LUT R6, R2, 0x1f, RZ, 0xc0, !PT ;  /* 0x0000001f02067812 */ /* 0x001fc800078ec0ff */
[C---:B------:R-:W-:Y:S02]  /*17340*/  ISETP.NE.AND P1, PT, R6.reuse, 0x1f, PT ;  /* 0x0000001f0600780c */ /* 0x040fe40003f25270 */
[----:B------:R-:W-:-:S04]  /*17350*/  IADD3 R5, R6, R19, RZ ;  /* 0x0000001306057210 */ /* 0x000fc80007ffe0ff */
[----:B------:R-:W-:-:S13]  /*17360*/  ISETP.GE.OR P0, PT, R5, R0, !P1 ;  /* 0x000000000500720c */ /* 0x000fda0004f06670 */
[----:B------:R-:W-:Y:S05]  /*17370*/  @P0 BRA `(.L_x_2204) ;  /* 0x0000000000100947 */ /* 0x000fea0003800000 */
[----:B------:R-:W0:Y:S01]  /*17380*/  LDC.64 R2, c[0x0][0xc58] ;  /* 0x00031600ff027b82 */ /* 0x000e220000000a00 */
[----:B------:R-:W-:Y:S01]  /*17390*/  ULDC.64 UR4, c[0x0][0x208] ;  /* 0x0000820000047ab9 */ /* 0x000fe20000000a00 */
[----:B0-----:R-:W-:-:S05]  /*173a0*/  IMAD.WIDE R2, R5, 0x4, R2 ;  /* 0x0000000405027825 */ /* 0x001fca00078e0202 */
[----:B------:R0:W5:Y:S02]  /*173b0*/  LDG.E R17, desc[UR4][R2.64] ;  /* 0x0000000402117981 */ /* 0x000164000c1e1900 */
.L_x_2204:
[----:B------:R-:W-:Y:S05]  /*173c0*/  BSYNC B0 ;  /* 0x0000000000007941 */ /* 0x000fea0003800000 */
.L_x_2203:
        /* <DEDUP_REMOVED lines=23> */
.L_x_2259:
[----:B------:R-:W-:Y:S02]  /*17540*/  ULDC UR4, c[0x0][0xc10] ;  /* 0x0003040000047ab9 */ /* 0x000fe40000000800 */
[----:B------:R-:W-:-:S04]  /*17550*/  IMAD.U32 R5, RZ, RZ, UR4 ;  /* 0x00000004ff057e24 */ /* 0x000fc8000f8e00ff */
[----:B-1----:R-:W-:-:S04]  /*17560*/  IMAD R3, R14, R5, RZ ;  /* 0x000000050e037224 */ /* 0x002fc800078e02ff */
[----:B------:R-:W-:-:S05]  /*17570*/  IMAD.IADD R16, R3, 0x1, R16 ;  /* 0x0000000103107824 */ /* 0x000fca00078e0210 */
[----:B------:R-:W-:-:S13]  /*17580*/  ISETP.GT.AND P0, PT, R16, R4, PT ;  /* 0x000000041000720c */ /* 0x000fda0003f04270 */
[----:B------:R-:W-:Y:S05]  /*17590*/  @!P0 BRA `(.L_x_2206) ;  /* 0xfffffffc004c8947 */ /* 0x000fea000383ffff */
.L_x_2201:
        /* <DEDUP_REMOVED lines=8> */
.L_x_2263:
[----:B------:R-:W-:Y:S02]  /*17620*/  ISETP.NE.AND P0, PT, R3, RZ, PT ;  /* 0x000000ff0300720c */ /* 0x000fe40003f05270 */
[----:B------:R-:W-:-:S11]  /*17630*/  MOV R7, RZ ;  /* 0x000000ff00077202 */ /* 0x000fd60000000f00 */
[----:B------:R-:W-:Y:S05]  /*17640*/  @!P0 BRA `(.L_x_2208) ;  /* 0x0000000000108947 */ /* 0x000fea0003800000 */
[----:B------:R-:W-:Y:S01]  /*17650*/  UMOV UR4, 0xffffffff ;  /* 0xffffffff00047882 */ /* 0x000fe20000000000 */
[----:B------:R-:W-:Y:S02]  /*17660*/  VIADD R12, R6, 0xffffffff ;  /* 0xffffffff060c7836 */ /* 0x000fe40000000000 */
[----:B------:R-:W-:Y:S05]  /*17670*/  BRA.DIV UR4, `(.L_x_2209) ;  /* 0x0000001a04507947 */ /* 0x000fea000b800000 */
[----:B------:R3:W4:Y:S02]  /*17680*/  SHFL.IDX PT, R7, R2, R12, 0x1f ;  /* 0x00001f0c02077589 */ /* 0x00072400000e0000 */
.L_x_2208:
[----:B0--3--:R-:W0:Y:S01]  /*17690*/  LDC.64 R2, c[0x0][0xc68] ;  /* 0x00031a00ff027b82 */ /* 0x009e220000000a00 */
[----:B------:R-:W-:Y:S01]  /*176a0*/  IMAD.IADD R19, R6, 0x1, R19 ;  /* 0x0000000106137824 */ /* 0x000fe200078e0213 */
[----:B------:R-:W-:-:S03]  /*176b0*/  ULDC.64 UR4, c[0x0][0x208] ;  /* 0x0000820000047ab9 */ /* 0x000fc60000000a00 */
[----:B0-----:R-:W-:-:S05]  /*176c0*/  IMAD.WIDE R2, R19, 0x4, R2 ;  /* 0x0000000413027825 */ /* 0x001fca00078e0202 */
[----:B------:R0:W1:Y:S01]  /*176d0*/  LDG.E R8, desc[UR4][R2.64] ;  /* 0x0000000402087981 */ /* 0x000062000c1e1900 */
[----:B----4-:R-:W-:-:S04]  /*176e0*/  IMAD R16, R7, R5, R16 ;  /* 0x0000000507107224 */ /* 0x010fc800078e0210 */
[----:B------:R-:W-:Y:S01]  /*176f0*/  IMAD.IADD R7, R4, 0x1, -R16 ;  /* 0x0000000104077824 */ /* 0x000fe200078e0a10 */
[----:B0-----:R-:W-:Y:S01]  /*17700*/  MOV R2, RZ ;  /* 0x000000ff00027202 */ /* 0x001fe20000000f00 */
        /* <DEDUP_REMOVED lines=25> */
[----:B------:R-:W-:Y:S01]  /*178a0*/  IMAD R4, R8, R9, RZ ;  /* 0x0000000908047224 */ /* 0x000fe200078e02ff */
[----:B------:R-:W-:-:S03]  /*178b0*/  IADD3 R9, -R9, RZ, RZ ;  /* 0x000000ff09097210 */ /* 0x000fc60007ffe1ff */
        /* <DEDUP_REMOVED lines=30> */
[----:B------:R-:W-:-:S03]  /*17aa0*/  IMAD R18, R3, R8, R4 ;  /* 0x0000000803127224 */ /* 0x000fc600078e0204 */
[----:B------:R-:W-:Y:S01]  /*17ab0*/  IADD3 R17, R17, R2, RZ ;  /* 0x0000000211117210 */ /* 0x000fe20007ffe0ff */
[----:B------:R-:W-:Y:S06]  /*17ac0*/  BRA `(.L_x_2210) ;  /* 0x00000000001c7947 */ /* 0x000fec0003800000 */
.L_x_2202:
[----:B------:R-:W-:Y:S01]  /*17ad0*/  UMOV UR4, URZ ;  /* 0x0000003f00047c82 */ /* 0x000fe20008000000 */
[----:B------:R-:W-:Y:S01]  /*17ae0*/  UMOV UR5, URZ ;  /* 0x0000003f00057c82 */ /* 0x000fe20008000000 */
[----:B------:R-:W-:Y:S01]  /*17af0*/  ULDC UR6, c[0x0][0xc14] ;  /* 0x0003050000067ab9 */ /* 0x000fe20000000800 */
[----:B------:R-:W-:Y:S02]  /*17b00*/  IMAD.MOV.U32 R16, RZ, RZ, R4 ;  /* 0x000000ffff107224 */ /* 0x000fe400078e0004 */
[----:B------:R-:W-:Y:S02]  /*17b10*/  IMAD.U32 R17, RZ, RZ, UR4 ;  /* 0x00000004ff117e24 */ /* 0x000fe4000f8e00ff */
[----:B------:R-:W-:Y:S02]  /*17b20*/  IMAD.U32 R18, RZ, RZ, UR5 ;  /* 0x00000005ff127e24 */ /* 0x000fe4000f8e00ff */
[----:B------:R-:W-:-:S07]  /*17b30*/  IMAD.U32 R19, RZ, RZ, UR6 ;  /* 0x00000006ff137e24 */ /* 0x000fce000f8e00ff */
.L_x_2210:
        /* <DEDUP_REMOVED lines=12> */
.L_x_2143:
[----:B-1----:R-:W3:Y:S01]  /*17c00*/  LDL.LU R0, [R1+0x20] ;  /* 0x0000200001007983 */ /* 0x002ee20000300800 */
[----:B------:R-:W-:Y:S01]  /*17c10*/  BSSY B0, `(.L_x_2212) ;  /* 0x000000b000007945 */ /* 0x000fe20003800000 */
[----:B------:R-:W1:Y:S01]  /*17c20*/  S2R R5, SR_CgaCtaId ;  /* 0x0000000000057919 */ /* 0x000e620000008800 */
[----:B---3--:R-:W-:-:S04]  /*17c30*/  IADD3 R0, R0, 0x1, RZ ;  /* 0x0000000100007810 */ /* 0x008fc80007ffe0ff */
        /* <DEDUP_REMOVED lines=8> */
.L_x_2266:
[----:B------:R-:W-:Y:S05]  /*17cc0*/  BSYNC B0 ;  /* 0x0000000000007941 */ /* 0x000fea0003800000 */
.L_x_2212:
[----:B------:R-:W-:-:S03]  /*17cd0*/  UMOV UR4, 0xffffffff ;  /* 0xffffffff00047882 */ /* 0x000fc60000000000 */
[----:B------:R-:W-:Y:S05]  /*17ce0*/  BRA.DIV UR4, `(.L_x_2214) ;  /* 0x0000001204f07947 */ /* 0x000fea000b800000 */
[----:B------:R-:W2:Y:S02]  /*17cf0*/  S2R R2, SR_TID.X ;  /* 0x0000000000027919 */ /* 0x000ea40000002100 */
[----:B--2---:R-:W-:-:S04]  /*17d00*/  SHF.R.U32.HI R2, RZ, 0x5, R2 ;  /* 0x00000005ff027819 */ /* 0x004fc80000011602 */
[----:B------:R-:W-:-:S05]  /*17d10*/  LOP3.LUT R2, R2, 0x3, RZ, 0xc0, !PT ;  /* 0x0000000302027812 */ /* 0x000fca00078ec0ff */
[----:B------:R2:W3:Y:S02]  /*17d20*/  SHFL.IDX PT, R14, R2, RZ, 0x1f ;  /* 0x00001fff020e7589 */ /* 0x0004e400000e0000 */
.L_x_2269:
[----:B---3--:R-:W-:Y:S01]  /*17d30*/  ISETP.NE.AND P0, PT, R14, RZ, PT ;  /* 0x000000ff0e00720c */ /* 0x008fe20003f05270 */
[----:B------:R-:W-:-:S12]  /*17d40*/  BSSY B0, `(.L_x_2215) ;  /* 0x0000029000007945 */ /* 0x000fd80003800000 */
[----:B------:R-:W-:Y:S05]  /*17d50*/  @P0 BRA `(.L_x_2216) ;  /* 0x00000000009c0947 */ /* 0x000fea0003800000 */
[----:B------:R-:W-:-:S03]  /*17d60*/  UMOV UR4, 0xffffffff ;  /* 0xffffffff00047882 */ /* 0x000fc60000000000 */
[----:B------:R-:W-:Y:S05]  /*17d70*/  BRA.DIV UR4, `(.L_x_2217) ;  /* 0x0000001604007947 */ /* 0x000fea000b800000 */
[----:B------:R-:W-:-:S13]  /*17d80*/  ELECT P6, URZ, PT ;  /* 0x00000000003f782f */ /* 0x000fda00038c0000 */
.L_x_2272:
        /* <DEDUP_REMOVED lines=8> */
.L_x_2218:
[----:B-1----:R-:W2:Y:S04]  /*17e10*/  LDL R3, [R1] ;  /* 0x0000000001037983 */ /* 0x002ea80000100800 */
[----:B------:R-:W3:Y:S01]  /*17e20*/  LDL.LU R7, [R1+0x8] ;  /* 0x0000080001077983 */ /* 0x000ee20000300800 */
[----:B------:R-:W-:-:S04]  /*17e30*/  VIADD R2, R0, 0x38840 ;  /* 0x0003884000027836 */ /* 0x000fc80000000000 */
[C---:B--2---:R-:W-:Y:S01]  /*17e40*/  IMAD R6, R3.reuse, 0x8, R2 ;  /* 0x0000000803067824 */ /* 0x044fe200078e0202 */
[----:B------:R-:W-:Y:S02]  /*17e50*/  IADD3 R3, R3, 0x1, RZ ;  /* 0x0000000103037810 */ /* 0x000fe40007ffe0ff */
[----:B---3--:R-:W-:Y:S02]  /*17e60*/  SHF.L.U32 R5, R7, 0x1f, RZ ;  /* 0x0000001f07057819 */ /* 0x008fe400000006ff */
[C---:B------:R-:W-:Y:S02]  /*17e70*/  ISETP.NE.AND P1, PT, R3.reuse, 0x2, PT ;  /* 0x000000020300780c */ /* 0x040fe40003f25270 */
[----:B------:R-:W1:Y:S02]  /*17e80*/  SYNCS.PHASECHK.TRANS64.TRYWAIT P0, [R6+URZ], R5 ;  /* 0x00000005060075a7 */ /* 0x000e64000800017f */
[----:B------:R-:W-:Y:S02]  /*17e90*/  SEL R4, RZ, 0x1, P1 ;  /* 0x00000001ff047807 */ /* 0x000fe40000800000 */
[----:B------:R-:W-:-:S02]  /*17ea0*/  SEL R3, R3, RZ, P1 ;  /* 0x000000ff03037207 */ /* 0x000fc40000800000 */
[----:B------:R-:W-:-:S03]  /*17eb0*/  LOP3.LUT R4, R7, R4, RZ, 0x3c, !PT ;  /* 0x0000000407047212 */ /* 0x000fc600078e3cff */
[----:B------:R-:W-:Y:S01]  /*17ec0*/  IMAD R7, R3, 0x8, R2 ;  /* 0x0000000803077824 */ /* 0x000fe200078e0202 */
[----:B------:R-:W-:Y:S01]  /*17ed0*/  SHF.L.U32 R2, R4, 0x1f, RZ ;  /* 0x0000001f04027819 */ /* 0x000fe200000006ff */
[----:B-1----:R-:W-:Y:S06]  /*17ee0*/  @!P0 BRA `(.L_x_2219) ;  /* 0x0000001000c48947 */ /* 0x002fec0003800000 */
.L_x_2273:
[----:B------:R-:W2:Y:S02]  /*17ef0*/  SYNCS.PHASECHK.TRANS64.TRYWAIT P0, [R7+URZ], R2 ;  /* 0x00000002070075a7 */ /* 0x000ea4000800017f */
[----:B--2---:R-:W-:Y:S05]  /*17f00*/  @!P0 BRA `(.L_x_2220) ;  /* 0x0000001000d08947 */ /* 0x004fea0003800000 */
.L_x_2274:
[----:B------:R-:W-:Y:S05]  /*17f10*/  @!P2 BRA `(.L_x_2221) ;  /* 0x000000000004a947 */ /* 0x000fea0003800000 */
[----:B------:R-:W-:Y:S01]  /*17f20*/  BPT.TRAP 0x1 ;  /* 0x000000040000795c */ /* 0x000fe20000300000 */
.L_x_2221:
[----:B------:R-:W3:Y:S01]  /*17f30*/  LDL.LU R4, [R1] ;  /* 0x0000000001047983 */ /* 0x000ee20000300800 */
[----:B------:R-:W-:-:S04]  /*17f40*/  VIADD R0, R0, 0x38860 ;  /* 0x0003886000007836 */ /* 0x000fc80000000000 */
[----:B---3--:R-:W-:-:S04]  /*17f50*/  IMAD R4, R4, 0x8, R0 ;  /* 0x0000000804047824 */ /* 0x008fc800078e0200 */
[----:B------:R-:W3:Y:S02]  /*17f60*/  SYNCS.PHASECHK.TRANS64.TRYWAIT P0, [R4+URZ], R5 ;  /* 0x00000005040075a7 */ /* 0x000ee4000800017f */
[----:B---3--:R-:W-:Y:S05]  /*17f70*/  @!P0 BRA `(.L_x_2222) ;  /* 0x0000001000c88947 */ /* 0x008fea0003800000 */
.L_x_2275:
[----:B------:R-:W-:-:S07]  /*17f80*/  IMAD R3, R3, 0x8, R0 ;  /* 0x0000000803037824 */ /* 0x000fce00078e0200 */
.L_x_2223:
[----:B----4-:R4:W0:Y:S02]  /*17f90*/  SYNCS.PHASECHK.TRANS64.TRYWAIT P0, [R3+URZ], R2 ;  /* 0x00000002030075a7 */ /* 0x010824000800017f */
[----:B0-----:R-:W-:Y:S05]  /*17fa0*/  @!P0 NANOSLEEP.SYNCS 0x989680 ;  /* 0x009896800000895d */ /* 0x001fea0003900000 */
[----:B------:R-:W0:Y:S02]  /*17fb0*/  @!P0 SYNCS.PHASECHK.TRANS64 P0, [R3+URZ], R2 ;  /* 0x00000002030085a7 */ /* 0x000e24000800007f */
[----:B0-----:R-:W-:Y:S05]  /*17fc0*/  @!P0 BRA `(.L_x_2223) ;  /* 0xfffffffc00f08947 */ /* 0x001fea000383ffff */
.L_x_2216:
[----:B------:R-:W-:Y:S05]  /*17fd0*/  BSYNC B0 ;  /* 0x0000000000007941 */ /* 0x000fea0003800000 */
.L_x_2215:
[----:B------:R-:W-:Y:S05]  /*17fe0*/  EXIT ;  /* 0x000000000000794d */ /* 0x000fea0003800000 */
.L_x_2087:
[----:B------:R-:W-:-:S13]  /*17ff0*/  R2UR UR4, R17 ;  /* 0x00000000110472ca */ /* 0x000fda00000e0000 */
[----:B0-----:R-:W-:-:S04]  /*18000*/  MOV R3, UR4 ;  /* 0x0000000400037c02 */ /* 0x001fc80008000f00 */
[----:B------:R0:W1:Y:S03]  /*18010*/  SYNCS.PHASECHK.TRANS64.TRYWAIT P1, [R3+URZ+0x38800], R0 ;  /* 0x03880000030075a7 */ /* 0x000066000802017f */
[----:B-1----:R-:W-:Y:S05]  /*18020*/  @!P1 NANOSLEEP.SYNCS 0x989680 ;  /* 0x009896800000995d */ /* 0x002fea0003900000 */
[----:B------:R-:W1:Y:S02]  /*18030*/  @!P1 SYNCS.PHASECHK.TRANS64 P1, [R3+URZ+0x38800], R0 ;  /* 0x03880000030095a7 */ /* 0x000e64000802007f */
[----:B-1----:R-:W-:Y:S05]  /*18040*/  @!P1 BRA `(.L_x_2087) ;  /* 0xfffffffc00e89947 */ /* 0x002fea000383ffff */
[----:B------:R-:W-:Y:S05]  /*18050*/  BRA `(.L_x_2224) ;  /* 0xfffffe9800c07947 */ /* 0x000fea000383ffff */
.L_x_2091:
[----:B-1----:R1:W2:Y:S02]  /*18060*/  SYNCS.PHASECHK.TRANS64.TRYWAIT P2, [R0+URZ+0x38830], R3 ;  /* 0x03883003000075a7 */ /* 0x0022a4000804017f */
[----:B--2---:R-:W-:Y:S05]  /*18070*/  @!P2 NANOSLEEP.SYNCS 0x989680 ;  /* 0x009896800000a95d */ /* 0x004fea0003900000 */
[----:B------:R-:W2:Y:S02]  /*18080*/  @!P2 SYNCS.PHASECHK.TRANS64 P2, [R0+URZ+0x38830], R3 ;  /* 0x038830030000a5a7 */ /* 0x000ea4000804007f */
[----:B--2---:R-:W-:Y:S05]  /*18090*/  @!P2 BRA `(.L_x_2091) ;  /* 0xfffffffc00f0a947 */ /* 0x004fea000383ffff */
[----:B------:R-:W-:Y:S05]  /*180a0*/  BRA `(.L_x_2090) ;  /* 0xfffffe9800f07947 */ /* 0x000fea000383ffff */
.L_x_2096:
[----:B------:R-:W-:-:S13]  /*180b0*/  R2UR UR4, R227 ;  /* 0x00000000e30472ca */ /* 0x000fda00000e0000 */
[----:B-1----:R-:W-:-:S04]  /*180c0*/  IMAD.U32 R4, RZ, RZ, UR4 ;  /* 0x00000004ff047e24 */ /* 0x002fc8000f8e00ff */
[----:B------:R1:W2:Y:S03]  /*180d0*/  SYNCS.PHASECHK.TRANS64.TRYWAIT P2, [R4+URZ+0x38830], R3 ;  /* 0x03883003040075a7 */ /* 0x0002a6000804017f */
[----:B--2---:R-:W-:Y:S05]  /*180e0*/  @!P2 NANOSLEEP.SYNCS 0x989680 ;  /* 0x009896800000a95d */ /* 0x004fea0003900000 */
[----:B------:R-:W2:Y:S02]  /*180f0*/  @!P2 SYNCS.PHASECHK.TRANS64 P2, [R4+URZ+0x38830], R3 ;  /* 0x038830030400a5a7 */ /* 0x000ea4000804007f */
[----:B--2---:R-:W-:Y:S05]  /*18100*/  @!P2 BRA `(.L_x_2096) ;  /* 0xfffffffc00e8a947 */ /* 0x004fea000383ffff */
[----:B------:R-:W-:Y:S05]  /*18110*/  BRA `(.L_x_2095) ;  /* 0xfffffee400307947 */ /* 0x000fea000383ffff */
.L_x_2100:
[----:B01----:R-:W-:-:S04]  /*18120*/  IMAD.U32 R3, RZ, RZ, UR4 ;  /* 0x00000004ff037e24 */ /* 0x003fc8000f8e00ff */
[----:B------:R0:W1:Y:S03]  /*18130*/  SYNCS.PHASECHK.TRANS64.TRYWAIT P2, [R3+URZ+0x38850], R0 ;  /* 0x03885000030075a7 */ /* 0x000066000804017f */
[----:B-1----:R-:W-:Y:S05]  /*18140*/  @!P2 NANOSLEEP.SYNCS 0x989680 ;  /* 0x009896800000a95d */ /* 0x002fea0003900000 */
[----:B------:R-:W1:Y:S02]  /*18150*/  @!P2 SYNCS.PHASECHK.TRANS64 P2, [R3+URZ+0x38850], R0 ;  /* 0x038850000300a5a7 */ /* 0x000e64000804007f */
[----:B-1----:R-:W-:Y:S05]  /*18160*/  @!P2 BRA `(.L_x_2100) ;  /* 0xfffffffc00eca947 */ /* 0x002fea000383ffff */
[----:B------:R-:W-:Y:S05]  /*18170*/  BRA `(.L_x_2099) ;  /* 0xffffff0800587947 */ /* 0x000fea000383ffff */
.L_x_2106:
[----:B-1----:R-:W-:-:S04]  /*18180*/  IMAD.U32 R4, RZ, RZ, UR4 ;  /* 0x00000004ff047e24 */ /* 0x002fc8000f8e00ff */
[----:B------:R1:W2:Y:S03]  /*18190*/  SYNCS.PHASECHK.TRANS64.TRYWAIT P2, [R4+URZ+0x38830], R3 ;  /* 0x03883003040075a7 */ /* 0x0002a6000804017f */
[----:B--2---:R-:W-:Y:S05]  /*181a0*/  @!P2 NANOSLEEP.SYNCS 0x989680 ;  /* 0x009896800000a95d */ /* 0x004fea0003900000 */
[----:B------:R-:W2:Y:S02]  /*181b0*/  @!P2 SYNCS.PHASECHK.TRANS64 P2, [R4+URZ+0x38830], R3 ;  /* 0x038830030400a5a7 */ /* 0x000ea4000804007f */
[----:B--2---:R-:W-:Y:S05]  /*181c0*/  @!P2 BRA `(.L_x_2106) ;  /* 0xfffffffc00eca947 */ /* 0x004fea000383ffff */
[----:B------:R-:W-:Y:S05]  /*181d0*/  BRA `(.L_x_2105) ;  /* 0xffffff2400707947 */ /* 0x000fea000383ffff */
.L_x_2110:
[----:B01----:R-:W-:-:S04]  /*181e0*/  IMAD.U32 R3, RZ, RZ, UR4 ;  /* 0x00000004ff037e24 */ /* 0x003fc8000f8e00ff */
[----:B------:R0:W1:Y:S03]  /*181f0*/  SYNCS.PHASECHK.TRANS64.TRYWAIT P2, [R3+URZ+0x38850], R0 ;  /* 0x03885000030075a7 */ /* 0x000066000804017f */
[----:B-1----:R-:W-:Y:S05]  /*18200*/  @!P2 NANOSLEEP.SYNCS 0x989680 ;  /* 0x009896800000a95d */ /* 0x002fea0003900000 */
[----:B------:R-:W1:Y:S02]  /*18210*/  @!P2 SYNCS.PHASECHK.TRANS64 P2, [R3+URZ+0x38850], R0 ;  /* 0x038850000300a5a7 */ /* 0x000e64000804007f */
[----:B-1----:R-:W-:Y:S05]  /*18220*/  @!P2 BRA `(.L_x_2110) ;  /* 0xfffffffc00eca947 */ /* 0x002fea000383ffff */
[----:B------:R-:W-:Y:S05]  /*18230*/  BRA `(.L_x_2109) ;  /* 0xffffff4c00947947 */ /* 0x000fea000383ffff */
.L_x_2115:
[----:B-1----:R-:W-:-:S04]  /*18240*/  MOV R7, UR7 ;  /* 0x0000000700077c02 */ /* 0x002fc80008000f00 */
[----:B------:R1:W2:Y:S03]  /*18250*/  SYNCS.PHASECHK.TRANS64.TRYWAIT P0, [R7+URZ+0x38850], R0 ;  /* 0x03885000070075a7 */ /* 0x0002a6000800017f */
[----:B--2---:R-:W-:Y:S05]  /*18260*/  @!P0 NANOSLEEP.SYNCS 0x989680 ;  /* 0x009896800000895d */ /* 0x004fea0003900000 */
[----:B------:R-:W2:Y:S02]  /*18270*/  @!P0 SYNCS.PHASECHK.TRANS64 P0, [R7+URZ+0x38850], R0 ;  /* 0x03885000070085a7 */ /* 0x000ea4000800007f */
[----:B--2---:R-:W-:Y:S05]  /*18280*/  @!P0 BRA `(.L_x_2115) ;  /* 0xfffffffc00ec8947 */ /* 0x004fea000383ffff */
[----:B------:R-:W-:Y:S05]  /*18290*/  BRA `(.L_x_2114) ;  /* 0xffffff6800d87947 */ /* 0x000fea000383ffff */
.L_x_2157:
        /* <DEDUP_REMOVED lines=11> */
.L_x_2226:
[----:B------:R-:W-:Y:S05]  /*18350*/  BSYNC B0 ;  /* 0x0000000000007941 */ /* 0x000fea0003800000 */
.L_x_2225:
[----:B------:R-:W-:Y:S05]  /*18360*/  BRA `(.L_x_2227) ;  /* 0xffffffc000747947 */ /* 0x000fea000383ffff */
.L_x_2158:
[----:B------:R-:W-:Y:S01]  /*18370*/  BSSY B0, `(.L_x_2228) ;  /* 0x0000006000007945 */ /* 0x000fe20003800000 */
[----:B------:R-:W-:-:S07]  /*18380*/  MOV R15, 0xffffffff ;  /* 0xffffffff000f7802 */ /* 0x000fce0000000f00 */
[----:B------:R-:W-:Y:S05]  /*18390*/  WARPSYNC.COLLECTIVE R15, `(.L_x_2229) ;  /* 0x000000000f0c7348 */ /* 0x000fea0003c00000 */
[----:B------:R-:W-:Y:S02]  /*183a0*/  ELECT P6, UR62, PT ;  /* 0x00000000003e782f */ /* 0x000fe400038c0000 */
[----:B------:R-:W-:Y:S01]  /*183b0*/  MOV R14, UR62 ;  /* 0x0000003e000e7c02 */ /* 0x000fe20008000f00 */
[----:B------:R-:W-:Y:S10]  /*183c0*/  ENDCOLLECTIVE ;  /* 0x000000000000791b */ /* 0x000ff40003800000 */
.L_x_2229:
[----:B------:R-:W-:Y:S05]  /*183d0*/  BSYNC B0 ;  /* 0x0000000000007941 */ /* 0x000fea0003800000 */
.L_x_2228:
[----:B------:R-:W-:Y:S05]  /*183e0*/  BRA `(.L_x_2230) ;  /* 0xffffffc000647947 */ /* 0x000fea000383ffff */
.L_x_2161:
[----:B0-----:R0:W1:Y:S02]  /*183f0*/  SYNCS.PHASECHK.TRANS64.TRYWAIT P0, [R8+URZ+0x38840], R9 ;  /* 0x03884009080075a7 */ /* 0x001064000800017f */
[----:B-1----:R-:W-:Y:S05]  /*18400*/  @!P0 NANOSLEEP.SYNCS 0x989680 ;  /* 0x009896800000895d */ /* 0x002fea0003900000 */
[----:B------:R-:W1:Y:S02]  /*18410*/  @!P0 SYNCS.PHASECHK.TRANS64 P0, [R8+URZ+0x38840], R9 ;  /* 0x03884009080085a7 */ /* 0x000e64000800007f */
[----:B-1----:R-:W-:Y:S05]  /*18420*/  @!P0 BRA `(.L_x_2161) ;  /* 0xfffffffc00f08947 */ /* 0x002fea000383ffff */
[----:B------:R-:W-:Y:S05]  /*18430*/  BRA `(.L_x_2231) ;  /* 0xffffffc000d07947 */ /* 0x000fea000383ffff */
.L_x_2164:
        /* <DEDUP_REMOVED lines=8> */
.L_x_2172:
[----:B0-----:R0:W1:Y:S02]  /*184c0*/  SYNCS.PHASECHK.TRANS64.TRYWAIT P0, [R2+URZ+0x38840], R3 ;  /* 0x03884003020075a7 */ /* 0x001064000800017f */
[----:B-1----:R-:W-:Y:S05]  /*184d0*/  @!P0 NANOSLEEP.SYNCS 0x989680 ;  /* 0x009896800000895d */ /* 0x002fea0003900000 */
[----:B------:R-:W1:Y:S02]  /*184e0*/  @!P0 SYNCS.PHASECHK.TRANS64 P0, [R2+URZ+0x38840], R3 ;  /* 0x03884003020085a7 */ /* 0x000e64000800007f */
[----:B-1----:R-:W-:Y:S05]  /*184f0*/  @!P0 BRA `(.L_x_2172) ;  /* 0xfffffffc00f08947 */ /* 0x002fea000383ffff */
[----:B------:R-:W-:Y:S05]  /*18500*/  BRA `(.L_x_2233) ;  /* 0xffffffcc00047947 */ /* 0x000fea000383ffff */
.L_x_2174:
[----:B0-----:R0:W1:Y:S02]  /*18510*/  SYNCS.PHASECHK.TRANS64.TRYWAIT P0, [R3+URZ+0x60], R2 ;  /* 0x00006002030075a7 */ /* 0x001064000800017f */
[----:B-1----:R-:W-:Y:S05]  /*18520*/  @!P0 NANOSLEEP.SYNCS 0x989680 ;  /* 0x009896800000895d */ /* 0x002fea0003900000 */
[----:B------:R-:W1:Y:S02]  /*18530*/  @!P0 SYNCS.PHASECHK.TRANS64 P0, [R3+URZ+0x60], R2 ;  /* 0x00006002030085a7 */ /* 0x000e64000800007f */
[----:B-1----:R-:W-:Y:S05]  /*18540*/  @!P0 BRA `(.L_x_2174) ;  /* 0xfffffffc00f08947 */ /* 0x002fea000383ffff */
[----:B------:R-:W-:Y:S05]  /*18550*/  BRA `(.L_x_2234) ;  /* 0xffffffcc00c47947 */ /* 0x000fea000383ffff */
.L_x_2179:
[----:B-1----:R1:W2:Y:S02]  /*18560*/  SYNCS.PHASECHK.TRANS64.TRYWAIT P0, [R2+URZ+0x38840], R3 ;  /* 0x03884003020075a7 */ /* 0x0022a4000800017f */
[----:B--2---:R-:W-:Y:S05]  /*18570*/  @!P0 NANOSLEEP.SYNCS 0x989680 ;  /* 0x009896800000895d */ /* 0x004fea0003900000 */
[----:B------:R-:W2:Y:S02]  /*18580*/  @!P0 SYNCS.PHASECHK.TRANS64 P0, [R2+URZ+0x38840], R3 ;  /* 0x03884003020085a7 */ /* 0x000ea4000800007f */
[----:B--2---:R-:W-:Y:S05]  /*18590*/  @!P0 BRA `(.L_x_2179) ;  /* 0xfffffffc00f08947 */ /* 0x004fea000383ffff */
[----:B------:R-:W-:Y:S05]  /*185a0*/  BRA `(.L_x_2235) ;  /* 0xffffffd4004c7947 */ /* 0x000fea000383ffff */
.L_x_2181:
[----:B0-----:R0:W1:Y:S02]  /*185b0*/  SYNCS.PHASECHK.TRANS64.TRYWAIT P1, [R3+URZ+0x60], R2 ;  /* 0x00006002030075a7 */ /* 0x001064000802017f */
[----:B-1----:R-:W-:Y:S05]  /*185c0*/  @!P1 NANOSLEEP.SYNCS 0x989680 ;  /* 0x009896800000995d */ /* 0x002fea0003900000 */
[----:B------:R-:W1:Y:S02]  /*185d0*/  @!P1 SYNCS.PHASECHK.TRANS64 P1, [R3+URZ+0x60], R2 ;  /* 0x00006002030095a7 */ /* 0x000e64000802007f */
[----:B-1----:R-:W-:Y:S05]  /*185e0*/  @!P1 BRA `(.L_x_2181) ;  /* 0xfffffffc00f09947 */ /* 0x002fea000383ffff */
[----:B------:R-:W-:Y:S05]  /*185f0*/  BRA `(.L_x_2236) ;  /* 0xffffffd8000c7947 */ /* 0x000fea000383ffff */
.L_x_2186:
[----:B--2---:R2:W3:Y:S02]  /*18600*/  SYNCS.PHASECHK.TRANS64.TRYWAIT P0, [R2+URZ+0x38840], R3 ;  /* 0x03884003020075a7 */ /* 0x0044e4000800017f */
[----:B---3--:R-:W-:Y:S05]  /*18610*/  @!P0 NANOSLEEP.SYNCS 0x989680 ;  /* 0x009896800000895d */ /* 0x008fea0003900000 */
[----:B------:R-:W3:Y:S02]  /*18620*/  @!P0 SYNCS.PHASECHK.TRANS64 P0, [R2+URZ+0x38840], R3 ;  /* 0x03884003020085a7 */ /* 0x000ee4000800007f */
[----:B---3--:R-:W-:Y:S05]  /*18630*/  @!P0 BRA `(.L_x_2186) ;  /* 0xfffffffc00f08947 */ /* 0x008fea000383ffff */
[----:B------:R-:W-:Y:S05]  /*18640*/  BRA `(.L_x_2237) ;  /* 0xffffffdc00547947 */ /* 0x000fea000383ffff */
.L_x_2188:
[----:B0-----:R0:W1:Y:S02]  /*18650*/  SYNCS.PHASECHK.TRANS64.TRYWAIT P1, [R2+URZ+0x60], R9 ;  /* 0x00006009020075a7 */ /* 0x001064000802017f */
[----:B-1----:R-:W-:Y:S05]  /*18660*/  @!P1 NANOSLEEP.SYNCS 0x989680 ;  /* 0x009896800000995d */ /* 0x002fea0003900000 */
[----:B------:R-:W1:Y:S02]  /*18670*/  @!P1 SYNCS.PHASECHK.TRANS64 P1, [R2+URZ+0x60], R9 ;  /* 0x00006009020095a7 */ /* 0x000e64000802007f */
[----:B-1----:R-:W-:Y:S05]  /*18680*/  @!P1 BRA `(.L_x_2188) ;  /* 0xfffffffc00f09947 */ /* 0x002fea000383ffff */
[----:B------:R-:W-:Y:S05]  /*18690*/  BRA `(.L_x_2238) ;  /* 0xffffffe000147947 */ /* 0x000fea000383ffff */
.L_x_2195:
[----:B-1----:R1:W2:Y:S02]  /*186a0*/  SYNCS.PHASECHK.TRANS64.TRYWAIT P0, [R3+URZ+0x38860], R2 ;  /* 0x03886002030075a7 */ /* 0x0022a4000800017f */
[----:B--2---:R-:W-:Y:S05]  /*186b0*/  @!P0 NANOSLEEP.SYNCS 0x989680 ;  /* 0x009896800000895d */ /* 0x004fea0003900000 */
[----:B------:R-:W2:Y:S02]  /*186c0*/  @!P0 SYNCS.PHASECHK.TRANS64 P0, [R3+URZ+0x38860], R2 ;  /* 0x03886002030085a7 */ /* 0x000ea4000800007f */
[----:B--2---:R-:W-:Y:S05]  /*186d0*/  @!P0 BRA `(.L_x_2195) ;  /* 0xfffffffc00f08947 */ /* 0x004fea000383ffff */
[----:B------:R-:W-:Y:S05]  /*186e0*/  BRA `(.L_x_2239) ;  /* 0xffffffe400487947 */ /* 0x000fea000383ffff */
.L_x_2197:
[----:B------:R-:W-:Y:S01]  /*186f0*/  BSSY B0, `(.L_x_2240) ;  /* 0x0000008000007945 */ /* 0x000fe20003800000 */
[----:B0-----:R-:W-:Y:S02]  /*18700*/  IMAD.MOV.U32 R13, RZ, RZ, R16 ;  /* 0x000000ffff0d7224 */ /* 0x001fe400078e0010 */
[----:B------:R-:W-:Y:S02]  /*18710*/  IMAD.MOV.U32 R12, RZ, RZ, RZ ;  /* 0x000000ffff0c7224 */ /* 0x000fe400078e00ff */
[----:B------:R-:W-:Y:S02]  /*18720*/  IMAD.MOV.U32 R11, RZ, RZ, 0x1f ;  /* 0x0000001fff0b7424 */ /* 0x000fe400078e00ff */
[----:B------:R-:W-:-:S07]  /*18730*/  IMAD.MOV.U32 R15, RZ, RZ, -0x1 ;  /* 0xffffffffff0f7424 */ /* 0x000fce00078e00ff */
[----:B-1----:R-:W-:Y:S05]  /*18740*/  WARPSYNC.COLLECTIVE R15, `(.L_x_2241) ;  /* 0x000000000f087348 */ /* 0x002fea0003c00000 */
[----:B------:R0:W2:Y:S02]  /*18750*/  SHFL.IDX P6, R14, R13, R12, R11 ;  /* 0x0000000c0d0e7389 */ /* 0x0000a400000c000b */
[----:B012---:R-:W-:Y:S01]  /*18760*/  ENDCOLLECTIVE ;  /* 0x000000000000791b */ /* 0x007fe20003800000 */
.L_x_2241:
[----:B------:R-:W-:Y:S05]  /*18770*/  BSYNC B0 ;  /* 0x0000000000007941 */ /* 0x000fea0003800000 */
.L_x_2240:
[----:B------:R-:W-:Y:S01]  /*18780*/  IMAD.MOV.U32 R13, RZ, RZ, R16 ;  /* 0x000000ffff0d7224 */ /* 0x000fe200078e0010 */
[----:B------:R-:W-:Y:S01]  /*18790*/  MOV R4, R14 ;  /* 0x0000000e00047202 */ /* 0x000fe20000000f00 */
[----:B------:R-:W-:Y:S02]  /*187a0*/  IMAD.MOV.U32 R12, RZ, RZ, 0x1 ;  /* 0x00000001ff0c7424 */ /* 0x000fe400078e00ff */
[----:B------:R-:W-:Y:S02]  /*187b0*/  IMAD.MOV.U32 R11, RZ, RZ, 0x1f ;  /* 0x0000001fff0b7424 */ /* 0x000fe400078e00ff */
[----:B------:R-:W-:-:S07]  /*187c0*/  IMAD.MOV.U32 R15, RZ, RZ, -0x1 ;  /* 0xffffffffff0f7424 */ /* 0x000fce00078e00ff */
[----:B------:R-:W-:Y:S05]  /*187d0*/  WARPSYNC.COLLECTIVE R15, `(.L_x_2242) ;  /* 0x000000000f087348 */ /* 0x000fea0003c00000 */
[----:B------:R0:W1:Y:S02]  /*187e0*/  SHFL.IDX P6, R14, R13, R12, R11 ;  /* 0x0000000c0d0e7389 */ /* 0x00006400000c000b */
[----:B01----:R-:W-:Y:S01]  /*187f0*/  ENDCOLLECTIVE ;  /* 0x000000000000791b */ /* 0x003fe20003800000 */
.L_x_2242:
[----:B------:R-:W-:Y:S01]  /*18800*/  MOV R16, R14 ;  /* 0x0000000e00107202 */ /* 0x000fe20000000f00 */
[----:B------:R-:W-:Y:S06]  /*18810*/  BRA `(.L_x_2243) ;  /* 0xffffffe400f87947 */ /* 0x000fec000383ffff */
.L_x_2200:
[----:B------:R-:W-:Y:S01]  /*18820*/  BSSY B0, `(.L_x_2244) ;  /* 0x0000008000007945 */ /* 0x000fe20003800000 */
[----:B0----5:R-:W-:Y:S02]  /*18830*/  IMAD.MOV.U32 R13, RZ, RZ, R17 ;  /* 0x000000ffff0d7224 */ /* 0x021fe400078e0011 */
[----:B------:R-:W-:Y:S02]  /*18840*/  IMAD.MOV.U32 R12, RZ, RZ, 0x1 ;  /* 0x00000001ff0c7424 */ /* 0x000fe400078e00ff */
[----:B------:R-:W-:Y:S02]  /*18850*/  IMAD.MOV.U32 R11, RZ, RZ, RZ ;  /* 0x000000ffff0b7224 */ /* 0x000fe400078e00ff */
[----:B------:R-:W-:-:S07]  /*18860*/  IMAD.MOV.U32 R15, RZ, RZ, -0x1 ;  /* 0xffffffffff0f7424 */ /* 0x000fce00078e00ff */
[----:B-1234-:R-:W-:Y:S05]  /*18870*/  WARPSYNC.COLLECTIVE R15, `(.L_x_2245) ;  /* 0x000000000f087348 */ /* 0x01efea0003c00000 */
[----:B------:R0:W0:Y:S02]  /*18880*/  SHFL.UP P6, R14, R13, R12, R11 ;  /* 0x0400000c0d0e7389 */ /* 0x00002400000c000b */
[----:B01234-:R-:W-:Y:S01]  /*18890*/  ENDCOLLECTIVE ;  /* 0x000000000000791b */ /* 0x01ffe20003800000 */
.L_x_2245:
[----:B------:R-:W-:Y:S05]  /*188a0*/  BSYNC B0 ;  /* 0x0000000000007941 */ /* 0x000fea0003800000 */
.L_x_2244:
[----:B------:R-:W-:Y:S01]  /*188b0*/  ISETP.NE.AND P0, PT, R6, RZ, PT ;  /* 0x000000ff0600720c */ /* 0x000fe20003f05270 */
        /* <DEDUP_REMOVED lines=9> */
.L_x_2246:
[----:B------:R-:W-:Y:S01]  /*18950*/  IMAD.MOV.U32 R12, RZ, RZ, 0x4 ;  /* 0x00000004ff0c7424 */ /* 0x000fe200078e00ff */
[----:B------:R-:W-:Y:S02]  /*18960*/  SEL R2, R14, RZ, P0 ;  /* 0x000000ff0e027207 */ /* 0x000fe40000000000 */
[----:B------:R-:W-:-:S03]  /*18970*/  ISETP.GE.U32.AND P0, PT, R6, 0x4, PT ;  /* 0x000000040600780c */ /* 0x000fc60003f06070 */
[----:B------:R-:W-:-:S05]  /*18980*/  IMAD.IADD R2, R13, 0x1, R2 ;  /* 0x000000010d027824 */ /* 0x000fca00078e0202 */
[----:B------:R-:W-:-:S07]  /*18990*/  MOV R13, R2 ;  /* 0x00000002000d7202 */ /* 0x000fce0000000f00 */
[----:B------:R-:W-:Y:S05]  /*189a0*/  WARPSYNC.COLLECTIVE R15, `(.L_x_2247) ;  /* 0x000000000f087348 */ /* 0x000fea0003c00000 */
[----:B------:R0:W1:Y:S02]  /*189b0*/  SHFL.UP P6, R14, R13, R12, R11 ;  /* 0x0400000c0d0e7389 */ /* 0x00006400000c000b */
[----:B01----:R-:W-:Y:S01]  /*189c0*/  ENDCOLLECTIVE ;  /* 0x000000000000791b */ /* 0x003fe20003800000 */
.L_x_2247:
        /* <DEDUP_REMOVED lines=8> */
.L_x_2248:
        /* <DEDUP_REMOVED lines=8> */
.L_x_2249:
        /* <DEDUP_REMOVED lines=8> */
.L_x_2250:
[----:B------:R-:W-:Y:S05]  /*18b50*/  BRA `(.L_x_2251) ;  /* 0xffffffe400c07947 */ /* 0x000fea000383ffff */
.L_x_2205:
[----:B------:R-:W-:Y:S01]  /*18b60*/  BSSY B0, `(.L_x_2252) ;  /* 0x0000008000007945 */ /* 0x000fe20003800000 */
[----:B-----5:R-:W-:Y:S01]  /*18b70*/  IMAD.MOV.U32 R13, RZ, RZ, R17 ;  /* 0x000000ffff0d7224 */ /* 0x020fe200078e0011 */
[----:B------:R-:W-:Y:S01]  /*18b80*/  MOV R15, 0xffffffff ;  /* 0xffffffff000f7802 */ /* 0x000fe20000000f00 */
[----:B------:R-:W-:Y:S02]  /*18b90*/  IMAD.MOV.U32 R12, RZ, RZ, 0x1 ;  /* 0x00000001ff0c7424 */ /* 0x000fe400078e00ff */
[----:B------:R-:W-:-:S07]  /*18ba0*/  IMAD.MOV.U32 R11, RZ, RZ, RZ ;  /* 0x000000ffff0b7224 */ /* 0x000fce00078e00ff */
[----:B0-----:R-:W-:Y:S05]  /*18bb0*/  WARPSYNC.COLLECTIVE R15, `(.L_x_2253) ;  /* 0x000000000f087348 */ /* 0x001fea0003c00000 */
[----:B------:R1:W2:Y:S02]  /*18bc0*/  SHFL.UP P6, R14, R13, R12, R11 ;  /* 0x0400000c0d0e7389 */ /* 0x0002a400000c000b */
[----:B012---:R-:W-:Y:S01]  /*18bd0*/  ENDCOLLECTIVE ;  /* 0x000000000000791b */ /* 0x007fe20003800000 */
.L_x_2253:
[----:B------:R-:W-:Y:S05]  /*18be0*/  BSYNC B0 ;  /* 0x0000000000007941 */ /* 0x000fea0003800000 */
.L_x_2252:
        /* <DEDUP_REMOVED lines=10> */
.L_x_2254:
        /* <DEDUP_REMOVED lines=8> */
.L_x_2255:
        /* <DEDUP_REMOVED lines=8> */
.L_x_2256:
        /* <DEDUP_REMOVED lines=8> */
.L_x_2257:
[----:B------:R-:W-:Y:S02]  /*18e10*/  IMAD.MOV.U32 R12, RZ, RZ, 0x1f ;  /* 0x0000001fff0c7424 */ /* 0x000fe400078e00ff */
[----:B------:R-:W-:Y:S01]  /*18e20*/  IMAD.MOV.U32 R11, RZ, RZ, 0x1f ;  /* 0x0000001fff0b7424 */ /* 0x000fe200078e00ff */
[----:B------:R-:W-:-:S05]  /*18e30*/  SEL R2, R14, RZ, P0 ;  /* 0x000000ff0e027207 */ /* 0x000fca0000000000 */
[----:B------:R-:W-:-:S05]  /*18e40*/  IMAD.IADD R2, R5, 0x1, R2 ;  /* 0x0000000105027824 */ /* 0x000fca00078e0202 */
[----:B------:R-:W-:-:S07]  /*18e50*/  MOV R13, R2 ;  /* 0x00000002000d7202 */ /* 0x000fce0000000f00 */
[----:B------:R-:W-:Y:S05]  /*18e60*/  WARPSYNC.COLLECTIVE R15, `(.L_x_2258) ;  /* 0x000000000f087348 */ /* 0x000fea0003c00000 */
[----:B------:R0:W1:Y:S02]  /*18e70*/  SHFL.IDX P6, R14, R13, R12, R11 ;  /* 0x0000000c0d0e7389 */ /* 0x00006400000c000b */
[----:B01----:R-:W-:Y:S01]  /*18e80*/  ENDCOLLECTIVE ;  /* 0x000000000000791b */ /* 0x003fe20003800000 */
.L_x_2258:
[----:B------:R-:W-:Y:S05]  /*18e90*/  BRA `(.L_x_2259) ;  /* 0xffffffe400a87947 */ /* 0x000fea000383ffff */
.L_x_2207:
[----:B------:R-:W-:Y:S01]  /*18ea0*/  BSSY B0, `(.L_x_2260) ;  /* 0x0000006000007945 */ /* 0x000fe20003800000 */
[----:B------:R-:W-:Y:S01]  /*18eb0*/  PLOP3.LUT P6, PT, P6, PT, PT, 0x8, 0x0 ;  /* 0x000000000000781c */ /* 0x000fe200037ce170 */
[----:B------:R-:W-:-:S12]  /*18ec0*/  IMAD.MOV.U32 R15, RZ, RZ, -0x1 ;  /* 0xffffffffff0f7424 */ /* 0x000fd800078e00ff */
[----:B0-----:R-:W-:Y:S05]  /*18ed0*/  WARPSYNC.COLLECTIVE R15, `(.L_x_2261) ;  /* 0x000000000f087348 */ /* 0x001fea0003c00000 */
[----:B------:R-:W-:Y:S01]  /*18ee0*/  VOTE.ANY R14, PT, P6 ;  /* 0x00000000000e7806 */ /* 0x000fe200030e0100 */
[----:B0-----:R-:W-:Y:S06]  /*18ef0*/  ENDCOLLECTIVE ;  /* 0x000000000000791b */ /* 0x001fec0003800000 */
.L_x_2261:
[----:B------:R-:W-:Y:S05]  /*18f00*/  BSYNC B0 ;  /* 0x0000000000007941 */ /* 0x000fea0003800000 */
.L_x_2260:
[----:B------:R-:W-:Y:S01]  /*18f10*/  IMAD.MOV.U32 R3, RZ, RZ, R14 ;  /* 0x000000ffff037224 */ /* 0x000fe200078e000e */
[----:B------:R-:W-:Y:S01]  /*18f20*/  MOV R13, R17 ;  /* 0x00000011000d7202 */ /* 0x000fe20000000f00 */
[----:B------:R-:W-:Y:S02]  /*18f30*/  IMAD.MOV.U32 R11, RZ, RZ, 0x1f ;  /* 0x0000001fff0b7424 */ /* 0x000fe400078e00ff */
[----:B------:R-:W0:Y:S01]  /*18f40*/  POPC R6, R3 ;  /* 0x0000000300067309 */ /* 0x000e220000000000 */
[----:B------:R-:W-:Y:S02]  /*18f50*/  IMAD.MOV.U32 R15, RZ, RZ, -0x1 ;  /* 0xffffffffff0f7424 */ /* 0x000fe400078e00ff */
[----:B0-----:R-:W-:-:S07]  /*18f60*/  IMAD.MOV.U32 R12, RZ, RZ, R6 ;  /* 0x000000ffff0c7224 */ /* 0x001fce00078e0006 */
[----:B------:R-:W-:Y:S05]  /*18f70*/  WARPSYNC.COLLECTIVE R15, `(.L_x_2262) ;  /* 0x000000000f087348 */ /* 0x000fea0003c00000 */
[----:B------:R0:W1:Y:S02]  /*18f80*/  SHFL.IDX P6, R14, R13, R12, R11 ;  /* 0x0000000c0d0e7389 */ /* 0x00006400000c000b */
[----:B01----:R-:W-:Y:S01]  /*18f90*/  ENDCOLLECTIVE ;  /* 0x000000000000791b */ /* 0x003fe20003800000 */
.L_x_2262:
[----:B------:R-:W-:Y:S01]  /*18fa0*/  IMAD.MOV.U32 R17, RZ, RZ, R14 ;  /* 0x000000ffff117224 */ /* 0x000fe200078e000e */
[----:B------:R-:W-:Y:S06]  /*18fb0*/  BRA `(.L_x_2263) ;  /* 0xffffffe400987947 */ /* 0x000fec000383ffff */
.L_x_2209:
[----:B------:R-:W-:Y:S01]  /*18fc0*/  BSSY B0, `(.L_x_2264) ;  /* 0x0000007000007945 */ /* 0x000fe20003800000 */
[----:B------:R-:W-:Y:S01]  /*18fd0*/  MOV R13, R2 ;  /* 0x00000002000d7202 */ /* 0x000fe20000000f00 */
[----:B------:R-:W-:Y:S02]  /*18fe0*/  IMAD.MOV.U32 R11, RZ, RZ, 0x1f ;  /* 0x0000001fff0b7424 */ /* 0x000fe400078e00ff */
[----:B------:R-:W-:-:S07]  /*18ff0*/  IMAD.MOV.U32 R15, RZ, RZ, -0x1 ;  /* 0xffffffffff0f7424 */ /* 0x000fce00078e00ff */
[----:B012---:R-:W-:Y:S05]  /*19000*/  WARPSYNC.COLLECTIVE R15, `(.L_x_2265) ;  /* 0x000000000f087348 */ /* 0x007fea0003c00000 */
[----:B------:R3:W4:Y:S02]  /*19010*/  SHFL.IDX P6, R14, R13, R12, R11 ;  /* 0x0000000c0d0e7389 */ /* 0x00072400000c000b */
[----:B01234-:R-:W-:Y:S01]  /*19020*/  ENDCOLLECTIVE ;  /* 0x000000000000791b */ /* 0x01ffe20003800000 */
.L_x_2265:
[----:B------:R-:W-:Y:S05]  /*19030*/  BSYNC B0 ;  /* 0x0000000000007941 */ /* 0x000fea0003800000 */
.L_x_2264:
[----:B------:R-:W-:Y:S01]  /*19040*/  IMAD.MOV.U32 R7, RZ, RZ, R14 ;  /* 0x000000ffff077224 */ /* 0x000fe200078e000e */
[----:B------:R-:W-:Y:S06]  /*19050*/  BRA `(.L_x_2208) ;  /* 0xffffffe4008c7947 */ /* 0x000fec000383ffff */
.L_x_2213:
[----:B-1----:R1:W2:Y:S02]  /*19060*/  SYNCS.PHASECHK.TRANS64.TRYWAIT P0, [R0+URZ+0x38820], R3 ;  /* 0x03882003000075a7 */ /* 0x0022a4000800017f */
[----:B--2---:R-:W-:Y:S05]  /*19070*/  @!P0 NANOSLEEP.SYNCS 0x989680 ;  /* 0x009896800000895d */ /* 0x004fea0003900000 */
[----:B------:R-:W2:Y:S02]  /*19080*/  @!P0 SYNCS.PHASECHK.TRANS64 P0, [R0+URZ+0x38820], R3 ;  /* 0x03882003000085a7 */ /* 0x000ea4000800007f */
[----:B--2---:R-:W-:Y:S05]  /*19090*/  @!P0 BRA `(.L_x_2213) ;  /* 0xfffffffc00f08947 */ /* 0x004fea000383ffff */
[----:B------:R-:W-:Y:S05]  /*190a0*/  BRA `(.L_x_2266) ;  /* 0xffffffec00047947 */ /* 0x000fea000383ffff */
.L_x_2214:
[----:B------:R-:W2:Y:S01]  /*190b0*/  S2R R2, SR_TID.X ;  /* 0x0000000000027919 */ /* 0x000ea20000002100 */
[----:B------:R-:W-:Y:S01]  /*190c0*/  BSSY B0, `(.L_x_2267) ;  /* 0x000000a000007945 */ /* 0x000fe20003800000 */
[----:B------:R-:W-:Y:S01]  /*190d0*/  MOV R12, RZ ;  /* 0x000000ff000c7202 */ /* 0x000fe20000000f00 */
        /* <DEDUP_REMOVED lines=8> */
.L_x_2268:
[----:B------:R-:W-:Y:S05]  /*19160*/  BSYNC B0 ;  /* 0x0000000000007941 */ /* 0x000fea0003800000 */
.L_x_2267:
[----:B------:R-:W-:Y:S05]  /*19170*/  BRA `(.L_x_2269) ;  /* 0xffffffe800ec7947 */ /* 0x000fea000383ffff */
.L_x_2217:
[----:B------:R-:W-:Y:S01]  /*19180*/  BSSY B1, `(.L_x_2270) ;  /* 0x0000006000017945 */ /* 0x000fe20003800000 */
[----:B------:R-:W-:-:S07]  /*19190*/  IMAD.MOV.U32 R15, RZ, RZ, -0x1 ;  /* 0xffffffffff0f7424 */ /* 0x000fce00078e00ff */
[----:B012---:R-:W-:Y:S05]  /*191a0*/  WARPSYNC.COLLECTIVE R15, `(.L_x_2271) ;  /* 0x000000000f0c7348 */ /* 0x007fea0003c00000 */
[----:B------:R-:W-:Y:S02]  /*191b0*/  ELECT P6, UR62, PT ;  /* 0x00000000003e782f */ /* 0x000fe400038c0000 */
[----:B------:R-:W-:Y:S01]  /*191c0*/  MOV R14, UR62 ;  /* 0x0000003e000e7c02 */ /* 0x000fe20008000f00 */
[----:B012---:R-:W-:Y:S10]  /*191d0*/  ENDCOLLECTIVE ;  /* 0x000000000000791b */ /* 0x007ff40003800000 */
.L_x_2271:
[----:B------:R-:W-:Y:S05]  /*191e0*/  BSYNC B1 ;  /* 0x0000000000017941 */ /* 0x000fea0003800000 */
.L_x_2270:
[----:B------:R-:W-:Y:S05]  /*191f0*/  BRA `(.L_x_2272) ;  /* 0xffffffe800e47947 */ /* 0x000fea000383ffff */
.L_x_2219:
[----:B-1----:R1:W2:Y:S02]  /*19200*/  SYNCS.PHASECHK.TRANS64.TRYWAIT P0, [R6+URZ], R5 ;  /* 0x00000005060075a7 */ /* 0x0022a4000800017f */
[----:B--2---:R-:W-:Y:S05]  /*19210*/  @!P0 NANOSLEEP.SYNCS 0x989680 ;  /* 0x009896800000895d */ /* 0x004fea0003900000 */
[----:B------:R-:W2:Y:S02]  /*19220*/  @!P0 SYNCS.PHASECHK.TRANS64 P0, [R6+URZ], R5 ;  /* 0x00000005060085a7 */ /* 0x000ea4000800007f */
[----:B--2---:R-:W-:Y:S05]  /*19230*/  @!P0 BRA `(.L_x_2219) ;  /* 0xfffffffc00f08947 */ /* 0x004fea000383ffff */
[----:B------:R-:W-:Y:S05]  /*19240*/  BRA `(.L_x_2273) ;  /* 0xffffffec00287947 */ /* 0x000fea000383ffff */
.L_x_2220:
[----:B--2---:R2:W3:Y:S02]  /*19250*/  SYNCS.PHASECHK.TRANS64.TRYWAIT P0, [R7+URZ], R2 ;  /* 0x00000002070075a7 */ /* 0x0044e4000800017f */
[----:B---3--:R-:W-:Y:S05]  /*19260*/  @!P0 NANOSLEEP.SYNCS 0x989680 ;  /* 0x009896800000895d */ /* 0x008fea0003900000 */
[----:B------:R-:W3:Y:S02]  /*19270*/  @!P0 SYNCS.PHASECHK.TRANS64 P0, [R7+URZ], R2 ;  /* 0x00000002070085a7 */ /* 0x000ee4000800007f */
[----:B---3--:R-:W-:Y:S05]  /*19280*/  @!P0 BRA `(.L_x_2220) ;  /* 0xfffffffc00f08947 */ /* 0x008fea000383ffff */
[----:B------:R-:W-:Y:S05]  /*19290*/  BRA `(.L_x_2274) ;  /* 0xffffffec001c7947 */ /* 0x000fea000383ffff */
.L_x_2222:
[----:B---3--:R3:W4:Y:S02]  /*192a0*/  SYNCS.PHASECHK.TRANS64.TRYWAIT P0, [R4+URZ], R5 ;  /* 0x00000005040075a7 */ /* 0x008724000800017f */
[----:B----4-:R-:W-:Y:S05]  /*192b0*/  @!P0 NANOSLEEP.SYNCS 0x989680 ;  /* 0x009896800000895d */ /* 0x010fea0003900000 */
[----:B------:R-:W4:Y:S02]  /*192c0*/  @!P0 SYNCS.PHASECHK.TRANS64 P0, [R4+URZ], R5 ;  /* 0x00000005040085a7 */ /* 0x000f24000800007f */
[----:B----4-:R-:W-:Y:S05]  /*192d0*/  @!P0 BRA `(.L_x_2222) ;  /* 0xfffffffc00f08947 */ /* 0x010fea000383ffff */
[----:B------:R-:W-:Y:S05]  /*192e0*/  BRA `(.L_x_2275) ;  /* 0xffffffec00247947 */ /* 0x000fea000383ffff */
.L_x_2276:
        /* <DEDUP_REMOVED lines=9> */
.L_x_2846:


//--------------------- .text._ZN7cutlass13device_kernelIN5flash11enable_sm90INS1_16FlashAttnFwdSm90INS1_25CollectiveMainloopFwdSm90ILi2EN4cute5tupleIJNS5_1CILi1EEES8_S8_EEENS6_IJNS7_ILi128EEENS7_ILi80EEENS7_ILi256EEEEEELi256ENS_10bfloat16_tEfNS_4arch4Sm90ELb1ELb0ELb1ELb1ELb0ELb1ELb0ELb1ELb1ELb0ELb0ELb0EEENS1_21CollectiveEpilogueFwdINS6_IJSA_SC_SB_EEES9_SE_SG_Li256ELb1ELb0ELb0ELb0EEENS1_36VarlenDynamicPersistentTileSchedulerILi128ELi80ELi256ELi32ELb0ELb0ELb1ELb1ELb1ELb1EEEEEEEEEvNT_6ParamsE --------------------------
	.section	.text._ZN7cutlass13device_kernelIN5flash11enable_sm90INS1_16FlashAttnFwdSm90INS1_25CollectiveMainloopFwdSm90ILi2EN4cute5tupleIJNS5_1CILi1EEES8_S8_EEENS6_IJNS7_ILi128EEENS7_ILi80EEENS7_ILi256EEEEEELi256ENS_10bfloat16_tEfNS_4arch4Sm90ELb1ELb0ELb1ELb1ELb0ELb1ELb0ELb1ELb1ELb0ELb0ELb0EEENS1_21CollectiveEpilogueFwdINS6_IJSA_SC_SB_EEES9_SE_SG_Li256ELb1ELb0ELb0ELb0EEENS1_36VarlenDynamicPersistentTileSchedulerILi128ELi80ELi256ELi32ELb0ELb0ELb1ELb1ELb1ELb1EEEEEEEEEvNT_6ParamsE,"ax",@progbits
	.align	128
.text._ZN7cutlass13device_kernelIN5flash11enable_sm90INS1_16FlashAttnFwdSm90INS1_25CollectiveMainloopFwdSm90ILi2EN4cute5tupleIJNS5_1CILi1EEES8_S8_EEENS6_IJNS7_ILi128EEENS7_ILi80EEENS7_ILi256EEEEEELi256ENS_10bfloat16_tEfNS_4arch4Sm90ELb1ELb0ELb1ELb1ELb0ELb1ELb0ELb1ELb1ELb0ELb0ELb0EEENS1_21CollectiveEpilogueFwdINS6_IJSA_SC_SB_EEES9_SE_SG_Li256ELb1ELb0ELb0ELb0EEENS1_36VarlenDynamicPersistentTileSchedulerILi128ELi80ELi256ELi32ELb0ELb0ELb1ELb1ELb1ELb1EEEEEEEEEvNT_6ParamsE:
        .type           _ZN7cutlass13device_kernelIN5flash11enable_sm90INS1_16FlashAttnFwdSm90INS1_25CollectiveMainloopFwdSm90ILi2EN4cute5tupleIJNS5_1CILi1EEES8_S8_EEENS6_IJNS7_ILi128EEENS7_ILi80EEENS7_ILi256EEEEEELi256ENS_10bfloat16_tEfNS_4arch4Sm90ELb1ELb0ELb1ELb1ELb0ELb1ELb0ELb1ELb1ELb0ELb0ELb0EEENS1_21CollectiveEpilogueFwdINS6_IJSA_SC_SB_EEES9_SE_SG_Li256ELb1ELb0ELb0ELb0EEENS1_36VarlenDynamicPersistentTileSchedulerILi128ELi80ELi256ELi32ELb0ELb0ELb1ELb1ELb1ELb1EEEEEEEEEvNT_6ParamsE,@function
        .size           _ZN7cutlass13device_kernelIN5flash11enable_sm90INS1_16FlashAttnFwdSm90INS1_25CollectiveMainloopFwdSm90ILi2EN4cute5tupleIJNS5_1CILi1EEES8_S8_EEENS6_IJNS7_ILi128EEENS7_ILi80EEENS7_ILi256EEEEEELi256ENS_10bfloat16_tEfNS_4arch4Sm90ELb1ELb0ELb1ELb1ELb0ELb1ELb0ELb1ELb1ELb0ELb0ELb0EEENS1_21CollectiveEpilogueFwdINS6_IJSA_SC_SB_EEES9_SE_SG_Li256ELb1ELb0ELb0ELb0EEENS1_36VarlenDynamicPersistentTileSchedulerILi128ELi80ELi256ELi32ELb0ELb0ELb1ELb1ELb1ELb1EEEEEEEEEvNT_6ParamsE,(.L_x_2847 - _ZN7cutlass13device_kernelIN5flash11enable_sm90INS1_16FlashAttnFwdSm90INS1_25CollectiveMainloopFwdSm90ILi2EN4cute5tupleIJNS5_1CILi1EEES8_S8_EEENS6_IJNS7_ILi128EEENS7_ILi80EEENS7_ILi256EEEEEELi256ENS_10bfloat16_tEfNS_4arch4Sm90ELb1ELb0ELb1ELb1ELb0ELb1ELb0ELb1ELb1ELb0ELb0ELb0EEENS1_21CollectiveEpilogueFwdINS6_IJSA_SC_SB_EEES9_SE_SG_Li256ELb1ELb0ELb0ELb0EEENS1_36VarlenDynamicPersistentTileSchedulerILi128ELi80ELi256ELi32ELb0ELb0ELb1ELb1ELb1ELb1EEEEEEEEEvNT_6ParamsE)
        .other          _ZN7cutlass13device_kernelIN5flash11enable_sm90INS1_16FlashAttnFwdSm90INS1_25CollectiveMainloopFwdSm90ILi2EN4cute5tupleIJNS5_1CILi1EEES8_S8_EEENS6_IJNS7_ILi128EEENS7_ILi80EEENS7_ILi256EEEEEELi256ENS_10bfloat16_tEfNS_4arch4Sm90ELb1ELb0ELb1ELb1ELb0ELb1ELb0ELb1ELb1ELb0ELb0ELb0EEENS1_21CollectiveEpilogueFwdINS6_IJSA_SC_SB_EEES9_SE_SG_Li256ELb1ELb0ELb0ELb0EEENS1_36VarlenDynamicPersistentTileSchedulerILi128ELi80ELi256ELi32ELb0ELb0ELb1ELb1ELb1ELb1EEEEEEEEEvNT_6ParamsE,@"STO_CUDA_ENTRY STV_DEFAULT"
_ZN7cutlass13device_kernelIN5flash11enable_sm90INS1_16FlashAttnFwdSm90INS1_25CollectiveMainloopFwdSm90ILi2EN4cute5tupleIJNS5_1CILi1EEES8_S8_EEENS6_IJNS7_ILi128EEENS7_ILi80EEENS7_ILi256EEEEEELi256ENS_10bfloat16_tEfNS_4arch4Sm90ELb1ELb0ELb1ELb1ELb0ELb1ELb0ELb1ELb1ELb0ELb0ELb0EEENS1_21CollectiveEpilogueFwdINS6_IJSA_SC_SB_EEES9_SE_SG_Li256ELb1ELb0ELb0ELb0EEENS1_36VarlenDynamicPersistentTileSchedulerILi128ELi80ELi256ELi32ELb0ELb0ELb1ELb1ELb1ELb1EEEEEEEEEvNT_6ParamsE:
        /* <DEDUP_REMOVED lines=27> */
.L_x_2278:
[----:B------:R-:W-:Y:S05]  /*01b0*/  BSYNC B0 ;  /* 0x0000000000007941 */ /* 0x000fea0003800000 */
.L_x_2277:
        /* <DEDUP_REMOVED lines=41> */
.L_x_2279:
        /* <DEDUP_REMOVED lines=22> */
.L_x_2280:
        /* <DEDUP_REMOVED lines=18> */
.L_x_2281:
        /* <DEDUP_REMOVED lines=22> */
.L_x_2282:
        /* <DEDUP_REMOVED lines=22> */
.L_x_2283:
[----:B0-----:R-:W-:Y:S01]  /*0990*/  UMOV UR4, 0x1 ;  /* 0x0000000100047882 */ /* 0x001fe20000000000 */
[----:B------:R-:W-:Y:S01]  /*09a0*/  PLOP3.LUT P0, PT, PT, PT, UP0, 0x80, 0x0 ;  /* 0x000000000000781c */ /* 0x000fe20003f0f008 */
[----:B------:R-:W-:Y:S01]  /*09b0*/  USEL UR4, UR4, 0x2, !UP0 ;  /* 0x0000000204047887 */ /* 0x000fe2000c000000 */
[----:B------:R-:W-:Y:S01]  /*09c0*/  NOP ;  /* 0x0000000000007918 */ /* 0x000fe20000000000 */
[----:B------:R-:W-:Y:S01]  /*09d0*/  ULDC.64 UR60, c[0x0][0x208] ;  /* 0x00008200003c7ab9 */ /* 0x000fe20000000a00 */
[----:B------:R-:W-:Y:S03]  /*09e0*/  BSSY B7, `(.L_x_2284) ;  /* 0x0002e62000077945 */ /* 0x000fe60003800000 */
[----:B------:R-:W-:-:S05]  /*09f0*/  IMAD.U32 R2, RZ, RZ, UR4 ;  /* 0x00000004ff027e24 */ /* 0x000fca000f8e00ff */
[----:B------:R0:W-:Y:S01]  /*0a00*/  STL [R1+0x90], R2 ;  /* 0x0000900201007387 */ /* 0x0001e20000100800 */
[----:B-12-4-:R-:W-:Y:S06]  /*0a10*/  BAR.SYNC.DEFER_BLOCKING 0x0 ;  /* 0x0000000000007b1d */ /* 0x016fec0000010000 */
[----:B------:R-:W-:Y:S05]  /*0a20*/  @!P0 BRA `(.L_x_2285) ;  /* 0x0000027c00b08947 */ /* 0x000fea0003800000 */
.L_x_2286:
        /* <DEDUP_REMOVED lines=16> */
[----:B------:R-:W-:Y:S01]  /*0b30*/  R2UR UR4, R16 ;  /* 0x00000000100472ca */ /* 0x000fe200000e0000 */
[----:B------:R-:W-:Y:S01]  /*0b40*/  IMAD.MOV.U32 R18, RZ, RZ, RZ ;  /* 0x000000ffff127224 */ /* 0x000fe200078e00ff */
[----:B------:R-:W0:Y:S01]  /*0b50*/  S2R R0, SR_TID.X ;  /* 0x0000000000007919 */ /* 0x000e220000002100 */
[----:B------:R-:W-:Y:S02]  /*0b60*/  IMAD.MOV.U32 R221, RZ, RZ, RZ ;  /* 0x000000ffffdd7224 */ /* 0x000fe400078e00ff */
[----:B------:R-:W-:Y:S02]  /*0b70*/  IMAD.MOV.U32 R219, RZ, RZ, RZ ;  /* 0x000000ffffdb7224 */ /* 0x000fe400078e00ff */
[----:B------:R-:W-:-:S06]  /*0b80*/  IMAD.MOV.U32 R214, RZ, RZ, RZ ;  /* 0x000000ffffd67224 */ /* 0x000fcc00078e00ff */
[----:B------:R-:W-:Y:S01]  /*0b90*/  UIADD3 UR4, UR4, 0x14400, URZ ;  /* 0x0001440004047890 */ /* 0x000fe2000fffe03f */
[----:B0-----:R-:W-:-:S05]  /*0ba0*/  VIADD R0, R0, 0xffffff80 ;  /* 0xffffff8000007836 */ /* 0x001fca0000000000 */
[----:B------:R-:W-:-:S04]  /*0bb0*/  SHF.R.S32.HI R3, RZ, 0x1f, R0 ;  /* 0x0000001fff037819 */ /* 0x000fc80000011400 */
[CC--:B------:R-:W-:Y:S02]  /*0bc0*/  LEA.HI R5, R3.reuse, R0.reuse, RZ, 0x5 ;  /* 0x0000000003057211 */ /* 0x0c0fe400078f28ff */
[CC--:B------:R-:W-:Y:S02]  /*0bd0*/  LEA.HI R4, R3.reuse, R0.reuse, RZ, 0x4 ;  /* 0x0000000003047211 */ /* 0x0c0fe400078f20ff */
[-C--:B------:R-:W-:Y:S01]  /*0be0*/  LEA.HI R22, R3, R0.reuse, RZ, 0x3 ;  /* 0x0000000003167211 */ /* 0x080fe200078f18ff */
[----:B------:R-:W-:Y:S01]  /*0bf0*/  IMAD.SHL.U32 R6, R5, 0x20, RZ ;  /* 0x0000002005067824 */ /* 0x000fe200078e00ff */
[----:B------:R-:W-:Y:S02]  /*0c00*/  LEA.HI R12, R3, R0, RZ, 0x6 ;  /* 0x00000000030c7211 */ /* 0x000fe400078f30ff */
[----:B------:R-:W-:Y:S02]  /*0c10*/  LOP3.LUT R7, R22, 0xfffffff8, RZ, 0xc0, !PT ;  /* 0xfffffff816077812 */ /* 0x000fe400078ec0ff */
[----:B------:R-:W-:Y:S01]  /*0c20*/  LOP3.LUT R6, R6, 0xfffffc00, RZ, 0xc0, !PT ;  /* 0xfffffc0006067812 */ /* 0x000fe200078ec0ff */
[----:B------:R-:W-:Y:S01]  /*0c30*/  IMAD.SHL.U32 R12, R12, 0x8, RZ ;  /* 0x000000080c0c7824 */ /* 0x000fe200078e00ff */
[----:B------:R-:W-:-:S04]  /*0c40*/  SHF.R.S32.HI R22, RZ, 0x3, R22 ;  /* 0x00000003ff167819 */ /* 0x000fc80000011416 */
[----:B------:R-:W-:Y:S01]  /*0c50*/  LOP3.LUT R236, R12, 0xfffffe00, RZ, 0xc0, !PT ;  /* 0xfffffe000cec7812 */ /* 0x000fe200078ec0ff */
[C---:B------:R-:W-:Y:S01]  /*0c60*/  IMAD.SHL.U32 R234, R22.reuse, 0x40, RZ ;  /* 0x0000004016ea7824 */ /* 0x040fe200078e00ff */
[----:B------:R-:W-:Y:S01]  /*0c70*/  SHF.R.S32.HI R23, RZ, 0x1f, R22 ;  /* 0x0000001fff177819 */ /* 0x000fe20000011416 */
[C---:B------:R-:W-:Y:S02]  /*0c80*/  VIADD R218, R22.reuse, 0x20 ;  /* 0x0000002016da7836 */ /* 0x040fe40000000000 */
[----:B------:R-:W-:Y:S02]  /*0c90*/  VIADD R220, R22, 0x40 ;  /* 0x0000004016dc7836 */ /* 0x000fe40000000000 */
[----:B------:R-:W-:Y:S02]  /*0ca0*/  IMAD.SHL.U32 R229, R218, 0x40, RZ ;  /* 0x00000040dae57824 */ /* 0x000fe400078e00ff */
[----:B------:R-:W-:-:S03]  /*0cb0*/  IMAD.SHL.U32 R228, R220, 0x40, RZ ;  /* 0x00000040dce47824 */ /* 0x000fc600078e00ff */
[----:B------:R-:W-:Y:S02]  /*0cc0*/  LOP3.LUT R229, R229, 0x1c0, RZ, 0xc0, !PT ;  /* 0x000001c0e5e57812 */ /* 0x000fe400078ec0ff */
[----:B------:R-:W-:Y:S02]  /*0cd0*/  LOP3.LUT R228, R228, 0x1c0, RZ, 0xc0, !PT ;  /* 0x000001c0e4e47812 */ /* 0x000fe400078ec0ff */
[----:B------:R-:W-:Y:S02]  /*0ce0*/  SHF.R.U32.HI R233, RZ, 0x3, R229 ;  /* 0x00000003ffe97819 */ /* 0x000fe400000116e5 */
[----:B------:R-:W-:Y:S02]  /*0cf0*/  SHF.R.U32.HI R232, RZ, 0x3, R228 ;  /* 0x00000003ffe87819 */ /* 0x000fe400000116e4 */
[----:B--2---:R-:W-:Y:S02]  /*0d00*/  R2UR UR5, R2 ;  /* 0x00000000020572ca */ /* 0x004fe400000e0000 */
[----:B------:R-:W-:-:S02]  /*0d10*/  LEA.HI R2, R3, R0, RZ, 0x7 ;  /* 0x0000000003027211 */ /* 0x000fc400078f38ff */
[----:B------:R-:W-:Y:S02]  /*0d20*/  LOP3.LUT R3, R4, 0x3fffff0, RZ, 0xc0, !PT ;  /* 0x03fffff004037812 */ /* 0x000fe400078ec0ff */
[----:B------:R-:W-:-:S03]  /*0d30*/  LOP3.LUT R9, R2, 0xffffff80, RZ, 0xc0, !PT ;  /* 0xffffff8002097812 */ /* 0x000fc600078ec0ff */
[C---:B------:R-:W-:Y:S01]  /*0d40*/  IMAD.IADD R5, R0.reuse, 0x1, -R3 ;  /* 0x0000000100057824 */ /* 0x040fe200078e0a03 */
[----:B------:R-:W-:Y:S01]  /*0d50*/  SHF.R.S32.HI R3, RZ, 0x7, R2 ;  /* 0x00000007ff037819 */ /* 0x000fe20000011402 */
[C---:B------:R-:W-:Y:S02]  /*0d60*/  IMAD.IADD R9, R0.reuse, 0x1, -R9 ;  /* 0x0000000100097824 */ /* 0x040fe400078e0a09 */
[----:B------:R-:W-:Y:S01]  /*0d70*/  IMAD.IADD R0, R0, 0x1, -R7 ;  /* 0x0000000100007824 */ /* 0x000fe200078e0a07 */
[----:B------:R-:W-:Y:S01]  /*0d80*/  SHF.R.S32.HI R7, RZ, 0x4, R4 ;  /* 0x00000004ff077819 */ /* 0x000fe20000011404 */
[----:B------:R-:W-:Y:S01]  /*0d90*/  IMAD R5, R5, 0x40, R6 ;  /* 0x0000004005057824 */ /* 0x000fe200078e0206 */
[----:B------:R-:W-:Y:S01]  /*0da0*/  SHF.R.S32.HI R8, RZ, 0x1f, R9 ;  /* 0x0000001fff087819 */ /* 0x000fe20000011409 */
[----:B------:R-:W-:Y:S01]  /*0db0*/  IMAD.SHL.U32 R212, R0, 0x4, RZ ;  /* 0x0000000400d47824 */ /* 0x000fe200078e00ff */
[----:B------:R-:W-:Y:S01]  /*0dc0*/  LEA.HI R2, R2, R3, RZ, 0x1 ;  /* 0x0000000302027211 */ /* 0x000fe200078f08ff */
[----:B------:R-:W-:Y:S01]  /*0dd0*/  ULOP3.LUT UR5, UR5, 0x1, URZ, 0xfc, !UPT ;  /* 0x0000000105057892 */ /* 0x000fe2000f8efc3f */
[----:B------:R-:W-:Y:S01]  /*0de0*/  LEA.HI R10, R8, R9, RZ, 0x2 ;  /* 0x00000009080a7211 */ /* 0x000fe200078f10ff */
[----:B------:R-:W-:Y:S01]  /*0df0*/  VIADD R215, R212, 0x40 ;  /* 0x00000040d4d77836 */ /* 0x000fe20000000000 */
[----:B------:R-:W-:Y:S01]  /*0e00*/  LEA.HI R4, R4, R7, RZ, 0x1 ;  /* 0x0000000704047211 */ /* 0x000fe200078f08ff */
[----:B------:R-:W-:Y:S01]  /*0e10*/  IMAD.SHL.U32 R17, R0, 0x8, RZ ;  /* 0x0000000800117824 */ /* 0x000fe200078e00ff */
[--C-:B------:R-:W-:Y:S01]  /*0e20*/  SHF.R.S32.HI R6, RZ, 0x2, R10.reuse ;  /* 0x00000002ff067819 */ /* 0x100fe2000001140a */
[C---:B------:R-:W-:Y:S01]  /*0e30*/  IMAD.IADD R19, R212.reuse, 0x1, R215 ;  /* 0x00000001d4137824 */ /* 0x040fe200078e02d7 */
[----:B------:R-:W-:Y:S01]  /*0e40*/  SHF.R.S32.HI R11, RZ, 0x1f, R10 ;  /* 0x0000001fff0b7819 */ /* 0x000fe2000001140a */
[----:B------:R-:W-:Y:S01]  /*0e50*/  VIADD R216, R212, 0x20 ;  /* 0x00000020d4d87836 */ /* 0x000fe20000000000 */
[----:B------:R-:W-:Y:S01]  /*0e60*/  LOP3.LUT R2, R2, 0x3fffffe, RZ, 0xc0, !PT ;  /* 0x03fffffe02027812 */ /* 0x000fe200078ec0ff */
[----:B------:R-:W-:Y:S01]  /*0e70*/  VIADD R217, R212, 0x60 ;  /* 0x00000060d4d97836 */ /* 0x000fe20000000000 */
[----:B------:R-:W-:-:S02]  /*0e80*/  LEA.HI R11, R11, R6, RZ, 0x3 ;  /* 0x000000060b0b7211 */ /* 0x000fc400078f18ff */
[----:B------:R-:W-:Y:S01]  /*0e90*/  LOP3.LUT R4, R4, 0x1ffffffe, RZ, 0xc0, !PT ;  /* 0x1ffffffe04047812 */ /* 0x000fe200078ec0ff */
[----:B------:R-:W-:Y:S01]  /*0ea0*/  IMAD.IADD R2, R3, 0x1, -R2 ;  /* 0x0000000103027824 */ /* 0x000fe200078e0a02 */
[----:B------:R-:W-:Y:S02]  /*0eb0*/  LOP3.LUT R11, R11, 0xfffffff8, RZ, 0xc0, !PT ;  /* 0xfffffff80b0b7812 */ /* 0x000fe400078ec0ff */
[----:B------:R-:W-:Y:S01]  /*0ec0*/  LEA.HI R8, R8, R9, RZ, 0x5 ;  /* 0x0000000908087211 */ /* 0x000fe200078f28ff */
[----:B------:R-:W-:Y:S01]  /*0ed0*/  IMAD.IADD R4, R7, 0x1, -R4 ;  /* 0x0000000107047824 */ /* 0x000fe200078e0a04 */
[----:B------:R-:W-:Y:S01]  /*0ee0*/  LOP3.LUT R10, R10, 0x7ffffffc, RZ, 0xc0, !PT ;  /* 0x7ffffffc0a0a7812 */ /* 0x000fe200078ec0ff */
[----:B------:R-:W-:Y:S01]  /*0ef0*/  IMAD.IADD R11, R6, 0x1, -R11 ;  /* 0x00000001060b7824 */ /* 0x000fe200078e0a0b */
[----:B------:R-:W-:Y:S01]  /*0f00*/  SHF.R.S32.HI R6, RZ, 0x1f, R19 ;  /* 0x0000001fff067819 */ /* 0x000fe20000011413 */
[----:B------:R-:W-:Y:S01]  /*0f10*/  IMAD R4, R4, 0x8, R5 ;  /* 0x0000000804047824 */ /* 0x000fe200078e0205 */
[----:B------:R-:W-:-:S02]  /*0f20*/  SHF.R.S32.HI R8, RZ, 0x5, R8 ;  /* 0x00000005ff087819 */ /* 0x000fc40000011408 */
[CC--:B------:R-:W-:Y:S02]  /*0f30*/  LEA.HI R3, R6.reuse, R19.reuse, RZ, 0x3 ;  /* 0x0000001306037211 */ /* 0x0c0fe400078f18ff */
[----:B------:R-:W-:Y:S01]  /*0f40*/  LEA.HI R6, R6, R19, RZ, 0x6 ;  /* 0x0000001306067211 */ /* 0x000fe200078f30ff */
[----:B------:R-:W-:Y:S01]  /*0f50*/  IMAD R11, R8, 0x10, R11 ;  /* 0x00000010080b7824 */ /* 0x000fe200078e020b */
[----:B------:R-:W-:Y:S01]  /*0f60*/  LOP3.LUT R3, R3, 0x38, RZ, 0xc0, !PT ;  /* 0x0000003803037812 */ /* 0x000fe200078ec0ff */
[----:B------:R0:W-:Y:S01]  /*0f70*/  STL [R1+0x8c], R4 ;  /* 0x00008c0401007387 */ /* 0x0001e20000100800 */
[----:B------:R-:W-:Y:S01]  /*0f80*/  SHF.R.S32.HI R0, RZ, 0x1f, R220 ;  /* 0x0000001fff007819 */ /* 0x000fe200000114dc */
[----:B------:R-:W-:Y:S01]  /*0f90*/  IMAD.SHL.U32 R5, R6, 0x80, RZ ;  /* 0x0000008006057824 */ /* 0x000fe200078e00ff */
[----:B------:R-:W-:Y:S01]  /*0fa0*/  LOP3.LUT R6, R3, 0x1c0, R234, 0xf8, !PT ;  /* 0x000001c003067812 */ /* 0x000fe200078ef8ea */
[----:B------:R-:W-:Y:S02]  /*0fb0*/  IMAD.IADD R3, R9, 0x1, -R10 ;  /* 0x0000000109037824 */ /* 0x000fe400078e0a0a */
[----:B------:R-:W-:Y:S01]  /*0fc0*/  IMAD R2, R2, 0x40, R11 ;  /* 0x0000004002027824 */ /* 0x000fe200078e020b */
[----:B------:R-:W-:-:S02]  /*0fd0*/  LOP3.LUT R5, R5, 0xffffe000, RZ, 0xc0, !PT ;  /* 0xffffe00005057812 */ /* 0x000fc400078ec0ff */
[----:B------:R1:W-:Y:S01]  /*0fe0*/  STL [R1+0x64], R3 ;  /* 0x0000640301007387 */ /* 0x0003e20000100800 */
[----:B0-----:R-:W-:-:S03]  /*0ff0*/  LOP3.LUT R4, R234, 0x1c0, RZ, 0xc0, !PT ;  /* 0x000001c0ea047812 */ /* 0x001fc600078ec0ff */
[----:B------:R0:W-:Y:S01]  /*1000*/  STL [R1+0x68], R2 ;  /* 0x0000680201007387 */ /* 0x0001e20000100800 */
[----:B------:R-:W-:Y:S02]  /*1010*/  SHF.R.U32.HI R235, RZ, 0x3, R4 ;  /* 0x00000003ffeb7819 */ /* 0x000fe40000011604 */
[----:B------:R-:W-:Y:S01]  /*1020*/  LOP3.LUT R237, R4, 0x38, R17, 0xf8, !PT ;  /* 0x0000003804ed7812 */ /* 0x000fe200078ef811 */
[----:B------:R-:W-:Y:S01]  /*1030*/  STL [R1+0x80], RZ ;  /* 0x000080ff01007387 */ /* 0x000fe20000100800 */
[----:B------:R-:W-:Y:S02]  /*1040*/  LOP3.LUT R6, R6, R235, RZ, 0x3c, !PT ;  /* 0x000000eb06067212 */ /* 0x000fe400078e3cff */
[----:B-1----:R-:W-:Y:S02]  /*1050*/  SHF.R.S32.HI R3, RZ, 0x1f, R218 ;  /* 0x0000001fff037819 */ /* 0x002fe400000114da */
[----:B------:R-:W-:Y:S01]  /*1060*/  IADD3 R6, R6, R5, R236 ;  /* 0x0000000506067210 */ /* 0x000fe20007ffe0ec */
[----:B0-----:R-:W-:Y:S01]  /*1070*/  IMAD.U32 R2, RZ, RZ, UR5 ;  /* 0x00000005ff027e24 */ /* 0x001fe2000f8e00ff */
[----:B------:R-:W-:-:S02]  /*1080*/  SHF.R.S32.HI R5, RZ, 0x1f, R220 ;  /* 0x0000001fff057819 */ /* 0x000fc400000114dc */
[----:B------:R-:W-:Y:S02]  /*1090*/  LEA.HI R3, R3, R218, RZ, 0x3 ;  /* 0x000000da03037211 */ /* 0x000fe400078f18ff */
[----:B------:R0:W-:Y:S01]  /*10a0*/  STL [R1+0x60], R2 ;  /* 0x0000600201007387 */ /* 0x0001e20000100800 */
[----:B------:R-:W-:Y:S02]  /*10b0*/  LEA.HI R5, R5, R220, RZ, 0x3 ;  /* 0x000000dc05057211 */ /* 0x000fe400078f18ff */
[----:B------:R-:W-:Y:S01]  /*10c0*/  IMAD.SHL.U32 R3, R3, 0x40, RZ ;  /* 0x0000004003037824 */ /* 0x000fe200078e00ff */
[----:B------:R-:W-:Y:S02]  /*10d0*/  LOP3.LUT R237, R236, R237, R235, 0xf6, !PT ;  /* 0x000000edeced7212 */ /* 0x000fe400078ef6eb */
[----:B------:R-:W-:Y:S02]  /*10e0*/  IMAD.SHL.U32 R5, R5, 0x40, RZ ;  /* 0x0000004005057824 */ /* 0x000fe400078e00ff */
[----:B------:R-:W-:Y:S01]  /*10f0*/  LOP3.LUT R230, R3, 0xfffffe00, RZ, 0xc0, !PT ;  /* 0xfffffe0003e67812 */ /* 0x000fe200078ec0ff */
[----:B0-----:R-:W-:-:S02]  /*1100*/  IMAD.U32 R2, RZ, RZ, UR4 ;  /* 0x00000004ff027e24 */ /* 0x001fc4000f8e00ff */
[----:B------:R-:W-:-:S03]  /*1110*/  LOP3.LUT R231, R5, 0xfffffe00, RZ, 0xc0, !PT ;  /* 0xfffffe0005e77812 */ /* 0x000fc600078ec0ff */
[----:B------:R0:W-:Y:S02]  /*1120*/  STL [R1+0x7c], R2 ;  /* 0x00007c0201007387 */ /* 0x0001e40000100800 */
[----:B0-----:R-:W-:-:S05]  /*1130*/  SHF.R.S32.HI R2, RZ, 0x1f, R218 ;  /* 0x0000001fff027819 */ /* 0x001fca00000114da */
[----:B------:R0:W-:Y:S04]  /*1140*/  STL [R1+0x70], R2 ;  /* 0x0000700201007387 */ /* 0x0001e80000100800 */
[----:B------:R1:W-:Y:S01]  /*1150*/  STL [R1+0x6c], R0 ;  /* 0x00006c0001007387 */ /* 0x0003e20000100800 */
[C---:B0-----:R-:W-:Y:S02]  /*1160*/  VIADD R2, R17.reuse, 0x80 ;  /* 0x0000008011027836 */ /* 0x041fe40000000000 */
[----:B-1----:R-:W-:Y:S01]  /*1170*/  VIADD R0, R17, 0xc0 ;  /* 0x000000c011007836 */ /* 0x002fe20000000000 */
[----:B------:R-:W-:-:S05]  /*1180*/  LEA R0, R6, UR4, 0x1 ;  /* 0x0000000406007c11 */ /* 0x000fca000f8e08ff */
[----:B------:R0:W-:Y:S02]  /*1190*/  STL [R1+0x88], R0 ;  /* 0x0000880001007387 */ /* 0x0001e40000100800 */
.L_x_2567:
[----:B------:R-:W1:Y:S01]  /*11a0*/  LDC.64 R2, c[0x0][0xc60] ;  /* 0x00031800ff027b82 */ /* 0x000e620000000a00 */
[----:B------:R-:W-:Y:S01]  /*11b0*/  ULDC.64 UR4, c[0x0][0xa28] ;  /* 0x00028a0000047ab9 */ /* 0x000fe20000000a00 */
[----:B------:R-:W-:Y:S01]  /*11c0*/  ULDC.64 UR6, c[0x0][0xa18] ;  /* 0x0002860000067ab9 */ /* 0x000fe20000000a00 */
[----:B------:R-:W-:Y:S01]  /*11d0*/  ULDC.64 UR8, c[0x0][0xa08] ;  /* 0x0002820000087ab9 */ /* 0x000fe20000000a00 */
[----:B-1----:R-:W-:-:S05]  /*11e0*/  IMAD.WIDE R2, R227, 0x4, R2 ;  /* 0x00000004e3027825 */ /* 0x002fca00078e0202 */
[----:B0-2345:R-:W0:Y:S01]  /*11f0*/  LDG.E R8, desc[UR60][R2.64] ;  /* 0x0000003c02087981 */ /* 0x03de22000c1e1900 */
[----:B------:R-:W-:Y:S01]  /*1200*/  ISETP.NE.U32.AND P2, PT, RZ, UR4, PT ;  /* 0x00000004ff007c0c */ /* 0x000fe2000bf45070 */
[----:B------:R-:W-:Y:S01]  /*1210*/  IMAD.MOV.U32 R26, RZ, RZ, RZ ;  /* 0x000000ffff1a7224 */ /* 0x000fe200078e00ff */
[----:B------:R-:W-:Y:S02]  /*1220*/  ISETP.NE.U32.AND P1, PT, RZ, UR6, PT ;  /* 0x00000006ff007c0c */ /* 0x000fe4000bf25070 */
[----:B------:R-:W-:Y:S02]  /*1230*/  ISETP.NE.AND.EX P2, PT, RZ, UR5, PT, P2 ;  /* 0x00000005ff007c0c */ /* 0x000fe4000bf45320 */
[----:B------:R-:W-:Y:S02]  /*1240*/  ISETP.NE.AND.EX P1, PT, RZ, UR7, PT, P1 ;  /* 0x00000007ff007c0c */ /* 0x000fe4000bf25310 */
[----:B------:R-:W-:-:S04]  /*1250*/  ISETP.NE.U32.AND P0, PT, RZ, UR8, PT ;  /* 0x00000008ff007c0c */ /* 0x000fc8000bf05070 */
[----:B------:R-:W-:Y:S02]  /*1260*/  ISETP.NE.AND.EX P0, PT, RZ, UR9, PT, P0 ;  /* 0x00000009ff007c0c */ /* 0x000fe4000bf05300 */
[----:B0-----:R-:W-:Y:S01]  /*1270*/  SHF.R.S32.HI R0, RZ, 0x1f, R8 ;  /* 0x0000001fff007819 */ /* 0x001fe20000011408 */
[C---:B------:R-:W-:Y:S02]  /*1280*/  IMAD.SHL.U32 R28, R8.reuse, 0x4, RZ ;  /* 0x00000004081c7824 */ /* 0x040fe400078e00ff */
[C---:B------:R-:W-:Y:S01]  /*1290*/  @P2 LEA R2, P3, R8.reuse, UR4, 0x2 ;  /* 0x0000000408022c11 */ /* 0x040fe2000f8610ff */
[----:B------:R0:W-:Y:S01]  /*12a0*/  STL [R1+0x74], R8 ;  /* 0x0000740801007387 */ /* 0x0001e20000100800 */
[C-C-:B------:R-:W-:Y:S02]  /*12b0*/  SHF.L.U64.HI R29, R8.reuse, 0x2, R0.reuse ;  /* 0x00000002081d7819 */ /* 0x140fe40000010200 */
[----:B------:R-:W-:Y:S01]  /*12c0*/  @P2 LEA.HI.X R3, R8, UR5, R0, 0x2, P3 ;  /* 0x0000000508032c11 */ /* 0x000fe200098f1400 */
[----:B------:R-:W-:Y:S01]  /*12d0*/  IMAD.MOV.U32 R0, RZ, RZ, RZ ;  /* 0x000000ffff007224 */ /* 0x000fe200078e00ff */
[C---:B------:R-:W-:Y:S01]  /*12e0*/  IADD3 R6, P4, R28.reuse, UR8, RZ ;  /* 0x000000081c067c10 */ /* 0x040fe2000ff9e0ff */
[----:B------:R-:W-:Y:S01]  /*12f0*/  ULDC UR4, c[0x0][0x288] ;  /* 0x0000a20000047ab9 */ /* 0x000fe20000000800 */
[----:B------:R0:W-:Y:S04]  /*1300*/  STL [R1+0x84], R225 ;  /* 0x000084e101007387 */ /* 0x0001e80000100800 */
[----:B------:R0:W5:Y:S01]  /*1310*/  @P2 LDG.E R0, desc[UR60][R2.64] ;  /* 0x0000003c02002981 */ /* 0x000162000c1e1900 */
[----:B------:R-:W-:Y:S01]  /*1320*/  @P1 IADD3 R4, P2, R28, UR6, RZ ;  /* 0x000000061c041c10 */ /* 0x000fe2000ff5e0ff */
[----:B------:R-:W-:Y:S01]  /*1330*/  IMAD.U32 R224, RZ, RZ, UR4 ;  /* 0x00000004ffe07e24 */ /* 0x000fe2000f8e00ff */
[C---:B------:R-:W-:Y:S01]  /*1340*/  IADD3.X R7, R29.reuse, UR9, RZ, P4, !PT ;  /* 0x000000091d077c10 */ /* 0x040fe2000a7fe4ff */
[----:B------:R0:W-:Y:S01]  /*1350*/  STL [R1+0x78], R226 ;  /* 0x000078e201007387 */ /* 0x0001e20000100800 */
[----:B------:R-:W-:Y:S01]  /*1360*/  @P1 IADD3.X R5, R29, UR7, RZ, P2, !PT ;  /* 0x000000071d051c10 */ /* 0x000fe200097fe4ff */
[----:B------:R-:W-:Y:S01]  /*1370*/  ULDC.64 UR4, c[0x0][0x3f8] ;  /* 0x0000fe0000047ab9 */ /* 0x000fe20000000a00 */
[----:B------:R-:W-:Y:S01]  /*1380*/  ULDC.64 UR6, c[0x0][0xa20] ;  /* 0x0002880000067ab9 */ /* 0x000fe20000000a00 */
[----:B------:R0:W5:Y:S01]  /*1390*/  @P0 LDG.E R26, desc[UR60][R6.64] ;  /* 0x0000003c061a0981 */ /* 0x000162000c1e1900 */
[----:B------:R-:W-:-:S03]  /*13a0*/  ULDC UR8, c[0x0][0x2e0] ;  /* 0x0000b80000087ab9 */ /* 0x000fc60000000800 */
[----:B------:R0:W5:Y:S01]  /*13b0*/  @P1 LDG.E R224, desc[UR60][R4.64] ;  /* 0x0000003c04e01981 */ /* 0x000162000c1e1900 */
[----:B------:R-:W-:Y:S01]  /*13c0*/  UISETP.NE.U32.AND UP0, UPT, UR4, URZ, UPT ;  /* 0x0000003f0400728c */ /* 0x000fe2000bf05070 */
[----:B------:R-:W-:Y:S02]  /*13d0*/  ISETP.NE.U32.AND P2, PT, RZ, UR6, PT ;  /* 0x00000006ff007c0c */ /* 0x000fe4000bf45070 */
[----:B------:R-:W-:Y:S01]  /*13e0*/  ULDC UR4, c[0x0][0x404] ;  /* 0x0001010000047ab9 */ /* 0x000fe20000000800 */
[----:B------:R-:W-:-:S04]  /*13f0*/  UISETP.NE.AND.EX UP0, UPT, UR5, URZ, UPT, UP0 ;  /* 0x0000003f0500728c */ /* 0x000fc8000bf05300 */
[----:B------:R-:W-:Y:S01]  /*1400*/  USEL UR4, UR4, 0x1, UP0 ;  /* 0x0000000104047887 */ /* 0x000fe20008000000 */
[----:B------:R-:W-:Y:S01]  /*1410*/  ISETP.NE.AND.EX P2, PT, RZ, UR7, PT, P2 ;  /* 0x00000007ff007c0c */ /* 0x000fe2000bf45320 */
[----:B------:R-:W-:Y:S02]  /*1420*/  ULDC UR9, c[0x0][0x338] ;  /* 0x0000ce0000097ab9 */ /* 0x000fe40000000800 */
[----:B------:R-:W-:Y:S01]  /*1430*/  UIMAD UR8, UR4, UR8, URZ ;  /* 0x00000008040872a4 */ /* 0x000fe2000f8e023f */
[----:B------:R-:W-:Y:S01]  /*1440*/  IMAD.MOV.U32 R25, RZ, RZ, R8 ;  /* 0x000000ffff197224 */ /* 0x000fe200078e0008 */
[----:B0-----:R-:W-:Y:S10]  /*1450*/  @P1 BRA `(.L_x_2288) ;  /* 0x0000000000241947 */ /* 0x001ff40003800000 */
[----:B------:R-:W-:Y:S02]  /*1460*/  ULDC.64 UR4, c[0x0][0xa00] ;  /* 0x0002800000047ab9 */ /* 0x000fe40000000a00 */
[----:B------:R-:W-:-:S04]  /*1470*/  ISETP.NE.U32.AND P1, PT, RZ, UR4, PT ;  /* 0x00000004ff007c0c */ /* 0x000fc8000bf25070 */
[----:B------:R-:W-:-:S13]  /*1480*/  ISETP.NE.AND.EX P1, PT, RZ, UR5, PT, P1 ;  /* 0x00000005ff007c0c */ /* 0x000fda000bf25310 */
[----:B------:R-:W-:Y:S05]  /*1490*/  @!P1 BRA `(.L_x_2288) ;  /* 0x0000000000149947 */ /* 0x000fea0003800000 */
[----:B------:R-:W0:Y:S02]  /*14a0*/  LDC.64 R2, c[0x0][0xa00] ;  /* 0x00028000ff027b82 */ /* 0x000e240000000a00 */
[----:B0-----:R-:W-:-:S05]  /*14b0*/  IMAD.WIDE R2, R25, 0x4, R2 ;  /* 0x0000000419027825 */ /* 0x001fca00078e0202 */
[----:B-----5:R-:W2:Y:S04]  /*14c0*/  LDG.E R224, desc[UR60][R2.64] ;  /* 0x0000003c02e07981 */ /* 0x020ea8000c1e1900 */
[----:B------:R-:W2:Y:S02]  /*14d0*/  LDG.E R5, desc[UR60][R2.64+0x4] ;  /* 0x0000043c02057981 */ /* 0x000ea4000c1e1900 */
[----:B--2---:R-:W-:-:S07]  /*14e0*/  IMAD.IADD R224, R5, 0x1, -R224 ;  /* 0x0000000105e07824 */ /* 0x004fce00078e0ae0 */
.L_x_2288:
[----:B------:R-:W-:Y:S02]  /*14f0*/  IMAD.U32 R2, RZ, RZ, UR9 ;  /* 0x00000009ff027e24 */ /* 0x000fe4000f8e00ff */
[----:B------:R-:W-:Y:S01]  /*1500*/  IMAD.U32 R27, RZ, RZ, UR8 ;  /* 0x00000008ff1b7e24 */ /* 0x000fe2000f8e00ff */
[----:B------:R-:W-:Y:S06]  /*1510*/  @!P2 BRA `(.L_x_2289) ;  /* 0x000000000010a947 */ /* 0x000fec0003800000 */
[----:B------:R-:W-:-:S04]  /*1520*/  IADD3 R4, P0, R28, UR6, RZ ;  /* 0x000000061c047c10 */ /* 0x000fc8000ff1e0ff */
[----:B------:R-:W-:-:S05]  /*1530*/  IADD3.X R5, R29, UR7, RZ, P0, !PT ;  /* 0x000000071d057c10 */ /* 0x000fca00087fe4ff */
[----:B------:R0:W5:Y:S01]  /*1540*/  LDG.E R27, desc[UR60][R4.64] ;  /* 0x0000003c041b7981 */ /* 0x000162000c1e1900 */
[----:B------:R-:W-:Y:S05]  /*1550*/  BRA `(.L_x_2290) ;  /* 0x0000000000107947 */ /* 0x000fea0003800000 */
.L_x_2289:
[----:B------:R-:W-:Y:S05]  /*1560*/  @!P0 BRA `(.L_x_2290) ;  /* 0x00000000000c8947 */ /* 0x000fea0003800000 */
[----:B------:R-:W2:Y:S04]  /*1570*/  LDG.E R4, desc[UR60][R6.64] ;  /* 0x0000003c06047981 */ /* 0x000ea8000c1e1900 */
[----:B------:R-:W2:Y:S02]  /*1580*/  LDG.E R27, desc[UR60][R6.64+0x4] ;  /* 0x0000043c061b7981 */ /* 0x000ea4000c1e1900 */
[----:B--2---:R-:W-:-:S07]  /*1590*/  IMAD.IADD R27, R27, 0x1, -R4 ;  /* 0x000000011b1b7824 */ /* 0x004fce00078e0a04 */
.L_x_2290:
[----:B------:R-:W-:Y:S02]  /*15a0*/  ULDC.64 UR4, c[0x0][0xa10] ;  /* 0x0002840000047ab9 */ /* 0x000fe40000000a00 */
[----:B------:R-:W-:-:S04]  /*15b0*/  ISETP.NE.U32.AND P0, PT, RZ, UR4, PT ;  /* 0x00000004ff007c0c */ /* 0x000fc8000bf05070 */
[----:B------:R-:W-:Y:S01]  /*15c0*/  ISETP.NE.AND.EX P0, PT, RZ, UR5, PT, P0 ;  /* 0x00000005ff007c0c */ /* 0x000fe2000bf05300 */
[----:B------:R-:W-:-:S12]  /*15d0*/  ULDC.64 UR4, c[0x0][0xa30] ;  /* 0x00028c0000047ab9 */ /* 0x000fd80000000a00 */
[----:B0-----:R-:W0:Y:S02]  /*15e0*/  @P0 LDC.64 R4, c[0x0][0xa10] ;  /* 0x00028400ff040b82 */ /* 0x001e240000000a00 */
[----:B0-----:R-:W-:-:S05]  /*15f0*/  @P0 IMAD.WIDE R4, R25, 0x4, R4 ;  /* 0x0000000419040825 */ /* 0x001fca00078e0204 */
[----:B------:R-:W2:Y:S04]  /*1600*/  @P0 LDG.E R3, desc[UR60][R4.64] ;  /* 0x0000003c04030981 */ /* 0x000ea8000c1e1900 */
[----:B------:R-:W2:Y:S01]  /*1610*/  @P0 LDG.E R8, desc[UR60][R4.64+0x4] ;  /* 0x0000043c04080981 */ /* 0x000ea2000c1e1900 */
[----:B------:R-:W-:Y:S01]  /*1620*/  ISETP.NE.U32.AND P1, PT, RZ, UR4, PT ;  /* 0x00000004ff007c0c */ /* 0x000fe2000bf25070 */
[----:B-----5:R-:W-:-:S03]  /*1630*/  IMAD.MOV.U32 R144, RZ, RZ, R27 ;  /* 0x000000ffff907224 */ /* 0x020fc600078e001b */
[----:B------:R-:W-:-:S13]  /*1640*/  ISETP.NE.AND.EX P1, PT, RZ, UR5, PT, P1 ;  /* 0x00000005ff007c0c */ /* 0x000fda000bf25310 */
[----:B------:R-:W-:-:S04]  /*1650*/  @P1 IADD3 R6, P2, R28, UR4, RZ ;  /* 0x000000041c061c10 */ /* 0x000fc8000ff5e0ff */
[----:B------:R-:W-:-:S05]  /*1660*/  @P1 IADD3.X R7, R29, UR5, RZ, P2, !PT ;  /* 0x000000051d071c10 */ /* 0x000fca00097fe4ff */
[----:B------:R0:W5:Y:S01]  /*1670*/  @P1 LDG.E R144, desc[UR60][R6.64] ;  /* 0x0000003c06901981 */ /* 0x000162000c1e1900 */
[----:B------:R-:W-:Y:S01]  /*1680*/  IMAD.IADD R9, R27, 0x1, -R0 ;  /* 0x000000011b097824 */ /* 0x000fe200078e0a00 */
[----:B------:R-:W-:-:S03]  /*1690*/  PLOP3.LUT P2, PT, PT, PT, PT, 0x80, 0x0 ;  /* 0x000000000000781c */ /* 0x000fc60003f4f070 */
[----:B------:R-:W-:-:S05]  /*16a0*/  IMAD.MOV R120, RZ, RZ, -R9 ;  /* 0x000000ffff787224 */ /* 0x000fca00078e0a09 */
[----:B------:R-:W-:Y:S01]  /*16b0*/  VIMNMX R120, RZ, R120, !PT ;  /* 0x00000078ff787248 */ /* 0x000fe20007fe0100 */
[----:B--2---:R-:W-:Y:S01]  /*16c0*/  @P0 IMAD.IADD R2, R8, 0x1, -R3 ;  /* 0x0000000108020824 */ /* 0x004fe200078e0a03 */
[----:B------:R-:W-:-:S03]  /*16d0*/  LEA R3, R225, 0xcf, 0x7 ;  /* 0x000000cfe1037811 */ /* 0x000fc600078e38ff */
[----:B------:R-:W-:-:S04]  /*16e0*/  IMAD.IADD R227, R9, 0x1, R2 ;  /* 0x0000000109e37824 */ /* 0x000fc800078e0202 */
[C---:B------:R-:W-:Y:S01]  /*16f0*/  VIADD R0, R227.reuse, 0x4f ;  /* 0x0000004fe3007836 */ /* 0x040fe20000000000 */
[----:B------:R-:W-:-:S03]  /*1700*/  IADD3 R3, R227, R3, -R224 ;  /* 0x00000003e3037210 */ /* 0x000fc60007ffe8e0 */
[----:B------:R-:W-:-:S04]  /*1710*/  IMAD.HI R0, R0, 0x66666667, RZ ;  /* 0x6666666700007827 */ /* 0x000fc800078e02ff */
[----:B------:R-:W-:Y:S01]  /*1720*/  IMAD.HI R4, R3, 0x66666667, RZ ;  /* 0x6666666703047827 */ /* 0x000fe200078e02ff */
[----:B------:R-:W-:-:S04]  /*1730*/  SHF.R.U32.HI R3, RZ, 0x1f, R0 ;  /* 0x0000001fff037819 */ /* 0x000fc80000011600 */
[----:B------:R-:W-:Y:S02]  /*1740*/  SHF.R.U32.HI R5, RZ, 0x1f, R4 ;  /* 0x0000001fff057819 */ /* 0x000fe40000011604 */
[----:B------:R-:W-:Y:S02]  /*1750*/  LEA.HI.SX32 R3, R0, R3, 0x1b ;  /* 0x0000000300037211 */ /* 0x000fe400078fdaff */
[----:B------:R-:W-:-:S04]  /*1760*/  LEA.HI.SX32 R4, R4, R5, 0x1b ;  /* 0x0000000504047211 */ /* 0x000fc800078fdaff */
[----:B------:R-:W-:-:S05]  /*1770*/  VIMNMX R177, R3, R4, PT ;  /* 0x0000000403b17248 */ /* 0x000fca0003fe0100 */
        /* <DEDUP_REMOVED lines=32> */
.L_x_2293:
[----:B------:R-:W-:Y:S05]  /*1980*/  BSYNC B6 ;  /* 0x0000000000067941 */ /* 0x000fea0003800000 */
.L_x_2292:
        /* <DEDUP_REMOVED lines=19> */
[----:B-1---5:R-:W-:Y:S05]  /*1ac0*/  CALL.ABS.NOINC R14 ;  /* 0x000000000e007343 */ /* 0x022fea0003c00000 */
.L_x_2295:
[----:B------:R-:W-:Y:S05]  /*1ad0*/  BSYNC B6 ;  /* 0x0000000000067941 */ /* 0x000fea0003800000 */
.L_x_2294:
[----:B------:R-:W-:Y:S01]  /*1ae0*/  ULDC.64 UR4, c[0x0][0x9f8] ;  /* 0x00027e0000047ab9 */ /* 0x000fe20000000a00 */
[----:B------:R-:W0:Y:S01]  /*1af0*/  LDC R0, c[0x0][0x428] ;  /* 0x00010a00ff007b82 */ /* 0x000e220000000800 */
[----:B------:R-:W-:-:S07]  /*1b00*/  ISETP.NE.U32.AND P0, PT, RZ, UR4, PT ;  /* 0x00000004ff007c0c */ /* 0x000fce000bf05070 */
[----:B------:R-:W1:Y:S01]  /*1b10*/  LDC.64 R98, c[0x0][0x2f0] ;  /* 0x0000bc00ff627b82 */ /* 0x000e620000000a00 */
[----:B------:R-:W-:Y:S01]  /*1b20*/  ISETP.NE.AND.EX P0, PT, RZ, UR5, PT, P0 ;  /* 0x00000005ff007c0c */ /* 0x000fe2000bf05300 */
[----:B------:R-:W-:Y:S01]  /*1b30*/  IMAD.IADD R113, R26, 0x1, R27 ;  /* 0x000000011a717824 */ /* 0x000fe200078e021b */
[----:B------:R-:W-:Y:S01]  /*1b40*/  ULDC UR8, c[0x0][0x2e4] ;  /* 0x0000b90000087ab9 */ /* 0x000fe20000000800 */
[----:B------:R-:W-:Y:S01]  /*1b50*/  VIADD R20, R17, 0x80 ;  /* 0x0000008011147836 */ /* 0x000fe20000000000 */
[----:B------:R-:W-:-:S03]  /*1b60*/  ULDC.64 UR6, c[0x0][0x320] ;  /* 0x0000c80000067ab9 */ /* 0x000fc60000000a00 */
[----:B------:R-:W2:Y:S06]  /*1b70*/  LDC.64 R104, c[0x0][0x3e8] ;  /* 0x0000fa00ff687b82 */ /* 0x000eac0000000a00 */
[----:B------:R-:W-:Y:S02]  /*1b80*/  @P0 IADD3 R4, P1, R28, UR4, RZ ;  /* 0x000000041c040c10 */ /* 0x000fe4000ff3e0ff */
[----:B------:R-:W3:Y:S02]  /*1b90*/  LDC.64 R110, c[0x0][0x3d8] ;  /* 0x0000f600ff6e7b82 */ /* 0x000ee40000000a00 */
[----:B------:R-:W-:Y:S01]  /*1ba0*/  @P0 IADD3.X R5, R29, UR5, RZ, P1, !PT ;  /* 0x000000051d050c10 */ /* 0x000fe20008ffe4ff */
[----:B------:R-:W-:-:S04]  /*1bb0*/  ULDC.64 UR4, c[0x0][0x2f8] ;  /* 0x0000be0000047ab9 */ /* 0x000fc80000000a00 */
[----:B------:R4:W3:Y:S01]  /*1bc0*/  @P0 LDG.E R25, desc[UR60][R4.64] ;  /* 0x0000003c04190981 */ /* 0x0008e2000c1e1900 */
[----:B0-----:R-:W-:Y:S01]  /*1bd0*/  ISETP.NE.AND P0, PT, R0, 0x1, PT ;  /* 0x000000010000780c */ /* 0x001fe20003f05270 */
[----:B------:R-:W0:Y:S01]  /*1be0*/  LDC R12, c[0x0][0x3d4] ;  /* 0x0000f500ff0c7b82 */ /* 0x000e220000000800 */
[----:B------:R-:W-:Y:S01]  /*1bf0*/  SHF.R.S32.HI R21, RZ, 0x1f, R113 ;  /* 0x0000001fff157819 */ /* 0x000fe20000011471 */
[----:B------:R-:W0:Y:S01]  /*1c00*/  S2R R147, SR_TID.X ;  /* 0x0000000000937919 */ /* 0x000e220000002100 */
[----:B------:R-:W-:Y:S01]  /*1c10*/  ISETP.GE.AND P1, PT, R19, UR8, PT ;  /* 0x0000000813007c0c */ /* 0x000fe2000bf26270 */
[----:B------:R-:W-:Y:S01]  /*1c20*/  VIADD R14, R17, 0xc0 ;  /* 0x000000c0110e7836 */ /* 0x000fe20000000000 */
[----:B------:R-:W-:Y:S01]  /*1c30*/  SHF.R.S32.HI R213, RZ, 0x1f, R212 ;  /* 0x0000001fffd57819 */ /* 0x000fe200000114d4 */
[-C--:B-1----:R-:W-:Y:S01]  /*1c40*/  IMAD R6, R21, R98.reuse, RZ ;  /* 0x0000006215067224 */ /* 0x082fe200078e02ff */
[----:B------:R-:W-:Y:S01]  /*1c50*/  IADD3 R112, P3, R22, R113, RZ ;  /* 0x0000007116707210 */ /* 0x000fe20007f7e0ff */
[----:B----4-:R-:W-:Y:S01]  /*1c60*/  IMAD.WIDE.U32 R4, R113, R98, RZ ;  /* 0x0000006271047225 */ /* 0x010fe200078e00ff */
[----:B------:R-:W-:-:S02]  /*1c70*/  ISETP.GE.AND P2, PT, R14, UR8, PT ;  /* 0x000000080e007c0c */ /* 0x000fc4000bf46270 */
[----:B------:R-:W-:Y:S01]  /*1c80*/  SHF.L.U64.HI R128, R98, 0x5, R99 ;  /* 0x0000000562807819 */ /* 0x000fe20000010263 */
[----:B------:R-:W1:Y:S01]  /*1c90*/  @P0 LDC R3, c[0x0][0x42c] ;  /* 0x00010b00ff030b82 */ /* 0x000e620000000800 */
[----:B--2---:R-:W-:Y:S01]  /*1ca0*/  IMAD.WIDE.U32 R100, R22, R104, R212 ;  /* 0x0000006816647225 */ /* 0x004fe200078e00d4 */
[----:B------:R-:W-:Y:S02]  /*1cb0*/  SHF.L.U64.HI R130, R98, 0x6, R99 ;  /* 0x0000000662827819 */ /* 0x000fe40000010263 */
[----:B---3--:R-:W-:Y:S01]  /*1cc0*/  SHF.L.U64.HI R30, R110, 0x5, R111 ;  /* 0x000000056e1e7819 */ /* 0x008fe2000001026f */
[----:B------:R-:W-:Y:S01]  /*1cd0*/  IMAD.WIDE.U32 R106, R22, R110, R212 ;  /* 0x0000006e166a7225 */ /* 0x000fe200078e00d4 */
[C---:B------:R-:W-:Y:S02]  /*1ce0*/  SHF.L.U64.HI R29, R110.reuse, 0x6, R111 ;  /* 0x000000066e1d7819 */ /* 0x040fe4000001026f */
[----:B------:R-:W2:Y:S01]  /*1cf0*/  @P0 LDC R7, c[0x0][0x430] ;  /* 0x00010c00ff070b82 */ /* 0x000ea20000000800 */
[----:B------:R-:W-:Y:S01]  /*1d00*/  IMAD.SHL.U32 R28, R110, 0x20, RZ ;  /* 0x000000206e1c7824 */ /* 0x000fe200078e00ff */
[--C-:B------:R-:W-:Y:S01]  /*1d10*/  SHF.L.U64.HI R34, R104, 0x5, R105.reuse ;  /* 0x0000000568227819 */ /* 0x100fe20000010269 */
[----:B------:R-:W-:Y:S01]  /*1d20*/  IMAD.SHL.U32 R27, R110, 0x40, RZ ;  /* 0x000000406e1b7824 */ /* 0x000fe200078e00ff */
[----:B------:R-:W-:Y:S01]  /*1d30*/  SHF.L.U64.HI R33, R104, 0x6, R105 ;  /* 0x0000000668217819 */ /* 0x000fe20000010269 */
[----:B------:R-:W-:-:S02]  /*1d40*/  IMAD R121, R99, 0x50, RZ ;  /* 0x0000005063797824 */ /* 0x000fc400078e02ff */
[C---:B------:R-:W-:Y:S02]  /*1d50*/  IMAD.SHL.U32 R129, R98.reuse, 0x20, RZ ;  /* 0x0000002062817824 */ /* 0x040fe400078e00ff */
[----:B------:R-:W-:Y:S02]  /*1d60*/  IMAD.SHL.U32 R131, R98, 0x40, RZ ;  /* 0x0000004062837824 */ /* 0x000fe400078e00ff */
[----:B------:R-:W-:Y:S02]  /*1d70*/  IMAD R127, R105, 0x50, RZ ;  /* 0x00000050697f7824 */ /* 0x000fe400078e02ff */
[C---:B------:R-:W-:Y:S01]  /*1d80*/  IMAD.SHL.U32 R32, R104.reuse, 0x20, RZ ;  /* 0x0000002068207824 */ /* 0x040fe200078e00ff */
[----:B0-----:R-:W-:Y:S01]  /*1d90*/  LEA.HI R147, R147, 0x8, RZ, 0x19 ;  /* 0x0000000893937811 */ /* 0x001fe200078fc8ff */
[----:B------:R-:W-:Y:S02]  /*1da0*/  IMAD.SHL.U32 R31, R104, 0x40, RZ ;  /* 0x00000040681f7824 */ /* 0x000fe400078e00ff */
[----:B-1----:R-:W-:-:S04]  /*1db0*/  @P0 IMAD.HI.U32 R0, R226, R3, RZ ;  /* 0x00000003e2000227 */ /* 0x002fc800078e00ff */
[----:B------:R-:W-:Y:S02]  /*1dc0*/  IMAD R3, R113, R99, R6 ;  /* 0x0000006371037224 */ /* 0x000fe400078e0206 */
[----:B------:R-:W-:Y:S01]  /*1dd0*/  IMAD.SHL.U32 R117, R12, 0x2, RZ ;  /* 0x000000020c757824 */ /* 0x000fe200078e00ff */
[----:B--2---:R-:W-:Y:S01]  /*1de0*/  @P0 SHF.R.U32.HI R226, RZ, R7, R0 ;  /* 0x00000007ffe20219 */ /* 0x004fe20000011600 */
[----:B------:R-:W-:Y:S01]  /*1df0*/  IMAD.IADD R5, R5, 0x1, R3 ;  /* 0x0000000105057824 */ /* 0x000fe200078e0203 */
[----:B------:R-:W-:Y:S01]  /*1e00*/  SEL R3, RZ, 0xffffffff, P1 ;  /* 0xffffffffff037807 */ /* 0x000fe20000800000 */
[----:B------:R-:W-:Y:S01]  /*1e10*/  IMAD.X R113, R23, 0x1, R21, P3 ;  /* 0x0000000117717824 */ /* 0x000fe200018e0615 */
[----:B------:R-:W-:Y:S01]  /*1e20*/  SHF.R.S32.HI R6, RZ, 0x1f, R226 ;  /* 0x0000001fff067819 */ /* 0x000fe200000114e2 */
[----:B------:R-:W-:Y:S01]  /*1e30*/  IMAD.WIDE.U32 R4, R226, UR4, R4 ;  /* 0x00000004e2047c25 */ /* 0x000fe2000f8e0004 */
[----:B------:R-:W-:Y:S02]  /*1e40*/  ISETP.GE.AND P0, PT, R17, UR8, PT ;  /* 0x0000000811007c0c */ /* 0x000fe4000bf06270 */
[----:B------:R-:W-:Y:S01]  /*1e50*/  ISETP.GE.AND P1, PT, R19, R12, PT ;  /* 0x0000000c1300720c */ /* 0x000fe20003f26270 */
        /* <DEDUP_REMOVED lines=24> */
[----:B------:R-:W-:-:S04]  /*1fe0*/  IMAD.WIDE.U32 R8, R226, UR6, R4 ;  /* 0x00000006e2087c25 */ /* 0x000fc8000f8e0004 */
[----:B------:R-:W-:-:S04]  /*1ff0*/  IMAD.WIDE.U32 R102, R22, R104, R4 ;  /* 0x0000006816667225 */ /* 0x000fc800078e0004 */
[----:B------:R-:W-:Y:S01]  /*2000*/  IMAD.WIDE.U32 R108, R22, R110, R4 ;  /* 0x0000006e166c7225 */ /* 0x000fe200078e0004 */
[----:B------:R-:W-:-:S03]  /*2010*/  SEL R4, R12, RZ, P1 ;  /* 0x000000ff0c047207 */ /* 0x000fc60000800000 */
[----:B------:R-:W-:Y:S02]  /*2020*/  IMAD.IADD R9, R9, 0x1, R15 ;  /* 0x0000000109097824 */ /* 0x000fe400078e020f */
[----:B------:R-:W-:Y:S02]  /*2030*/  IMAD.IADD R101, R101, 0x1, R13 ;  /* 0x0000000165657824 */ /* 0x000fe400078e020d */
[----:B------:R-:W-:Y:S02]  /*2040*/  IMAD.IADD R103, R13, 0x1, R103 ;  /* 0x000000010d677824 */ /* 0x000fe400078e0267 */
[----:B-----5:R-:W-:-:S04]  /*2050*/  IMAD.WIDE.U32 R100, R144, R104, R100 ;  /* 0x0000006890647225 */ /* 0x020fc800078e0064 */
[----:B------:R-:W-:-:S04]  /*2060*/  IMAD.WIDE.U32 R102, R144, R104, R102 ;  /* 0x0000006890667225 */ /* 0x000fc800078e0066 */
[----:B------:R-:W-:-:S04]  /*2070*/  IMAD.WIDE.U32 R98, R98, 0x50, RZ ;  /* 0x0000005062627825 */ /* 0x000fc800078e00ff */
[----:B------:R-:W-:Y:S01]  /*2080*/  IMAD.IADD R121, R99, 0x1, R121 ;  /* 0x0000000163797824 */ /* 0x000fe200078e0279 */
[----:B------:R-:W-:Y:S02]  /*2090*/  SHF.R.S32.HI R0, RZ, 0x1f, R25 ;  /* 0x0000001fff007819 */ /* 0x000fe40000011419 */
[----:B------:R-:W-:Y:S02]  /*20a0*/  SEL R11, R25, RZ, !P0 ;  /* 0x000000ff190b7207 */ /* 0x000fe40004000000 */
[----:B------:R-:W-:-:S03]  /*20b0*/  SEL R0, R0, RZ, !P0 ;  /* 0x000000ff00007207 */ /* 0x000fc60004000000 */
[----:B------:R-:W-:-:S04]  /*20c0*/  IMAD.WIDE.U32 R38, R11, UR4, R38 ;  /* 0x000000040b267c25 */ /* 0x000fc8000f8e0026 */
[----:B------:R-:W-:Y:S01]  /*20d0*/  IMAD R10, R0, UR4, RZ ;  /* 0x00000004000a7c24 */ /* 0x000fe2000f8e02ff */
[----:B------:R-:W-:Y:S01]  /*20e0*/  IADD3 R36, P0, R38, R6, RZ ;  /* 0x0000000626247210 */ /* 0x000fe20007f1e0ff */
[----:B------:R-:W-:Y:S02]  /*20f0*/  IMAD.IADD R6, R19, 0x1, R4 ;  /* 0x0000000113067824 */ /* 0x000fe400078e0204 */
        /* <DEDUP_REMOVED lines=8> */
[----:B------:R-:W-:-:S03]  /*2180*/  ISETP.GE.AND P0, PT, R17, R12, PT ;  /* 0x0000000c1100720c */ /* 0x000fc60003f06270 */
[----:B------:R-:W-:Y:S01]  /*2190*/  IMAD R7, R22, R111, R0 ;  /* 0x0000006f16077224 */ /* 0x000fe200078e0200 */
[----:B------:R-:W-:-:S03]  /*21a0*/  SEL R0, R12, RZ, P0 ;  /* 0x000000ff0c007207 */ /* 0x000fc60000000000 */
[----:B------:R-:W-:Y:S02]  /*21b0*/  IMAD.IADD R107, R107, 0x1, R7 ;  /* 0x000000016b6b7824 */ /* 0x000fe400078e0207 */
[----:B------:R-:W-:Y:S02]  /*21c0*/  IMAD.IADD R0, R17, 0x1, R0 ;  /* 0x0000000111007824 */ /* 0x000fe400078e0200 */
[----:B------:R-:W-:Y:S01]  /*21d0*/  IMAD.IADD R109, R7, 0x1, R109 ;  /* 0x00000001076d7824 */ /* 0x000fe200078e026d */
[----:B------:R-:W-:Y:S01]  /*21e0*/  SHF.R.S32.HI R7, RZ, 0x1f, R6 ;  /* 0x0000001fff077819 */ /* 0x000fe20000011406 */
[----:B------:R-:W-:Y:S01]  /*21f0*/  IMAD.WIDE.U32 R106, R144, R110, R106 ;  /* 0x0000006e906a7225 */ /* 0x000fe200078e006a */
[----:B------:R-:W-:-:S03]  /*2200*/  SHF.R.S32.HI R5, RZ, 0x1f, R0 ;  /* 0x0000001fff057819 */ /* 0x000fc60000011400 */
[----:B------:R-:W-:Y:S01]  /*2210*/  IMAD.WIDE.U32 R108, R144, R110, R108 ;  /* 0x0000006e906c7225 */ /* 0x000fe200078e006c */
[CC--:B------:R-:W-:Y:S02]  /*2220*/  LEA.HI R4, R5.reuse, R0.reuse, RZ, 0x6 ;  /* 0x0000000005047211 */ /* 0x0c0fe400078f30ff */
[----:B------:R-:W-:Y:S02]  /*2230*/  LEA.HI R5, R5, R0, RZ, 0x3 ;  /* 0x0000000005057211 */ /* 0x000fe400078f18ff */
[CC--:B------:R-:W-:Y:S02]  /*2240*/  LEA.HI R0, R7.reuse, R6.reuse, RZ, 0x6 ;  /* 0x0000000607007211 */ /* 0x0c0fe400078f30ff */
[----:B------:R-:W-:Y:S02]  /*2250*/  LEA.HI R6, R7, R6, RZ, 0x3 ;  /* 0x0000000607067211 */ /* 0x000fe400078f18ff */
[----:B------:R-:W-:Y:S02]  /*2260*/  SHF.R.S32.HI R13, RZ, 0x6, R0 ;  /* 0x00000006ff0d7819 */ /* 0x000fe40000011400 */
[----:B------:R-:W-:-:S02]  /*2270*/  LOP3.LUT R0, R229, 0x38, R6, 0xf8, !PT ;  /* 0x00000038e5007812 */ /* 0x000fc400078ef806 */
[----:B------:R-:W-:Y:S01]  /*2280*/  SHF.R.S32.HI R9, RZ, 0x6, R4 ;  /* 0x00000006ff097819 */ /* 0x000fe20000011404 */
[----:B------:R-:W-:Y:S01]  /*2290*/  IMAD R140, R13, 0x1400, R230 ;  /* 0x000014000d8c7824 */ /* 0x000fe200078e02e6 */
[--C-:B------:R-:W-:Y:S01]  /*22a0*/  LOP3.LUT R4, R229, 0x38, R5.reuse, 0xf8, !PT ;  /* 0x00000038e5047812 */ /* 0x100fe200078ef805 */
[----:B------:R-:W-:Y:S01]  /*22b0*/  IMAD R142, R13, 0x1400, R236 ;  /* 0x000014000d8e7824 */ /* 0x000fe200078e02ec */
[-C--:B------:R-:W-:Y:S01]  /*22c0*/  LOP3.LUT R11, R0, R233.reuse, RZ, 0x3c, !PT ;  /* 0x000000e9000b7212 */ /* 0x080fe200078e3cff */
[C---:B------:R-:W-:Y:S01]  /*22d0*/  IMAD R141, R9.reuse, 0x1400, R230 ;  /* 0x00001400098d7824 */ /* 0x040fe200078e02e6 */
[----:B------:R-:W-:Y:S01]  /*22e0*/  LOP3.LUT R7, R228, 0x38, R5, 0xf8, !PT ;  /* 0x00000038e4077812 */ /* 0x000fe200078ef805 */
[C---:B------:R-:W-:Y:S01]  /*22f0*/  IMAD R143, R9.reuse, 0x1400, R236 ;  /* 0x00001400098f7824 */ /* 0x040fe200078e02ec */
[----:B------:R-:W-:Y:S01]  /*2300*/  LOP3.LUT R4, R4, R233, RZ, 0x3c, !PT ;  /* 0x000000e904047212 */ /* 0x000fe200078e3cff */
[----:B------:R-:W-:Y:S01]  /*2310*/  IMAD.IADD R140, R140, 0x1, R11 ;  /* 0x000000018c8c7824 */ /* 0x000fe200078e020b */
[----:B------:R-:W-:Y:S01]  /*2320*/  LOP3.LUT R11, R6, 0x38, RZ, 0xc0, !PT ;  /* 0x00000038060b7812 */ /* 0x000fe200078ec0ff */
[--C-:B------:R-:W-:Y:S01]  /*2330*/  IMAD R133, R9, 0x1400, R231.reuse ;  /* 0x0000140009857824 */ /* 0x100fe200078e02e7 */
[----:B------:R-:W-:Y:S01]  /*2340*/  LOP3.LUT R8, R7, R232, RZ, 0x3c, !PT ;  /* 0x000000e807087212 */ /* 0x000fe200078e3cff */
[----:B------:R-:W-:Y:S01]  /*2350*/  IMAD.IADD R141, R141, 0x1, R4 ;  /* 0x000000018d8d7824 */ /* 0x000fe200078e0204 */
[----:B------:R-:W-:Y:S01]  /*2360*/  LOP3.LUT R7, R5, 0x38, RZ, 0xc0, !PT ;  /* 0x0000003805077812 */ /* 0x000fe200078ec0ff */
[----:B------:R-:W-:Y:S01]  /*2370*/  IMAD R132, R13, 0x1400, R231 ;  /* 0x000014000d847824 */ /* 0x000fe200078e02e7 */
[----:B------:R-:W-:Y:S01]  /*2380*/  LOP3.LUT R4, R11, 0x1c0, R234, 0xf8, !PT ;  /* 0x000001c00b047812 */ /* 0x000fe200078ef8ea */
[----:B------:R-:W-:Y:S01]  /*2390*/  IMAD.IADD R133, R133, 0x1, R8 ;  /* 0x0000000185857824 */ /* 0x000fe200078e0208 */
[----:B------:R-:W-:-:S02]  /*23a0*/  LOP3.LUT R0, R7, 0x1c0, R234, 0xf8, !PT ;  /* 0x000001c007007812 */ /* 0x000fc400078ef8ea */
[-C--:B------:R-:W-:Y:S02]  /*23b0*/  LOP3.LUT R7, R4, R235.reuse, RZ, 0x3c, !PT ;  /* 0x000000eb04077212 */ /* 0x080fe400078e3cff */
[----:B------:R-:W-:Y:S02]  /*23c0*/  LOP3.LUT R0, R0, R235, RZ, 0x3c, !PT ;  /* 0x000000eb00007212 */ /* 0x000fe400078e3cff */
[----:B------:R-:W-:Y:S01]  /*23d0*/  LOP3.LUT R15, R228, 0x38, R6, 0xf8, !PT ;  /* 0x00000038e40f7812 */ /* 0x000fe200078ef806 */
[----:B------:R-:W-:Y:S01]  /*23e0*/  IMAD.IADD R142, R142, 0x1, R7 ;  /* 0x000000018e8e7824 */ /* 0x000fe200078e0207 */
[----:B------:R-:W-:Y:S01]  /*23f0*/  SHF.R.S32.HI R7, RZ, 0x1f, R144 ;  /* 0x0000001fff077819 */ /* 0x000fe20000011490 */
[----:B------:R-:W-:Y:S01]  /*2400*/  IMAD.IADD R143, R143, 0x1, R0 ;  /* 0x000000018f8f7824 */ /* 0x000fe200078e0200 */
[----:B------:R-:W-:Y:S02]  /*2410*/  LOP3.LUT R15, R15, R232, RZ, 0x3c, !PT ;  /* 0x000000e80f0f7212 */ /* 0x000fe400078e3cff */
[----:B------:R-:W-:Y:S01]  /*2420*/  LOP3.LUT R13, R5, 0xfffffff8, RZ, 0xc0, !PT ;  /* 0xfffffff8050d7812 */ /* 0x000fe200078ec0ff */
[C---:B------:R-:W-:Y:S01]  /*2430*/  IMAD R0, R7.reuse, R104, RZ ;  /* 0x0000006807007224 */ /* 0x040fe200078e02ff */
[----:B------:R-:W-:Y:S01]  /*2440*/  LOP3.LUT R11, R6, 0xfffffff8, RZ, 0xc0, !PT ;  /* 0xfffffff8060b7812 */ /* 0x000fe200078ec0ff */
[----:B------:R-:W-:Y:S01]  /*2450*/  IMAD.IADD R132, R132, 0x1, R15 ;  /* 0x0000000184847824 */ /* 0x000fe200078e020f */
[----:B------:R-:W-:Y:S01]  /*2460*/  SHF.R.S32.HI R14, RZ, 0x3, R5 ;  /* 0x00000003ff0e7819 */ /* 0x000fe20000011405 */
[----:B------:R-:W-:Y:S01]  /*2470*/  IMAD R9, R144, R105, R0 ;  /* 0x0000006990097224 */ /* 0x000fe200078e0200 */
[----:B------:R-:W-:Y:S01]  /*2480*/  SHF.R.S32.HI R12, RZ, 0x3, R6 ;  /* 0x00000003ff0c7819 */ /* 0x000fe20000011406 */
[----:B------:R-:W-:Y:S01]  /*2490*/  IMAD R0, R7, R110, RZ ;  /* 0x0000006e07007224 */ /* 0x000fe200078e02ff */
[----:B------:R-:W-:Y:S01]  /*24a0*/  SHF.R.S32.HI R6, RZ, 0x1f, R11 ;  /* 0x0000001fff067819 */ /* 0x000fe2000001140b */
[----:B------:R-:W-:-:S02]  /*24b0*/  IMAD R7, R111, 0x50, RZ ;  /* 0x000000506f077824 */ /* 0x000fc400078e02ff */
[----:B------:R-:W-:Y:S01]  /*24c0*/  IMAD R15, R144, R111, R0 ;  /* 0x0000006f900f7224 */ /* 0x000fe200078e0200 */
[----:B------:R-:W-:Y:S01]  /*24d0*/  SEL R0, RZ, 0x8, P2 ;  /* 0x00000008ff007807 */ /* 0x000fe20001000000 */
[----:B------:R-:W-:-:S03]  /*24e0*/  IMAD.WIDE.U32 R110, R110, 0x50, RZ ;  /* 0x000000506e6e7825 */ /* 0x000fc600078e00ff */
[----:B------:R-:W-:Y:S01]  /*24f0*/  LOP3.LUT R0, R3, R0, RZ, 0xfc, !PT ;  /* 0x0000000003007212 */ /* 0x000fe200078efcff */
[----:B------:R-:W-:-:S03]  /*2500*/  IMAD.WIDE.U32 R104, R104, 0x50, RZ ;  /* 0x0000005068687825 */ /* 0x000fc600078e00ff */
[C---:B------:R-:W-:Y:S01]  /*2510*/  LOP3.LUT R10, R0.reuse, 0x2, RZ, 0xc0, !PT ;  /* 0x00000002000a7812 */ /* 0x040fe200078ec0ff */
[----:B------:R-:W-:Y:S01]  /*2520*/  IMAD.IADD R126, R111, 0x1, R7 ;  /* 0x000000016f7e7824 */ /* 0x000fe200078e0207 */
[C---:B------:R-:W-:Y:S01]  /*2530*/  LOP3.LUT R8, R0.reuse, 0x8, RZ, 0xc0, !PT ;  /* 0x0000000800087812 */ /* 0x040fe200078ec0ff */
[----:B------:R-:W-:Y:S01]  /*2540*/  IMAD.IADD R25, R101, 0x1, R9 ;  /* 0x0000000165197824 */ /* 0x000fe200078e0209 */
[----:B------:R-:W-:Y:S01]  /*2550*/  SHF.R.S32.HI R7, RZ, 0x1f, R13 ;  /* 0x0000001fff077819 */ /* 0x000fe2000001140d */
[----:B------:R-:W-:Y:S01]  /*2560*/  IMAD.IADD R21, R9, 0x1, R103 ;  /* 0x0000000109157824 */ /* 0x000fe200078e0267 */
[----:B------:R-:W-:Y:S01]  /*2570*/  LOP3.LUT R9, R0, 0x4, RZ, 0xc0, !PT ;  /* 0x0000000400097812 */ /* 0x000fe200078ec0ff */
[----:B------:R-:W-:Y:S02]  /*2580*/  IMAD.IADD R20, R107, 0x1, R15 ;  /* 0x000000016b147824 */ /* 0x000fe400078e020f */
[----:B------:R-:W-:Y:S02]  /*2590*/  IMAD.IADD R127, R105, 0x1, R127 ;  /* 0x00000001697f7824 */ /* 0x000fe400078e027f */
[----:B------:R-:W-:-:S02]  /*25a0*/  IMAD.IADD R15, R15, 0x1, R109 ;  /* 0x000000010f0f7824 */ /* 0x000fc400078e026d */
[----:B------:R-:W-:-:S07]  /*25b0*/  IMAD.IADD R5, R97, 0x1, R41 ;  /* 0x0000000161057824 */ /* 0x000fce00078e0229 */
.L_x_2403:
[----:B------:R-:W0:Y:S01]  /*25c0*/  LDC.64 R118, c[0x0][0x2d8] ;  /* 0x0000b600ff767b82 */ /* 0x000e220000000a00 */
[----:B--23--:R-:W-:Y:S01]  /*25d0*/  VIADD R45, R24, 0xffffffff ;  /* 0xffffffff182d7836 */ /* 0x00cfe20000000000 */
[----:B------:R-:W-:Y:S05]  /*25e0*/  YIELD ;  /* 0x0000000000007946 */ /* 0x000fea0003800000 */
[----:B------:R-:W-:Y:S01]  /*25f0*/  SHF.R.S32.HI R42, RZ, 0x1f, R45 ;  /* 0x0000001fff2a7819 */ /* 0x000fe2000001142d */
[----:B------:R-:W1:Y:S01]  /*2600*/  LDC R116, c[0x0][0x3d4] ;  /* 0x0000f500ff747b82 */ /* 0x000e620000000800 */
        /* <DEDUP_REMOVED lines=16> */
[----:B-----5:R-:W-:Y:S02]  /*2710*/  LEA R60, P6, R40, R118, 0x1 ;  /* 0x00000076283c7211 */ /* 0x020fe400078c08ff */
[----:B------:R-:W-:Y:S02]  /*2720*/  ISETP.GT.AND P3, PT, R45, R120, PT ;  /* 0x000000782d00720c */ /* 0x000fe40003f64270 */
[-C--:B------:R-:W-:Y:S01]  /*2730*/  LEA.HI.X R55, R4, R119.reuse, R24, 0x1, P5 ;  /* 0x0000007704377211 */ /* 0x080fe200028f0c18 */
[----:B------:R-:W-:Y:S01]  /*2740*/  IMAD R4, R3, 0x2, R16 ;  /* 0x0000000203047824 */ /* 0x000fe200078e0210 */
[----:B------:R-:W-:Y:S01]  /*2750*/  LEA.HI.X R61, R40, R119, R41, 0x1, P6 ;  /* 0x00000077283d7211 */ /* 0x000fe200030f0c29 */
[----:B------:R-:W-:Y:S01]  /*2760*/  IMAD.MOV.U32 R24, RZ, RZ, R45 ;  /* 0x000000ffff187224 */ /* 0x000fe200078e002d */
[----:B------:R-:W-:Y:S01]  /*2770*/  P2R R114, PR, RZ, 0x8 ;  /* 0x00000008ff727803 */ /* 0x000fe20000000000 */
        /* <DEDUP_REMOVED lines=30> */
[----:B------:R-:W-:Y:S01]  /*2960*/  ISETP.GE.AND P5, PT, R212, R116, PT ;  /* 0x00000074d400720c */ /* 0x000fe20003fa6270 */
[----:B------:R-:W-:Y:S01]  /*2970*/  IMAD.X R42, R0, 0x1, R20, P2 ;  /* 0x00000001002a7824 */ /* 0x000fe200010e0614 */
[----:B------:R-:W-:Y:S01]  /*2980*/  LEA R40, P2, R41, UR4, 0x1 ;  /* 0x0000000429287c11 */ /* 0x000fe2000f8408ff */
[----:B------:R-:W-:Y:S01]  /*2990*/  IMAD.X R44, R115, 0x1, R25, P4 ;  /* 0x00000001732c7824 */ /* 0x000fe200020e0619 */
[----:B------:R-:W-:-:S02]  /*29a0*/  CS2R R124, SRZ ;  /* 0x00000000007c7805 */ /* 0x000fc4000001ff00 */
[-C--:B------:R-:W-:Y:S02]  /*29b0*/  ISETP.GE.AND P4, PT, R216, R116.reuse, PT ;  /* 0x00000074d800720c */ /* 0x080fe40003f86270 */
[----:B------:R-:W-:Y:S01]  /*29c0*/  LEA.HI.X R41, R41, UR5, R42, 0x1, P2 ;  /* 0x0000000529297c11 */ /* 0x000fe200090f0c2a */
[----:B------:R-:W-:Y:S02]  /*29d0*/  ULDC.64 UR4, c[0x0][0x3e0] ;  /* 0x0000f80000047ab9 */ /* 0x000fe40000000a00 */
[C---:B------:R-:W-:Y:S02]  /*29e0*/  LEA R42, P2, R43.reuse, UR4, 0x1 ;  /* 0x000000042b2a7c11 */ /* 0x040fe4000f8408ff */
[----:B------:R0:W5:Y:S02]  /*29f0*/  @!P5 LDG.E.64 R122, desc[UR60][R40.64] ;  /* 0x0000003c287ad981 */ /* 0x000164000c1e1b00 */
        /* <DEDUP_REMOVED lines=16> */
.L_x_2300:
[----:B------:R-:W-:Y:S05]  /*2b00*/  BSYNC B1 ;  /* 0x0000000000017941 */ /* 0x000fea0003800000 */
.L_x_2299:
        /* <DEDUP_REMOVED lines=29> */
[----:B------:R-:W-:Y:S01]  /*2ce0*/  PRMT R182, R40, 0x7610, R182 ;  /* 0x0000761028b67816 */ /* 0x000fe200000000b6 */
[----:B------:R-:W-:Y:S01]  /*2cf0*/  IMAD.MOV.U32 R40, RZ, RZ, R119 ;  /* 0x000000ffff287224 */ /* 0x000fe200078e0077 */
[----:B------:R-:W-:Y:S01]  /*2d00*/  PRMT R136, R136, 0x5410, R41 ;  /* 0x0000541088887816 */ /* 0x000fe20000000029 */
[----:B------:R-:W-:Y:S01]  /*2d10*/  IMAD.MOV.U32 R41, RZ, RZ, R125 ;  /* 0x000000ffff297224 */ /* 0x000fe200078e007d */
[----:B------:R-:W-:Y:S02]  /*2d20*/  CS2R R74, SRZ ;  /* 0x00000000004a7805 */ /* 0x000fe4000001ff00 */
[----:B------:R-:W-:Y:S02]  /*2d30*/  CS2R R78, SRZ ;  /* 0x00000000004e7805 */ /* 0x000fe4000001ff00 */
[----:B------:R-:W-:-:S02]  /*2d40*/  PRMT R183, R40, 0x7610, R183 ;  /* 0x0000761028b77816 */ /* 0x000fc400000000b7 */
[----:B------:R-:W-:Y:S02]  /*2d50*/  CS2R R68, SRZ ;  /* 0x0000000000447805 */ /* 0x000fe4000001ff00 */
[----:B------:R-:W-:Y:S02]  /*2d60*/  PRMT R156, R41, 0x7610, R156 ;  /* 0x00007610299c7816 */ /* 0x000fe4000000009c */
        /* <DEDUP_REMOVED lines=34> */
.L_x_2302:
[----:B------:R-:W-:Y:S05]  /*2f90*/  BSYNC B1 ;  /* 0x0000000000017941 */ /* 0x000fea0003800000 */
.L_x_2301:
        /* <DEDUP_REMOVED lines=8> */
[----:B------:R-:W-:Y:S01]  /*3020*/  CS2R R58, SRZ ;  /* 0x00000000003a7805 */ /* 0x000fe2000001ff00 */
[----:B-----5:R-:W-:Y:S01]  /*3030*/  IMAD.MOV.U32 R139, RZ, RZ, R66 ;  /* 0x000000ffff8b7224 */ /* 0x020fe200078e0042 */
        /* <DEDUP_REMOVED lines=32> */
.L_x_2304:
[----:B------:R-:W-:Y:S05]  /*3240*/  BSYNC B1 ;  /* 0x0000000000017941 */ /* 0x000fea0003800000 */
.L_x_2303:
[----:B------:R-:W2:Y:S01]  /*3250*/  LDL R0, [R1+0x60] ;  /* 0x0000600001007983 */ /* 0x000ea20000100800 */
[----:B01----:R-:W-:Y:S01]  /*3260*/  IMAD.MOV.U32 R40, RZ, RZ, R70 ;  /* 0x000000ffff287224 */ /* 0x003fe200078e0046 */
[----:B------:R-:W-:Y:S01]  /*3270*/  MOV R41, R71 ;  /* 0x0000004700297202 */ /* 0x000fe20000000f00 */
[----:B------:R-:W-:Y:S01]  /*3280*/  IMAD.MOV.U32 R42, RZ, RZ, R74 ;  /* 0x000000ffff2a7224 */ /* 0x000fe200078e004a */
[----:B------:R-:W-:Y:S02]  /*3290*/  PRMT R162, R139, 0x7610, R162 ;  /* 0x000076108ba27816 */ /* 0x000fe400000000a2 */
        /* <DEDUP_REMOVED lines=64> */
.L_x_2305:
[----:B------:R-:W-:Y:S01]  /*36a0*/  IMAD R0, R18, 0x8, R16 ;  /* 0x0000000812007824 */ /* 0x000fe200078e0210 */
[----:B------:R-:W-:Y:S01]  /*36b0*/  SHF.L.U32 R115, R221, 0x1f, RZ ;  /* 0x0000001fdd737819 */ /* 0x000fe200000006ff */
[----:B------:R-:W-:Y:S03]  /*36c0*/  BSSY B1, `(.L_x_2306) ;  /* 0x0000003000017945 */ /* 0x000fe60003800000 */
[----:B------:R-:W0:Y:S02]  /*36d0*/  SYNCS.PHASECHK.TRANS64.TRYWAIT P6, [R0+URZ+0x38890], R115 ;  /* 0x03889073000075a7 */ /* 0x000e2400080c017f */
[----:B0-----:R-:W-:Y:S05]  /*36e0*/  @!P6 BRA `(.L_x_2307) ;  /* 0x000002b8004ce947 */ /* 0x001fea0003800000 */
.L_x_2673:
[----:B------:R-:W-:Y:S05]  /*36f0*/  BSYNC B1 ;  /* 0x0000000000017941 */ /* 0x000fea0003800000 */
.L_x_2306:
        /* <DEDUP_REMOVED lines=10> */
[--C-:B------:R-:W-:Y:S02]  /*37a0*/  SHF.R.U64 R153, R124, 0x10, R125.reuse ;  /* 0x000000107c997819 */ /* 0x100fe4000000127d */
[----:B------:R-:W-:Y:S02]  /*37b0*/  SHF.R.U32.HI R155, RZ, 0x10, R125 ;  /* 0x00000010ff9b7819 */ /* 0x000fe4000001167d */
[----:B------:R-:W-:Y:S01]  /*37c0*/  SHF.R.U32.HI R154, RZ, 0x10, R123 ;  /* 0x00000010ff9a7819 */ /* 0x000fe2000001167b */
[----:B--2---:R-:W-:Y:S01]  /*37d0*/  IMAD.U32 R123, R42, 0x10000, RZ ;  /* 0x000100002a7b7824 */ /* 0x004fe200078e00ff */
[----:B------:R-:W-:Y:S02]  /*37e0*/  PRMT R124, R138, 0x5432, R152 ;  /* 0x000054328a7c7816 */ /* 0x000fe40000000098 */
[----:B------:R-:W-:-:S02]  /*37f0*/  PRMT R152, R157, 0x5410, R153 ;  /* 0x000054109d987816 */ /* 0x000fc40000000099 */
[----:B------:R-:W-:Y:S01]  /*3800*/  PRMT R153, R156, 0x5410, R155 ;  /* 0x000054109c997816 */ /* 0x000fe2000000009b */
[----:B------:R-:W-:Y:S01]  /*3810*/  IMAD.U32 R155, R40, 0x10000, RZ ;  /* 0x00010000289b7824 */ /* 0x000fe200078e00ff */
[----:B------:R-:W-:Y:S01]  /*3820*/  PRMT R125, R137, 0x5432, R154 ;  /* 0x00005432897d7816 */ /* 0x000fe2000000009a */
[C---:B------:R-:W-:Y:S01]  /*3830*/  IMAD.U32 R154, R41.reuse, 0x10000, RZ ;  /* 0x00010000299a7824 */ /* 0x040fe200078e00ff */
[----:B------:R-:W-:Y:S01]  /*3840*/  LOP3.LUT R158, R41, 0xffff0000, RZ, 0xc0, !PT ;  /* 0xffff0000299e7812 */ /* 0x000fe200078ec0ff */
[----:B------:R-:W-:Y:S01]  /*3850*/  IMAD.U32 R156, R153, 0x10000, RZ ;  /* 0x00010000999c7824 */ /* 0x000fe200078e00ff */
[----:B------:R-:W-:Y:S01]  /*3860*/  LOP3.LUT R42, R42, 0xffff0000, RZ, 0xc0, !PT ;  /* 0xffff00002a2a7812 */ /* 0x000fe200078ec0ff */
[----:B------:R-:W-:Y:S01]  /*3870*/  IMAD.U32 R157, R125, 0x10000, RZ ;  /* 0x000100007d9d7824 */ /* 0x000fe200078e00ff */
[C---:B------:R-:W-:Y:S01]  /*3880*/  LOP3.LUT R41, R152.reuse, 0xffff0000, RZ, 0xc0, !PT ;  /* 0xffff000098297812 */ /* 0x040fe200078ec0ff */
[----:B------:R-:W-:Y:S01]  /*3890*/  IMAD.U32 R152, R152, 0x10000, RZ ;  /* 0x0001000098987824 */ /* 0x000fe200078e00ff */
[----:B------:R-:W-:Y:S01]  /*38a0*/  LOP3.LUT R159, R124, 0xffff0000, RZ, 0xc0, !PT ;  /* 0xffff00007c9f7812 */ /* 0x000fe200078ec0ff */
[-C--:B------:R-:W-:Y:S01]  /*38b0*/  FMUL.FTZ R166, R42, R156.reuse ;  /* 0x0000009c2aa67220 */ /* 0x080fe20000410000 */
[----:B------:R-:W-:Y:S01]  /*38c0*/  LOP3.LUT R122, R43, 0xffff0000, RZ, 0xc0, !PT ;  /* 0xffff00002b7a7812 */ /* 0x000fe200078ec0ff */
[----:B------:R-:W-:Y:S01]  /*38d0*/  FMUL.FTZ R161, R158, R41 ;  /* 0x000000299ea17220 */ /* 0x000fe20000410000 */
[----:B------:R-:W-:Y:S01]  /*38e0*/  FMUL.FTZ R42, R42, R157 ;  /* 0x0000009d2a2a7220 */ /* 0x000fe20000410000 */
[----:B------:R-:W-:Y:S01]  /*38f0*/  FMUL.FTZ R158, R158, R159 ;  /* 0x0000009f9e9e7220 */ /* 0x000fe20000410000 */
[----:B------:R-:W-:Y:S01]  /*3900*/  LOP3.LUT R153, R153, 0xffff0000, RZ, 0xc0, !PT ;  /* 0xffff000099997812 */ /* 0x000fe200078ec0ff */
[----:B------:R-:W-:Y:S01]  /*3910*/  IMAD.U32 R124, R124, 0x10000, RZ ;  /* 0x000100007c7c7824 */ /* 0x000fe200078e00ff */
[----:B------:R-:W-:Y:S01]  /*3920*/  LOP3.LUT R125, R125, 0xffff0000, RZ, 0xc0, !PT ;  /* 0xffff00007d7d7812 */ /* 0x000fe200078ec0ff */
[C---:B------:R-:W-:Y:S01]  /*3930*/  FFMA.FTZ R166, R123.reuse, R157, -R166 ;  /* 0x0000009d7ba67223 */ /* 0x040fe200000108a6 */
[----:B------:R-:W-:Y:S01]  /*3940*/  LOP3.LUT R40, R40, 0xffff0000, RZ, 0xc0, !PT ;  /* 0xffff000028287812 */ /* 0x000fe200078ec0ff */
[C---:B------:R-:W-:Y:S01]  /*3950*/  FFMA.FTZ R161, R154.reuse, R159, -R161 ;  /* 0x0000009f9aa17223 */ /* 0x040fe200000108a1 */
[----:B------:R-:W-:Y:S01]  /*3960*/  FFMA.FTZ R158, R154, R41, R158 ;  /* 0x000000299a9e7223 */ /* 0x000fe2000001009e */
[----:B------:R-:W-:Y:S01]  /*3970*/  FFMA.FTZ R123, R123, R156, R42 ;  /* 0x0000009c7b7b7223 */ /* 0x000fe2000001002a */
[----:B------:R-:W-:-:S02]  /*3980*/  IMAD.U32 R43, R43, 0x10000, RZ ;  /* 0x000100002b2b7824 */ /* 0x000fc400078e00ff */
        /* <DEDUP_REMOVED lines=10> */
[----:B------:R-:W-:Y:S01]  /*3a30*/  F2FP.BF16.F32.PACK_AB R40, R41, R122 ;  /* 0x0000007a2928723e */ /* 0x000fe200000010ff */
[----:B------:R-:W-:Y:S01]  /*3a40*/  IMAD.MOV.U32 R41, RZ, RZ, R158 ;  /* 0x000000ffff297224 */ /* 0x000fe200078e009e */
[----:B------:R-:W-:-:S07]  /*3a50*/  F2FP.BF16.F32.PACK_AB R42, R123, R166 ;  /* 0x000000a67b2a723e */ /* 0x000fce00000010ff */
.L_x_2313:
[----:B------:R-:W-:Y:S05]  /*3a60*/  BSYNC B3 ;  /* 0x0000000000037941 */ /* 0x000fea0003800000 */
.L_x_2312:
[----:B--2---:R1:W-:Y:S02]  /*3a70*/  STG.E.128 desc[UR60][R60.64], R40 ;  /* 0x000000283c007986 */ /* 0x0043e4000c101d3c */
.L_x_2311:
[----:B------:R-:W-:Y:S05]  /*3a80*/  BSYNC B2 ;  /* 0x0000000000027941 */ /* 0x000fea0003800000 */
.L_x_2310:
        /* <DEDUP_REMOVED lines=9> */
[--C-:B------:R-:W-:Y:S02]  /*3b20*/  SHF.R.U64 R123, R94, 0x10, R95.reuse ;  /* 0x000000105e7b7819 */ /* 0x100fe4000000125f */
[----:B------:R-:W-:Y:S01]  /*3b30*/  SHF.R.U32.HI R152, RZ, 0x10, R95 ;  /* 0x00000010ff987819 */ /* 0x000fe2000001165f */
[----:B------:R-:W-:Y:S01]  /*3b40*/  IMAD.U32 R95, R42, 0x10000, RZ ;  /* 0x000100002a5f7824 */ /* 0x000fe200078e00ff */
[----:B------:R-:W-:Y:S02]  /*3b50*/  SHF.R.U32.HI R119, RZ, 0x10, R119 ;  /* 0x00000010ff777819 */ /* 0x000fe40000011677 */
[----:B------:R-:W-:Y:S02]  /*3b60*/  PRMT R122, R136, 0x5432, R122 ;  /* 0x00005432887a7816 */ /* 0x000fe4000000007a */
[----:B------:R-:W-:-:S02]  /*3b70*/  PRMT R123, R134, 0x5432, R123 ;  /* 0x00005432867b7816 */ /* 0x000fc4000000007b */
[----:B------:R-:W-:Y:S02]  /*3b80*/  PRMT R118, R135, 0x5432, R152 ;  /* 0x0000543287767816 */ /* 0x000fe40000000098 */
[----:B------:R-:W-:Y:S02]  /*3b90*/  PRMT R119, R183, 0x5410, R119 ;  /* 0x00005410b7777816 */ /* 0x000fe40000000077 */
[----:B------:R-:W-:Y:S01]  /*3ba0*/  LOP3.LUT R155, R41, 0xffff0000, RZ, 0xc0, !PT ;  /* 0xffff0000299b7812 */ /* 0x000fe200078ec0ff */
[----:B------:R-:W-:Y:S01]  /*3bb0*/  IMAD.U32 R153, R118, 0x10000, RZ ;  /* 0x0001000076997824 */ /* 0x000fe200078e00ff */
[C---:B------:R-:W-:Y:S01]  /*3bc0*/  LOP3.LUT R152, R122.reuse, 0xffff0000, RZ, 0xc0, !PT ;  /* 0xffff00007a987812 */ /* 0x040fe200078ec0ff */
[----:B------:R-:W-:Y:S01]  /*3bd0*/  IMAD.U32 R125, R119, 0x10000, RZ ;  /* 0x00010000777d7824 */ /* 0x000fe200078e00ff */
[----:B------:R-:W-:Y:S01]  /*3be0*/  LOP3.LUT R154, R123, 0xffff0000, RZ, 0xc0, !PT ;  /* 0xffff00007b9a7812 */ /* 0x000fe200078ec0ff */
[----:B------:R-:W-:Y:S01]  /*3bf0*/  IMAD.U32 R122, R122, 0x10000, RZ ;  /* 0x000100007a7a7824 */ /* 0x000fe200078e00ff */
[----:B------:R-:W-:Y:S01]  /*3c00*/  LOP3.LUT R42, R42, 0xffff0000, RZ, 0xc0, !PT ;  /* 0xffff00002a2a7812 */ /* 0x000fe200078ec0ff */
[----:B------:R-:W-:Y:S01]  /*3c10*/  FMUL.FTZ R156, R155, R152 ;  /* 0x000000989b9c7220 */ /* 0x000fe20000410000 */
[----:B------:R-:W-:Y:S01]  /*3c20*/  LOP3.LUT R94, R43, 0xffff0000, RZ, 0xc0, !PT ;  /* 0xffff00002b5e7812 */ /* 0x000fe200078ec0ff */
[----:B------:R-:W-:-:S02]  /*3c30*/  IMAD.U32 R43, R41, 0x10000, RZ ;  /* 0x00010000292b7824 */ /* 0x000fc400078e00ff */
[-C--:B------:R-:W-:Y:S01]  /*3c40*/  FMUL.FTZ R155, R155, R154.reuse ;  /* 0x0000009a9b9b7220 */ /* 0x080fe20000410000 */
[----:B------:R-:W-:Y:S02]  /*3c50*/  IMAD.U32 R41, R40, 0x10000, RZ ;  /* 0x0001000028297824 */ /* 0x000fe400078e00ff */
        /* <DEDUP_REMOVED lines=23> */
.L_x_2317:
[----:B------:R-:W-:Y:S05]  /*3dd0*/  BSYNC B3 ;  /* 0x0000000000037941 */ /* 0x000fea0003800000 */
.L_x_2316:
[----:B--2---:R2:W-:Y:S02]  /*3de0*/  STG.E.128 desc[UR60][R60.64+0x80], R40 ;  /* 0x000080283c007986 */ /* 0x0045e4000c101d3c */
.L_x_2315:
[----:B------:R-:W-:Y:S05]  /*3df0*/  BSYNC B2 ;  /* 0x0000000000027941 */ /* 0x000fea0003800000 */
.L_x_2314:
        /* <DEDUP_REMOVED lines=13> */
[----:B------:R-:W-:Y:S01]  /*3ed0*/  PRMT R181, R181, 0x5410, R86 ;  /* 0x00005410b5b57816 */ /* 0x000fe20000000056 */
[----:B------:R-:W-:Y:S01]  /*3ee0*/  IMAD.U32 R86, R41, 0x10000, RZ ;  /* 0x0001000029567824 */ /* 0x000fe200078e00ff */
[----:B------:R-:W-:-:S02]  /*3ef0*/  PRMT R176, R176, 0x5410, R95 ;  /* 0x00005410b0b07816 */ /* 0x000fc4000000005f */
[----:B------:R-:W-:Y:S02]  /*3f00*/  PRMT R182, R182, 0x5410, R119 ;  /* 0x00005410b6b67816 */ /* 0x000fe40000000077 */
[----:B------:R-:W-:Y:S02]  /*3f10*/  LOP3.LUT R122, R41, 0xffff0000, RZ, 0xc0, !PT ;  /* 0xffff0000297a7812 */ /* 0x000fe400078ec0ff */
[----:B------:R-:W-:Y:S01]  /*3f20*/  PRMT R178, R178, 0x5410, R87 ;  /* 0x00005410b2b27816 */ /* 0x000fe20000000057 */
[----:B------:R-:W-:Y:S01]  /*3f30*/  IMAD.U32 R95, R182, 0x10000, RZ ;  /* 0x00010000b65f7824 */ /* 0x000fe200078e00ff */
[C---:B------:R-:W-:Y:S01]  /*3f40*/  LOP3.LUT R41, R181.reuse, 0xffff0000, RZ, 0xc0, !PT ;  /* 0xffff0000b5297812 */ /* 0x040fe200078ec0ff */
[----:B------:R-:W-:Y:S01]  /*3f50*/  IMAD.U32 R181, R181, 0x10000, RZ ;  /* 0x00010000b5b57824 */ /* 0x000fe200078e00ff */
        /* <DEDUP_REMOVED lines=10> */
[----:B------:R-:W-:Y:S01]  /*4000*/  FFMA.FTZ R122, R86, R41, R122 ;  /* 0x00000029567a7223 */ /* 0x000fe2000001007a */
[----:B------:R-:W-:Y:S01]  /*4010*/  LOP3.LUT R178, R178, 0xffff0000, RZ, 0xc0, !PT ;  /* 0xffff0000b2b27812 */ /* 0x000fe200078ec0ff */
[----:B------:R-:W-:-:S02]  /*4020*/  IMAD.U32 R41, R176, 0x10000, RZ ;  /* 0x00010000b0297824 */ /* 0x000fc400078e00ff */
[C---:B------:R-:W-:Y:S01]  /*4030*/  FFMA.FTZ R124, R93.reuse, R118, -R124 ;  /* 0x000000765d7c7223 */ /* 0x040fe2000001087c */
[----:B------:R-:W-:Y:S01]  /*4040*/  FFMA.FTZ R119, R86, R87, -R119 ;  /* 0x0000005756777223 */ /* 0x000fe20000010877 */
[----:B------:R-:W-:Y:S01]  /*4050*/  FFMA.FTZ R93, R93, R95, R42 ;  /* 0x0000005f5d5d7223 */ /* 0x000fe2000001002a */
[----:B------:R-:W-:Y:S02]  /*4060*/  IMAD.U32 R43, R43, 0x10000, RZ ;  /* 0x000100002b2b7824 */ /* 0x000fe400078e00ff */
        /* <DEDUP_REMOVED lines=12> */
.L_x_2321:
[----:B------:R-:W-:Y:S05]  /*4130*/  BSYNC B3 ;  /* 0x0000000000037941 */ /* 0x000fea0003800000 */
.L_x_2320:
[----:B--2---:R3:W-:Y:S02]  /*4140*/  STG.E.128 desc[UR60][R60.64+0x100], R40 ;  /* 0x000100283c007986 */ /* 0x0047e4000c101d3c */
.L_x_2319:
[----:B------:R-:W-:Y:S05]  /*4150*/  BSYNC B2 ;  /* 0x0000000000027941 */ /* 0x000fea0003800000 */
.L_x_2318:
[----:B------:R-:W-:-:S13]  /*4160*/  ISETP.NE.AND P3, PT, R8, RZ, PT ;  /* 0x000000ff0800720c */ /* 0x000fda0003f65270 */
[----:B------:R-:W-:Y:S05]  /*4170*/  @!P3 BRA `(.L_x_2309) ;  /* 0x0000000000ccb947 */ /* 0x000fea0003800000 */
[----:B-123--:R1:W2:Y:S01]  /*4180*/  LDS.128 R40, [R4+0x2bc00] ;  /* 0x02bc000004287984 */ /* 0x00e2a20000000c00 */
        /* <DEDUP_REMOVED lines=12> */
[----:B------:R-:W-:Y:S02]  /*4250*/  PRMT R165, R165, 0x5410, R86 ;  /* 0x00005410a5a57816 */ /* 0x000fe40000000056 */
[----:B------:R-:W-:Y:S01]  /*4260*/  LOP3.LUT R85, R41, 0xffff0000, RZ, 0xc0, !PT ;  /* 0xffff000029557812 */ /* 0x000fe200078ec0ff */
[----:B------:R-:W-:Y:S01]  /*4270*/  IMAD.U32 R84, R180, 0x10000, RZ ;  /* 0x00010000b4547824 */ /* 0x000fe200078e00ff */
[----:B------:R-:W-:Y:S01]  /*4280*/  LOP3.LUT R94, R179, 0xffff0000, RZ, 0xc0, !PT ;  /* 0xffff0000b35e7812 */ /* 0x000fe200078ec0ff */
[----:B------:R-:W-:Y:S01]  /*4290*/  IMAD.U32 R92, R165, 0x10000, RZ ;  /* 0x00010000a55c7824 */ /* 0x000fe200078e00ff */
[----:B------:R-:W-:Y:S01]  /*42a0*/  LOP3.LUT R86, R167, 0xffff0000, RZ, 0xc0, !PT ;  /* 0xffff0000a7567812 */ /* 0x000fe200078ec0ff */
[----:B------:R-:W-:Y:S01]  /*42b0*/  IMAD.U32 R41, R40, 0x10000, RZ ;  /* 0x0001000028297824 */ /* 0x000fe200078e00ff */
[----:B------:R-:W-:Y:S01]  /*42c0*/  LOP3.LUT R83, R42, 0xffff0000, RZ, 0xc0, !PT ;  /* 0xffff00002a537812 */ /* 0x000fe200078ec0ff */
[----:B------:R-:W-:Y:S01]  /*42d0*/  FMUL.FTZ R118, R85, R94 ;  /* 0x0000005e55767220 */ /* 0x000fe20000410000 */
[----:B------:R-:W-:Y:S01]  /*42e0*/  LOP3.LUT R42, R43, 0xffff0000, RZ, 0xc0, !PT ;  /* 0xffff00002b2a7812 */ /* 0x000fe200078ec0ff */
[----:B------:R-:W-:Y:S01]  /*42f0*/  FMUL.FTZ R93, R85, R86 ;  /* 0x00000056555d7220 */ /* 0x000fe20000410000 */
[----:B------:R-:W-:Y:S01]  /*4300*/  LOP3.LUT R85, R40, 0xffff0000, RZ, 0xc0, !PT ;  /* 0xffff000028557812 */ /* 0x000fe200078ec0ff */
[----:B------:R-:W-:Y:S01]  /*4310*/  FMUL.FTZ R95, R83, R84 ;  /* 0x00000054535f7220 */ /* 0x000fe20000410000 */
[C---:B------:R-:W-:Y:S01]  /*4320*/  FFMA.FTZ R40, R87.reuse, R86, -R118 ;  /* 0x0000005657287223 */ /* 0x040fe20000010876 */
[----:B------:R-:W-:Y:S01]  /*4330*/  FFMA.FTZ R87, R87, R94, R93 ;  /* 0x0000005e57577223 */ /* 0x000fe2000001005d */
[-C--:B------:R-:W-:Y:S01]  /*4340*/  FMUL.FTZ R93, R83, R92.reuse ;  /* 0x0000005c535d7220 */ /* 0x080fe20000410000 */
[----:B------:R-:W-:Y:S01]  /*4350*/  LOP3.LUT R180, R180, 0xffff0000, RZ, 0xc0, !PT ;  /* 0xffff0000b4b47812 */ /* 0x000fe200078ec0ff */
[----:B------:R-:W-:Y:S01]  /*4360*/  FFMA.FTZ R83, R82, R92, -R95 ;  /* 0x0000005c52537223 */ /* 0x000fe2000001085f */
[----:B------:R-:W-:Y:S01]  /*4370*/  LOP3.LUT R165, R165, 0xffff0000, RZ, 0xc0, !PT ;  /* 0xffff0000a5a57812 */ /* 0x000fe200078ec0ff */
[----:B------:R-:W-:-:S02]  /*4380*/  IMAD.U32 R92, R179, 0x10000, RZ ;  /* 0x00010000b35c7824 */ /* 0x000fc400078e00ff */
[----:B------:R-:W-:Y:S01]  /*4390*/  FFMA.FTZ R82, R82, R84, R93 ;  /* 0x0000005452527223 */ /* 0x000fe2000001005d */
[----:B------:R-:W-:Y:S02]  /*43a0*/  IMAD.U32 R86, R167, 0x10000, RZ ;  /* 0x00010000a7567824 */ /* 0x000fe400078e00ff */
[C---:B------:R-:W-:Y:S01]  /*43b0*/  FMUL.FTZ R84, R42.reuse, R180 ;  /* 0x000000b42a547220 */ /* 0x040fe20000410000 */
[----:B------:R-:W-:Y:S01]  /*43c0*/  FMUL.FTZ R93, R42, R165 ;  /* 0x000000a52a5d7220 */ /* 0x000fe20000410000 */
[C---:B------:R-:W-:Y:S01]  /*43d0*/  FMUL.FTZ R42, R85.reuse, R92 ;  /* 0x0000005c552a7220 */ /* 0x040fe20000410000 */
[-C--:B------:R-:W-:Y:S01]  /*43e0*/  FMUL.FTZ R85, R85, R86.reuse ;  /* 0x0000005655557220 */ /* 0x080fe20000410000 */
[----:B------:R-:W-:Y:S01]  /*43f0*/  IMAD.U32 R43, R43, 0x10000, RZ ;  /* 0x000100002b2b7824 */ /* 0x000fe200078e00ff */
[----:B------:R-:W-:Y:S01]  /*4400*/  F2FP.BF16.F32.PACK_AB R82, R82, R83 ;  /* 0x000000535252723e */ /* 0x000fe200000010ff */
[C---:B------:R-:W-:Y:S01]  /*4410*/  FFMA.FTZ R42, R41.reuse, R86, -R42 ;  /* 0x00000056292a7223 */ /* 0x040fe2000001082a */
[----:B------:R-:W-:Y:S01]  /*4420*/  FFMA.FTZ R85, R41, R92, R85 ;  /* 0x0000005c29557223 */ /* 0x000fe20000010055 */
[C---:B------:R-:W-:Y:S01]  /*4430*/  FFMA.FTZ R84, R43.reuse, R165, -R84 ;  /* 0x000000a52b547223 */ /* 0x040fe20000010854 */
[----:B------:R-:W-:Y:S01]  /*4440*/  FFMA.FTZ R93, R43, R180, R93 ;  /* 0x000000b42b5d7223 */ /* 0x000fe2000001005d */
[----:B------:R-:W-:-:S02]  /*4450*/  F2FP.BF16.F32.PACK_AB R41, R87, R40 ;  /* 0x000000285729723e */ /* 0x000fc400000010ff */
[----:B------:R-:W-:Y:S01]  /*4460*/  F2FP.BF16.F32.PACK_AB R40, R85, R42 ;  /* 0x0000002a5528723e */ /* 0x000fe200000010ff */
[----:B------:R-:W-:Y:S01]  /*4470*/  IMAD.MOV.U32 R42, RZ, RZ, R82 ;  /* 0x000000ffff2a7224 */ /* 0x000fe200078e0052 */
[----:B------:R-:W-:-:S07]  /*4480*/  F2FP.BF16.F32.PACK_AB R43, R93, R84 ;  /* 0x000000545d2b723e */ /* 0x000fce00000010ff */
.L_x_2323:
[----:B------:R-:W-:Y:S05]  /*4490*/  BSYNC B2 ;  /* 0x0000000000027941 */ /* 0x000fea0003800000 */
.L_x_2322:
[----:B--2---:R4:W-:Y:S02]  /*44a0*/  STG.E.128 desc[UR60][R60.64+0x180], R40 ;  /* 0x000180283c007986 */ /* 0x0049e4000c101d3c */
.L_x_2309:
[----:B------:R-:W-:Y:S05]  /*44b0*/  BSYNC B1 ;  /* 0x0000000000017941 */ /* 0x000fea0003800000 */
.L_x_2308:
        /* <DEDUP_REMOVED lines=11> */
[----:B------:R-:W-:Y:S02]  /*4570*/  SHF.R.U64 R83, R78, 0x10, R79 ;  /* 0x000000104e537819 */ /* 0x000fe4000000124f */
[----:B------:R-:W-:Y:S02]  /*4580*/  SHF.R.U32.HI R80, RZ, 0x10, R81 ;  /* 0x00000010ff507819 */ /* 0x000fe40000011651 */
[----:B------:R-:W-:Y:S02]  /*4590*/  SHF.R.U32.HI R78, RZ, 0x10, R79 ;  /* 0x00000010ff4e7819 */ /* 0x000fe4000001164f */
[----:B------:R-:W-:Y:S01]  /*45a0*/  PRMT R186, R186, 0x5410, R61 ;  /* 0x00005410baba7816 */ /* 0x000fe2000000003d */
[----:B------:R-:W-:Y:S01]  /*45b0*/  IMAD.U32 R61, R41, 0x10000, RZ ;  /* 0x00010000293d7824 */ /* 0x000fe200078e00ff */
        /* <DEDUP_REMOVED lines=10> */
[C---:B------:R-:W-:Y:S01]  /*4660*/  FMUL.FTZ R84, R78.reuse, R82 ;  /* 0x000000524e547220 */ /* 0x040fe20000410000 */
[----:B------:R-:W-:Y:S01]  /*4670*/  SHF.L.U32 R81, R185, 0x10, RZ ;  /* 0x00000010b9517819 */ /* 0x000fe200000006ff */
[----:B------:R-:W-:Y:S01]  /*4680*/  FMUL.FTZ R87, R79, R83 ;  /* 0x000000534f577220 */ /* 0x000fe20000410000 */
[----:B------:R-:W-:Y:S01]  /*4690*/  LOP3.LUT R42, R43, 0xffff0000, RZ, 0xc0, !PT ;  /* 0xffff00002b2a7812 */ /* 0x000fe200078ec0ff */
[-C--:B------:R-:W-:Y:S01]  /*46a0*/  FMUL.FTZ R85, R78, R80.reuse ;  /* 0x000000504e557220 */ /* 0x080fe20000410000 */
[----:B------:R-:W-:Y:S01]  /*46b0*/  LOP3.LUT R187, R187, 0xffff0000, RZ, 0xc0, !PT ;  /* 0xffff0000bbbb7812 */ /* 0x000fe200078ec0ff */
[-C--:B------:R-:W-:Y:S01]  /*46c0*/  FMUL.FTZ R79, R79, R81.reuse ;  /* 0x000000514f4f7220 */ /* 0x080fe20000410000 */
[----:B------:R-:W-:Y:S01]  /*46d0*/  LOP3.LUT R185, R185, 0xffff0000, RZ, 0xc0, !PT ;  /* 0xffff0000b9b97812 */ /* 0x000fe200078ec0ff */
[----:B------:R-:W-:Y:S01]  /*46e0*/  IMAD.U32 R184, R184, 0x10000, RZ ;  /* 0x00010000b8b87824 */ /* 0x000fe200078e00ff */
[----:B------:R-:W-:Y:S01]  /*46f0*/  LOP3.LUT R40, R40, 0xffff0000, RZ, 0xc0, !PT ;  /* 0xffff000028287812 */ /* 0x000fe200078ec0ff */
[C---:B------:R-:W-:Y:S01]  /*4700*/  FFMA.FTZ R84, R61.reuse, R80, -R84 ;  /* 0x000000503d547223 */ /* 0x040fe20000010854 */
[----:B------:R-:W-:Y:S01]  /*4710*/  FFMA.FTZ R85, R61, R82, R85 ;  /* 0x000000523d557223 */ /* 0x000fe20000010055 */
[----:B------:R-:W-:Y:S01]  /*4720*/  FFMA.FTZ R87, R60, R81, -R87 ;  /* 0x000000513c577223 */ /* 0x000fe20000010857 */
[C---:B------:R-:W-:Y:S01]  /*4730*/  FMUL.FTZ R78, R42.reuse, R187 ;  /* 0x000000bb2a4e7220 */ /* 0x040fe20000410000 */
[----:B------:R-:W-:Y:S01]  /*4740*/  FMUL.FTZ R80, R42, R185 ;  /* 0x000000b92a507220 */ /* 0x000fe20000410000 */
[----:B------:R-:W-:-:S02]  /*4750*/  IMAD.U32 R43, R43, 0x10000, RZ ;  /* 0x000100002b2b7824 */ /* 0x000fc400078e00ff */
        /* <DEDUP_REMOVED lines=8> */
[----:B------:R-:W-:Y:S02]  /*47e0*/  F2FP.BF16.F32.PACK_AB R41, R85, R84 ;  /* 0x000000545529723e */ /* 0x000fe400000010ff */
[----:B------:R-:W-:Y:S01]  /*47f0*/  F2FP.BF16.F32.PACK_AB R40, R61, R42 ;  /* 0x0000002a3d28723e */ /* 0x000fe200000010ff */
[----:B------:R-:W-:Y:S01]  /*4800*/  IMAD.MOV.U32 R42, RZ, RZ, R60 ;  /* 0x000000ffff2a7224 */ /* 0x000fe200078e003c */
[----:B------:R-:W-:-:S07]  /*4810*/  F2FP.BF16.F32.PACK_AB R43, R43, R78 ;  /* 0x0000004e2b2b723e */ /* 0x000fce00000010ff */
.L_x_2329:
[----:B------:R-:W-:Y:S05]  /*4820*/  BSYNC B3 ;  /* 0x0000000000037941 */ /* 0x000fea0003800000 */
.L_x_2328:
[----:B--2---:R1:W-:Y:S02]  /*4830*/  STG.E.128 desc[UR60][R54.64], R40 ;  /* 0x0000002836007986 */ /* 0x0043e4000c101d3c */
.L_x_2327:
[----:B------:R-:W-:Y:S05]  /*4840*/  BSYNC B2 ;  /* 0x0000000000027941 */ /* 0x000fea0003800000 */
.L_x_2326:
        /* <DEDUP_REMOVED lines=53> */
.L_x_2333:
[----:B------:R-:W-:Y:S05]  /*4ba0*/  BSYNC B3 ;  /* 0x0000000000037941 */ /* 0x000fea0003800000 */
.L_x_2332:
[----:B--2---:R1:W-:Y:S02]  /*4bb0*/  STG.E.128 desc[UR60][R54.64+0x80], R40 ;  /* 0x0000802836007986 */ /* 0x0043e4000c101d3c */
.L_x_2331:
[----:B------:R-:W-:Y:S05]  /*4bc0*/  BSYNC B2 ;  /* 0x0000000000027941 */ /* 0x000fea0003800000 */
.L_x_2330:
        /* <DEDUP_REMOVED lines=53> */
.L_x_2337:
[----:B------:R-:W-:Y:S05]  /*4f20*/  BSYNC B3 ;  /* 0x0000000000037941 */ /* 0x000fea0003800000 */
.L_x_2336:
[----:B--2---:R1:W-:Y:S02]  /*4f30*/  STG.E.128 desc[UR60][R54.64+0x100], R40 ;  /* 0x0001002836007986 */ /* 0x0043e4000c101d3c */
.L_x_2335:
[----:B------:R-:W-:Y:S05]  /*4f40*/  BSYNC B2 ;  /* 0x0000000000027941 */ /* 0x000fea0003800000 */
.L_x_2334:
        /* <DEDUP_REMOVED lines=52> */
.L_x_2339:
[----:B------:R-:W-:Y:S05]  /*5290*/  BSYNC B2 ;  /* 0x0000000000027941 */ /* 0x000fea0003800000 */
.L_x_2338:
[----:B--2---:R1:W-:Y:S02]  /*52a0*/  STG.E.128 desc[UR60][R54.64+0x180], R40 ;  /* 0x0001802836007986 */ /* 0x0043e4000c101d3c */
.L_x_2325:
[----:B------:R-:W-:Y:S05]  /*52b0*/  BSYNC B1 ;  /* 0x0000000000017941 */ /* 0x000fea0003800000 */
.L_x_2324:
        /* <DEDUP_REMOVED lines=54> */
.L_x_2344:
[----:B------:R-:W-:Y:S05]  /*5620*/  BSYNC B2 ;  /* 0x0000000000027941 */ /* 0x000fea0003800000 */
.L_x_2343:
[----:B--2---:R1:W-:Y:S02]  /*5630*/  STG.E.128 desc[UR60][R52.64], R40 ;  /* 0x0000002834007986 */ /* 0x0043e4000c101d3c */
.L_x_2342:
[----:B------:R-:W-:Y:S05]  /*5640*/  BSYNC B1 ;  /* 0x0000000000017941 */ /* 0x000fea0003800000 */
.L_x_2341:
        /* <DEDUP_REMOVED lines=53> */
.L_x_2348:
[----:B------:R-:W-:Y:S05]  /*59a0*/  BSYNC B2 ;  /* 0x0000000000027941 */ /* 0x000fea0003800000 */
.L_x_2347:
[----:B--2---:R1:W-:Y:S02]  /*59b0*/  STG.E.128 desc[UR60][R52.64+0x80], R40 ;  /* 0x0000802834007986 */ /* 0x0043e4000c101d3c */
.L_x_2346:
[----:B------:R-:W-:Y:S05]  /*59c0*/  BSYNC B1 ;  /* 0x0000000000017941 */ /* 0x000fea0003800000 */
.L_x_2345:
        /* <DEDUP_REMOVED lines=53> */
.L_x_2352:
[----:B------:R-:W-:Y:S05]  /*5d20*/  BSYNC B2 ;  /* 0x0000000000027941 */ /* 0x000fea0003800000 */
.L_x_2351:
[----:B--2---:R1:W-:Y:S02]  /*5d30*/  STG.E.128 desc[UR60][R52.64+0x100], R40 ;  /* 0x0001002834007986 */ /* 0x0043e4000c101d3c */
.L_x_2350:
[----:B------:R-:W-:Y:S05]  /*5d40*/  BSYNC B1 ;  /* 0x0000000000017941 */ /* 0x000fea0003800000 */
.L_x_2349:
        /* <DEDUP_REMOVED lines=34> */
[----:B------:R-:W-:Y:S01]  /*5f70*/  SHF.L.U32 R90, R90, 0x10, RZ ;  /* 0x000000105a5a7819 */ /* 0x000fe200000006ff */
        /* <DEDUP_REMOVED lines=15> */
[----:B------:R-:W-:Y:S01]  /*6070*/  F2FP.BF16.F32.PACK_AB R41, R50, R55 ;  /* 0x000000373229723e */ /* 0x000fe200000010ff */
[----:B------:R-:W-:-:S07]  /*6080*/  IMAD.MOV.U32 R43, RZ, RZ, R45 ;  /* 0x000000ffff2b7224 */ /* 0x000fce00078e002d */
.L_x_2354:
[----:B------:R-:W-:Y:S05]  /*6090*/  BSYNC B1 ;  /* 0x0000000000017941 */ /* 0x000fea0003800000 */
.L_x_2353:
[----:B--2---:R1:W-:Y:S01]  /*60a0*/  STG.E.128 desc[UR60][R52.64+0x180], R40 ;  /* 0x0001802834007986 */ /* 0x0043e2000c101d3c */
[----:B------:R-:W-:Y:S05]  /*60b0*/  BRA `(.L_x_2340) ;  /* 0x0000004000b07947 */ /* 0x000fea0003800000 */
.L_x_2298:
        /* <DEDUP_REMOVED lines=32> */
[----:B------:R0:W5:Y:S04]  /*62c0*/  @!P4 LDG.E.128 R40, desc[UR60][R56.64+0x80] ;  /* 0x0000803c3828c981 */ /* 0x000168000c1e1d00 */
[----:B------:R0:W5:Y:S04]  /*62d0*/  @!P3 LDG.E.128 R44, desc[UR60][R56.64] ;  /* 0x0000003c382cb981 */ /* 0x000168000c1e1d00 */
[----:B------:R0:W5:Y:S04]  /*62e0*/  @!P3 LDG.E.128 R52, desc[UR60][R60.64] ;  /* 0x0000003c3c34b981 */ /* 0x000168000c1e1d00 */
[----:B------:R0:W5:Y:S02]  /*62f0*/  @!P4 LDG.E.128 R48, desc[UR60][R60.64+0x80] ;  /* 0x0000803c3c30c981 */ /* 0x000164000c1e1d00 */
.L_x_2356:
[----:B------:R-:W-:Y:S05]  /*6300*/  BSYNC B1 ;  /* 0x0000000000017941 */ /* 0x000fea0003800000 */
.L_x_2355:
        /* <DEDUP_REMOVED lines=23> */
[----:B------:R-:W-:Y:S01]  /*6480*/  PRMT R178, R56, 0x7610, R178 ;  /* 0x0000761038b27816 */ /* 0x000fe200000000b2 */
[----:B------:R-:W-:Y:S01]  /*6490*/  IMAD.MOV.U32 R56, RZ, RZ, R49 ;  /* 0x000000ffff387224 */ /* 0x000fe200078e0031 */
[----:B------:R-:W-:Y:S01]  /*64a0*/  PRMT R180, R60, 0x5410, R57 ;  /* 0x000054103cb47816 */ /* 0x000fe20000000039 */
[----:B------:R-:W-:Y:S01]  /*64b0*/  IMAD.MOV.U32 R57, RZ, RZ, R54 ;  /* 0x000000ffff397224 */ /* 0x000fe200078e0036 */
[----:B------:R-:W-:Y:S01]  /*64c0*/  CS2R R64, SRZ ;  /* 0x0000000000407805 */ /* 0x000fe2000001ff00 */
        /* <DEDUP_REMOVED lines=25> */
[----:B------:R-:W-:Y:S02]  /*6660*/  LEA R72, P4, R58, UR4, 0x1 ;  /* 0x000000043a487c11 */ /* 0x000fe4000f8808ff */
        /* <DEDUP_REMOVED lines=11> */
.L_x_2358:
[----:B------:R-:W-:Y:S05]  /*6720*/  BSYNC B1 ;  /* 0x0000000000017941 */ /* 0x000fea0003800000 */
.L_x_2357:
        /* <DEDUP_REMOVED lines=14> */
[----:B------:R-:W-:Y:S02]  /*6810*/  ULDC.64 UR6, c[0x0][0x3e0] ;  /* 0x0000f80000067ab9 */ /* 0x000fe40000000a00 */
        /* <DEDUP_REMOVED lines=17> */
.L_x_2360:
[----:B------:R-:W-:Y:S05]  /*6930*/  BSYNC B1 ;  /* 0x0000000000017941 */ /* 0x000fea0003800000 */
.L_x_2359:
[----:B------:R-:W2:Y:S01]  /*6940*/  LDL R0, [R1+0x60] ;  /* 0x0000600001007983 */ /* 0x000ea20000100800 */
[----:B0-----:R-:W-:Y:S01]  /*6950*/  IMAD.MOV.U32 R88, RZ, RZ, R56 ;  /* 0x000000ffff587224 */ /* 0x001fe200078e0038 */
[----:B------:R-:W-:Y:S01]  /*6960*/  PRMT R169, R93, 0x7610, R169 ;  /* 0x000076105da97816 */ /* 0x000fe200000000a9 */
[----:B------:R-:W-:Y:S02]  /*6970*/  IMAD.MOV.U32 R89, RZ, RZ, R57 ;  /* 0x000000ffff597224 */ /* 0x000fe400078e0039 */
[----:B------:R-:W-:-:S03]  /*6980*/  IMAD.MOV.U32 R90, RZ, RZ, R62 ;  /* 0x000000ffff5a7224 */ /* 0x000fc600078e003e */
[----:B------:R-:W-:Y:S01]  /*6990*/  PRMT R170, R88, 0x5410, R89 ;  /* 0x0000541058aa7816 */ /* 0x000fe20000000059 */
[----:B------:R-:W-:Y:S01]  /*69a0*/  IMAD.MOV.U32 R88, RZ, RZ, R60 ;  /* 0x000000ffff587224 */ /* 0x000fe200078e003c */
[----:B------:R-:W-:Y:S01]  /*69b0*/  PRMT R175, R175, 0x5410, R90 ;  /* 0x00005410afaf7816 */ /* 0x000fe2000000005a */
[----:B------:R-:W-:Y:S02]  /*69c0*/  IMAD.MOV.U32 R89, RZ, RZ, R61 ;  /* 0x000000ffff597224 */ /* 0x000fe400078e003d */
[----:B------:R-:W-:Y:S01]  /*69d0*/  IMAD.MOV.U32 R90, RZ, RZ, R66 ;  /* 0x000000ffff5a7224 */ /* 0x000fe200078e0042 */
[----:B------:R-:W-:Y:S01]  /*69e0*/  PRMT R175, R88, 0x7610, R175 ;  /* 0x0000761058af7816 */ /* 0x000fe200000000af */
[----:B------:R-:W-:Y:S01]  /*69f0*/  IMAD.MOV.U32 R88, RZ, RZ, R64 ;  /* 0x000000ffff587224 */ /* 0x000fe200078e0040 */
[----:B------:R-:W-:Y:S01]  /*6a00*/  PRMT R176, R89, 0x7610, R176 ;  /* 0x0000761059b07816 */ /* 0x000fe200000000b0 */
[----:B------:R-:W-:Y:S01]  /*6a10*/  IMAD.MOV.U32 R89, RZ, RZ, R65 ;  /* 0x000000ffff597224 */ /* 0x000fe200078e0041 */
[----:B------:R-:W-:Y:S01]  /*6a20*/  PRMT R171, R90, 0x7610, R171 ;  /* 0x000076105aab7816 */ /* 0x000fe200000000ab */
[----:B------:R-:W-:-:S03]  /*6a30*/  IMAD.MOV.U32 R90, RZ, RZ, R70 ;  /* 0x000000ffff5a7224 */ /* 0x000fc600078e0046 */
[----:B------:R-:W-:Y:S01]  /*6a40*/  PRMT R172, R88, 0x5410, R89 ;  /* 0x0000541058ac7816 */ /* 0x000fe20000000059 */
[----:B------:R-:W-:Y:S02]  /*6a50*/  IMAD.MOV.U32 R88, RZ, RZ, R68 ;  /* 0x000000ffff587224 */ /* 0x000fe400078e0044 */
[----:B------:R-:W-:-:S03]  /*6a60*/  IMAD.MOV.U32 R89, RZ, RZ, R69 ;  /* 0x000000ffff597224 */ /* 0x000fc600078e0045 */
[----:B------:R-:W-:Y:S01]  /*6a70*/  PRMT R176, R176, 0x5410, R88 ;  /* 0x00005410b0b07816 */ /* 0x000fe20000000058 */
[----:B-----5:R-:W-:Y:S01]  /*6a80*/  IMAD.MOV.U32 R88, RZ, RZ, R72 ;  /* 0x000000ffff587224 */ /* 0x020fe200078e0048 */
[----:B--2---:R-:W-:Y:S01]  /*6a90*/  R2UR UR4, R0 ;  /* 0x00000000000472ca */ /* 0x004fe200000e0000 */
[----:B------:R-:W-:-:S05]  /*6aa0*/  IMAD.MOV.U32 R0, RZ, RZ, R59 ;  /* 0x000000ffff007224 */ /* 0x000fca00078e003b */
[----:B------:R-:W-:Y:S01]  /*6ab0*/  PRMT R169, R169, 0x5410, R0 ;  /* 0x00005410a9a97816 */ /* 0x000fe20000000000 */
[----:B------:R-:W-:-:S05]  /*6ac0*/  IMAD.MOV.U32 R0, RZ, RZ, R63 ;  /* 0x000000ffff007224 */ /* 0x000fca00078e003f */
[----:B------:R-:W-:Y:S01]  /*6ad0*/  PRMT R173, R0, 0x7610, R173 ;  /* 0x0000761000ad7816 */ /* 0x000fe200000000ad */
[----:B------:R-:W-:Y:S01]  /*6ae0*/  IMAD.MOV.U32 R0, RZ, RZ, R67 ;  /* 0x000000ffff007224 */ /* 0x000fe200078e0043 */
[----:B------:R-:W-:Y:S02]  /*6af0*/  UISETP.NE.AND UP0, UPT, UR4, 0x3, UPT ;  /* 0x000000030400788c */ /* 0x000fe4000bf05270 */
[----:B------:R-:W-:Y:S01]  /*6b00*/  PRMT R173, R173, 0x5410, R90 ;  /* 0x00005410adad7816 */ /* 0x000fe2000000005a */
[----:B------:R-:W-:Y:S01]  /*6b10*/  IMAD.MOV.U32 R90, RZ, RZ, R74 ;  /* 0x000000ffff5a7224 */ /* 0x000fe200078e004a */
[----:B------:R-:W-:Y:S01]  /*6b20*/  PRMT R171, R171, 0x5410, R0 ;  /* 0x00005410abab7816 */ /* 0x000fe20000000000 */
[----:B------:R-:W-:Y:S01]  /*6b30*/  IMAD.MOV.U32 R0, RZ, RZ, R71 ;  /* 0x000000ffff007224 */ /* 0x000fe200078e0047 */
[----:B------:R-:W-:Y:S02]  /*6b40*/  PLOP3.LUT P2, PT, PT, PT, UP0, 0x80, 0x0 ;  /* 0x000000000000781c */ /* 0x000fe40003f4f008 */
[----:B------:R-:W-:Y:S01]  /*6b50*/  PRMT R148, R90, 0x7610, R148 ;  /* 0x000076105a947816 */ /* 0x000fe20000000094 */
[----:B------:R-:W-:Y:S01]  /*6b60*/  IMAD.MOV.U32 R90, RZ, RZ, R78 ;  /* 0x000000ffff5a7224 */ /* 0x000fe200078e004e */
        /* <DEDUP_REMOVED lines=12> */
[----:B------:R-:W-:-:S02]  /*6c30*/  IMAD.MOV.U32 R0, RZ, RZ, R81 ;  /* 0x000000ffff007224 */ /* 0x000fc400078e0051 */
[----:B------:R-:W-:Y:S01]  /*6c40*/  IMAD.MOV.U32 R90, RZ, RZ, R86 ;  /* 0x000000ffff5a7224 */ /* 0x000fe200078e0056 */
        /* <DEDUP_REMOVED lines=8> */
[----:B------:R-:W-:-:S04]  /*6cd0*/  PRMT R154, R90, 0x5410, R89 ;  /* 0x000054105a9a7816 */ /* 0x000fc80000000059 */
[----:B------:R-:W-:Y:S01]  /*6ce0*/  PRMT R168, R88, 0x5410, R0 ;  /* 0x0000541058a87816 */ /* 0x000fe20000000000 */
[----:B------:R-:W-:Y:S06]  /*6cf0*/  @!P2 BRA `(.L_x_2361) ;  /* 0x000000000004a947 */ /* 0x000fec0003800000 */
[----:B------:R-:W-:Y:S01]  /*6d00*/  BPT.TRAP 0x1 ;  /* 0x000000040000795c */ /* 0x000fe20000300000 */
.L_x_2361:
[----:B------:R-:W-:Y:S01]  /*6d10*/  IMAD R0, R18, 0x8, R16 ;  /* 0x0000000812007824 */ /* 0x000fe200078e0210 */
[----:B------:R-:W-:Y:S01]  /*6d20*/  SHF.L.U32 R115, R221, 0x1f, RZ ;  /* 0x0000001fdd737819 */ /* 0x000fe200000006ff */
[----:B------:R-:W0:Y:S01]  /*6d30*/  LDC R145, c[0x0][0x2e4] ;  /* 0x0000b900ff917b82 */ /* 0x000e220000000800 */
[----:B------:R-:W-:Y:S02]  /*6d40*/  BSSY B1, `(.L_x_2362) ;  /* 0x0000004000017945 */ /* 0x000fe40003800000 */
[----:B------:R-:W1:Y:S05]  /*6d50*/  SYNCS.PHASECHK.TRANS64.TRYWAIT P6, [R0+URZ+0x38890], R115 ;  /* 0x03889073000075a7 */ /* 0x000e6a00080c017f */
[----:B------:R-:W2:Y:S01]  /*6d60*/  LDC.64 R122, c[0x0][0x2f0] ;  /* 0x0000bc00ff7a7b82 */ /* 0x000ea20000000a00 */
[----:B-1----:R-:W-:Y:S05]  /*6d70*/  @!P6 BRA `(.L_x_2363) ;  /* 0x0000028000bce947 */ /* 0x002fea0003800000 */
.L_x_2674:
[----:B------:R-:W-:Y:S05]  /*6d80*/  BSYNC B1 ;  /* 0x0000000000017941 */ /* 0x000fea0003800000 */
.L_x_2362:
        /* <DEDUP_REMOVED lines=22> */
[----:B------:R-:W-:Y:S02]  /*6ef0*/  @!P5 IADD3 R90, P1, P6, R38, R134, R89 ;  /* 0x00000086265ad210 */ /* 0x000fe40007e3e059 */
[----:B------:R-:W-:Y:S02]  /*6f00*/  LOP3.LUT R89, R89, 0x38, RZ, 0xc0, !PT ;  /* 0x0000003859597812 */ /* 0x000fe400078ec0ff */
[----:B------:R-:W-:Y:S02]  /*6f10*/  @!P5 IADD3.X R91, R37, R155, R91, P1, P6 ;  /* 0x0000009b255bd210 */ /* 0x000fe40000fec45b */
[----:B------:R-:W-:Y:S02]  /*6f20*/  LEA R136, P6, R92, R118, 0x1 ;  /* 0x000000765c887211 */ /* 0x000fe400078c08ff */
[----:B------:R-:W-:-:S02]  /*6f30*/  LOP3.LUT R89, R89, 0x1c0, R234, 0xf8, !PT ;  /* 0x000001c059597812 */ /* 0x000fc400078ef8ea */
[----:B------:R-:W-:Y:S02]  /*6f40*/  LEA.HI.X R137, R92, R119, R93, 0x1, P6 ;  /* 0x000000775c897211 */ /* 0x000fe400030f0c5d */
[C---:B------:R-:W-:Y:S02]  /*6f50*/  @!P5 LEA R138, P6, R90.reuse, R118, 0x1 ;  /* 0x000000765a8ad211 */ /* 0x040fe400078c08ff */
[----:B------:R-:W-:Y:S02]  /*6f60*/  LOP3.LUT R89, R89, R235, RZ, 0x3c, !PT ;  /* 0x000000eb59597212 */ /* 0x000fe400078e3cff */
[----:B------:R-:W-:Y:S02]  /*6f70*/  @!P5 LEA.HI.X R139, R90, R119, R91, 0x1, P6 ;  /* 0x000000775a8bd211 */ /* 0x000fe400030f0c5b */
[----:B------:R-:W-:Y:S02]  /*6f80*/  SHF.R.S32.HI R90, RZ, 0x1f, R88 ;  /* 0x0000001fff5a7819 */ /* 0x000fe40000011458 */
[----:B------:R-:W-:-:S02]  /*6f90*/  ISETP.NE.AND P1, PT, R94, RZ, PT ;  /* 0x000000ff5e00720c */ /* 0x000fc40003f25270 */
[----:B------:R-:W-:Y:S01]  /*6fa0*/  LEA.HI R90, R90, R88, RZ, 0x3 ;  /* 0x000000585a5a7211 */ /* 0x000fe200078f18ff */
[----:B------:R-:W-:Y:S01]  /*6fb0*/  IMAD R88, R18, 0x5000, R143 ;  /* 0x0000500012587824 */ /* 0x000fe200078e028f */
[----:B------:R-:W-:Y:S02]  /*6fc0*/  ISETP.GE.AND P6, PT, R17, R116, PT ;  /* 0x000000741100720c */ /* 0x000fe40003fc6270 */
[----:B------:R-:W-:Y:S01]  /*6fd0*/  SHF.R.S32.HI R90, RZ, 0x3, R90 ;  /* 0x00000003ff5a7819 */ /* 0x000fe2000001145a */
[----:B------:R-:W-:-:S04]  /*6fe0*/  IMAD R88, R88, 0x2, R16 ;  /* 0x0000000258587824 */ /* 0x000fc800078e0210 */
[----:B------:R-:W-:-:S04]  /*6ff0*/  IMAD R90, R90, 0x1400, R236 ;  /* 0x000014005a5a7824 */ /* 0x000fc800078e02ec */
[----:B------:R-:W-:-:S04]  /*7000*/  IMAD.IADD R89, R90, 0x1, R89 ;  /* 0x000000015a597824 */ /* 0x000fc800078e0259 */
[----:B------:R-:W-:Y:S02]  /*7010*/  IMAD R92, R18, 0x5000, R89 ;  /* 0x00005000125c7824 */ /* 0x000fe400078e0259 */
[----:B------:R-:W0:Y:S02]  /*7020*/  LDS.128 R88, [R88+0x24400] ;  /* 0x0244000058587984 */ /* 0x000e240000000c00 */
[----:B------:R-:W-:-:S06]  /*7030*/  IMAD R92, R92, 0x2, R16 ;  /* 0x000000025c5c7824 */ /* 0x000fcc00078e0210 */
        /* <DEDUP_REMOVED lines=13> */
[C---:B------:R-:W-:Y:S02]  /*7110*/  PRMT R45, R164.reuse, 0x5410, R45 ;  /* 0x00005410a42d7816 */ /* 0x040fe4000000002d */
[----:B------:R-:W-:Y:S02]  /*7120*/  PRMT R46, R164, 0x5432, R46 ;  /* 0x00005432a42e7816 */ /* 0x000fe4000000002e */
[--C-:B------:R-:W-:Y:S02]  /*7130*/  SHF.R.U64 R53, R54, 0x10, R55.reuse ;  /* 0x0000001036357819 */ /* 0x100fe40000001237 */
[----:B------:R-:W-:Y:S02]  /*7140*/  SHF.L.U32 R164, R52, 0x10, RZ ;  /* 0x0000001034a47819 */ /* 0x000fe400000006ff */
[----:B------:R-:W-:Y:S01]  /*7150*/  SHF.R.U32.HI R54, RZ, 0x10, R55 ;  /* 0x00000010ff367819 */ /* 0x000fe20000011637 */
[----:B------:R-:W-:Y:S01]  /*7160*/  IMAD.U32 R55, R89, 0x10000, RZ ;  /* 0x0001000059377824 */ /* 0x000fe200078e00ff */
[----:B------:R-:W-:-:S02]  /*7170*/  PRMT R44, R166, 0x5432, R44 ;  /* 0x00005432a62c7816 */ /* 0x000fc4000000002c */
[----:B------:R-:W-:Y:S01]  /*7180*/  LOP3.LUT R159, R93, 0xffff0000, RZ, 0xc0, !PT ;  /* 0xffff00005d9f7812 */ /* 0x000fe200078ec0ff */
[----:B------:R-:W-:Y:S01]  /*7190*/  IMAD.U32 R93, R92, 0x10000, RZ ;  /* 0x000100005c5d7824 */ /* 0x000fe200078e00ff */
[C---:B------:R-:W-:Y:S02]  /*71a0*/  PRMT R156, R165.reuse, 0x5432, R156 ;  /* 0x00005432a59c7816 */ /* 0x040fe4000000009c */
[----:B------:R-:W-:Y:S01]  /*71b0*/  PRMT R47, R165, 0x5410, R47 ;  /* 0x00005410a52f7816 */ /* 0x000fe2000000002f */
[----:B------:R-:W-:Y:S01]  /*71c0*/  IMAD.U32 R165, R45, 0x10000, RZ ;  /* 0x000100002da57824 */ /* 0x000fe200078e00ff */
[----:B------:R-:W-:Y:S01]  /*71d0*/  PRMT R166, R166, 0x5410, R53 ;  /* 0x00005410a6a67816 */ /* 0x000fe20000000035 */
        /* <DEDUP_REMOVED lines=8> */
[C---:B------:R-:W-:Y:S01]  /*7260*/  IMAD.U32 R165, R54.reuse, 0x10000, RZ ;  /* 0x0001000036a57824 */ /* 0x040fe200078e00ff */
[----:B------:R-:W-:Y:S01]  /*7270*/  LOP3.LUT R95, R95, 0xffff0000, RZ, 0xc0, !PT ;  /* 0xffff00005f5f7812 */ /* 0x000fe200078ec0ff */
[-C--:B------:R-:W-:Y:S01]  /*7280*/  FMUL.FTZ R159, R159, R45.reuse ;  /* 0x0000002d9f9f7220 */ /* 0x080fe20000410000 */
[----:B------:R-:W-:Y:S01]  /*7290*/  LOP3.LUT R54, R54, 0xffff0000, RZ, 0xc0, !PT ;  /* 0xffff000036367812 */ /* 0x000fe200078ec0ff */
[----:B------:R-:W-:Y:S01]  /*72a0*/  FFMA.FTZ R158, R55, R164, R158 ;  /* 0x000000a4379e7223 */ /* 0x000fe2000001009e */
[----:B------:R-:W-:Y:S01]  /*72b0*/  FFMA.FTZ R167, R157, R45, -R167 ;  /* 0x0000002d9da77223 */ /* 0x000fe200000108a7 */
[----:B------:R-:W-:-:S02]  /*72c0*/  IMAD.U32 R55, R156, 0x10000, RZ ;  /* 0x000100009c377824 */ /* 0x000fc400078e00ff */
[----:B------:R-:W-:Y:S01]  /*72d0*/  FMUL.FTZ R45, R163, R165 ;  /* 0x000000a5a32d7220 */ /* 0x000fe20000410000 */
[----:B------:R-:W-:Y:S01]  /*72e0*/  LOP3.LUT R91, R91, 0xffff0000, RZ, 0xc0, !PT ;  /* 0xffff00005b5b7812 */ /* 0x000fe200078ec0ff */
[----:B------:R-:W-:Y:S01]  /*72f0*/  FFMA.FTZ R159, R157, R52, R159 ;  /* 0x000000349d9f7223 */ /* 0x000fe2000001009f */
[----:B------:R-:W-:Y:S01]  /*7300*/  LOP3.LUT R156, R156, 0xffff0000, RZ, 0xc0, !PT ;  /* 0xffff00009c9c7812 */ /* 0x000fe200078ec0ff */
[----:B------:R-:W-:Y:S01]  /*7310*/  FMUL.FTZ R157, R95, R54 ;  /* 0x000000365f9d7220 */ /* 0x000fe20000410000 */
[-C--:B------:R-:W-:Y:S01]  /*7320*/  FMUL.FTZ R163, R163, R55.reuse ;  /* 0x00000037a3a37220 */ /* 0x080fe20000410000 */
[----:B------:R-:W-:Y:S01]  /*7330*/  FFMA.FTZ R45, R161, R55, -R45 ;  /* 0x00000037a12d7223 */ /* 0x000fe2000001082d */
[----:B------:R-:W-:Y:S02]  /*7340*/  IMAD.U32 R55, R47, 0x10000, RZ ;  /* 0x000100002f377824 */ /* 0x000fe400078e00ff */
[-C--:B------:R-:W-:Y:S01]  /*7350*/  FMUL.FTZ R95, R95, R156.reuse ;  /* 0x0000009c5f5f7220 */ /* 0x080fe20000410000 */
[----:B------:R-:W-:Y:S01]  /*7360*/  FFMA.FTZ R157, R91, R156, -R157 ;  /* 0x0000009c5b9d7223 */ /* 0x000fe2000001089d */
[C---:B------:R-:W-:Y:S01]  /*7370*/  IMAD.U32 R52, R44.reuse, 0x10000, RZ ;  /* 0x000100002c347824 */ /* 0x040fe200078e00ff */
[----:B------:R-:W-:Y:S01]  /*7380*/  LOP3.LUT R156, R44, 0xffff0000, RZ, 0xc0, !PT ;  /* 0xffff00002c9c7812 */ /* 0x000fe200078ec0ff */
[----:B------:R-:W-:Y:S01]  /*7390*/  IMAD.U32 R89, R88, 0x10000, RZ ;  /* 0x0001000058597824 */ /* 0x000fe200078e00ff */
[----:B------:R-:W-:Y:S01]  /*73a0*/  LOP3.LUT R92, R92, 0xffff0000, RZ, 0xc0, !PT ;  /* 0xffff00005c5c7812 */ /* 0x000fe200078ec0ff */
[----:B------:R-:W-:Y:S01]  /*73b0*/  FMUL.FTZ R44, R93, R55 ;  /* 0x000000375d2c7220 */ /* 0x000fe20000410000 */
[----:B------:R-:W-:Y:S01]  /*73c0*/  LOP3.LUT R47, R47, 0xffff0000, RZ, 0xc0, !PT ;  /* 0xffff00002f2f7812 */ /* 0x000fe200078ec0ff */
[----:B------:R-:W-:Y:S01]  /*73d0*/  FMUL.FTZ R93, R93, R52 ;  /* 0x000000345d5d7220 */ /* 0x000fe20000410000 */
[----:B------:R-:W-:Y:S01]  /*73e0*/  LOP3.LUT R162, R90, 0xffff0000, RZ, 0xc0, !PT ;  /* 0xffff00005aa27812 */ /* 0x000fe200078ec0ff */
[----:B------:R-:W-:Y:S01]  /*73f0*/  FFMA.FTZ R95, R91, R54, R95 ;  /* 0x000000365b5f7223 */ /* 0x000fe2000001005f */
[----:B------:R-:W-:Y:S01]  /*7400*/  FFMA.FTZ R44, R89, R52, -R44 ;  /* 0x00000034592c7223 */ /* 0x000fe2000001082c */
[----:B------:R-:W-:Y:S01]  /*7410*/  LOP3.LUT R88, R88, 0xffff0000, RZ, 0xc0, !PT ;  /* 0xffff000058587812 */ /* 0x000fe200078ec0ff */
[----:B------:R-:W-:-:S02]  /*7420*/  IMAD.U32 R90, R94, 0x10000, RZ ;  /* 0x000100005e5a7824 */ /* 0x000fc400078e00ff */
[----:B------:R-:W-:Y:S01]  /*7430*/  FMUL.FTZ R54, R92, R47 ;  /* 0x0000002f5c367220 */ /* 0x000fe20000410000 */
[----:B------:R-:W-:Y:S01]  /*7440*/  IMAD.U32 R52, R166, 0x10000, RZ ;  /* 0x00010000a6347824 */ /* 0x000fe200078e00ff */
[----:B------:R-:W-:Y:S01]  /*7450*/  LOP3.LUT R94, R94, 0xffff0000, RZ, 0xc0, !PT ;  /* 0xffff00005e5e7812 */ /* 0x000fe200078ec0ff */
[-C--:B------:R-:W-:Y:S01]  /*7460*/  FMUL.FTZ R92, R92, R156.reuse ;  /* 0x0000009c5c5c7220 */ /* 0x080fe20000410000 */
[----:B------:R-:W-:Y:S01]  /*7470*/  LOP3.LUT R166, R166, 0xffff0000, RZ, 0xc0, !PT ;  /* 0xffff0000a6a67812 */ /* 0x000fe200078ec0ff */
[----:B------:R-:W-:Y:S01]  /*7480*/  FFMA.FTZ R93, R89, R55, R93 ;  /* 0x00000037595d7223 */ /* 0x000fe2000001005d */
[----:B------:R-:W-:Y:S02]  /*7490*/  IMAD.U32 R55, R46, 0x10000, RZ ;  /* 0x000100002e377824 */ /* 0x000fe400078e00ff */
[----:B------:R-:W-:Y:S01]  /*74a0*/  FFMA.FTZ R54, R88, R156, -R54 ;  /* 0x0000009c58367223 */ /* 0x000fe20000010836 */
[----:B------:R-:W-:Y:S01]  /*74b0*/  LOP3.LUT R46, R46, 0xffff0000, RZ, 0xc0, !PT ;  /* 0xffff00002e2e7812 */ /* 0x000fe200078ec0ff */
[----:B------:R-:W-:Y:S01]  /*74c0*/  FFMA.FTZ R92, R88, R47, R92 ;  /* 0x0000002f585c7223 */ /* 0x000fe2000001005c */
[----:B------:R-:W-:Y:S01]  /*74d0*/  FMUL.FTZ R47, R90, R52 ;  /* 0x000000345a2f7220 */ /* 0x000fe20000410000 */
[----:B------:R-:W-:Y:S01]  /*74e0*/  FMUL.FTZ R88, R94, R166 ;  /* 0x000000a65e587220 */ /* 0x000fe20000410000 */
[-C--:B------:R-:W-:Y:S01]  /*74f0*/  FMUL.FTZ R90, R90, R55.reuse ;  /* 0x000000375a5a7220 */ /* 0x080fe20000410000 */
[-C--:B------:R-:W-:Y:S01]  /*7500*/  FMUL.FTZ R94, R94, R46.reuse ;  /* 0x0000002e5e5e7220 */ /* 0x080fe20000410000 */
[----:B------:R-:W-:Y:S01]  /*7510*/  FFMA.FTZ R47, R160, R55, -R47 ;  /* 0x00000037a02f7223 */ /* 0x000fe2000001082f */
[----:B------:R-:W-:Y:S01]  /*7520*/  FFMA.FTZ R88, R162, R46, -R88 ;  /* 0x0000002ea2587223 */ /* 0x000fe20000010858 */
[----:B------:R-:W-:Y:S01]  /*7530*/  FFMA.FTZ R90, R160, R52, R90 ;  /* 0x00000034a05a7223 */ /* 0x000fe2000001005a */
        /* <DEDUP_REMOVED lines=8> */
[----:B------:R-:W-:Y:S02]  /*75c0*/  F2FP.BF16.F32.PACK_AB R47, R88, R47 ;  /* 0x0000002f582f723e */ /* 0x000fe400000010ff */
[----:B------:R-:W-:Y:S01]  /*75d0*/  F2FP.BF16.F32.PACK_AB R92, R92, R93 ;  /* 0x0000005d5c5c723e */ /* 0x000fe200000010ff */
[----:B------:R-:W-:Y:S01]  /*75e0*/  IMAD.MOV.U32 R88, RZ, RZ, R44 ;  /* 0x000000ffff587224 */ /* 0x000fe200078e002c */
[----:B------:R-:W-:Y:S01]  /*75f0*/  F2FP.BF16.F32.PACK_AB R94, R94, R90 ;  /* 0x0000005a5e5e723e */ /* 0x000fe200000010ff */
[----:B------:R-:W-:Y:S01]  /*7600*/  IMAD.MOV.U32 R93, RZ, RZ, R158 ;  /* 0x000000ffff5d7224 */ /* 0x000fe200078e009e */
[----:B------:R-:W-:Y:S01]  /*7610*/  F2FP.BF16.F32.PACK_AB R95, R95, R163 ;  /* 0x000000a35f5f723e */ /* 0x000fe200000010ff */
[----:B------:R-:W-:-:S07]  /*7620*/  IMAD.MOV.U32 R90, RZ, RZ, R47 ;  /* 0x000000ffff5a7224 */ /* 0x000fce00078e002f */
.L_x_2369:
[----:B------:R-:W-:Y:S05]  /*7630*/  BSYNC B3 ;  /* 0x0000000000037941 */ /* 0x000fea0003800000 */
.L_x_2368:
[----:B0-----:R0:W-:Y:S04]  /*7640*/  STG.E.128 desc[UR60][R136.64], R88 ;  /* 0x0000005888007986 */ /* 0x0011e8000c101d3c */
[----:B--2---:R0:W-:Y:S02]  /*7650*/  @!P5 STG.E.128 desc[UR60][R138.64], R92 ;  /* 0x0000005c8a00d986 */ /* 0x0041e4000c101d3c */
.L_x_2367:
[----:B------:R-:W-:Y:S05]  /*7660*/  BSYNC B2 ;  /* 0x0000000000027941 */ /* 0x000fea0003800000 */
.L_x_2366:
        /* <DEDUP_REMOVED lines=16> */
[----:B0-----:R-:W-:Y:S02]  /*7770*/  LEA R88, P6, R47, R118, 0x1 ;  /* 0x000000762f587211 */ /* 0x001fe400078c08ff */
[----:B------:R-:W-:-:S02]  /*7780*/  ISETP.NE.AND P0, PT, R52, RZ, PT ;  /* 0x000000ff3400720c */ /* 0x000fc40003f05270 */
[----:B------:R-:W-:Y:S02]  /*7790*/  LEA.HI.X R89, R47, R119, R46, 0x1, P6 ;  /* 0x000000772f597211 */ /* 0x000fe400030f0c2e */
[----:B------:R-:W-:Y:S02]  /*77a0*/  SHF.R.S32.HI R47, RZ, 0x1f, R44 ;  /* 0x0000001fff2f7819 */ /* 0x000fe4000001142c */
[----:B------:R-:W-:Y:S02]  /*77b0*/  @!P5 LEA R90, P6, R134, R118, 0x1 ;  /* 0x00000076865ad211 */ /* 0x000fe400078c08ff */
[----:B------:R-:W-:Y:S02]  /*77c0*/  LEA.HI R47, R47, R44, RZ, 0x3 ;  /* 0x0000002c2f2f7211 */ /* 0x000fe400078f18ff */
[----:B------:R-:W-:Y:S01]  /*77d0*/  LOP3.LUT R44, R45, 0x1c0, R234, 0xf8, !PT ;  /* 0x000001c02d2c7812 */ /* 0x000fe200078ef8ea */
[----:B------:R-:W-:Y:S01]  /*77e0*/  IMAD R45, R18, 0x5000, R142 ;  /* 0x00005000122d7824 */ /* 0x000fe200078e028e */
[----:B------:R-:W-:-:S02]  /*77f0*/  SHF.R.S32.HI R47, RZ, 0x3, R47 ;  /* 0x00000003ff2f7819 */ /* 0x000fc4000001142f */
[----:B------:R-:W-:Y:S01]  /*7800*/  LOP3.LUT R44, R44, R235, RZ, 0x3c, !PT ;  /* 0x000000eb2c2c7212 */ /* 0x000fe200078e3cff */
[----:B------:R-:W-:Y:S01]  /*7810*/  IMAD R45, R45, 0x2, R16 ;  /* 0x000000022d2d7824 */ /* 0x000fe200078e0210 */
[----:B------:R-:W-:Y:S01]  /*7820*/  @!P5 LEA.HI.X R91, R134, R119, R155, 0x1, P6 ;  /* 0x00000077865bd211 */ /* 0x000fe200030f0c9b */
[----:B------:R-:W-:Y:S01]  /*7830*/  IMAD R47, R47, 0x1400, R236 ;  /* 0x000014002f2f7824 */ /* 0x000fe200078e02ec */
[----:B------:R-:W-:-:S03]  /*7840*/  ISETP.GE.AND P6, PT, R19, R116, PT ;  /* 0x000000741300720c */ /* 0x000fc60003fc6270 */
[----:B------:R-:W-:-:S04]  /*7850*/  IMAD.IADD R47, R47, 0x1, R44 ;  /* 0x000000012f2f7824 */ /* 0x000fc800078e022c */
[----:B------:R-:W-:-:S04]  /*7860*/  IMAD R47, R18, 0x5000, R47 ;  /* 0x00005000122f7824 */ /* 0x000fc800078e022f */
[----:B------:R-:W-:Y:S02]  /*7870*/  IMAD R52, R47, 0x2, R16 ;  /* 0x000000022f347824 */ /* 0x000fe400078e0210 */
        /* <DEDUP_REMOVED lines=19> */
[----:B------:R-:W-:Y:S01]  /*79b0*/  LOP3.LUT R95, R53, 0xffff0000, RZ, 0xc0, !PT ;  /* 0xffff0000355f7812 */ /* 0x000fe200078ec0ff */
        /* <DEDUP_REMOVED lines=10> */
[----:B------:R-:W-:Y:S01]  /*7a60*/  IMAD.U32 R139, R50, 0x10000, RZ ;  /* 0x00010000328b7824 */ /* 0x000fe200078e00ff */
[----:B------:R-:W-:Y:S01]  /*7a70*/  PRMT R92, R178, 0x5432, R92 ;  /* 0x00005432b25c7816 */ /* 0x000fe2000000005c */
[-C--:B------:R-:W-:Y:S01]  /*7a80*/  FMUL.FTZ R95, R95, R41.reuse ;  /* 0x000000295f5f7220 */ /* 0x080fe20000410000 */
[----:B------:R-:W-:Y:S01]  /*7a90*/  LOP3.LUT R55, R55, 0xffff0000, RZ, 0xc0, !PT ;  /* 0xffff000037377812 */ /* 0x000fe200078ec0ff */
[----:B------:R-:W-:Y:S01]  /*7aa0*/  FFMA.FTZ R94, R51, R138, R94 ;  /* 0x0000008a335e7223 */ /* 0x000fe2000001005e */
[----:B------:R-:W-:Y:S01]  /*7ab0*/  LOP3.LUT R50, R50, 0xffff0000, RZ, 0xc0, !PT ;  /* 0xffff000032327812 */ /* 0x000fe200078ec0ff */
[----:B------:R-:W-:Y:S01]  /*7ac0*/  FFMA.FTZ R156, R93, R41, -R156 ;  /* 0x000000295d9c7223 */ /* 0x000fe2000001089c */
[----:B------:R-:W-:Y:S01]  /*7ad0*/  PRMT R43, R180, 0x5410, R43 ;  /* 0x00005410b42b7816 */ /* 0x000fe2000000002b */
[----:B------:R-:W-:-:S02]  /*7ae0*/  IMAD.U32 R51, R92, 0x10000, RZ ;  /* 0x000100005c337824 */ /* 0x000fc400078e00ff */
[----:B------:R-:W-:Y:S01]  /*7af0*/  FMUL.FTZ R41, R137, R139 ;  /* 0x0000008b89297220 */ /* 0x000fe20000410000 */
[----:B------:R-:W-:Y:S01]  /*7b00*/  PRMT R40, R181, 0x5432, R40 ;  /* 0x00005432b5287816 */ /* 0x000fe20000000028 */
[----:B------:R-:W-:Y:S01]  /*7b10*/  FFMA.FTZ R95, R93, R48, R95 ;  /* 0x000000305d5f7223 */ /* 0x000fe2000001005f */
[----:B------:R-:W-:Y:S01]  /*7b20*/  LOP3.LUT R47, R47, 0xffff0000, RZ, 0xc0, !PT ;  /* 0xffff00002f2f7812 */ /* 0x000fe200078ec0ff */
[----:B------:R-:W-:Y:S01]  /*7b30*/  FMUL.FTZ R93, R55, R50 ;  /* 0x00000032375d7220 */ /* 0x000fe20000410000 */
[----:B------:R-:W-:Y:S01]  /*7b40*/  LOP3.LUT R92, R92, 0xffff0000, RZ, 0xc0, !PT ;  /* 0xffff00005c5c7812 */ /* 0x000fe200078ec0ff */
[-C--:B------:R-:W-:Y:S01]  /*7b50*/  FMUL.FTZ R137, R137, R51.reuse ;  /* 0x0000003389897220 */ /* 0x080fe20000410000 */
        /* <DEDUP_REMOVED lines=47> */
[----:B------:R-:W-:Y:S01]  /*7e50*/  IMAD.MOV.U32 R46, RZ, RZ, R42 ;  /* 0x000000ffff2e7224 */ /* 0x000fe200078e002a */
[----:B------:R-:W-:-:S07]  /*7e60*/  F2FP.BF16.F32.PACK_AB R55, R55, R137 ;  /* 0x000000893737723e */ /* 0x000fce00000010ff */
.L_x_2371:
[----:B------:R-:W-:Y:S05]  /*7e70*/  BSYNC B2 ;  /* 0x0000000000027941 */ /* 0x000fea0003800000 */
.L_x_2370:
[----:B0-----:R3:W-:Y:S04]  /*7e80*/  STG.E.128 desc[UR60][R88.64], R44 ;  /* 0x0000002c58007986 */ /* 0x0017e8000c101d3c */
[----:B--2---:R3:W-:Y:S02]  /*7e90*/  @!P5 STG.E.128 desc[UR60][R90.64], R52 ;  /* 0x000000345a00d986 */ /* 0x0047e4000c101d3c */
.L_x_2365:
[----:B------:R-:W-:Y:S05]  /*7ea0*/  BSYNC B1 ;  /* 0x0000000000017941 */ /* 0x000fea0003800000 */
.L_x_2364:
        /* <DEDUP_REMOVED lines=27> */
[----:B------:R-:W-:Y:S01]  /*8060*/  @!P3 IADD3.X R41, R37, R54, R41, P5, P6 ;  /* 0x000000362529b210 */ /* 0x000fe20002fec429 */
[----:B------:R-:W-:Y:S01]  /*8070*/  IMAD.IADD R45, R43, 0x1, R42 ;  /* 0x000000012b2d7824 */ /* 0x000fe200078e022a */
[-C--:B------:R-:W-:Y:S01]  /*8080*/  LEA R50, P5, R44, R118.reuse, 0x1 ;  /* 0x000000762c327211 */ /* 0x080fe200078a08ff */
[C---:B------:R-:W-:Y:S02]  /*8090*/  IMAD R43, R18.reuse, 0x5000, R141 ;  /* 0x00005000122b7824 */ /* 0x040fe400078e028d */
        /* <DEDUP_REMOVED lines=25> */
[----:B------:R-:W-:Y:S01]  /*8230*/  IMAD.U32 R68, R95, 0x10000, RZ ;  /* 0x000100005f447824 */ /* 0x000fe200078e00ff */
[----:B------:R-:W-:Y:S01]  /*8240*/  SHF.R.U32.HI R63, RZ, 0x10, R63 ;  /* 0x00000010ff3f7819 */ /* 0x000fe2000001163f */
[----:B------:R-:W-:Y:S01]  /*8250*/  IMAD.U32 R71, R41, 0x10000, RZ ;  /* 0x0001000029477824 */ /* 0x000fe200078e00ff */
[----:B------:R-:W-:Y:S01]  /*8260*/  LOP3.LUT R90, R45, 0xffff0000, RZ, 0xc0, !PT ;  /* 0xffff00002d5a7812 */ /* 0x000fe200078ec0ff */
[----:B------:R-:W-:Y:S01]  /*8270*/  FMUL.FTZ R136, R89, R68 ;  /* 0x0000004459887220 */ /* 0x000fe20000410000 */
[----:B------:R-:W-:Y:S01]  /*8280*/  LOP3.LUT R95, R95, 0xffff0000, RZ, 0xc0, !PT ;  /* 0xffff00005f5f7812 */ /* 0x000fe200078ec0ff */
[-C--:B------:R-:W-:Y:S01]  /*8290*/  FMUL.FTZ R138, R89, R134.reuse ;  /* 0x00000086598a7220 */ /* 0x080fe20000410000 */
[----:B------:R-:W-:Y:S01]  /*82a0*/  PRMT R174, R174, 0x5410, R70 ;  /* 0x00005410aeae7816 */ /* 0x000fe20000000046 */
[----:B------:R-:W-:Y:S01]  /*82b0*/  FFMA.FTZ R70, R71, R134, -R136 ;  /* 0x0000008647467223 */ /* 0x000fe20000010888 */
[----:B------:R-:W-:Y:S01]  /*82c0*/  PRMT R63, R173, 0x5410, R63 ;  /* 0x00005410ad3f7816 */ /* 0x000fe2000000003f */
[----:B------:R-:W-:Y:S01]  /*82d0*/  FMUL.FTZ R135, R90, R95 ;  /* 0x0000005f5a877220 */ /* 0x000fe20000410000 */
[----:B------:R-:W-:Y:S01]  /*82e0*/  LOP3.LUT R88, R41, 0xffff0000, RZ, 0xc0, !PT ;  /* 0xffff000029587812 */ /* 0x000fe200078ec0ff */
[----:B------:R-:W-:Y:S01]  /*82f0*/  IMAD.U32 R134, R174, 0x10000, RZ ;  /* 0x00010000ae867824 */ /* 0x000fe200078e00ff */
[----:B------:R-:W-:Y:S01]  /*8300*/  LOP3.LUT R89, R60, 0xffff0000, RZ, 0xc0, !PT ;  /* 0xffff00003c597812 */ /* 0x000fe200078ec0ff */
[----:B------:R-:W-:-:S02]  /*8310*/  IMAD.U32 R60, R63, 0x10000, RZ ;  /* 0x000100003f3c7824 */ /* 0x000fc400078e00ff */
[----:B------:R-:W-:Y:S01]  /*8320*/  FFMA.FTZ R68, R71, R68, R138 ;  /* 0x0000004447447223 */ /* 0x000fe2000001008a */
[----:B------:R-:W-:Y:S01]  /*8330*/  PRMT R62, R176, 0x5432, R62 ;  /* 0x00005432b03e7816 */ /* 0x000fe2000000003e */
[----:B------:R-:W-:Y:S02]  /*8340*/  IMAD.U32 R45, R44, 0x10000, RZ ;  /* 0x000100002c2d7824 */ /* 0x000fe400078e00ff */
[-C--:B------:R-:W-:Y:S01]  /*8350*/  FFMA.FTZ R71, R88, R89.reuse, -R135 ;  /* 0x0000005958477223 */ /* 0x080fe20000010887 */
[----:B------:R-:W-:Y:S01]  /*8360*/  FMUL.FTZ R137, R90, R89 ;  /* 0x000000595a897220 */ /* 0x000fe20000410000 */
[----:B------:R-:W-:Y:S01]  /*8370*/  FMUL.FTZ R135, R93, R134 ;  /* 0x000000865d877220 */ /* 0x000fe20000410000 */
[----:B------:R-:W-:Y:S01]  /*8380*/  PRMT R55, R175, 0x5410, R55 ;  /* 0x00005410af377816 */ /* 0x000fe20000000037 */
[-C--:B------:R-:W-:Y:S01]  /*8390*/  FMUL.FTZ R93, R93, R60.reuse ;  /* 0x0000003c5d5d7220 */ /* 0x080fe20000410000 */
[----:B------:R-:W-:Y:S01]  /*83a0*/  FFMA.FTZ R89, R88, R95, R137 ;  /* 0x0000005f58597223 */ /* 0x000fe20000010089 */
[----:B------:R-:W-:Y:S01]  /*83b0*/  FFMA.FTZ R60, R92, R60, -R135 ;  /* 0x0000003c5c3c7223 */ /* 0x000fe20000010887 */
[----:B------:R-:W-:-:S02]  /*83c0*/  IMAD.U32 R88, R62, 0x10000, RZ ;  /* 0x000100003e587824 */ /* 0x000fc400078e00ff */
[----:B------:R-:W-:Y:S01]  /*83d0*/  FFMA.FTZ R92, R92, R134, R93 ;  /* 0x000000865c5c7223 */ /* 0x000fe2000001005d */
[----:B------:R-:W-:Y:S01]  /*83e0*/  LOP3.LUT R136, R63, 0xffff0000, RZ, 0xc0, !PT ;  /* 0xffff00003f887812 */ /* 0x000fe200078ec0ff */
[----:B------:R-:W-:Y:S01]  /*83f0*/  IMAD.U32 R134, R55, 0x10000, RZ ;  /* 0x0001000037867824 */ /* 0x000fe200078e00ff */
[----:B------:R-:W-:Y:S01]  /*8400*/  LOP3.LUT R44, R44, 0xffff0000, RZ, 0xc0, !PT ;  /* 0xffff00002c2c7812 */ /* 0x000fe200078ec0ff */
[----:B------:R-:W-:Y:S01]  /*8410*/  IMAD.U32 R41, R40, 0x10000, RZ ;  /* 0x0001000028297824 */ /* 0x000fe200078e00ff */
[----:B------:R-:W-:Y:S01]  /*8420*/  LOP3.LUT R63, R62, 0xffff0000, RZ, 0xc0, !PT ;  /* 0xffff00003e3f7812 */ /* 0x000fe200078ec0ff */
[----:B------:R-:W-:Y:S01]  /*8430*/  FMUL.FTZ R62, R45, R88 ;  /* 0x000000582d3e7220 */ /* 0x000fe20000410000 */
[----:B------:R-:W-:Y:S01]  /*8440*/  LOP3.LUT R55, R55, 0xffff0000, RZ, 0xc0, !PT ;  /* 0xffff000037377812 */ /* 0x000fe200078ec0ff */
[-C--:B------:R-:W-:Y:S01]  /*8450*/  FMUL.FTZ R93, R45, R134.reuse ;  /* 0x000000862d5d7220 */ /* 0x080fe20000410000 */
[----:B------:R-:W-:Y:S01]  /*8460*/  LOP3.LUT R40, R40, 0xffff0000, RZ, 0xc0, !PT ;  /* 0xffff000028287812 */ /* 0x000fe200078ec0ff */
[C---:B------:R-:W-:Y:S01]  /*8470*/  FMUL.FTZ R95, R44.reuse, R63 ;  /* 0x0000003f2c5f7220 */ /* 0x040fe20000410000 */
[----:B------:R-:W-:Y:S01]  /*8480*/  PRMT R69, R173, 0x5432, R69 ;  /* 0x00005432ad457816 */ /* 0x000fe20000000045 */
[----:B------:R-:W-:Y:S01]  /*8490*/  FFMA.FTZ R45, R41, R134, -R62 ;  /* 0x00000086292d7223 */ /* 0x000fe2000001083e */
[----:B------:R-:W-:Y:S01]  /*84a0*/  LOP3.LUT R47, R47, 0xffff0000, RZ, 0xc0, !PT ;  /* 0xffff00002f2f7812 */ /* 0x000fe200078ec0ff */
[----:B------:R-:W-:Y:S01]  /*84b0*/  FFMA.FTZ R41, R41, R88, R93 ;  /* 0x0000005829297223 */ /* 0x000fe2000001005d */
[----:B------:R-:W-:Y:S01]  /*84c0*/  PRMT R61, R175, 0x5432, R61 ;  /* 0x00005432af3d7816 */ /* 0x000fe2000000003d */
[-C--:B------:R-:W-:Y:S01]  /*84d0*/  FMUL.FTZ R93, R44, R55.reuse ;  /* 0x000000372c5d7220 */ /* 0x080fe20000410000 */
[----:B------:R-:W-:Y:S01]  /*84e0*/  LOP3.LUT R90, R174, 0xffff0000, RZ, 0xc0, !PT ;  /* 0xffff0000ae5a7812 */ /* 0x000fe200078ec0ff */
[----:B------:R-:W-:Y:S01]  /*84f0*/  FFMA.FTZ R44, R40, R55, -R95 ;  /* 0x00000037282c7223 */ /* 0x000fe2000001085f */
[----:B------:R-:W-:Y:S01]  /*8500*/  LOP3.LUT R43, R43, 0xffff0000, RZ, 0xc0, !PT ;  /* 0xffff00002b2b7812 */ /* 0x000fe200078ec0ff */
[----:B------:R-:W-:Y:S01]  /*8510*/  IMAD.U32 R62, R69, 0x10000, RZ ;  /* 0x00010000453e7824 */ /* 0x000fe200078e00ff */
[----:B------:R-:W-:Y:S01]  /*8520*/  LOP3.LUT R46, R46, 0xffff0000, RZ, 0xc0, !PT ;  /* 0xffff00002e2e7812 */ /* 0x000fe200078ec0ff */
[----:B------:R-:W-:Y:S01]  /*8530*/  FMUL.FTZ R138, R47, R90 ;  /* 0x0000005a2f8a7220 */ /* 0x000fe20000410000 */
[----:B------:R-:W-:Y:S01]  /*8540*/  IMAD.U32 R55, R61, 0x10000, RZ ;  /* 0x000100003d377824 */ /* 0x000fe200078e00ff */
[----:B------:R-:W-:Y:S01]  /*8550*/  LOP3.LUT R69, R69, 0xffff0000, RZ, 0xc0, !PT ;  /* 0xffff000045457812 */ /* 0x000fe200078ec0ff */
[-C--:B------:R-:W-:Y:S01]  /*8560*/  FMUL.FTZ R156, R47, R136.reuse ;  /* 0x000000882f9c7220 */ /* 0x080fe20000410000 */
[----:B------:R-:W-:Y:S01]  /*8570*/  LOP3.LUT R61, R61, 0xffff0000, RZ, 0xc0, !PT ;  /* 0xffff00003d3d7812 */ /* 0x000fe200078ec0ff */
[C---:B------:R-:W-:Y:S01]  /*8580*/  FFMA.FTZ R47, R43.reuse, R136, -R138 ;  /* 0x000000882b2f7223 */ /* 0x040fe2000001088a */
[----:B------:R-:W-:Y:S01]  /*8590*/  FFMA.FTZ R40, R40, R63, R93 ;  /* 0x0000003f28287223 */ /* 0x000fe2000001005d */
[----:B------:R-:W-:Y:S01]  /*85a0*/  LOP3.LUT R42, R42, 0xffff0000, RZ, 0xc0, !PT ;  /* 0xffff00002a2a7812 */ /* 0x000fe200078ec0ff */
[----:B------:R-:W-:Y:S01]  /*85b0*/  FFMA.FTZ R43, R43, R90, R156 ;  /* 0x0000005a2b2b7223 */ /* 0x000fe2000001009c */
[----:B------:R-:W-:Y:S01]  /*85c0*/  FMUL.FTZ R93, R46, R69 ;  /* 0x000000452e5d7220 */ /* 0x000fe20000410000 */
[C---:B------:R-:W-:Y:S01]  /*85d0*/  FMUL.FTZ R88, R94.reuse, R62 ;  /* 0x0000003e5e587220 */ /* 0x040fe20000410000 */
[----:B------:R-:W-:Y:S01]  /*85e0*/  FMUL.FTZ R63, R94, R55 ;  /* 0x000000375e3f7220 */ /* 0x000fe20000410000 */
[----:B------:R-:W-:Y:S01]  /*85f0*/  FMUL.FTZ R46, R46, R61 ;  /* 0x0000003d2e2e7220 */ /* 0x000fe20000410000 */
[----:B------:R-:W-:Y:S01]  /*8600*/  F2FP.BF16.F32.PACK_AB R47, R47, R60 ;  /* 0x0000003c2f2f723e */ /* 0x000fe200000010ff */
[C---:B------:R-:W-:Y:S01]  /*8610*/  FFMA.FTZ R88, R91.reuse, R55, -R88 ;  /* 0x000000375b587223 */ /* 0x040fe20000010858 */
[----:B------:R-:W-:Y:S01]  /*8620*/  F2FP.BF16.F32.PACK_AB R45, R44, R45 ;  /* 0x0000002d2c2d723e */ /* 0x000fe200000010ff */
        /* <DEDUP_REMOVED lines=12> */
[----:B------:R-:W-:Y:S02]  /*86f0*/  IMAD.MOV.U32 R45, RZ, RZ, R68 ;  /* 0x000000ffff2d7224 */ /* 0x000fe400078e0044 */
[----:B------:R-:W-:-:S07]  /*8700*/  IMAD.MOV.U32 R47, RZ, RZ, R92 ;  /* 0x000000ffff2f7224 */ /* 0x000fce00078e005c */
.L_x_2377:
[----:B------:R-:W-:Y:S05]  /*8710*/  BSYNC B3 ;  /* 0x0000000000037941 */ /* 0x000fea0003800000 */
.L_x_2376:
[----:B--2---:R2:W-:Y:S04]  /*8720*/  STG.E.128 desc[UR60][R50.64], R40 ;  /* 0x0000002832007986 */ /* 0x0045e8000c101d3c */
[----:B---3--:R2:W-:Y:S02]  /*8730*/  @!P3 STG.E.128 desc[UR60][R52.64], R44 ;  /* 0x0000002c3400b986 */ /* 0x0085e4000c101d3c */
.L_x_2375:
[----:B------:R-:W-:Y:S05]  /*8740*/  BSYNC B2 ;  /* 0x0000000000027941 */ /* 0x000fea0003800000 */
.L_x_2374:
        /* <DEDUP_REMOVED lines=20> */
[----:B------:R-:W-:-:S03]  /*8890*/  LEA R48, P5, R44, R118, 0x1 ;  /* 0x000000762c307211 */ /* 0x000fc600078a08ff */
[----:B------:R-:W-:Y:S01]  /*88a0*/  IMAD.IADD R43, R41, 0x1, R40 ;  /* 0x00000001292b7824 */ /* 0x000fe200078e0228 */
[-C--:B------:R-:W-:Y:S01]  /*88b0*/  LEA.HI.X R49, R44, R119.reuse, R45, 0x1, P5 ;  /* 0x000000772c317211 */ /* 0x080fe200028f0c2d */
[----:B------:R-:W-:Y:S01]  /*88c0*/  IMAD R41, R18, 0x5000, R140 ;  /* 0x0000500012297824 */ /* 0x000fe200078e028c */
[----:B------:R-:W-:Y:S01]  /*88d0*/  @!P3 LEA R50, P5, R42, R118, 0x1 ;  /* 0x000000762a32b211 */ /* 0x000fe200078a08ff */
[----:B------:R-:W-:Y:S02]  /*88e0*/  IMAD R43, R18, 0x5000, R43 ;  /* 0x00005000122b7824 */ /* 0x000fe400078e022b */
[----:B------:R-:W-:Y:S01]  /*88f0*/  IMAD R41, R41, 0x2, R16 ;  /* 0x0000000229297824 */ /* 0x000fe200078e0210 */
[----:B------:R-:W-:Y:S01]  /*8900*/  @!P3 LEA.HI.X R51, R42, R119, R54, 0x1, P5 ;  /* 0x000000772a33b211 */ /* 0x000fe200028f0c36 */
[----:B------:R-:W-:Y:S01]  /*8910*/  IMAD R44, R43, 0x2, R16 ;  /* 0x000000022b2c7824 */ /* 0x000fe200078e0210 */
[----:B------:R-:W-:-:S03]  /*8920*/  ISETP.GE.AND P5, PT, R19, R116, PT ;  /* 0x000000741300720c */ /* 0x000fc60003fa6270 */
[----:B------:R-:W2:Y:S04]  /*8930*/  LDS.128 R40, [R41+0x24400] ;  /* 0x0244000029287984 */ /* 0x000ea80000000c00 */
[----:B------:R-:W3:Y:S06]  /*8940*/  LDS.128 R44, [R44+0x24400] ;  /* 0x024400002c2c7984 */ /* 0x000eec0000000c00 */
[----:B------:R-:W-:Y:S05]  /*8950*/  @P5 BRA `(.L_x_2379) ;  /* 0x00000004006c5947 */ /* 0x000fea0003800000 */
[--C-:B------:R-:W-:Y:S01]  /*8960*/  SHF.R.U64 R69, R64, 0x10, R65.reuse ;  /* 0x0000001040457819 */ /* 0x100fe20000001241 */
[----:B---3--:R-:W-:Y:S01]  /*8970*/  IMAD.U32 R63, R47, 0x10000, RZ ;  /* 0x000100002f3f7824 */ /* 0x008fe200078e00ff */
[----:B------:R-:W-:Y:S01]  /*8980*/  SHF.R.U32.HI R65, RZ, 0x10, R65 ;  /* 0x00000010ff417819 */ /* 0x000fe20000011641 */
[----:B--2---:R-:W-:Y:S01]  /*8990*/  IMAD.U32 R60, R41, 0x10000, RZ ;  /* 0x00010000293c7824 */ /* 0x004fe200078e00ff */
[--C-:B0-----:R-:W-:Y:S02]  /*89a0*/  SHF.R.U64 R89, R56, 0x10, R57.reuse ;  /* 0x0000001038597819 */ /* 0x101fe40000001239 */
[----:B------:R-:W-:Y:S01]  /*89b0*/  SHF.R.U32.HI R71, RZ, 0x10, R57 ;  /* 0x00000010ff477819 */ /* 0x000fe20000011639 */
[----:B------:R-:W-:Y:S01]  /*89c0*/  IMAD.U32 R57, R45, 0x10000, RZ ;  /* 0x000100002d397824 */ /* 0x000fe200078e00ff */
[----:B------:R-:W-:Y:S02]  /*89d0*/  PRMT R64, R172, 0x5432, R65 ;  /* 0x00005432ac407816 */ /* 0x000fe40000000041 */
[--C-:B------:R-:W-:Y:S01]  /*89e0*/  SHF.R.U64 R68, R58, 0x10, R59.reuse ;  /* 0x000000103a447819 */ /* 0x100fe2000000123b */
[----:B------:R-:W-:Y:S01]  /*89f0*/  IMAD.U32 R58, R43, 0x10000, RZ ;  /* 0x000100002b3a7824 */ /* 0x000fe200078e00ff */
[----:B------:R-:W-:Y:S01]  /*8a00*/  SHF.R.U32.HI R62, RZ, 0x10, R59 ;  /* 0x00000010ff3e7819 */ /* 0x000fe2000001163b */
[----:B------:R-:W-:Y:S01]  /*8a10*/  IMAD.U32 R65, R64, 0x10000, RZ ;  /* 0x0001000040417824 */ /* 0x000fe200078e00ff */
[----:B------:R-:W-:-:S02]  /*8a20*/  PRMT R59, R170, 0x5410, R89 ;  /* 0x00005410aa3b7816 */ /* 0x000fc40000000059 */
[----:B------:R-:W-:Y:S02]  /*8a30*/  PRMT R170, R170, 0x5432, R71 ;  /* 0x00005432aaaa7816 */ /* 0x000fe40000000047 */
[----:B------:R-:W-:Y:S02]  /*8a40*/  LOP3.LUT R55, R47, 0xffff0000, RZ, 0xc0, !PT ;  /* 0xffff00002f377812 */ /* 0x000fe400078ec0ff */
[C---:B------:R-:W-:Y:S02]  /*8a50*/  PRMT R47, R169.reuse, 0x5410, R68 ;  /* 0x00005410a92f7816 */ /* 0x040fe40000000044 */
[--C-:B------:R-:W-:Y:S02]  /*8a60*/  SHF.R.U64 R54, R66, 0x10, R67.reuse ;  /* 0x0000001042367819 */ /* 0x100fe40000001243 */
[----:B------:R-:W-:Y:S01]  /*8a70*/  PRMT R169, R169, 0x5432, R62 ;  /* 0x00005432a9a97816 */ /* 0x000fe2000000003e */
[----:B------:R-:W-:Y:S01]  /*8a80*/  IMAD.U32 R62, R170, 0x10000, RZ ;  /* 0x00010000aa3e7824 */ /* 0x000fe200078e00ff */
[----:B------:R-:W-:Y:S01]  /*8a90*/  SHF.R.U32.HI R66, RZ, 0x10, R67 ;  /* 0x00000010ff427819 */ /* 0x000fe20000011643 */
[CC--:B------:R-:W-:Y:S01]  /*8aa0*/  FMUL.FTZ R67, R57.reuse, R65.reuse ;  /* 0x0000004139437220 */ /* 0x0c0fe20000410000 */
[----:B------:R-:W-:Y:S01]  /*8ab0*/  PRMT R172, R172, 0x5410, R69 ;  /* 0x00005410acac7816 */ /* 0x000fe20000000045 */
[-C--:B------:R-:W-:Y:S01]  /*8ac0*/  FMUL.FTZ R69, R57, R62.reuse ;  /* 0x0000003e39457220 */ /* 0x080fe20000410000 */
[C---:B------:R-:W-:Y:S01]  /*8ad0*/  PRMT R54, R171.reuse, 0x5410, R54 ;  /* 0x00005410ab367816 */ /* 0x040fe20000000036 */
[C---:B------:R-:W-:Y:S01]  /*8ae0*/  FFMA.FTZ R57, R60.reuse, R62, -R67 ;  /* 0x0000003e3c397223 */ /* 0x040fe20000010843 */
[----:B------:R-:W-:Y:S01]  /*8af0*/  PRMT R171, R171, 0x5432, R66 ;  /* 0x00005432abab7816 */ /* 0x000fe20000000042 */
[----:B------:R-:W-:Y:S01]  /*8b00*/  FFMA.FTZ R60, R60, R65, R69 ;  /* 0x000000413c3c7223 */ /* 0x000fe20000010045 */
[----:B------:R-:W-:-:S02]  /*8b10*/  LOP3.LUT R61, R45, 0xffff0000, RZ, 0xc0, !PT ;  /* 0xffff00002d3d7812 */ /* 0x000fc400078ec0ff */
[----:B------:R-:W-:Y:S01]  /*8b20*/  LOP3.LUT R66, R64, 0xffff0000, RZ, 0xc0, !PT ;  /* 0xffff000040427812 */ /* 0x000fe200078ec0ff */
[----:B------:R-:W-:Y:S01]  /*8b30*/  IMAD.U32 R67, R171, 0x10000, RZ ;  /* 0x00010000ab437824 */ /* 0x000fe200078e00ff */
[----:B------:R-:W-:Y:S01]  /*8b40*/  LOP3.LUT R62, R170, 0xffff0000, RZ, 0xc0, !PT ;  /* 0xffff0000aa3e7812 */ /* 0x000fe200078ec0ff */
[----:B------:R-:W-:Y:S01]  /*8b50*/  IMAD.U32 R64, R169, 0x10000, RZ ;  /* 0x00010000a9407824 */ /* 0x000fe200078e00ff */
[----:B------:R-:W-:Y:S01]  /*8b60*/  LOP3.LUT R56, R41, 0xffff0000, RZ, 0xc0, !PT ;  /* 0xffff000029387812 */ /* 0x000fe200078ec0ff */
[----:B------:R-:W-:Y:S01]  /*8b70*/  FMUL.FTZ R71, R61, R66 ;  /* 0x000000423d477220 */ /* 0x000fe20000410000 */
[-C--:B------:R-:W-:Y:S01]  /*8b80*/  FMUL.FTZ R65, R63, R67.reuse ;  /* 0x000000433f417220 */ /* 0x080fe20000410000 */
[----:B------:R-:W-:Y:S01]  /*8b90*/  FMUL.FTZ R61, R61, R62 ;  /* 0x0000003e3d3d7220 */ /* 0x000fe20000410000 */
[----:B------:R-:W-:Y:S01]  /*8ba0*/  LOP3.LUT R70, R171, 0xffff0000, RZ, 0xc0, !PT ;  /* 0xffff0000ab467812 */ /* 0x000fe200078ec0ff */
[----:B------:R-:W-:Y:S01]  /*8bb0*/  FMUL.FTZ R68, R63, R64 ;  /* 0x000000403f447220 */ /* 0x000fe20000410000 */
[C---:B------:R-:W-:Y:S01]  /*8bc0*/  FFMA.FTZ R62, R56.reuse, R62, -R71 ;  /* 0x0000003e383e7223 */ /* 0x040fe20000010847 */
[----:B------:R-:W-:Y:S01]  /*8bd0*/  FFMA.FTZ R61, R56, R66, R61 ;  /* 0x00000042383d7223 */ /* 0x000fe2000001003d */
[----:B------:R-:W-:Y:S01]  /*8be0*/  LOP3.LUT R66, R169, 0xffff0000, RZ, 0xc0, !PT ;  /* 0xffff0000a9427812 */ /* 0x000fe200078ec0ff */
[C---:B------:R-:W-:Y:S01]  /*8bf0*/  FFMA.FTZ R56, R58.reuse, R64, -R65 ;  /* 0x000000403a387223 */ /* 0x040fe20000010841 */
[----:B------:R-:W-:Y:S01]  /*8c00*/  LOP3.LUT R53, R43, 0xffff0000, RZ, 0xc0, !PT ;  /* 0xffff00002b357812 */ /* 0x000fe200078ec0ff */
[----:B------:R-:W-:Y:S01]  /*8c10*/  FFMA.FTZ R58, R58, R67, R68 ;  /* 0x000000433a3a7223 */ /* 0x000fe20000010044 */
[C---:B------:R-:W-:Y:S01]  /*8c20*/  SHF.L.U32 R45, R44.reuse, 0x10, RZ ;  /* 0x000000102c2d7819 */ /* 0x040fe200000006ff */
[C---:B------:R-:W-:Y:S01]  /*8c30*/  FMUL.FTZ R88, R55.reuse, R70 ;  /* 0x0000004637587220 */ /* 0x040fe20000410000 */
[----:B------:R-:W-:Y:S01]  /*8c40*/  FMUL.FTZ R90, R55, R66 ;  /* 0x00000042375a7220 */ /* 0x000fe20000410000 */
[----:B------:R-:W-:Y:S01]  /*8c50*/  LOP3.LUT R52, R44, 0xffff0000, RZ, 0xc0, !PT ;  /* 0xffff00002c347812 */ /* 0x000fe200078ec0ff */
[C---:B------:R-:W-:Y:S01]  /*8c60*/  IMAD.U32 R68, R172.reuse, 0x10000, RZ ;  /* 0x00010000ac447824 */ /* 0x040fe200078e00ff */
[----:B------:R-:W-:Y:S01]  /*8c70*/  LOP3.LUT R55, R172, 0xffff0000, RZ, 0xc0, !PT ;  /* 0xffff0000ac377812 */ /* 0x000fe200078ec0ff */
[----:B------:R-:W-:-:S02]  /*8c80*/  IMAD.U32 R64, R59, 0x10000, RZ ;  /* 0x000100003b407824 */ /* 0x000fc400078e00ff */
[----:B------:R-:W-:Y:S01]  /*8c90*/  FFMA.FTZ R65, R53, R66, -R88 ;  /* 0x0000004235417223 */ /* 0x000fe20000010858 */
[C---:B------:R-:W-:Y:S01]  /*8ca0*/  IMAD.U32 R41, R40.reuse, 0x10000, RZ ;  /* 0x0001000028297824 */ /* 0x040fe200078e00ff */
[----:B------:R-:W-:Y:S01]  /*8cb0*/  LOP3.LUT R59, R59, 0xffff0000, RZ, 0xc0, !PT ;  /* 0xffff00003b3b7812 */ /* 0x000fe200078ec0ff */
[----:B------:R-:W-:Y:S01]  /*8cc0*/  FMUL.FTZ R66, R45, R68 ;  /* 0x000000442d427220 */ /* 0x000fe20000410000 */
[----:B------:R-:W-:Y:S01]  /*8cd0*/  LOP3.LUT R40, R40, 0xffff0000, RZ, 0xc0, !PT ;  /* 0xffff000028287812 */ /* 0x000fe200078ec0ff */
[----:B------:R-:W-:Y:S01]  /*8ce0*/  FFMA.FTZ R67, R53, R70, R90 ;  /* 0x0000004635437223 */ /* 0x000fe2000001005a */
[----:B------:R-:W-:Y:S01]  /*8cf0*/  FMUL.FTZ R45, R45, R64 ;  /* 0x000000402d2d7220 */ /* 0x000fe20000410000 */
[----:B------:R-:W-:Y:S01]  /*8d00*/  FMUL.FTZ R53, R52, R55 ;  /* 0x0000003734357220 */ /* 0x000fe20000410000 */
[C---:B------:R-:W-:Y:S01]  /*8d10*/  IMAD.U32 R43, R42.reuse, 0x10000, RZ ;  /* 0x000100002a2b7824 */ /* 0x040fe200078e00ff */
[----:B------:R-:W-:Y:S01]  /*8d20*/  LOP3.LUT R44, R42, 0xffff0000, RZ, 0xc0, !PT ;  /* 0xffff00002a2c7812 */ /* 0x000fe200078ec0ff */
[----:B------:R-:W-:Y:S01]  /*8d30*/  FMUL.FTZ R63, R52, R59 ;  /* 0x0000003b343f7220 */ /* 0x000fe20000410000 */
[----:B------:R-:W-:-:S02]  /*8d40*/  IMAD.U32 R42, R46, 0x10000, RZ ;  /* 0x000100002e2a7824 */ /* 0x000fc400078e00ff */
[C---:B------:R-:W-:Y:S01]  /*8d50*/  FFMA.FTZ R66, R41.reuse, R64, -R66 ;  /* 0x0000004029427223 */ /* 0x040fe20000010842 */
[----:B------:R-:W-:Y:S01]  /*8d60*/  FFMA.FTZ R68, R41, R68, R45 ;  /* 0x0000004429447223 */ /* 0x000fe2000001002d */
[----:B------:R-:W-:Y:S01]  /*8d70*/  FFMA.FTZ R59, R40, R59, -R53 ;  /* 0x0000003b283b7223 */ /* 0x000fe20000010835 */
[----:B------:R-:W-:Y:S01]  /*8d80*/  LOP3.LUT R46, R46, 0xffff0000, RZ, 0xc0, !PT ;  /* 0xffff00002e2e7812 */ /* 0x000fe200078ec0ff */
[C---:B------:R-:W-:Y:S01]  /*8d90*/  IMAD.U32 R41, R47.reuse, 0x10000, RZ ;  /* 0x000100002f297824 */ /* 0x040fe200078e00ff */
[C---:B------:R-:W-:Y:S01]  /*8da0*/  LOP3.LUT R53, R54.reuse, 0xffff0000, RZ, 0xc0, !PT ;  /* 0xffff000036357812 */ /* 0x040fe200078ec0ff */
[----:B------:R-:W-:Y:S01]  /*8db0*/  IMAD.U32 R45, R54, 0x10000, RZ ;  /* 0x00010000362d7824 */ /* 0x000fe200078e00ff */
[----:B------:R-:W-:Y:S01]  /*8dc0*/  LOP3.LUT R47, R47, 0xffff0000, RZ, 0xc0, !PT ;  /* 0xffff00002f2f7812 */ /* 0x000fe200078ec0ff */
[----:B------:R-:W-:Y:S01]  /*8dd0*/  FFMA.FTZ R63, R40, R55, R63 ;  /* 0x00000037283f7223 */ /* 0x000fe2000001003f */
[----:B------:R-:W-:Y:S01]  /*8de0*/  F2FP.BF16.F32.PACK_AB R66, R59, R66 ;  /* 0x000000423b42723e */ /* 0x000fe200000010ff */
[----:B------:R-:W-:Y:S01]  /*8df0*/  FMUL.FTZ R40, R42, R45 ;  /* 0x0000002d2a287220 */ /* 0x000fe20000410000 */
[----:B------:R-:W-:Y:S01]  /*8e00*/  FMUL.FTZ R55, R46, R53 ;  /* 0x000000352e377220 */ /* 0x000fe20000410000 */
[----:B------:R-:W-:Y:S01]  /*8e10*/  FMUL.FTZ R42, R42, R41 ;  /* 0x000000292a2a7220 */ /* 0x000fe20000410000 */
[----:B------:R-:W-:Y:S01]  /*8e20*/  FMUL.FTZ R46, R46, R47 ;  /* 0x0000002f2e2e7220 */ /* 0x000fe20000410000 */
[C---:B------:R-:W-:Y:S01]  /*8e30*/  FFMA.FTZ R40, R43.reuse, R41, -R40 ;  /* 0x000000292b287223 */ /* 0x040fe20000010828 */
[C---:B------:R-:W-:Y:S01]  /*8e40*/  FFMA.FTZ R55, R44.reuse, R47, -R55 ;  /* 0x0000002f2c377223 */ /* 0x040fe20000010837 */
[----:B------:R-:W-:Y:S01]  /*8e50*/  FFMA.FTZ R42, R43, R45, R42 ;  /* 0x0000002d2b2a7223 */ /* 0x000fe2000001002a */
[----:B------:R-:W-:Y:S01]  /*8e60*/  FFMA.FTZ R53, R44, R53, R46 ;  /* 0x000000352c357223 */ /* 0x000fe2000001002e */
[----:B------:R-:W-:-:S02]  /*8e70*/  F2FP.BF16.F32.PACK_AB R41, R62, R57 ;  /* 0x000000393e29723e */ /* 0x000fc400000010ff */
[----:B------:R-:W-:Y:S01]  /*8e80*/  F2FP.BF16.F32.PACK_AB R46, R55, R40 ;  /* 0x00000028372e723e */ /* 0x000fe200000010ff */
[----:B------:R-:W-:Y:S01]  /*8e90*/  IMAD.MOV.U32 R40, RZ, RZ, R66 ;  /* 0x000000ffff287224 */ /* 0x000fe200078e0042 */
[----:B------:R-:W-:Y:S02]  /*8ea0*/  F2FP.BF16.F32.PACK_AB R52, R53, R42 ;  /* 0x0000002a3534723e */ /* 0x000fe400000010ff */
[----:B------:R-:W-:Y:S01]  /*8eb0*/  F2FP.BF16.F32.PACK_AB R43, R65, R56 ;  /* 0x00000038412b723e */ /* 0x000fe200000010ff */
[----:B------:R-:W-:Y:S01]  /*8ec0*/  IMAD.MOV.U32 R42, RZ, RZ, R46 ;  /* 0x000000ffff2a7224 */ /* 0x000fe200078e002e */
[----:B------:R-:W-:Y:S01]  /*8ed0*/  F2FP.BF16.F32.PACK_AB R45, R61, R60 ;  /* 0x0000003c3d2d723e */ /* 0x000fe200000010ff */
[----:B------:R-:W-:Y:S01]  /*8ee0*/  IMAD.MOV.U32 R46, RZ, RZ, R52 ;  /* 0x000000ffff2e7224 */ /* 0x000fe200078e0034 */
[----:B------:R-:W-:Y:S02]  /*8ef0*/  F2FP.BF16.F32.PACK_AB R47, R67, R58 ;  /* 0x0000003a432f723e */ /* 0x000fe400000010ff */
[----:B------:R-:W-:-:S07]  /*8f00*/  F2FP.BF16.F32.PACK_AB R44, R63, R68 ;  /* 0x000000443f2c723e */ /* 0x000fce00000010ff */
.L_x_2379:
[----:B------:R-:W-:Y:S05]  /*8f10*/  BSYNC B2 ;  /* 0x0000000000027941 */ /* 0x000fea0003800000 */
.L_x_2378:
[----:B--2---:R4:W-:Y:S04]  /*8f20*/  STG.E.128 desc[UR60][R48.64], R40 ;  /* 0x0000002830007986 */ /* 0x0049e8000c101d3c */
[----:B---3--:R4:W-:Y:S02]  /*8f30*/  @!P3 STG.E.128 desc[UR60][R50.64], R44 ;  /* 0x0000002c3200b986 */ /* 0x0089e4000c101d3c */
.L_x_2373:
[----:B------:R-:W-:Y:S05]  /*8f40*/  BSYNC B1 ;  /* 0x0000000000017941 */ /* 0x000fea0003800000 */
.L_x_2372:
[----:B--2-4-:R-:W2:Y:S01]  /*8f50*/  LDL R40, [R1+0x6c] ;  /* 0x00006c0001287983 */ /* 0x014ea20000100800 */
[----:B------:R-:W-:-:S04]  /*8f60*/  IMAD.WIDE.U32 R124, R220, R122, R124 ;  /* 0x0000007adc7c7225 */ /* 0x000fc800078e007c */
[----:B--2---:R-:W-:-:S04]  /*8f70*/  IMAD R40, R40, R122, RZ ;  /* 0x0000007a28287224 */ /* 0x004fc800078e02ff */
        /* <DEDUP_REMOVED lines=26> */
[--C-:B------:R-:W-:Y:S02]  /*9120*/  IMAD R41, R41, 0x2, R16.reuse ;  /* 0x0000000229297824 */ /* 0x100fe400078e0210 */
[----:B------:R-:W-:Y:S01]  /*9130*/  IMAD R44, R43, 0x2, R16 ;  /* 0x000000022b2c7824 */ /* 0x000fe200078e0210 */
[--C-:B------:R-:W-:Y:S02]  /*9140*/  @!P3 SHF.R.S32.HI R54, RZ, 0x1f, R51.reuse ;  /* 0x0000001fff36b819 */ /* 0x100fe40000011433 */
[----:B------:R-:W-:Y:S01]  /*9150*/  @!P3 IADD3 R51, P4, P5, R38, R124, R51 ;  /* 0x0000007c2633b210 */ /* 0x000fe20007d9e033 */
[----:B------:R-:W2:Y:S03]  /*9160*/  LDS.128 R40, [R41+0x24400] ;  /* 0x0244000029287984 */ /* 0x000ea60000000c00 */
[----:B------:R-:W-:Y:S01]  /*9170*/  @!P3 IADD3.X R54, R37, R52, R54, P4, P5 ;  /* 0x000000342536b210 */ /* 0x000fe200027ea436 */
[----:B------:R-:W3:Y:S01]  /*9180*/  LDS.128 R44, [R44+0x24400] ;  /* 0x024400002c2c7984 */ /* 0x000ee20000000c00 */
[----:B------:R-:W-:-:S02]  /*9190*/  ISETP.GE.AND P5, PT, R17, R116, PT ;  /* 0x000000741100720c */ /* 0x000fc40003fa6270 */
[----:B------:R-:W-:-:S04]  /*91a0*/  @!P3 LEA R50, P4, R51, R118, 0x1 ;  /* 0x000000763332b211 */ /* 0x000fc800078808ff */
[----:B------:R-:W-:-:S07]  /*91b0*/  @!P3 LEA.HI.X R51, R51, R119, R54, 0x1, P4 ;  /* 0x000000773333b211 */ /* 0x000fce00020f0c36 */
[----:B------:R-:W-:Y:S05]  /*91c0*/  @P5 BRA `(.L_x_2383) ;  /* 0x0000000400685947 */ /* 0x000fea0003800000 */
[----:B------:R-:W-:Y:S01]  /*91d0*/  SHF.R.U64 R62, R76, 0x10, R77 ;  /* 0x000000104c3e7819 */ /* 0x000fe2000000124d */
[----:B---3--:R-:W-:Y:S01]  /*91e0*/  IMAD.U32 R59, R45, 0x10000, RZ ;  /* 0x000100002d3b7824 */ /* 0x008fe200078e00ff */
[----:B------:R-:W-:Y:S01]  /*91f0*/  SHF.R.U64 R63, R84, 0x10, R85 ;  /* 0x00000010543f7819 */ /* 0x000fe20000001255 */
[----:B--2---:R-:W-:Y:S01]  /*9200*/  IMAD.U32 R56, R41, 0x10000, RZ ;  /* 0x0001000029387824 */ /* 0x004fe200078e00ff */
[----:B------:R-:W-:Y:S01]  /*9210*/  SHF.R.U32.HI R76, RZ, 0x10, R77 ;  /* 0x00000010ff4c7819 */ /* 0x000fe2000001164d */
[----:B------:R-:W-:Y:S01]  /*9220*/  IMAD.U32 R61, R47, 0x10000, RZ ;  /* 0x000100002f3d7824 */ /* 0x000fe200078e00ff */
[----:B------:R-:W-:Y:S01]  /*9230*/  SHF.R.U32.HI R85, RZ, 0x10, R85 ;  /* 0x00000010ff557819 */ /* 0x000fe20000011655 */
[----:B------:R-:W-:Y:S01]  /*9240*/  IMAD.U32 R58, R43, 0x10000, RZ ;  /* 0x000100002b3a7824 */ /* 0x000fe200078e00ff */
[C---:B------:R-:W-:Y:S01]  /*9250*/  PRMT R62, R153.reuse, 0x5410, R62 ;  /* 0x00005410993e7816 */ /* 0x040fe2000000003e */
[----:B------:R-:W-:Y:S01]  /*9260*/  IMAD.U32 R54, R44, 0x10000, RZ ;  /* 0x000100002c367824 */ /* 0x000fe200078e00ff */
[----:B------:R-:W-:Y:S01]  /*9270*/  SHF.R.U64 R65, R78, 0x10, R79 ;  /* 0x000000104e417819 */ /* 0x000fe2000000124f */
[----:B------:R-:W-:Y:S01]  /*9280*/  IMAD.U32 R53, R40, 0x10000, RZ ;  /* 0x0001000028357824 */ /* 0x000fe200078e00ff */
[----:B------:R-:W-:-:S02]  /*9290*/  PRMT R153, R153, 0x5432, R76 ;  /* 0x0000543299997816 */ /* 0x000fc4000000004c */
[----:B------:R-:W-:Y:S02]  /*92a0*/  PRMT R64, R168, 0x5432, R85 ;  /* 0x00005432a8407816 */ /* 0x000fe40000000055 */
[----:B------:R-:W-:Y:S02]  /*92b0*/  LOP3.LUT R60, R45, 0xffff0000, RZ, 0xc0, !PT ;  /* 0xffff00002d3c7812 */ /* 0x000fe400078ec0ff */
[----:B------:R-:W-:Y:S02]  /*92c0*/  SHF.R.U64 R67, R86, 0x10, R87 ;  /* 0x0000001056437819 */ /* 0x000fe40000001257 */
[----:B------:R-:W-:Y:S01]  /*92d0*/  PRMT R45, R152, 0x5410, R65 ;  /* 0x00005410982d7816 */ /* 0x000fe20000000041 */
[----:B------:R-:W-:Y:S01]  /*92e0*/  IMAD.U32 R65, R64, 0x10000, RZ ;  /* 0x0001000040417824 */ /* 0x000fe200078e00ff */
[----:B------:R-:W-:Y:S01]  /*92f0*/  PRMT R168, R168, 0x5410, R63 ;  /* 0x00005410a8a87816 */ /* 0x000fe2000000003f */
[----:B------:R-:W-:Y:S01]  /*9300*/  IMAD.U32 R63, R153, 0x10000, RZ ;  /* 0x00010000993f7824 */ /* 0x000fe200078e00ff */
[----:B------:R-:W-:-:S02]  /*9310*/  SHF.R.U32.HI R79, RZ, 0x10, R79 ;  /* 0x00000010ff4f7819 */ /* 0x000fc4000001164f */
[----:B------:R-:W-:Y:S01]  /*9320*/  SHF.R.U32.HI R87, RZ, 0x10, R87 ;  /* 0x00000010ff577819 */ /* 0x000fe20000011657 */
[C---:B------:R-:W-:Y:S01]  /*9330*/  FMUL.FTZ R69, R59.reuse, R63 ;  /* 0x0000003f3b457220 */ /* 0x040fe20000410000 */
[----:B------:R-:W-:Y:S01]  /*9340*/  PRMT R66, R154, 0x5410, R67 ;  /* 0x000054109a427816 */ /* 0x000fe20000000043 */
[-C--:B------:R-:W-:Y:S01]  /*9350*/  FMUL.FTZ R67, R59, R65.reuse ;  /* 0x000000413b437220 */ /* 0x080fe20000410000 */
[----:B------:R-:W-:Y:S01]  /*9360*/  PRMT R152, R152, 0x5432, R79 ;  /* 0x0000543298987816 */ /* 0x000fe2000000004f */
[----:B------:R-:W-:Y:S01]  /*9370*/  FFMA.FTZ R69, R56, R65, R69 ;  /* 0x0000004138457223 */ /* 0x000fe20000010045 */
[----:B------:R-:W-:Y:S01]  /*9380*/  PRMT R154, R154, 0x5432, R87 ;  /* 0x000054329a9a7816 */ /* 0x000fe20000000057 */
[----:B------:R-:W-:Y:S01]  /*9390*/  FFMA.FTZ R67, R56, R63, -R67 ;  /* 0x0000003f38437223 */ /* 0x000fe20000010843 */
[----:B------:R-:W-:Y:S01]  /*93a0*/  LOP3.LUT R64, R64, 0xffff0000, RZ, 0xc0, !PT ;  /* 0xffff000040407812 */ /* 0x000fe200078ec0ff */
[----:B------:R-:W-:Y:S01]  /*93b0*/  IMAD.U32 R56, R152, 0x10000, RZ ;  /* 0x0001000098387824 */ /* 0x000fe200078e00ff */
[----:B------:R-:W-:Y:S01]  /*93c0*/  LOP3.LUT R153, R153, 0xffff0000, RZ, 0xc0, !PT ;  /* 0xffff000099997812 */ /* 0x000fe200078ec0ff */
[----:B------:R-:W-:Y:S01]  /*93d0*/  IMAD.U32 R59, R154, 0x10000, RZ ;  /* 0x000100009a3b7824 */ /* 0x000fe200078e00ff */
[----:B------:R-:W-:Y:S01]  /*93e0*/  LOP3.LUT R57, R41, 0xffff0000, RZ, 0xc0, !PT ;  /* 0xffff000029397812 */ /* 0x000fe200078ec0ff */
[----:B------:R-:W-:Y:S01]  /*93f0*/  FMUL.FTZ R68, R60, R64 ;  /* 0x000000403c447220 */ /* 0x000fe20000410000 */
[----:B------:R-:W-:Y:S01]  /*9400*/  LOP3.LUT R47, R47, 0xffff0000, RZ, 0xc0, !PT ;  /* 0xffff00002f2f7812 */ /* 0x000fe200078ec0ff */
[C---:B------:R-:W-:Y:S01]  /*9410*/  FMUL.FTZ R63, R61.reuse, R59 ;  /* 0x0000003b3d3f7220 */ /* 0x040fe20000410000 */
[----:B------:R-:W-:Y:S01]  /*9420*/  LOP3.LUT R154, R154, 0xffff0000, RZ, 0xc0, !PT ;  /* 0xffff00009a9a7812 */ /* 0x000fe200078ec0ff */
[-C--:B------:R-:W-:Y:S01]  /*9430*/  FMUL.FTZ R70, R61, R56.reuse ;  /* 0x000000383d467220 */ /* 0x080fe20000410000 */
[----:B------:R-:W-:Y:S01]  /*9440*/  FMUL.FTZ R60, R60, R153 ;  /* 0x000000993c3c7220 */ /* 0x000fe20000410000 */
[----:B------:R-:W-:Y:S01]  /*9450*/  LOP3.LUT R152, R152, 0xffff0000, RZ, 0xc0, !PT ;  /* 0xffff000098987812 */ /* 0x000fe200078ec0ff */
[C---:B------:R-:W-:Y:S01]  /*9460*/  FFMA.FTZ R63, R58.reuse, R56, -R63 ;  /* 0x000000383a3f7223 */ /* 0x040fe2000001083f */
[----:B------:R-:W-:Y:S01]  /*9470*/  LOP3.LUT R55, R43, 0xffff0000, RZ, 0xc0, !PT ;  /* 0xffff00002b377812 */ /* 0x000fe200078ec0ff */
[----:B------:R-:W-:Y:S01]  /*9480*/  FFMA.FTZ R70, R58, R59, R70 ;  /* 0x0000003b3a467223 */ /* 0x000fe20000010046 */
[C---:B------:R-:W-:Y:S01]  /*9490*/  FFMA.FTZ R68, R57.reuse, R153, -R68 ;  /* 0x0000009939447223 */ /* 0x040fe20000010844 */
[----:B------:R-:W-:Y:S01]  /*94a0*/  FFMA.FTZ R60, R57, R64, R60 ;  /* 0x00000040393c7223 */ /* 0x000fe2000001003c */
[----:B------:R-:W-:Y:S01]  /*94b0*/  FMUL.FTZ R58, R47, R154 ;  /* 0x0000009a2f3a7220 */ /* 0x000fe20000410000 */
[----:B------:R-:W-:Y:S01]  /*94c0*/  IMAD.U32 R57, R168, 0x10000, RZ ;  /* 0x00010000a8397824 */ /* 0x000fe200078e00ff */
[----:B------:R-:W-:Y:S01]  /*94d0*/  LOP3.LUT R44, R44, 0xffff0000, RZ, 0xc0, !PT ;  /* 0xffff00002c2c7812 */ /* 0x000fe200078ec0ff */
[----:B------:R-:W-:-:S02]  /*94e0*/  IMAD.U32 R56, R62, 0x10000, RZ ;  /* 0x000100003e387824 */ /* 0x000fc400078e00ff */
[-C--:B------:R-:W-:Y:S01]  /*94f0*/  FMUL.FTZ R64, R47, R152.reuse ;  /* 0x000000982f407220 */ /* 0x080fe20000410000 */
[----:B------:R-:W-:Y:S01]  /*9500*/  LOP3.LUT R59, R168, 0xffff0000, RZ, 0xc0, !PT ;  /* 0xffff0000a83b7812 */ /* 0x000fe200078ec0ff */
[C---:B------:R-:W-:Y:S01]  /*9510*/  FFMA.FTZ R152, R55.reuse, R152, -R58 ;  /* 0x0000009837987223 */ /* 0x040fe2000001083a */
[----:B------:R-:W-:Y:S01]  /*9520*/  FMUL.FTZ R58, R54, R57 ;  /* 0x00000039363a7220 */ /* 0x000fe20000410000 */
[----:B------:R-:W-:Y:S01]  /*9530*/  LOP3.LUT R40, R40, 0xffff0000, RZ, 0xc0, !PT ;  /* 0xffff000028287812 */ /* 0x000fe200078ec0ff */
[----:B------:R-:W-:Y:S01]  /*9540*/  FMUL.FTZ R54, R54, R56 ;  /* 0x0000003836367220 */ /* 0x000fe20000410000 */
[----:B------:R-:W-:Y:S01]  /*9550*/  LOP3.LUT R47, R62, 0xffff0000, RZ, 0xc0, !PT ;  /* 0xffff00003e2f7812 */ /* 0x000fe200078ec0ff */
[----:B------:R-:W-:Y:S01]  /*9560*/  FFMA.FTZ R61, R55, R154, R64 ;  /* 0x0000009a373d7223 */ /* 0x000fe20000010040 */
[----:B------:R-:W-:Y:S01]  /*9570*/  FMUL.FTZ R55, R44, R59 ;  /* 0x0000003b2c377220 */ /* 0x000fe20000410000 */
[C---:B------:R-:W-:Y:S01]  /*9580*/  FFMA.FTZ R58, R53.reuse, R56, -R58 ;  /* 0x00000038353a7223 */ /* 0x040fe2000001083a */
[----:B------:R-:W-:Y:S01]  /*9590*/  FFMA.FTZ R53, R53, R57, R54 ;  /* 0x0000003935357223 */ /* 0x000fe20000010036 */
[----:B------:R-:W-:-:S02]  /*95a0*/  IMAD.U32 R43, R46, 0x10000, RZ ;  /* 0x000100002e2b7824 */ /* 0x000fc400078e00ff */
[-C--:B------:R-:W-:Y:S01]  /*95b0*/  FMUL.FTZ R57, R44, R47.reuse ;  /* 0x0000002f2c397220 */ /* 0x080fe20000410000 */
[----:B------:R-:W-:Y:S01]  /*95c0*/  FFMA.FTZ R55, R40, R47, -R55 ;  /* 0x0000002f28377223 */ /* 0x000fe20000010837 */
[----:B------:R-:W-:Y:S01]  /*95d0*/  LOP3.LUT R46, R46, 0xffff0000, RZ, 0xc0, !PT ;  /* 0xffff00002e2e7812 */ /* 0x000fe200078ec0ff */
[C---:B------:R-:W-:Y:S01]  /*95e0*/  IMAD.U32 R44, R45.reuse, 0x10000, RZ ;  /* 0x000100002d2c7824 */ /* 0x040fe200078e00ff */
[C---:B------:R-:W-:Y:S01]  /*95f0*/  LOP3.LUT R47, R66.reuse, 0xffff0000, RZ, 0xc0, !PT ;  /* 0xffff0000422f7812 */ /* 0x040fe200078ec0ff */
[----:B------:R-:W-:Y:S01]  /*9600*/  IMAD.U32 R54, R66, 0x10000, RZ ;  /* 0x0001000042367824 */ /* 0x000fe200078e00ff */
[----:B------:R-:W-:Y:S01]  /*9610*/  LOP3.LUT R45, R45, 0xffff0000, RZ, 0xc0, !PT ;  /* 0xffff00002d2d7812 */ /* 0x000fe200078ec0ff */
        /* <DEDUP_REMOVED lines=21> */
.L_x_2383:
[----:B------:R-:W-:Y:S05]  /*9770*/  BSYNC B2 ;  /* 0x0000000000027941 */ /* 0x000fea0003800000 */
.L_x_2382:
[----:B--2---:R2:W-:Y:S04]  /*9780*/  STG.E.128 desc[UR60][R48.64], R40 ;  /* 0x0000002830007986 */ /* 0x0045e8000c101d3c */
[----:B---3--:R2:W-:Y:S02]  /*9790*/  @!P3 STG.E.128 desc[UR60][R50.64], R44 ;  /* 0x0000002c3200b986 */ /* 0x0085e4000c101d3c */
.L_x_2381:
[----:B------:R-:W-:Y:S05]  /*97a0*/  BSYNC B1 ;  /* 0x0000000000017941 */ /* 0x000fea0003800000 */
.L_x_2380:
        /* <DEDUP_REMOVED lines=27> */
[----:B------:R-:W-:Y:S01]  /*9960*/  SHF.R.U64 R66, R80, 0x10, R81 ;  /* 0x0000001050427819 */ /* 0x000fe20000001251 */
[----:B---3--:R-:W-:Y:S01]  /*9970*/  IMAD.U32 R56, R45, 0x10000, RZ ;  /* 0x000100002d387824 */ /* 0x008fe200078e00ff */
[----:B------:R-:W-:Y:S01]  /*9980*/  SHF.R.U64 R60, R72, 0x10, R73 ;  /* 0x00000010483c7819 */ /* 0x000fe20000001249 */
[----:B--2---:R-:W-:Y:S01]  /*9990*/  IMAD.U32 R53, R41, 0x10000, RZ ;  /* 0x0001000029357824 */ /* 0x004fe200078e00ff */
[----:B------:R-:W-:Y:S01]  /*99a0*/  SHF.R.U32.HI R80, RZ, 0x10, R81 ;  /* 0x00000010ff507819 */ /* 0x000fe20000011651 */
[----:B------:R-:W-:Y:S01]  /*99b0*/  IMAD.U32 R58, R47, 0x10000, RZ ;  /* 0x000100002f3a7824 */ /* 0x000fe200078e00ff */
[----:B------:R-:W-:Y:S02]  /*99c0*/  SHF.R.U32.HI R72, RZ, 0x10, R73 ;  /* 0x00000010ff487819 */ /* 0x000fe40000011649 */
[----:B------:R-:W-:Y:S02]  /*99d0*/  PRMT R60, R149, 0x5410, R60 ;  /* 0x00005410953c7816 */ /* 0x000fe4000000003c */
[----:B------:R-:W-:-:S02]  /*99e0*/  PRMT R63, R151, 0x5432, R80 ;  /* 0x00005432973f7816 */ /* 0x000fc40000000050 */
[----:B------:R-:W-:Y:S02]  /*99f0*/  SHF.R.U64 R61, R74, 0x10, R75 ;  /* 0x000000104a3d7819 */ /* 0x000fe4000000124b */
[----:B------:R-:W-:Y:S01]  /*9a00*/  PRMT R149, R149, 0x5432, R72 ;  /* 0x0000543295957816 */ /* 0x000fe20000000048 */
[----:B------:R-:W-:Y:S01]  /*9a10*/  IMAD.U32 R64, R63, 0x10000, RZ ;  /* 0x000100003f407824 */ /* 0x000fe200078e00ff */
[--C-:B------:R-:W-:Y:S02]  /*9a20*/  SHF.R.U64 R65, R82, 0x10, R83.reuse ;  /* 0x0000001052417819 */ /* 0x100fe40000001253 */
[----:B------:R-:W-:Y:S02]  /*9a30*/  SHF.R.U32.HI R83, RZ, 0x10, R83 ;  /* 0x00000010ff537819 */ /* 0x000fe40000011653 */
[----:B------:R-:W-:Y:S01]  /*9a40*/  PRMT R62, R148, 0x5410, R61 ;  /* 0x00005410943e7816 */ /* 0x000fe2000000003d */
[----:B------:R-:W-:Y:S01]  /*9a50*/  IMAD.U32 R61, R149, 0x10000, RZ ;  /* 0x00010000953d7824 */ /* 0x000fe200078e00ff */
[----:B------:R-:W-:-:S02]  /*9a60*/  SHF.R.U32.HI R75, RZ, 0x10, R75 ;  /* 0x00000010ff4b7819 */ /* 0x000fc4000001164b */
[----:B------:R-:W-:Y:S01]  /*9a70*/  PRMT R151, R151, 0x5410, R66 ;  /* 0x0000541097977816 */ /* 0x000fe20000000042 */
[-C--:B------:R-:W-:Y:S01]  /*9a80*/  FMUL.FTZ R66, R56, R64.reuse ;  /* 0x0000004038427220 */ /* 0x080fe20000410000 */
[----:B------:R-:W-:Y:S01]  /*9a90*/  PRMT R65, R150, 0x5410, R65 ;  /* 0x0000541096417816 */ /* 0x000fe20000000041 */
[-C--:B------:R-:W-:Y:S01]  /*9aa0*/  FMUL.FTZ R56, R56, R61.reuse ;  /* 0x0000003d38387220 */ /* 0x080fe20000410000 */
[----:B------:R-:W-:Y:S01]  /*9ab0*/  PRMT R150, R150, 0x5432, R83 ;  /* 0x0000543296967816 */ /* 0x000fe20000000053 */
[C---:B------:R-:W-:Y:S01]  /*9ac0*/  FFMA.FTZ R66, R53.reuse, R61, -R66 ;  /* 0x0000003d35427223 */ /* 0x040fe20000010842 */
[----:B------:R-:W-:Y:S01]  /*9ad0*/  PRMT R148, R148, 0x5432, R75 ;  /* 0x0000543294947816 */ /* 0x000fe2000000004b */
[----:B------:R-:W-:Y:S01]  /*9ae0*/  FFMA.FTZ R64, R53, R64, R56 ;  /* 0x0000004035407223 */ /* 0x000fe20000010038 */
        /* <DEDUP_REMOVED lines=12> */
[----:B------:R-:W-:Y:S01]  /*9bb0*/  LOP3.LUT R55, R44, 0xffff0000, RZ, 0xc0, !PT ;  /* 0xffff00002c377812 */ /* 0x000fe200078ec0ff */
[C---:B------:R-:W-:Y:S01]  /*9bc0*/  IMAD.U32 R44, R43.reuse, 0x10000, RZ ;  /* 0x000100002b2c7824 */ /* 0x040fe200078e00ff */
[----:B------:R-:W-:Y:S01]  /*9bd0*/  LOP3.LUT R148, R148, 0xffff0000, RZ, 0xc0, !PT ;  /* 0xffff000094947812 */ /* 0x000fe200078ec0ff */
[----:B------:R-:W-:Y:S01]  /*9be0*/  FMUL.FTZ R58, R58, R53 ;  /* 0x000000353a3a7220 */ /* 0x000fe20000410000 */
[----:B------:R-:W-:Y:S01]  /*9bf0*/  LOP3.LUT R43, R43, 0xffff0000, RZ, 0xc0, !PT ;  /* 0xffff00002b2b7812 */ /* 0x000fe200078ec0ff */
[C---:B------:R-:W-:Y:S01]  /*9c00*/  FFMA.FTZ R67, R54.reuse, R149, -R67 ;  /* 0x0000009536437223 */ /* 0x040fe20000010843 */
[----:B------:R-:W-:Y:S01]  /*9c10*/  FFMA.FTZ R57, R54, R63, R57 ;  /* 0x0000003f36397223 */ /* 0x000fe20000010039 */
[----:B------:R-:W-:Y:S01]  /*9c20*/  FMUL.FTZ R56, R59, R150 ;  /* 0x000000963b387220 */ /* 0x000fe20000410000 */
[----:B------:R-:W-:-:S02]  /*9c30*/  IMAD.U32 R54, R151, 0x10000, RZ ;  /* 0x0001000097367824 */ /* 0x000fc400078e00ff */
[C---:B------:R-:W-:Y:S01]  /*9c40*/  FFMA.FTZ R69, R44.reuse, R53, -R69 ;  /* 0x000000352c457223 */ /* 0x040fe20000010845 */
[----:B------:R-:W-:Y:S01]  /*9c50*/  FFMA.FTZ R58, R44, R61, R58 ;  /* 0x0000003d2c3a7223 */ /* 0x000fe2000001003a */
[-C--:B------:R-:W-:Y:S01]  /*9c60*/  FMUL.FTZ R68, R59, R148.reuse ;  /* 0x000000943b447220 */ /* 0x080fe20000410000 */
[----:B------:R-:W-:Y:S01]  /*9c70*/  LOP3.LUT R151, R151, 0xffff0000, RZ, 0xc0, !PT ;  /* 0xffff000097977812 */ /* 0x000fe200078ec0ff */
[----:B------:R-:W-:Y:S02]  /*9c80*/  IMAD.U32 R44, R60, 0x10000, RZ ;  /* 0x000100003c2c7824 */ /* 0x000fe400078e00ff */
[----:B------:R-:W-:Y:S01]  /*9c90*/  FFMA.FTZ R148, R43, R148, -R56 ;  /* 0x000000942b947223 */ /* 0x000fe20000010838 */
[----:B------:R-:W-:Y:S01]  /*9ca0*/  IMAD.U32 R41, R40, 0x10000, RZ ;  /* 0x0001000028297824 */ /* 0x000fe200078e00ff */
[----:B------:R-:W-:Y:S01]  /*9cb0*/  LOP3.LUT R60, R60, 0xffff0000, RZ, 0xc0, !PT ;  /* 0xffff00003c3c7812 */ /* 0x000fe200078ec0ff */
[----:B------:R-:W-:Y:S01]  /*9cc0*/  FMUL.FTZ R56, R45, R54 ;  /* 0x000000362d387220 */ /* 0x000fe20000410000 */
[----:B------:R-:W-:Y:S01]  /*9cd0*/  LOP3.LUT R50, R40, 0xffff0000, RZ, 0xc0, !PT ;  /* 0xffff000028327812 */ /* 0x000fe200078ec0ff */
[----:B------:R-:W-:Y:S01]  /*9ce0*/  FFMA.FTZ R61, R43, R150, R68 ;  /* 0x000000962b3d7223 */ /* 0x000fe20000010044 */
[-C--:B------:R-:W-:Y:S01]  /*9cf0*/  FMUL.FTZ R45, R45, R44.reuse ;  /* 0x0000002c2d2d7220 */ /* 0x080fe20000410000 */
[----:B------:R-:W-:Y:S01]  /*9d00*/  FMUL.FTZ R43, R55, R151 ;  /* 0x00000097372b7220 */ /* 0x000fe20000410000 */
[----:B------:R-:W-:Y:S01]  /*9d10*/  FFMA.FTZ R56, R41, R44, -R56 ;  /* 0x0000002c29387223 */ /* 0x000fe20000010838 */
[----:B------:R-:W-:-:S02]  /*9d20*/  IMAD.U32 R47, R46, 0x10000, RZ ;  /* 0x000100002e2f7824 */ /* 0x000fc400078e00ff */
[----:B------:R-:W-:Y:S01]  /*9d30*/  FMUL.FTZ R55, R55, R60 ;  /* 0x0000003c37377220 */ /* 0x000fe20000410000 */
[----:B------:R-:W-:Y:S01]  /*9d40*/  IMAD.U32 R44, R65, 0x10000, RZ ;  /* 0x00010000412c7824 */ /* 0x000fe200078e00ff */
[----:B------:R-:W-:Y:S01]  /*9d50*/  LOP3.LUT R46, R46, 0xffff0000, RZ, 0xc0, !PT ;  /* 0xffff00002e2e7812 */ /* 0x000fe200078ec0ff */
[----:B------:R-:W-:Y:S01]  /*9d60*/  FFMA.FTZ R45, R41, R54, R45 ;  /* 0x00000036292d7223 */ /* 0x000fe2000001002d */
[----:B------:R-:W-:Y:S01]  /*9d70*/  FFMA.FTZ R53, R50, R60, -R43 ;  /* 0x0000003c32357223 */ /* 0x000fe2000001082b */
[----:B------:R-:W-:Y:S01]  /*9d80*/  LOP3.LUT R65, R65, 0xffff0000, RZ, 0xc0, !PT ;  /* 0xffff000041417812 */ /* 0x000fe200078ec0ff */
[C---:B------:R-:W-:Y:S01]  /*9d90*/  IMAD.U32 R41, R62.reuse, 0x10000, RZ ;  /* 0x000100003e297824 */ /* 0x040fe200078e00ff */
[----:B------:R-:W-:Y:S01]  /*9da0*/  LOP3.LUT R43, R62, 0xffff0000, RZ, 0xc0, !PT ;  /* 0xffff00003e2b7812 */ /* 0x000fe200078ec0ff */
[----:B------:R-:W-:Y:S01]  /*9db0*/  FFMA.FTZ R50, R50, R151, R55 ;  /* 0x0000009732327223 */ /* 0x000fe20000010037 */
[C---:B------:R-:W-:Y:S02]  /*9dc0*/  IMAD.U32 R40, R42.reuse, 0x10000, RZ ;  /* 0x000100002a287824 */ /* 0x040fe400078e00ff */
[CC--:B------:R-:W-:Y:S01]  /*9dd0*/  FMUL.FTZ R55, R47.reuse, R44.reuse ;  /* 0x0000002c2f377220 */ /* 0x0c0fe20000410000 */
[----:B------:R-:W-:Y:S01]  /*9de0*/  LOP3.LUT R42, R42, 0xffff0000, RZ, 0xc0, !PT ;  /* 0xffff00002a2a7812 */ /* 0x000fe200078ec0ff */
        /* <DEDUP_REMOVED lines=18> */
.L_x_2385:
[----:B------:R-:W-:Y:S05]  /*9f10*/  BSYNC B1 ;  /* 0x0000000000017941 */ /* 0x000fea0003800000 */
.L_x_2384:
[----:B--2---:R2:W-:Y:S01]  /*9f20*/  STG.E.128 desc[UR60][R48.64], R40 ;  /* 0x0000002830007986 */ /* 0x0045e2000c101d3c */
[----:B------:R-:W-:-:S13]  /*9f30*/  ISETP.GE.AND P3, PT, R51, R145, PT ;  /* 0x000000913300720c */ /* 0x000fda0003f66270 */
[----:B------:R-:W-:Y:S05]  /*9f40*/  @P3 BRA `(.L_x_2340) ;  /* 0x00000004000c3947 */ /* 0x000fea0003800000 */
[--C-:B------:R-:W-:Y:S02]  /*9f50*/  IADD3 R124, P3, P4, R38, R124, R51.reuse ;  /* 0x0000007c267c7210 */ /* 0x100fe40007c7e033 */
[----:B------:R-:W-:-:S04]  /*9f60*/  SHF.R.S32.HI R51, RZ, 0x1f, R51 ;  /* 0x0000001fff337819 */ /* 0x000fc80000011433 */
[----:B------:R-:W-:Y:S02]  /*9f70*/  IADD3.X R52, R37, R52, R51, P3, P4 ;  /* 0x0000003425347210 */ /* 0x000fe40001fe8433 */
[----:B------:R-:W-:-:S04]  /*9f80*/  LEA R118, P3, R124, R118, 0x1 ;  /* 0x000000767c767211 */ /* 0x000fc800078608ff */
[----:B------:R-:W-:-:S05]  /*9f90*/  LEA.HI.X R119, R124, R119, R52, 0x1, P3 ;  /* 0x000000777c777211 */ /* 0x000fca00018f0c34 */
[----:B---3--:R3:W-:Y:S01]  /*9fa0*/  STG.E.128 desc[UR60][R118.64], R44 ;  /* 0x0000002c76007986 */ /* 0x0087e2000c101d3c */
[----:B------:R-:W-:Y:S05]  /*9fb0*/  BRA `(.L_x_2340) ;  /* 0x0000000000f07947 */ /* 0x000fea0003800000 */
.L_x_2297:
[----:B------:R-:W2:Y:S02]  /*9fc0*/  LDL R40, [R1+0x60] ;  /* 0x0000600001287983 */ /* 0x000ea40000100800 */
[----:B--2---:R-:W-:-:S13]  /*9fd0*/  R2UR UR4, R40 ;  /* 0x00000000280472ca */ /* 0x004fda00000e0000 */
[----:B------:R-:W-:-:S06]  /*9fe0*/  UISETP.NE.AND UP0, UPT, UR4, 0x3, UPT ;  /* 0x000000030400788c */ /* 0x000fcc000bf05270 */
[----:B------:R-:W-:-:S13]  /*9ff0*/  PLOP3.LUT P2, PT, PT, PT, UP0, 0x80, 0x0 ;  /* 0x000000000000781c */ /* 0x000fda0003f4f008 */
[----:B------:R-:W-:Y:S05]  /*a000*/  @!P2 BRA `(.L_x_2386) ;  /* 0x000000000004a947 */ /* 0x000fea0003800000 */
[----:B------:R-:W-:Y:S01]  /*a010*/  BPT.TRAP 0x1 ;  /* 0x000000040000795c */ /* 0x000fe20000300000 */
.L_x_2386:
        /* <DEDUP_REMOVED lines=8> */
.L_x_2675:
[----:B------:R-:W-:Y:S05]  /*a0a0*/  BSYNC B1 ;  /* 0x0000000000017941 */ /* 0x000fea0003800000 */
.L_x_2387:
[----:B------:R-:W-:Y:S04]  /*a0b0*/  BSSY B1, `(.L_x_2389) ;  /* 0x000000e000017945 */ /* 0x000fe80003800000 */
[----:B------:R-:W-:Y:S05]  /*a0c0*/  @P4 BRA `(.L_x_2390) ;  /* 0x0000000000304947 */ /* 0x000fea0003800000 */
[----:B------:R-:W-:Y:S02]  /*a0d0*/  ISETP.NE.AND P5, PT, R26, RZ, PT ;  /* 0x000000ff1a00720c */ /* 0x000fe40003fa5270 */
        /* <DEDUP_REMOVED lines=11> */
.L_x_2390:
[----:B------:R-:W-:Y:S05]  /*a190*/  BSYNC B1 ;  /* 0x0000000000017941 */ /* 0x000fea0003800000 */
.L_x_2389:
[----:B------:R-:W-:Y:S01]  /*a1a0*/  ISETP.GE.AND P3, PT, R218, R3, PT ;  /* 0x00000003da00720c */ /* 0x000fe20003f66270 */
[----:B------:R-:W-:-:S12]  /*a1b0*/  BSSY B1, `(.L_x_2391) ;  /* 0x000000e000017945 */ /* 0x000fd80003800000 */
[----:B------:R-:W-:Y:S05]  /*a1c0*/  @P3 BRA `(.L_x_2392) ;  /* 0x0000000000303947 */ /* 0x000fea0003800000 */
[----:B------:R-:W-:Y:S02]  /*a1d0*/  ISETP.NE.AND P5, PT, R26, RZ, PT ;  /* 0x000000ff1a00720c */ /* 0x000fe40003fa5270 */
        /* <DEDUP_REMOVED lines=11> */
.L_x_2392:
[----:B------:R-:W-:Y:S05]  /*a290*/  BSYNC B1 ;  /* 0x0000000000017941 */ /* 0x000fea0003800000 */
.L_x_2391:
[----:B------:R-:W-:-:S13]  /*a2a0*/  ISETP.GE.AND P3, PT, R220, R3, PT ;  /* 0x00000003dc00720c */ /* 0x000fda0003f66270 */
[----:B------:R-:W-:Y:S05]  /*a2b0*/  @P3 BRA `(.L_x_2340) ;  /* 0x0000000000303947 */ /* 0x000fea0003800000 */
[----:B------:R-:W-:Y:S02]  /*a2c0*/  ISETP.NE.AND P5, PT, R26, RZ, PT ;  /* 0x000000ff1a00720c */ /* 0x000fe40003fa5270 */
        /* <DEDUP_REMOVED lines=11> */
.L_x_2340:
[----:B------:R-:W-:Y:S05]  /*a380*/  BSYNC B0 ;  /* 0x0000000000007941 */ /* 0x000fea0003800000 */
.L_x_2296:
        /* <DEDUP_REMOVED lines=17> */
.L_x_2394:
[----:B------:R-:W-:Y:S05]  /*a4a0*/  BSYNC B0 ;  /* 0x0000000000007941 */ /* 0x000fea0003800000 */
.L_x_2393:
[----:B------:R-:W2:Y:S01]  /*a4b0*/  SYNCS.PHASECHK.TRANS64.TRYWAIT P2, [R0+URZ+0x388b0], R115 ;  /* 0x0388b073000075a7 */ /* 0x000ea2000804017f */
[----:B------:R-:W-:Y:S01]  /*a4c0*/  ULDC.64 UR6, c[0x0][0x318] ;  /* 0x0000c60000067ab9 */ /* 0x000fe20000000a00 */
[----:B------:R-:W-:Y:S01]  /*a4d0*/  ULDC.64 UR4, c[0x0][0x308] ;  /* 0x0000c20000047ab9 */ /* 0x000fe20000000a00 */
[----:B-1----:R-:W-:Y:S01]  /*a4e0*/  IMAD.U32 R40, RZ, RZ, UR6 ;  /* 0x00000006ff287e24 */ /* 0x002fe2000f8e00ff */
[----:B------:R-:W-:Y:S01]  /*a4f0*/  BSSY B0, `(.L_x_2395) ;  /* 0x000000b000007945 */ /* 0x000fe20003800000 */
[----:B------:R-:W-:Y:S01]  /*a500*/  IMAD.U32 R42, RZ, RZ, UR7 ;  /* 0x00000007ff2a7e24 */ /* 0x000fe2000f8e00ff */
[----:B------:R-:W-:Y:S01]  /*a510*/  ISETP.GE.AND P4, PT, R22, R3, PT ;  /* 0x000000031600720c */ /* 0x000fe20003f86270 */
[----:B------:R-:W-:Y:S01]  /*a520*/  IMAD.U32 R41, RZ, RZ, UR4 ;  /* 0x00000004ff297e24 */ /* 0x000fe2000f8e00ff */
[----:B------:R1:W-:Y:S01]  /*a530*/  STL [R1+0x5c], R40 ;  /* 0x00005c2801007387 */ /* 0x0003e20000100800 */
[----:B------:R-:W-:-:S03]  /*a540*/  IMAD.WIDE R52, R24, 0x50, R112 ;  /* 0x0000005018347825 */ /* 0x000fc600078e0270 */
[----:B------:R3:W-:Y:S01]  /*a550*/  STL [R1+0x58], R42 ;  /* 0x0000582a01007387 */ /* 0x0007e20000100800 */
[----:B-1----:R-:W-:-:S05]  /*a560*/  IMAD.U32 R40, RZ, RZ, UR5 ;  /* 0x00000005ff287e24 */ /* 0x002fca000f8e00ff */
[----:B------:R3:W-:Y:S04]  /*a570*/  STL [R1+0x50], R40 ;  /* 0x0000502801007387 */ /* 0x0007e80000100800 */
[----:B------:R3:W-:Y:S02]  /*a580*/  STL [R1+0x54], R41 ;  /* 0x0000542901007387 */ /* 0x0007e40000100800 */
[----:B--23--:R-:W-:Y:S05]  /*a590*/  @!P2 BRA `(.L_x_2396) ;  /* 0x0000024800dca947 */ /* 0x00cfea0003800000 */
.L_x_2676:
[----:B------:R-:W-:Y:S05]  /*a5a0*/  BSYNC B0 ;  /* 0x0000000000007941 */ /* 0x000fea0003800000 */
.L_x_2395:
[----:B------:R-:W-:Y:S04]  /*a5b0*/  BSSY B0, `(.L_x_2397) ;  /* 0x0000021000007945 */ /* 0x000fe80003800000 */
[----:B------:R-:W-:Y:S05]  /*a5c0*/  @P4 BRA `(.L_x_2398) ;  /* 0x00000000007c4947 */ /* 0x000fea0003800000 */
[----:B------:R-:W2:Y:S01]  /*a5d0*/  LDL R43, [R1+0x5c] ;  /* 0x00005c00012b7983 */ /* 0x000ea20000100800 */
[----:B------:R-:W-:-:S03]  /*a5e0*/  ULDC UR4, c[0x0][0x2e4] ;  /* 0x0000b90000047ab9 */ /* 0x000fc60000000800 */
[----:B------:R-:W3:Y:S04]  /*a5f0*/  LDL R42, [R1+0x58] ;  /* 0x00005800012a7983 */ /* 0x000ee80000100800 */
[----:B------:R-:W4:Y:S04]  /*a600*/  LDL R41, [R1+0x54] ;  /* 0x0000540001297983 */ /* 0x000f280000100800 */
[----:B------:R-:W5:Y:S01]  /*a610*/  LDL R40, [R1+0x50] ;  /* 0x0000500001287983 */ /* 0x000f620000100800 */
[----:B------:R-:W-:Y:S01]  /*a620*/  ISETP.GE.AND P5, PT, R17, UR4, PT ;  /* 0x0000000411007c0c */ /* 0x000fe2000bfa6270 */
[----:B------:R-:W-:Y:S01]  /*a630*/  IMAD.MOV.U32 R44, RZ, RZ, R96 ;  /* 0x000000ffff2c7224 */ /* 0x000fe200078e0060 */
[----:B------:R-:W-:Y:S01]  /*a640*/  ISETP.GE.AND P4, PT, R19, UR4, PT ;  /* 0x0000000413007c0c */ /* 0x000fe2000bf86270 */
[----:B------:R-:W-:-:S02]  /*a650*/  IMAD.MOV.U32 R45, RZ, RZ, R5 ;  /* 0x000000ffff2d7224 */ /* 0x000fc400078e0005 */
[C---:B------:R-:W-:Y:S02]  /*a660*/  VIADD R48, R17.reuse, 0x80 ;  /* 0x0000008011307836 */ /* 0x040fe40000000000 */
[----:B------:R-:W-:Y:S01]  /*a670*/  VIADD R46, R17, 0xc0 ;  /* 0x000000c0112e7836 */ /* 0x000fe20000000000 */
[----:B--2---:R-:W-:Y:S02]  /*a680*/  R2UR UR8, R43 ;  /* 0x000000002b0872ca */ /* 0x004fe400000e0000 */
[----:B---3--:R-:W-:Y:S02]  /*a690*/  R2UR UR7, R42 ;  /* 0x000000002a0772ca */ /* 0x008fe400000e0000 */
[----:B----4-:R-:W-:Y:S02]  /*a6a0*/  R2UR UR6, R41 ;  /* 0x00000000290672ca */ /* 0x010fe400000e0000 */
[----:B-----5:R-:W-:-:S07]  /*a6b0*/  R2UR UR5, R40 ;  /* 0x00000000280572ca */ /* 0x020fce00000e0000 */
[----:B------:R-:W-:Y:S01]  /*a6c0*/  IMAD R47, R53, UR8, RZ ;  /* 0x00000008352f7c24 */ /* 0x000fe2000f8e02ff */
[----:B------:R-:W2:Y:S01]  /*a6d0*/  @!P5 LDS.128 R40, [R4+0x400] ;  /* 0x000400000428d984 */ /* 0x000ea20000000c00 */
[----:B------:R-:W-:-:S04]  /*a6e0*/  IMAD.WIDE.U32 R44, R52, UR8, R44 ;  /* 0x00000008342c7c25 */ /* 0x000fc8000f8e002c */
[----:B------:R-:W-:Y:S01]  /*a6f0*/  IMAD R47, R52, UR7, R47 ;  /* 0x00000007342f7c24 */ /* 0x000fe2000f8e022f */
[----:B------:R-:W-:-:S04]  /*a700*/  LEA R54, P2, R44, UR6, 0x1 ;  /* 0x000000062c367c11 */ /* 0x000fc8000f8408ff */
[----:B------:R-:W-:-:S04]  /*a710*/  IADD3 R45, R45, R47, RZ ;  /* 0x0000002f2d2d7210 */ /* 0x000fc80007ffe0ff */
        /* <DEDUP_REMOVED lines=10> */
.L_x_2398:
[----:B------:R-:W-:Y:S05]  /*a7c0*/  BSYNC B0 ;  /* 0x0000000000007941 */ /* 0x000fea0003800000 */
.L_x_2397:
[----:B------:R3:W5:Y:S04]  /*a7d0*/  LDL R61, [R1+0x5c] ;  /* 0x00005c00013d7983 */ /* 0x0007680000100800 */
[----:B------:R3:W5:Y:S04]  /*a7e0*/  LDL R60, [R1+0x58] ;  /* 0x00005800013c7983 */ /* 0x0007680000100800 */
[----:B------:R3:W5:Y:S04]  /*a7f0*/  LDL R59, [R1+0x54] ;  /* 0x00005400013b7983 */ /* 0x0007680000100800 */
[----:B------:R3:W5:Y:S01]  /*a800*/  LDL R58, [R1+0x50] ;  /* 0x00005000013a7983 */ /* 0x0007620000100800 */
[----:B------:R-:W-:Y:S01]  /*a810*/  ISETP.GE.AND P2, PT, R218, R3, PT ;  /* 0x00000003da00720c */ /* 0x000fe20003f46270 */
[----:B------:R-:W-:Y:S01]  /*a820*/  BSSY B0, `(.L_x_2399) ;  /* 0x000001f000007945 */ /* 0x000fe20003800000 */
[----:B------:R-:W-:-:S02]  /*a830*/  VIADD R56, R17, 0xc0 ;  /* 0x000000c011387836 */ /* 0x000fc40000000000 */
[----:B------:R-:W-:-:S09]  /*a840*/  VIADD R57, R17, 0x80 ;  /* 0x0000008011397836 */ /* 0x000fd20000000000 */
[----:B---3--:R-:W-:Y:S05]  /*a850*/  @P2 BRA `(.L_x_2400) ;  /* 0x00000000006c2947 */ /* 0x008fea0003800000 */
[----:B------:R-:W-:Y:S01]  /*a860*/  ULDC UR4, c[0x0][0x2e4] ;  /* 0x0000b90000047ab9 */ /* 0x000fe20000000800 */
[----:B-----5:R-:W-:Y:S01]  /*a870*/  R2UR UR8, R61 ;  /* 0x000000003d0872ca */ /* 0x020fe200000e0000 */
[----:B--2---:R-:W-:Y:S01]  /*a880*/  IMAD.MOV.U32 R45, RZ, RZ, R5 ;  /* 0x000000ffff2d7224 */ /* 0x004fe200078e0005 */
[----:B------:R-:W-:Y:S02]  /*a890*/  ISETP.GE.AND P2, PT, R17, UR4, PT ;  /* 0x0000000411007c0c */ /* 0x000fe4000bf46270 */
[----:B------:R-:W-:Y:S02]  /*a8a0*/  IADD3 R47, P4, R52, 0x20, RZ ;  /* 0x00000020342f7810 */ /* 0x000fe40007f9e0ff */
[----:B------:R-:W-:Y:S02]  /*a8b0*/  R2UR UR7, R60 ;  /* 0x000000003c0772ca */ /* 0x000fe400000e0000 */
[----:B------:R-:W-:Y:S01]  /*a8c0*/  R2UR UR6, R59 ;  /* 0x000000003b0672ca */ /* 0x000fe200000e0000 */
[----:B------:R-:W-:Y:S01]  /*a8d0*/  IMAD.X R44, RZ, RZ, R53, P4 ;  /* 0x000000ffff2c7224 */ /* 0x000fe200020e0635 */
[----:B------:R-:W-:-:S02]  /*a8e0*/  R2UR UR5, R58 ;  /* 0x000000003a0572ca */ /* 0x000fc400000e0000 */
[----:B------:R-:W-:Y:S01]  /*a8f0*/  ISETP.GE.AND P5, PT, R19, UR4, PT ;  /* 0x0000000413007c0c */ /* 0x000fe2000bfa6270 */
[----:B------:R-:W-:Y:S02]  /*a900*/  IMAD R46, R44, UR8, RZ ;  /* 0x000000082c2e7c24 */ /* 0x000fe4000f8e02ff */
[----:B------:R-:W2:Y:S01]  /*a910*/  @!P2 LDS.128 R40, [R4+0x1400] ;  /* 0x001400000428a984 */ /* 0x000ea20000000c00 */
[----:B------:R-:W-:-:S04]  /*a920*/  IMAD.MOV.U32 R44, RZ, RZ, R96 ;  /* 0x000000ffff2c7224 */ /* 0x000fc800078e0060 */
[----:B------:R-:W-:-:S04]  /*a930*/  IMAD.WIDE.U32 R44, R47, UR8, R44 ;  /* 0x000000082f2c7c25 */ /* 0x000fc8000f8e002c */
[----:B------:R-:W-:Y:S01]  /*a940*/  IMAD R47, R47, UR7, R46 ;  /* 0x000000072f2f7c24 */ /* 0x000fe2000f8e022e */
[----:B------:R-:W-:-:S03]  /*a950*/  LEA R54, P4, R44, UR6, 0x1 ;  /* 0x000000062c367c11 */ /* 0x000fc6000f8808ff */
[----:B------:R-:W-:-:S05]  /*a960*/  IMAD.IADD R45, R45, 0x1, R47 ;  /* 0x000000012d2d7824 */ /* 0x000fca00078e022f */
[----:B------:R-:W-:Y:S02]  /*a970*/  LEA.HI.X R55, R44, UR5, R45, 0x1, P4 ;  /* 0x000000052c377c11 */ /* 0x000fe4000a0f0c2d */
[----:B------:R-:W-:-:S13]  /*a980*/  ISETP.GE.AND P4, PT, R57, UR4, PT ;  /* 0x0000000439007c0c */ /* 0x000fda000bf86270 */
[----:B------:R-:W3:Y:S04]  /*a990*/  @!P4 LDS.128 R44, [R4+0x6400] ;  /* 0x00640000042cc984 */ /* 0x000ee80000000c00 */
[----:B--2---:R-:W-:Y:S01]  /*a9a0*/  @!P2 STG.E.128 desc[UR60][R54.64], R40 ;  /* 0x000000283600a986 */ /* 0x004fe2000c101d3c */
[----:B------:R-:W-:-:S03]  /*a9b0*/  ISETP.GE.AND P2, PT, R56, UR4, PT ;  /* 0x0000000438007c0c */ /* 0x000fc6000bf46270 */
[----:B------:R-:W2:Y:S10]  /*a9c0*/  @!P5 LDS.128 R40, [R4+0x3c00] ;  /* 0x003c00000428d984 */ /* 0x000eb40000000c00 */
[----:B------:R-:W4:Y:S04]  /*a9d0*/  @!P2 LDS.128 R48, [R4+0x8c00] ;  /* 0x008c00000430a984 */ /* 0x000f280000000c00 */
[----:B---3--:R3:W-:Y:S04]  /*a9e0*/  @!P4 STG.E.128 desc[UR60][R54.64+0x100], R44 ;  /* 0x0001002c3600c986 */ /* 0x0087e8000c101d3c */
[----:B--2---:R3:W-:Y:S04]  /*a9f0*/  @!P5 STG.E.128 desc[UR60][R54.64+0x80], R40 ;  /* 0x000080283600d986 */ /* 0x0047e8000c101d3c */
[----:B----4-:R3:W-:Y:S02]  /*aa00*/  @!P2 STG.E.128 desc[UR60][R54.64+0x180], R48 ;  /* 0x000180303600a986 */ /* 0x0107e4000c101d3c */
.L_x_2400:
[----:B------:R-:W-:Y:S05]  /*aa10*/  BSYNC B0 ;  /* 0x0000000000007941 */ /* 0x000fea0003800000 */
.L_x_2399:
[----:B------:R-:W-:Y:S01]  /*aa20*/  ISETP.GE.AND P2, PT, R220, R3, PT ;  /* 0x00000003dc00720c */ /* 0x000fe20003f46270 */
[----:B------:R-:W-:-:S12]  /*aa30*/  BSSY B0, `(.L_x_2401) ;  /* 0x000001d000007945 */ /* 0x000fd80003800000 */
[----:B------:R-:W-:Y:S05]  /*aa40*/  @P2 BRA `(.L_x_2402) ;  /* 0x00000000006c2947 */ /* 0x000fea0003800000 */
[----:B------:R-:W-:Y:S01]  /*aa50*/  ULDC UR4, c[0x0][0x2e4] ;  /* 0x0000b90000047ab9 */ /* 0x000fe20000000800 */
[----:B-----5:R-:W-:Y:S01]  /*aa60*/  R2UR UR8, R61 ;  /* 0x000000003d0872ca */ /* 0x020fe200000e0000 */
[----:B--23--:R-:W-:Y:S01]  /*aa70*/  IMAD.MOV.U32 R44, RZ, RZ, R96 ;  /* 0x000000ffff2c7224 */ /* 0x00cfe200078e0060 */
[----:B------:R-:W-:Y:S01]  /*aa80*/  ISETP.GE.AND P2, PT, R17, UR4, PT ;  /* 0x0000000411007c0c */ /* 0x000fe2000bf46270 */
[----:B------:R-:W-:Y:S01]  /*aa90*/  IMAD.MOV.U32 R45, RZ, RZ, R5 ;  /* 0x000000ffff2d7224 */ /* 0x000fe200078e0005 */
[----:B------:R-:W-:Y:S02]  /*aaa0*/  R2UR UR7, R60 ;  /* 0x000000003c0772ca */ /* 0x000fe400000e0000 */
[----:B------:R-:W-:Y:S02]  /*aab0*/  IADD3 R3, P4, R52, 0x40, RZ ;  /* 0x0000004034037810 */ /* 0x000fe40007f9e0ff */
[----:B------:R-:W-:Y:S02]  /*aac0*/  R2UR UR6, R59 ;  /* 0x000000003b0672ca */ /* 0x000fe400000e0000 */
[----:B------:R-:W-:Y:S01]  /*aad0*/  R2UR UR5, R58 ;  /* 0x000000003a0572ca */ /* 0x000fe200000e0000 */
[----:B------:R-:W-:Y:S01]  /*aae0*/  IMAD.X R52, RZ, RZ, R53, P4 ;  /* 0x000000ffff347224 */ /* 0x000fe200020e0635 */
[----:B------:R-:W-:Y:S01]  /*aaf0*/  ISETP.GE.AND P5, PT, R19, UR4, PT ;  /* 0x0000000413007c0c */ /* 0x000fe2000bfa6270 */
[----:B------:R-:W-:-:S02]  /*ab00*/  IMAD.WIDE.U32 R44, R3, UR8, R44 ;  /* 0x00000008032c7c25 */ /* 0x000fc4000f8e002c */
[----:B------:R-:W2:Y:S02]  /*ab10*/  @!P2 LDS.128 R40, [R4+0x2400] ;  /* 0x002400000428a984 */ /* 0x000ea40000000c00 */
[----:B------:R-:W-:-:S04]  /*ab20*/  IMAD R52, R52, UR8, RZ ;  /* 0x0000000834347c24 */ /* 0x000fc8000f8e02ff */
[----:B------:R-:W-:Y:S01]  /*ab30*/  IMAD R3, R3, UR7, R52 ;  /* 0x0000000703037c24 */ /* 0x000fe2000f8e0234 */
[----:B------:R-:W-:-:S03]  /*ab40*/  LEA R52, P4, R44, UR6, 0x1 ;  /* 0x000000062c347c11 */ /* 0x000fc6000f8808ff */
[----:B------:R-:W-:-:S05]  /*ab50*/  IMAD.IADD R3, R45, 0x1, R3 ;  /* 0x000000012d037824 */ /* 0x000fca00078e0203 */
[----:B------:R-:W-:Y:S02]  /*ab60*/  LEA.HI.X R53, R44, UR5, R3, 0x1, P4 ;  /* 0x000000052c357c11 */ /* 0x000fe4000a0f0c03 */
[----:B------:R-:W-:Y:S01]  /*ab70*/  ISETP.GE.AND P4, PT, R57, UR4, PT ;  /* 0x0000000439007c0c */ /* 0x000fe2000bf86270 */
[----:B------:R-:W3:Y:S04]  /*ab80*/  @!P5 LDS.128 R44, [R4+0x4c00] ;  /* 0x004c0000042cd984 */ /* 0x000ee80000000c00 */
[----:B--2---:R-:W-:Y:S01]  /*ab90*/  @!P2 STG.E.128 desc[UR60][R52.64], R40 ;  /* 0x000000283400a986 */ /* 0x004fe2000c101d3c */
[----:B------:R-:W-:-:S07]  /*aba0*/  ISETP.GE.AND P2, PT, R56, UR4, PT ;  /* 0x0000000438007c0c */ /* 0x000fce000bf46270 */
[----:B------:R-:W2:Y:S06]  /*abb0*/  @!P4 LDS.128 R40, [R4+0x7400] ;  /* 0x007400000428c984 */ /* 0x000eac0000000c00 */
[----:B------:R-:W4:Y:S04]  /*abc0*/  @!P2 LDS.128 R48, [R4+0x9c00] ;  /* 0x009c00000430a984 */ /* 0x000f280000000c00 */
[----:B---3--:R3:W-:Y:S04]  /*abd0*/  @!P5 STG.E.128 desc[UR60][R52.64+0x80], R44 ;  /* 0x0000802c3400d986 */ /* 0x0087e8000c101d3c */
[----:B--2---:R3:W-:Y:S04]  /*abe0*/  @!P4 STG.E.128 desc[UR60][R52.64+0x100], R40 ;  /* 0x000100283400c986 */ /* 0x0047e8000c101d3c */
[----:B----4-:R3:W-:Y:S02]  /*abf0*/  @!P2 STG.E.128 desc[UR60][R52.64+0x180], R48 ;  /* 0x000180303400a986 */ /* 0x0107e4000c101d3c */
.L_x_2402:
[----:B------:R-:W-:Y:S05]  /*ac00*/  BSYNC B0 ;  /* 0x0000000000007941 */ /* 0x000fea0003800000 */
.L_x_2401:
[----:B------:R-:W-:Y:S01]  /*ac10*/  @!PT LDS RZ, [RZ] ;  /* 0x00000000fffff984 */ /* 0x000fe20000000800 */
[----:B------:R-:W-:Y:S01]  /*ac20*/  @!PT LDS RZ, [RZ] ;  /* 0x00000000fffff984 */ /* 0x000fe20000000800 */
[----:B------:R-:W-:Y:S01]  /*ac30*/  @!PT LDS RZ, [RZ] ;  /* 0x00000000fffff984 */ /* 0x000fe20000000800 */
[----:B------:R-:W-:Y:S01]  /*ac40*/  @!PT LDS RZ, [RZ] ;  /* 0x00000000fffff984 */ /* 0x000fe20000000800 */
[----:B------:R4:W-:Y:S06]  /*ac50*/  MEMBAR.ALL.CTA ;  /* 0x0000000000007992 */ /* 0x0009ec0000008000 */
[----:B----4-:R-:W4:Y:S01]  /*ac60*/  FENCE.VIEW.ASYNC.S ;  /* 0x00000000000073c6 */ /* 0x010f220000000000 */
[----:B01----:R-:W-:Y:S01]  /*ac70*/  @!P3 VIADD R0, R0, 0x388c0 ;  /* 0x000388c00000b836 */ /* 0x003fe20000000000 */
        /* <DEDUP_REMOVED lines=8> */
[----:B-1----:R-:W-:-:S04]  /*ad00*/  SEL R0, RZ, 0x1, P3 ;  /* 0x00000001ff007807 */ /* 0x002fc80001800000 */
[----:B------:R-:W-:Y:S01]  /*ad10*/  LOP3.LUT R221, R221, R0, RZ, 0x3c, !PT ;  /* 0x00000000dddd7212 */ /* 0x000fe200078e3cff */
[----:B0-----:R-:W-:Y:S06]  /*ad20*/  @P4 BRA `(.L_x_2403) ;  /* 0xffffff7800244947 */ /* 0x001fec000383ffff */
.L_x_2291:
[----:B------:R-:W-:Y:S01]  /*ad30*/  BSSY B0, `(.L_x_2404) ;  /* 0x000004b000007945 */ /* 0x000fe20003800000 */
[----:B------:R-:W-:Y:S02]  /*ad40*/  ISETP.GE.AND P1, PT, R177, 0x1, PT ;  /* 0x00000001b100780c */ /* 0x000fe40003f26270 */
[----:B------:R-:W-:Y:S02]  /*ad50*/  CS2R R2, SRZ ;  /* 0x0000000000027805 */ /* 0x000fe4000001ff00 */
[----:B------:R-:W-:Y:S01]  /*ad60*/  PLOP3.LUT P0, PT, PT, PT, PT, 0x80, 0x0 ;  /* 0x000000000000781c */ /* 0x000fe20003f0f070 */
[----:B------:R-:W-:Y:S01]  /*ad70*/  IMAD.MOV.U32 R0, RZ, RZ, RZ ;  /* 0x000000ffff007224 */ /* 0x000fe200078e00ff */
[----:B------:R-:W-:Y:S02]  /*ad80*/  CS2R R150, SRZ ;  /* 0x0000000000967805 */ /* 0x000fe4000001ff00 */
[----:B------:R-:W-:Y:S02]  /*ad90*/  CS2R R148, SRZ ;  /* 0x0000000000947805 */ /* 0x000fe4000001ff00 */
[----:B------:R-:W-:Y:S01]  /*ada0*/  CS2R R146, SRZ ;  /* 0x0000000000927805 */ /* 0x000fe2000001ff00 */
[----:B------:R-:W-:Y:S01]  /*adb0*/  IMAD.MOV.U32 R145, RZ, RZ, RZ ;  /* 0x000000ffff917224 */ /* 0x000fe200078e00ff */
        /* <DEDUP_REMOVED lines=15> */
[----:B-----5:R-:W-:Y:S02]  /*aeb0*/  CS2R R60, SRZ ;  /* 0x00000000003c7805 */ /* 0x020fe4000001ff00 */
[----:B------:R-:W-:Y:S02]  /*aec0*/  CS2R R154, SRZ ;  /* 0x00000000009a7805 */ /* 0x000fe4000001ff00 */
[----:B------:R-:W-:Y:S02]  /*aed0*/  CS2R R56, SRZ ;  /* 0x0000000000387805 */ /* 0x000fe4000001ff00 */
[----:B--23--:R-:W-:Y:S02]  /*aee0*/  CS2R R50, SRZ ;  /* 0x0000000000327805 */ /* 0x00cfe4000001ff00 */
        /* <DEDUP_REMOVED lines=32> */
[----:B------:R-:W-:Y:S01]  /*b0f0*/  IMAD.MOV.U32 R54, RZ, RZ, RZ ;  /* 0x000000ffff367224 */ /* 0x000fe200078e00ff */
[----:B------:R-:W-:-:S02]  /*b100*/  CS2R R12, SRZ ;  /* 0x00000000000c7805 */ /* 0x000fc4000001ff00 */
[----:B------:R-:W-:Y:S01]  /*b110*/  CS2R R10, SRZ ;  /* 0x00000000000a7805 */ /* 0x000fe2000001ff00 */
[----:B------:R-:W-:Y:S01]  /*b120*/  IMAD.MOV.U32 R24, RZ, RZ, RZ ;  /* 0x000000ffff187224 */ /* 0x000fe200078e00ff */
[----:B------:R-:W-:Y:S01]  /*b130*/  CS2R R8, SRZ ;  /* 0x0000000000087805 */ /* 0x000fe2000001ff00 */
[----:B------:R-:W-:Y:S01]  /*b140*/  IMAD.MOV.U32 R43, RZ, RZ, RZ ;  /* 0x000000ffff2b7224 */ /* 0x000fe200078e00ff */
[----:B------:R-:W-:Y:S02]  /*b150*/  CS2R R38, SRZ ;  /* 0x0000000000267805 */ /* 0x000fe4000001ff00 */
[----:B------:R-:W-:Y:S01]  /*b160*/  CS2R R34, SRZ ;  /* 0x0000000000227805 */ /* 0x000fe2000001ff00 */
[----:B------:R-:W-:Y:S02]  /*b170*/  IMAD.MOV.U32 R31, RZ, RZ, RZ ;  /* 0x000000ffff1f7224 */ /* 0x000fe400078e00ff */
[----:B------:R-:W-:Y:S02]  /*b180*/  IMAD.MOV.U32 R7, RZ, RZ, RZ ;  /* 0x000000ffff077224 */ /* 0x000fe400078e00ff */
[----:B------:R-:W-:-:S02]  /*b190*/  IMAD.MOV.U32 R27, RZ, RZ, RZ ;  /* 0x000000ffff1b7224 */ /* 0x000fc400078e00ff */
[----:B------:R-:W-:Y:S01]  /*b1a0*/  IMAD.MOV.U32 R5, RZ, RZ, RZ ;  /* 0x000000ffff057224 */ /* 0x000fe200078e00ff */
[----:B------:R-:W-:Y:S06]  /*b1b0*/  @P2 BRA `(.L_x_2405) ;  /* 0x0000000000082947 */ /* 0x000fec0003800000 */
[----:B------:R-:W0:Y:S02]  /*b1c0*/  FENCE.VIEW.ASYNC.G ;  /* 0x00000000000073c6 */ /* 0x000e240000000100 */
[----:B0-----:R-:W-:Y:S06]  /*b1d0*/  BAR.ARV 0xc, 0x120 ;  /* 0x0304800000007b1d */ /* 0x001fec0000002000 */
.L_x_2405:
[----:B------:R-:W-:Y:S05]  /*b1e0*/  BSYNC B0 ;  /* 0x0000000000007941 */ /* 0x000fea0003800000 */
.L_x_2404:
[----:B------:R-:W-:Y:S02]  /*b1f0*/  IMAD.MOV.U32 R25, RZ, RZ, RZ ;  /* 0x000000ffff197224 */ /* 0x000fe400078e00ff */
[----:B------:R-:W-:Y:S01]  /*b200*/  IMAD.MOV.U32 R4, RZ, RZ, RZ ;  /* 0x000000ffff047224 */ /* 0x000fe200078e00ff */
[----:B------:R-:W-:Y:S06]  /*b210*/  @!P1 BRA `(.L_x_2406) ;  /* 0x000001ac00649947 */ /* 0x000fec0003800000 */
[----:B------:R-:W2:Y:S01]  /*b220*/  LDL R20, [R1+0x7c] ;  /* 0x00007c0001147983 */ /* 0x000ea20000100800 */
[----:B------:R-:W0:Y:S02]  /*b230*/  S2R R6, SR_TID.X ;  /* 0x0000000000067919 */ /* 0x000e240000002100 */
[----:B0-----:R-:W-:-:S05]  /*b240*/  VIADD R24, R6, 0xffffff80 ;  /* 0xffffff8006187836 */ /* 0x001fca0000000000 */
[----:B------:R-:W-:-:S04]  /*b250*/  SHF.R.S32.HI R29, RZ, 0x1f, R24 ;  /* 0x0000001fff1d7819 */ /* 0x000fc80000011418 */
[----:B------:R-:W-:-:S04]  /*b260*/  LEA.HI R0, R29, R24, RZ, 0x7 ;  /* 0x000000181d007211 */ /* 0x000fc800078f38ff */
[----:B------:R-:W-:-:S06]  /*b270*/  SHF.R.S32.HI R0, RZ, 0x7, R0 ;  /* 0x00000007ff007819 */ /* 0x000fcc0000011400 */
[----:B------:R-:W0:Y:S02]  /*b280*/  SHFL.IDX PT, R0, R0, RZ, 0x1f ;  /* 0x00001fff00007589 */ /* 0x000e2400000e0000 */
[----:B0-----:R-:W-:-:S04]  /*b290*/  LEA.HI R2, R0, R0, RZ, 0x1 ;  /* 0x0000000000027211 */ /* 0x001fc800078f08ff */
[----:B------:R-:W-:-:S05]  /*b2a0*/  LOP3.LUT R3, R2, 0x1e, RZ, 0xc0, !PT ;  /* 0x0000001e02037812 */ /* 0x000fca00078ec0ff */
[----:B------:R-:W-:Y:S01]  /*b2b0*/  IMAD.IADD R3, R0, 0x1, -R3 ;  /* 0x0000000100037824 */ /* 0x000fe200078e0a03 */
[----:B--2---:R-:W-:-:S13]  /*b2c0*/  R2UR UR4, R20 ;  /* 0x00000000140472ca */ /* 0x004fda00000e0000 */
[----:B------:R-:W-:Y:S02]  /*b2d0*/  ULOP3.LUT UP0, URZ, UR4, 0x9f, URZ, 0xc0, !UPT ;  /* 0x0000009f043f7892 */ /* 0x000fe4000f80c03f */
[----:B------:R-:W-:-:S04]  /*b2e0*/  LEA R3, R3, UR4, 0xd ;  /* 0x0000000403037c11 */ /* 0x000fc8000f8e68ff */
[----:B------:R-:W-:Y:S02]  /*b2f0*/  SHF.R.U32.HI R2, RZ, 0x4, R3 ;  /* 0x00000004ff027819 */ /* 0x000fe40000011603 */
[----:B------:R-:W-:Y:S02]  /*b300*/  PLOP3.LUT P0, PT, PT, PT, UP0, 0x80, 0x0 ;  /* 0x000000000000781c */ /* 0x000fe40003f0f008 */
[----:B------:R-:W-:-:S11]  /*b310*/  LOP3.LUT R2, R2, 0x3fff, RZ, 0xc0, !PT ;  /* 0x00003fff02027812 */ /* 0x000fd600078ec0ff */
        /* <DEDUP_REMOVED lines=17> */
.L_x_2407:
        /* <DEDUP_REMOVED lines=13> */
.L_x_2411:
[----:B-1----:R1:W2:Y:S02]  /*b500*/  SYNCS.PHASECHK.TRANS64.TRYWAIT P0, [R16+URZ+0x38800], R3 ;  /* 0x03880003100075a7 */ /* 0x0022a4000800017f */
[----:B--2---:R-:W-:Y:S05]  /*b510*/  @!P0 NANOSLEEP.SYNCS 0x989680 ;  /* 0x009896800000895d */ /* 0x004fea0003900000 */
[----:B------:R-:W2:Y:S02]  /*b520*/  @!P0 SYNCS.PHASECHK.TRANS64 P0, [R16+URZ+0x38800], R3 ;  /* 0x03880003100085a7 */ /* 0x000ea4000800007f */
[----:B--2---:R-:W-:Y:S05]  /*b530*/  @!P0 BRA `(.L_x_2411) ;  /* 0xfffffffc00f08947 */ /* 0x004fea000383ffff */
.L_x_2410:
[----:B------:R-:W-:Y:S05]  /*b540*/  BSYNC B0 ;  /* 0x0000000000007941 */ /* 0x000fea0003800000 */
.L_x_2409:
[----:B------:R-:W-:Y:S05]  /*b550*/  BRA `(.L_x_2412) ;  /* 0x0000009c008c7947 */ /* 0x000fea0003800000 */
.L_x_2408:
[----:B------:R-:W2:Y:S01]  /*b560*/  LDL R26, [R1+0x7c] ;  /* 0x00007c00011a7983 */ /* 0x000ea20000100800 */
[----:B------:R-:W0:Y:S01]  /*b570*/  LDC.64 R10, c[0x0][0x3d8] ;  /* 0x0000f600ff0a7b82 */ /* 0x000e220000000a00 */
[----:B------:R-:W-:Y:S01]  /*b580*/  SHF.R.S32.HI R3, RZ, 0x1f, R144 ;  /* 0x0000001fff037819 */ /* 0x000fe20000011490 */
[--C-:B------:R-:W-:Y:S01]  /*b590*/  IMAD.MOV.U32 R4, RZ, RZ, R212.reuse ;  /* 0x000000ffff047224 */ /* 0x100fe200078e00d4 */
[----:B------:R-:W-:Y:S02]  /*b5a0*/  SHF.R.S32.HI R5, RZ, 0x1f, R212 ;  /* 0x0000001fff057819 */ /* 0x000fe400000114d4 */
[----:B------:R-:W-:-:S03]  /*b5b0*/  SHF.R.S32.HI R9, RZ, 0x1f, R17 ;  /* 0x0000001fff097819 */ /* 0x000fc60000011411 */
[----:B------:R-:W1:Y:S01]  /*b5c0*/  LDC.64 R12, c[0x0][0x3e8] ;  /* 0x0000fa00ff0c7b82 */ /* 0x000e620000000a00 */
[-C--:B0-----:R-:W-:Y:S01]  /*b5d0*/  IMAD R0, R3, R10.reuse, RZ ;  /* 0x0000000a03007224 */ /* 0x081fe200078e02ff */
[----:B------:R-:W-:Y:S01]  /*b5e0*/  SHF.L.U64.HI R92, R10, 0x5, R11 ;  /* 0x000000050a5c7819 */ /* 0x000fe2000001020b */
[-C--:B------:R-:W-:Y:S02]  /*b5f0*/  IMAD R8, R23, R10.reuse, RZ ;  /* 0x0000000a17087224 */ /* 0x080fe400078e02ff */
[----:B------:R-:W-:-:S04]  /*b600*/  IMAD.WIDE.U32 R60, R144, R10, RZ ;  /* 0x0000000a903c7225 */ /* 0x000fc800078e00ff */
[----:B------:R-:W-:Y:S01]  /*b610*/  IMAD R25, R144, R11, R0 ;  /* 0x0000000b90197224 */ /* 0x000fe200078e0200 */
[----:B-1----:R-:W-:Y:S01]  /*b620*/  SHF.L.U64.HI R90, R12, 0x5, R13 ;  /* 0x000000050c5a7819 */ /* 0x002fe2000001020d */
[----:B------:R-:W-:-:S04]  /*b630*/  IMAD.WIDE.U32 R6, R22, R10, R4 ;  /* 0x0000000a16067225 */ /* 0x000fc800078e0004 */
[----:B------:R-:W-:Y:S01]  /*b640*/  IMAD R101, R22, R11, R8 ;  /* 0x0000000b16657224 */ /* 0x000fe200078e0208 */
[----:B------:R-:W-:Y:S01]  /*b650*/  IADD3 R89, P0, R6, R60, RZ ;  /* 0x0000003c06597210 */ /* 0x000fe20007f1e0ff */
[----:B------:R-:W-:Y:S02]  /*b660*/  IMAD.IADD R25, R25, 0x1, R61 ;  /* 0x0000000119197824 */ /* 0x000fe400078e023d */
[----:B------:R-:W-:Y:S02]  /*b670*/  IMAD.MOV.U32 R8, RZ, RZ, R17 ;  /* 0x000000ffff087224 */ /* 0x000fe400078e0011 */
[----:B------:R-:W-:Y:S01]  /*b680*/  IMAD R3, R3, R12, RZ ;  /* 0x0000000c03037224 */ /* 0x000fe200078e02ff */
[----:B------:R-:W-:Y:S01]  /*b690*/  IADD3.X R91, R25, R7, R101, P0, !PT ;  /* 0x00000007195b7210 */ /* 0x000fe200007fe465 */
[----:B------:R-:W-:-:S04]  /*b6a0*/  IMAD.WIDE.U32 R6, R22, R10, R8 ;  /* 0x0000000a16067225 */ /* 0x000fc800078e0008 */
[----:B------:R-:W-:Y:S01]  /*b6b0*/  IMAD R0, R23, R12, RZ ;  /* 0x0000000c17007224 */ /* 0x000fe200078e02ff */
[----:B------:R-:W-:Y:S01]  /*b6c0*/  IADD3 R99, P1, R6, R60, RZ ;  /* 0x0000003c06637210 */ /* 0x000fe20007f3e0ff */
[C---:B------:R-:W-:Y:S02]  /*b6d0*/  IMAD R3, R144.reuse, R13, R3 ;  /* 0x0000000d90037224 */ /* 0x040fe400078e0203 */
[----:B------:R-:W-:Y:S01]  /*b6e0*/  IMAD.WIDE.U32 R82, R144, R12, RZ ;  /* 0x0000000c90527225 */ /* 0x000fe200078e00ff */
[----:B------:R-:W-:-:S03]  /*b6f0*/  IADD3.X R101, R25, R101, R7, P1, !PT ;  /* 0x0000006519657210 */ /* 0x000fc60000ffe407 */
[----:B------:R-:W-:-:S04]  /*b700*/  IMAD.WIDE.U32 R4, R22, R12, R4 ;  /* 0x0000000c16047225 */ /* 0x000fc800078e0004 */
[----:B------:R-:W-:Y:S01]  /*b710*/  IMAD.WIDE.U32 R8, R22, R12, R8 ;  /* 0x0000000c16087225 */ /* 0x000fe200078e0008 */
[----:B------:R-:W-:-:S03]  /*b720*/  IADD3 R93, P0, R4, R82, RZ ;  /* 0x00000052045d7210 */ /* 0x000fc60007f1e0ff */
[----:B------:R-:W-:Y:S01]  /*b730*/  IMAD R0, R22, R13, R0 ;  /* 0x0000000d16007224 */ /* 0x000fe200078e0200 */
[----:B------:R-:W-:Y:S01]  /*b740*/  IADD3 R97, P2, R8, R82, RZ ;  /* 0x0000005208617210 */ /* 0x000fe20007f5e0ff */
[----:B------:R-:W-:Y:S02]  /*b750*/  IMAD.IADD R27, R3, 0x1, R83 ;  /* 0x00000001031b7824 */ /* 0x000fe400078e0253 */
[----:B------:R-:W-:Y:S02]  /*b760*/  IMAD.SHL.U32 R94, R10, 0x20, RZ ;  /* 0x000000200a5e7824 */ /* 0x000fe400078e00ff */
[----:B------:R-:W-:Y:S01]  /*b770*/  IMAD.SHL.U32 R96, R12, 0x20, RZ ;  /* 0x000000200c607824 */ /* 0x000fe200078e00ff */
[C---:B------:R-:W-:Y:S02]  /*b780*/  IADD3.X R95, R27.reuse, R5, R0, P0, !PT ;  /* 0x000000051b5f7210 */ /* 0x040fe400007fe400 */
[----:B------:R-:W-:Y:S02]  /*b790*/  IADD3.X R103, R27, R0, R9, P2, !PT ;  /* 0x000000001b677210 */ /* 0x000fe400017fe409 */
[----:B--2---:R-:W-:-:S13]  /*b7a0*/  R2UR UR4, R26 ;  /* 0x000000001a0472ca */ /* 0x004fda00000e0000 */
[----:B------:R-:W-:-:S06]  /*b7b0*/  ULOP3.LUT UP0, URZ, UR4, 0x3ff, URZ, 0xc0, !UPT ;  /* 0x000003ff043f7892 */ /* 0x000fcc000f80c03f */
[----:B------:R-:W-:-:S13]  /*b7c0*/  PLOP3.LUT P1, PT, PT, PT, UP0, 0x80, 0x0 ;  /* 0x000000000000781c */ /* 0x000fda0003f2f008 */
        /* <DEDUP_REMOVED lines=17> */
.L_x_2413:
[----:B------:R-:W0:Y:S01]  /*b8e0*/  LDC.64 R86, c[0x0][0x3d8] ;  /* 0x0000f600ff567b82 */ /* 0x000e220000000a00 */
[----:B------:R-:W-:Y:S01]  /*b8f0*/  SHF.R.S32.HI R3, RZ, 0x1f, R225 ;  /* 0x0000001fff037819 */ /* 0x000fe200000114e1 */
[----:B------:R-:W-:Y:S01]  /*b900*/  ULDC.U8 UR4, c[0x0][0x3f0] ;  /* 0x0000fc0000047ab9 */ /* 0x000fe20000000000 */
[----:B------:R-:W-:Y:S01]  /*b910*/  R2UR UR5, R26 ;  /* 0x000000001a0572ca */ /* 0x000fe200000e0000 */
[----:B------:R-:W-:Y:S01]  /*b920*/  BSSY B0, `(.L_x_2414) ;  /* 0x000099e000007945 */ /* 0x000fe20003800000 */
[----:B------:R-:W-:Y:S01]  /*b930*/  ISETP.NE.AND P0, PT, RZ, UR4, PT ;  /* 0x00000004ff007c0c */ /* 0x000fe2000bf05270 */
[----:B------:R-:W-:Y:S01]  /*b940*/  VIADD R84, R22, 0x60 ;  /* 0x0000006016547836 */ /* 0x000fe20000000000 */
[----:B------:R-:W-:Y:S01]  /*b950*/  LEA.HI R29, R29, R24, RZ, 0x3 ;  /* 0x000000181d1d7211 */ /* 0x000fe200078f18ff */
[----:B------:R-:W1:Y:S03]  /*b960*/  LDC.64 R14, c[0x0][0x3e8] ;  /* 0x0000fa00ff0e7b82 */ /* 0x000e660000000a00 */
[----:B------:R-:W-:-:S05]  /*b970*/  LOP3.LUT R21, R29, 0xfffffff8, RZ, 0xc0, !PT ;  /* 0xfffffff81d157812 */ /* 0x000fca00078ec0ff */
[----:B------:R-:W-:Y:S01]  /*b980*/  LEA R85, R237, UR5, 0x1 ;  /* 0x00000005ed557c11 */ /* 0x000fe2000f8e08ff */
[----:B------:R-:W-:Y:S02]  /*b990*/  IMAD.IADD R21, R24, 0x1, -R21 ;  /* 0x0000000118157824 */ /* 0x000fe400078e0a15 */
[-C--:B0-----:R-:W-:Y:S02]  /*b9a0*/  IMAD R0, R3, R86.reuse, RZ ;  /* 0x0000005603007224 */ /* 0x081fe400078e02ff */
[----:B------:R-:W-:-:S04]  /*b9b0*/  IMAD.WIDE.U32 R4, R225, R86, RZ ;  /* 0x00000056e1047225 */ /* 0x000fc800078e00ff */
[----:B------:R-:W-:Y:S02]  /*b9c0*/  IMAD R9, R225, R87, R0 ;  /* 0x00000057e1097224 */ /* 0x000fe400078e0200 */
[-C--:B-1----:R-:W-:Y:S02]  /*b9d0*/  IMAD R0, R3, R14.reuse, RZ ;  /* 0x0000000e03007224 */ /* 0x082fe400078e02ff */
[----:B------:R-:W-:Y:S02]  /*b9e0*/  IMAD.IADD R3, R5, 0x1, R9 ;  /* 0x0000000105037824 */ /* 0x000fe400078e0209 */
[----:B------:R-:W-:-:S03]  /*b9f0*/  IMAD.WIDE.U32 R6, R225, R14, RZ ;  /* 0x0000000ee1067225 */ /* 0x000fc600078e00ff */
[C---:B------:R-:W-:Y:S01]  /*ba00*/  SHF.L.U64.HI R13, R4.reuse, 0x7, R3 ;  /* 0x00000007040d7819 */ /* 0x040fe20000010203 */
[C---:B------:R-:W-:Y:S02]  /*ba10*/  IMAD R5, R225.reuse, R15, R0 ;  /* 0x0000000fe1057224 */ /* 0x040fe400078e0200 */
[----:B------:R-:W-:Y:S02]  /*ba20*/  IMAD R0, R225, -0x80, R224 ;  /* 0xffffff80e1007824 */ /* 0x000fe400078e02e0 */
[----:B------:R-:W-:Y:S02]  /*ba30*/  IMAD.IADD R3, R7, 0x1, R5 ;  /* 0x0000000107037824 */ /* 0x000fe400078e0205 */
[----:B------:R-:W-:Y:S01]  /*ba40*/  IMAD.SHL.U32 R12, R4, 0x80, RZ ;  /* 0x00000080040c7824 */ /* 0x000fe200078e00ff */
[----:B------:R-:W-:Y:S01]  /*ba50*/  VIMNMX R29, R0, 0x80, PT ;  /* 0x00000080001d7848 */ /* 0x000fe20003fe0100 */
[C---:B------:R-:W-:Y:S01]  /*ba60*/  IMAD.SHL.U32 R10, R6.reuse, 0x80, RZ ;  /* 0x00000080060a7824 */ /* 0x040fe200078e00ff */
[----:B------:R-:W-:Y:S01]  /*ba70*/  SHF.L.U64.HI R11, R6, 0x7, R3 ;  /* 0x00000007060b7819 */ /* 0x000fe20000010203 */
[----:B------:R-:W-:Y:S06]  /*ba80*/  @!P0 BRA `(.L_x_2415) ;  /* 0x0000004800748947 */ /* 0x000fec0003800000 */
[-C--:B------:R-:W-:Y:S01]  /*ba90*/  ISETP.GE.AND P0, PT, R22, R29.reuse, PT ;  /* 0x0000001d1600720c */ /* 0x080fe20003f06270 */
[----:B------:R-:W-:Y:S01]  /*baa0*/  BSSY B1, `(.L_x_2416) ;  /* 0x0000034000017945 */ /* 0x000fe20003800000 */
[-C--:B------:R-:W-:Y:S02]  /*bab0*/  ISETP.GE.AND P1, PT, R218, R29.reuse, PT ;  /* 0x0000001dda00720c */ /* 0x080fe40003f26270 */
[----:B------:R-:W-:Y:S02]  /*bac0*/  CS2R R48, SRZ ;  /* 0x0000000000307805 */ /* 0x000fe4000001ff00 */
[----:B------:R-:W-:Y:S02]  /*bad0*/  ISETP.GE.AND P2, PT, R220, R29, PT ;  /* 0x0000001ddc00720c */ /* 0x000fe40003f46270 */
        /* <DEDUP_REMOVED lines=33> */
[----:B------:R-:W-:-:S02]  /*bcf0*/  ISETP.GE.AND P4, PT, R216, UR4, PT ;  /* 0x00000004d8007c0c */ /* 0x000fc4000bf86270 */
[----:B------:R-:W-:Y:S02]  /*bd00*/  ISETP.GE.AND P5, PT, R215, UR4, PT ;  /* 0x00000004d7007c0c */ /* 0x000fe4000bfa6270 */
        /* <DEDUP_REMOVED lines=13> */
.L_x_2417:
[----:B------:R-:W-:Y:S05]  /*bde0*/  BSYNC B1 ;  /* 0x0000000000017941 */ /* 0x000fea0003800000 */
.L_x_2416:
        /* <DEDUP_REMOVED lines=10> */
[C---:B------:R-:W-:Y:S02]  /*be90*/  LEA R6, P5, R7.reuse, UR6, 0x1 ;  /* 0x0000000607067c11 */ /* 0x040fe4000f8a08ff */
[----:B------:R-:W-:Y:S02]  /*bea0*/  CS2R R54, SRZ ;  /* 0x0000000000367805 */ /* 0x000fe4000001ff00 */
[C---:B------:R-:W-:Y:S01]  /*beb0*/  LEA R8, P4, R0.reuse, UR4, 0x1 ;  /* 0x0000000400087c11 */ /* 0x040fe2000f8808ff */
[----:B------:R-:W-:Y:S01]  /*bec0*/  ULDC UR4, c[0x0][0x3d4] ;  /* 0x0000f50000047ab9 */ /* 0x000fe20000000800 */
[----:B------:R-:W-:Y:S02]  /*bed0*/  LEA.HI.X R7, R7, UR7, R20, 0x1, P5 ;  /* 0x0000000707077c11 */ /* 0x000fe4000a8f0c14 */
[----:B------:R-:W-:Y:S02]  /*bee0*/  CS2R R48, SRZ ;  /* 0x0000000000307805 */ /* 0x000fe4000001ff00 */
[----:B------:R-:W-:-:S02]  /*bef0*/  LEA.HI.X R9, R0, UR5, R3, 0x1, P4 ;  /* 0x0000000500097c11 */ /* 0x000fc4000a0f0c03 */
[----:B------:R-:W-:Y:S02]  /*bf00*/  ISETP.GE.AND P3, PT, R212, UR4, PT ;  /* 0x00000004d4007c0c */ /* 0x000fe4000bf66270 */
[----:B------:R-:W-:Y:S02]  /*bf10*/  ISETP.GE.AND P4, PT, R216, UR4, PT ;  /* 0x00000004d8007c0c */ /* 0x000fe4000bf86270 */
[----:B------:R-:W-:Y:S02]  /*bf20*/  ISETP.GE.AND P5, PT, R215, UR4, PT ;  /* 0x00000004d7007c0c */ /* 0x000fe4000bfa6270 */
[----:B------:R-:W-:Y:S02]  /*bf30*/  ISETP.GE.AND P6, PT, R217, UR4, PT ;  /* 0x00000004d9007c0c */ /* 0x000fe4000bfc6270 */
[----:B------:R-:W-:Y:S02]  /*bf40*/  CS2R R64, SRZ ;  /* 0x0000000000407805 */ /* 0x000fe4000001ff00 */
[----:B------:R-:W-:-:S02]  /*bf50*/  CS2R R56, SRZ ;  /* 0x0000000000387805 */ /* 0x000fc4000001ff00 */
        /* <DEDUP_REMOVED lines=10> */
.L_x_2419:
[----:B------:R-:W-:Y:S05]  /*c000*/  BSYNC B1 ;  /* 0x0000000000017941 */ /* 0x000fea0003800000 */
.L_x_2418:
        /* <DEDUP_REMOVED lines=22> */
[C---:B------:R-:W-:Y:S02]  /*c170*/  LEA R6, P3, R7.reuse, UR6, 0x1 ;  /* 0x0000000607067c11 */ /* 0x040fe4000f8608ff */
[----:B------:R-:W-:Y:S01]  /*c180*/  CS2R R32, SRZ ;  /* 0x0000000000207805 */ /* 0x000fe2000001ff00 */
[----:B------:R-:W-:Y:S01]  /*c190*/  IMAD.X R3, R8, 0x1, R95, P6 ;  /* 0x0000000108037824 */ /* 0x000fe200030e065f */
[----:B------:R-:W-:Y:S01]  /*c1a0*/  LEA R8, P4, R0, UR4, 0x1 ;  /* 0x0000000400087c11 */ /* 0x000fe2000f8808ff */
[----:B------:R-:W-:Y:S01]  /*c1b0*/  ULDC UR4, c[0x0][0x3d4] ;  /* 0x0000f50000047ab9 */ /* 0x000fe20000000800 */
[----:B------:R-:W-:-:S02]  /*c1c0*/  LEA.HI.X R7, R7, UR7, R20, 0x1, P3 ;  /* 0x0000000707077c11 */ /* 0x000fc400098f0c14 */
[----:B------:R-:W-:Y:S02]  /*c1d0*/  LEA.HI.X R9, R0, UR5, R3, 0x1, P4 ;  /* 0x0000000500097c11 */ /* 0x000fe4000a0f0c03 */
[----:B------:R-:W-:Y:S02]  /*c1e0*/  ISETP.GE.AND P3, PT, R212, UR4, PT ;  /* 0x00000004d4007c0c */ /* 0x000fe4000bf66270 */
[----:B------:R-:W-:Y:S02]  /*c1f0*/  ISETP.GE.AND P4, PT, R216, UR4, PT ;  /* 0x00000004d8007c0c */ /* 0x000fe4000bf86270 */
        /* <DEDUP_REMOVED lines=14> */
.L_x_2421:
[----:B------:R-:W-:Y:S05]  /*c2e0*/  BSYNC B1 ;  /* 0x0000000000017941 */ /* 0x000fea0003800000 */
.L_x_2420:
[----:B012--5:R-:W-:Y:S01]  /*c2f0*/  IMAD.MOV.U32 R6, RZ, RZ, R68 ;  /* 0x000000ffff067224 */ /* 0x027fe200078e0044 */
[----:B------:R-:W-:Y:S01]  /*c300*/  ISETP.GE.AND P3, PT, R84, R29, PT ;  /* 0x0000001d5400720c */ /* 0x000fe20003f66270 */
[----:B------:R-:W-:Y:S01]  /*c310*/  IMAD R0, R225, 0x80, R22 ;  /* 0x00000080e1007824 */ /* 0x000fe200078e0216 */
[----:B------:R-:W0:Y:S01]  /*c320*/  LDC R84, c[0x0][0x428] ;  /* 0x00010a00ff547b82 */ /* 0x000e220000000800 */
[----:B------:R-:W-:Y:S01]  /*c330*/  IMAD.MOV.U32 R7, RZ, RZ, R73 ;  /* 0x000000ffff077224 */ /* 0x000fe200078e0049 */
[----:B------:R-:W-:Y:S01]  /*c340*/  PRMT R117, R6, 0x7610, R117 ;  /* 0x0000761006757816 */ /* 0x000fe20000000075 */
[----:B------:R-:W-:Y:S01]  /*c350*/  IMAD R3, R21, 0x20, R0 ;  /* 0x0000002015037824 */ /* 0x000fe200078e0200 */
[----:B------:R-:W-:Y:S01]  /*c360*/  MOV R6, R72 ;  /* 0x0000004800067202 */ /* 0x000fe20000000f00 */
        /* <DEDUP_REMOVED lines=37> */
[----:B------:R-:W-:Y:S01]  /*c5c0*/  CS2R R30, SRZ ;  /* 0x00000000001e7805 */ /* 0x000fe2000001ff00 */
[----:B0-----:R-:W-:Y:S06]  /*c5d0*/  @P3 BRA `(.L_x_2423) ;  /* 0x00000000008c3947 */ /* 0x001fec0003800000 */
        /* <DEDUP_REMOVED lines=10> */
[----:B------:R-:W-:-:S03]  /*c680*/  IMAD R0, R15, 0x60, RZ ;  /* 0x000000600f007824 */ /* 0x000fc600078e02ff */
        /* <DEDUP_REMOVED lines=24> */
.L_x_2423:
[----:B------:R-:W-:Y:S05]  /*c810*/  BSYNC B1 ;  /* 0x0000000000017941 */ /* 0x000fea0003800000 */
.L_x_2422:
[----:B------:R-:W2:Y:S01]  /*c820*/  LDL R91, [R1+0x80] ;  /* 0x00008000015b7983 */ /* 0x000ea20000100800 */
[----:B------:R-:W-:Y:S01]  /*c830*/  ISETP.NE.AND P4, PT, R84, 0x1, PT ;  /* 0x000000015400780c */ /* 0x000fe20003f85270 */
[----:B0-----:R-:W-:Y:S01]  /*c840*/  IMAD.MOV.U32 R11, RZ, RZ, R54 ;  /* 0x000000ffff0b7224 */ /* 0x001fe200078e0036 */
[----:B------:R-:W-:Y:S01]  /*c850*/  ULDC.64 UR4, c[0x0][0x3c8] ;  /* 0x0000f20000047ab9 */ /* 0x000fe20000000a00 */
[----:B------:R-:W-:Y:S01]  /*c860*/  IMAD.MOV.U32 R0, RZ, RZ, R48 ;  /* 0x000000ffff007224 */ /* 0x000fe200078e0030 */
        /* <DEDUP_REMOVED lines=12> */
[----:B------:R-:W0:Y:S01]  /*c930*/  @P4 LDC R0, c[0x0][0x42c] ;  /* 0x00010b00ff004b82 */ /* 0x000e220000000800 */
[----:B------:R-:W-:Y:S01]  /*c940*/  PRMT R112, R12, 0x7610, R112 ;  /* 0x000076100c707816 */ /* 0x000fe20000000070 */
[----:B------:R-:W-:Y:S01]  /*c950*/  IMAD.MOV.U32 R12, RZ, RZ, R63 ;  /* 0x000000ffff0c7224 */ /* 0x000fe200078e003f */
[----:B------:R-:W-:Y:S01]  /*c960*/  PRMT R110, R11, 0x7610, R110 ;  /* 0x000076100b6e7816 */ /* 0x000fe2000000006e */
[----:B------:R-:W-:Y:S01]  /*c970*/  IMAD.MOV.U32 R13, RZ, RZ, R53 ;  /* 0x000000ffff0d7224 */ /* 0x000fe200078e0035 */
[----:B------:R-:W-:Y:S01]  /*c980*/  PRMT R122, R10, 0x7610, R122 ;  /* 0x000076100a7a7816 */ /* 0x000fe2000000007a */
[----:B------:R-:W-:Y:S01]  /*c990*/  IMAD.MOV.U32 R10, RZ, RZ, R50 ;  /* 0x000000ffff0a7224 */ /* 0x000fe200078e0032 */
[----:B------:R-:W-:Y:S01]  /*c9a0*/  PRMT R130, R12, 0x7610, R130 ;  /* 0x000076100c827816 */ /* 0x000fe20000000082 */
[----:B------:R-:W1:Y:S01]  /*c9b0*/  @P4 LDC R11, c[0x0][0x430] ;  /* 0x00010c00ff0b4b82 */ /* 0x000e620000000800 */
        /* <DEDUP_REMOVED lines=25> */
[----:B------:R-:W-:Y:S01]  /*cb50*/  SHF.R.S32.HI R11, RZ, 0x1f, R3 ;  /* 0x0000001fff0b7819 */ /* 0x000fe20000011403 */
        /* <DEDUP_REMOVED lines=8> */
[----:B------:R-:W-:Y:S01]  /*cbe0*/  IMAD.WIDE.U32 R60, R3, R86, R60 ;  /* 0x00000056033c7225 */ /* 0x000fe200078e003c */
[----:B------:R-:W-:-:S02]  /*cbf0*/  PRMT R103, R13, 0x7610, R103 ;  /* 0x000076100d677816 */ /* 0x000fc40000000067 */
[----:B------:R-:W-:Y:S01]  /*cc00*/  PRMT R90, R10, 0x7610, R90 ;  /* 0x000076100a5a7816 */ /* 0x000fe2000000005a */
[C---:B------:R-:W-:Y:S01]  /*cc10*/  IMAD R86, R11.reuse, R86, RZ ;  /* 0x000000560b567224 */ /* 0x040fe200078e02ff */
[----:B------:R-:W-:Y:S01]  /*cc20*/  PRMT R95, R12, 0x7610, R95 ;  /* 0x000076100c5f7816 */ /* 0x000fe2000000005f */
[-C--:B------:R-:W-:Y:S02]  /*cc30*/  IMAD R0, R11, R14.reuse, RZ ;  /* 0x0000000e0b007224 */ /* 0x080fe400078e02ff */
[----:B------:R-:W-:Y:S02]  /*cc40*/  IMAD.MOV.U32 R10, RZ, RZ, R39 ;  /* 0x000000ffff0a7224 */ /* 0x000fe400078e0027 */
[----:B------:R-:W-:-:S03]  /*cc50*/  IMAD.WIDE.U32 R12, R3, R14, R82 ;  /* 0x0000000e030c7225 */ /* 0x000fc600078e0052 */
[----:B------:R-:W-:Y:S01]  /*cc60*/  PRMT R102, R10, 0x7610, R102 ;  /* 0x000076100a667816 */ /* 0x000fe20000000066 */
[C---:B------:R-:W-:Y:S01]  /*cc70*/  IMAD R11, R3.reuse, R87, R86 ;  /* 0x00000057030b7224 */ /* 0x040fe200078e0256 */
[----:B------:R-:W-:Y:S01]  /*cc80*/  LEA R10, P4, R60, UR4, 0x1 ;  /* 0x000000043c0a7c11 */ /* 0x000fe2000f8808ff */
[----:B------:R-:W-:Y:S01]  /*cc90*/  IMAD R3, R3, R15, R0 ;  /* 0x0000000f03037224 */ /* 0x000fe200078e0200 */
[----:B------:R-:W-:Y:S01]  /*cca0*/  LEA R0, P5, R12, UR6, 0x1 ;  /* 0x000000060c007c11 */ /* 0x000fe2000f8a08ff */
[----:B------:R-:W-:Y:S01]  /*ccb0*/  IMAD.IADD R11, R61, 0x1, R11 ;  /* 0x000000013d0b7824 */ /* 0x000fe200078e020b */
[----:B------:R-:W-:Y:S01]  /*ccc0*/  UMOV UR4, 0xffffffff ;  /* 0xffffffff00047882 */ /* 0x000fe20000000000 */
[----:B------:R-:W-:Y:S02]  /*ccd0*/  IMAD.IADD R3, R13, 0x1, R3 ;  /* 0x000000010d037824 */ /* 0x000fe400078e0203 */
[----:B------:R-:W-:Y:S01]  /*cce0*/  IMAD.MOV.U32 R14, RZ, RZ, R42 ;  /* 0x000000ffff0e7224 */ /* 0x000fe200078e002a */
[----:B------:R-:W-:Y:S01]  /*ccf0*/  LEA.HI.X R60, R60, UR5, R11, 0x1, P4 ;  /* 0x000000053c3c7c11 */ /* 0x000fe2000a0f0c0b */
[----:B------:R-:W-:Y:S01]  /*cd00*/  IMAD.MOV.U32 R15, RZ, RZ, R43 ;  /* 0x000000ffff0f7224 */ /* 0x000fe200078e002b */
[----:B------:R-:W-:-:S02]  /*cd10*/  LEA.HI.X R3, R12, UR7, R3, 0x1, P5 ;  /* 0x000000070c037c11 */ /* 0x000fc4000a8f0c03 */
[----:B------:R-:W-:Y:S02]  /*cd20*/  PRMT R105, R14, 0x7610, R105 ;  /* 0x000076100e697816 */ /* 0x000fe40000000069 */
[----:B------:R-:W-:Y:S02]  /*cd30*/  PRMT R106, R15, 0x7610, R106 ;  /* 0x000076100f6a7816 */ /* 0x000fe4000000006a */
[----:B--2---:R-:W-:Y:S01]  /*cd40*/  LEA.HI R61, R91, R91, RZ, 0x1 ;  /* 0x0000005b5b3d7211 */ /* 0x004fe200078f08ff */
[----:B------:R-:W-:Y:S06]  /*cd50*/  BRA.DIV UR4, `(.L_x_2424) ;  /* 0x0000022604007947 */ /* 0x000fec000b800000 */
.L_x_2679:
[----:B------:R-:W-:-:S03]  /*cd60*/  UMOV UR4, 0xffffffff ;  /* 0xffffffff00047882 */ /* 0x000fc60000000000 */
[----:B------:R-:W-:Y:S05]  /*cd70*/  BRA.DIV UR4, `(.L_x_2425) ;  /* 0x0000022604207947 */ /* 0x000fea000b800000 */
.L_x_2682:
[----:B------:R-:W-:-:S03]  /*cd80*/  UMOV UR4, 0xffffffff ;  /* 0xffffffff00047882 */ /* 0x000fc60000000000 */
[----:B------:R-:W-:Y:S05]  /*cd90*/  BRA.DIV UR4, `(.L_x_2426) ;  /* 0x0000022604407947 */ /* 0x000fea000b800000 */
.L_x_2685:
[----:B------:R-:W-:-:S03]  /*cda0*/  UMOV UR4, 0xffffffff ;  /* 0xffffffff00047882 */ /* 0x000fc60000000000 */
[----:B------:R-:W-:Y:S05]  /*cdb0*/  BRA.DIV UR4, `(.L_x_2427) ;  /* 0x0000022604607947 */ /* 0x000fea000b800000 */
.L_x_2688:
[----:B------:R-:W-:-:S03]  /*cdc0*/  UMOV UR4, 0xffffffff ;  /* 0xffffffff00047882 */ /* 0x000fc60000000000 */
[----:B------:R-:W-:Y:S05]  /*cdd0*/  BRA.DIV UR4, `(.L_x_2428) ;  /* 0x0000022604807947 */ /* 0x000fea000b800000 */
.L_x_2691:
[----:B------:R-:W-:-:S03]  /*cde0*/  UMOV UR4, 0xffffffff ;  /* 0xffffffff00047882 */ /* 0x000fc60000000000 */
[----:B------:R-:W-:Y:S05]  /*cdf0*/  BRA.DIV UR4, `(.L_x_2429) ;  /* 0x0000022604a07947 */ /* 0x000fea000b800000 */
.L_x_2694:
[----:B------:R-:W-:-:S03]  /*ce00*/  UMOV UR4, 0xffffffff ;  /* 0xffffffff00047882 */ /* 0x000fc60000000000 */
[----:B------:R-:W-:Y:S05]  /*ce10*/  BRA.DIV UR4, `(.L_x_2430) ;  /* 0x0000022604c07947 */ /* 0x000fea000b800000 */
.L_x_2697:
[----:B------:R-:W-:-:S03]  /*ce20*/  UMOV UR4, 0xffffffff ;  /* 0xffffffff00047882 */ /* 0x000fc60000000000 */
[----:B------:R-:W-:Y:S05]  /*ce30*/  BRA.DIV UR4, `(.L_x_2431) ;  /* 0x0000022604e07947 */ /* 0x000fea000b800000 */
.L_x_2700:
[----:B------:R-:W-:-:S03]  /*ce40*/  UMOV UR4, 0xffffffff ;  /* 0xffffffff00047882 */ /* 0x000fc60000000000 */
[----:B------:R-:W-:Y:S05]  /*ce50*/  BRA.DIV UR4, `(.L_x_2432) ;  /* 0x0000022a04007947 */ /* 0x000fea000b800000 */
.L_x_2703:
[----:B------:R-:W-:-:S03]  /*ce60*/  UMOV UR4, 0xffffffff ;  /* 0xffffffff00047882 */ /* 0x000fc60000000000 */
[----:B------:R-:W-:Y:S05]  /*ce70*/  BRA.DIV UR4, `(.L_x_2433) ;  /* 0x0000022a04207947 */ /* 0x000fea000b800000 */
.L_x_2706:
[----:B------:R-:W-:-:S03]  /*ce80*/  UMOV UR4, 0xffffffff ;  /* 0xffffffff00047882 */ /* 0x000fc60000000000 */
[----:B------:R-:W-:Y:S05]  /*ce90*/  BRA.DIV UR4, `(.L_x_2434) ;  /* 0x0000022a04407947 */ /* 0x000fea000b800000 */
.L_x_2709:
[----:B------:R-:W-:-:S03]  /*cea0*/  UMOV UR4, 0xffffffff ;  /* 0xffffffff00047882 */ /* 0x000fc60000000000 */
[----:B------:R-:W-:Y:S05]  /*ceb0*/  BRA.DIV UR4, `(.L_x_2435) ;  /* 0x0000022a04607947 */ /* 0x000fea000b800000 */
.L_x_2712:
[----:B------:R-:W-:-:S03]  /*cec0*/  UMOV UR4, 0xffffffff ;  /* 0xffffffff00047882 */ /* 0x000fc60000000000 */
[----:B------:R-:W-:Y:S05]  /*ced0*/  BRA.DIV UR4, `(.L_x_2436) ;  /* 0x0000022a04807947 */ /* 0x000fea000b800000 */
.L_x_2715:
[----:B------:R-:W-:Y:S01]  /*cee0*/  UMOV UR4, 0xffffffff ;  /* 0xffffffff00047882 */ /* 0x000fe20000000000 */
[----:B------:R-:W-:Y:S02]  /*cef0*/  LOP3.LUT R61, R61, 0xfffffffe, RZ, 0xc0, !PT ;  /* 0xfffffffe3d3d7812 */ /* 0x000fe400078ec0ff */
[----:B------:R-:W-:Y:S05]  /*cf00*/  BRA.DIV UR4, `(.L_x_2437) ;  /* 0x0000022a049c7947 */ /* 0x000fea000b800000 */
.L_x_2718:
[----:B------:R-:W-:Y:S01]  /*cf10*/  UMOV UR4, 0xffffffff ;  /* 0xffffffff00047882 */ /* 0x000fe20000000000 */
[----:B------:R-:W-:Y:S02]  /*cf20*/  IMAD.IADD R61, R91, 0x1, -R61 ;  /* 0x000000015b3d7824 */ /* 0x000fe400078e0a3d */
[----:B------:R-:W-:Y:S05]  /*cf30*/  BRA.DIV UR4, `(.L_x_2438) ;  /* 0x0000022a04b87947 */ /* 0x000fea000b800000 */
.L_x_2721:
[----:B------:R-:W-:Y:S01]  /*cf40*/  UMOV UR4, 0xffffffff ;  /* 0xffffffff00047882 */ /* 0x000fe20000000000 */
[----:B------:R-:W-:Y:S02]  /*cf50*/  SHF.L.U32 R99, R61, 0x1f, RZ ;  /* 0x0000001f3d637819 */ /* 0x000fe400000006ff */
[----:B------:R-:W-:Y:S05]  /*cf60*/  BRA.DIV UR4, `(.L_x_2439) ;  /* 0x0000022a04d47947 */ /* 0x000fea000b800000 */
.L_x_2724:
        /* <DEDUP_REMOVED lines=37> */
.L_x_2725:
[----:B------:R-:W-:Y:S05]  /*d1c0*/  BSYNC B1 ;  /* 0x0000000000017941 */ /* 0x000fea0003800000 */
.L_x_2440:
[----:B------:R-:W-:Y:S01]  /*d1d0*/  BSSY B1, `(.L_x_2442) ;  /* 0x00000cb000017945 */ /* 0x000fe20003800000 */
[----:B------:R-:W-:Y:S02]  /*d1e0*/  PRMT R98, R12, 0x7610, R98 ;  /* 0x000076100c627816 */ /* 0x000fe40000000062 */
[----:B0-----:R-:W-:Y:S01]  /*d1f0*/  PRMT R99, R13, 0x7610, R99 ;  /* 0x000076100d637816 */ /* 0x001fe20000000063 */
[----:B------:R-:W-:Y:S06]  /*d200*/  @P0 BRA `(.L_x_2443) ;  /* 0x0000000c001c0947 */ /* 0x000fec0003800000 */
[----:B------:R-:W0:Y:S01]  /*d210*/  LDC R12, c[0x0][0x3d4] ;  /* 0x0000f500ff0c7b82 */ /* 0x000e220000000800 */
[----:B------:R-:W-:Y:S01]  /*d220*/  BSSY B2, `(.L_x_2444) ;  /* 0x0000034000027945 */ /* 0x000fe20003800000 */
[-C--:B0-----:R-:W-:Y:S02]  /*d230*/  ISETP.GE.AND P0, PT, R212, R12.reuse, PT ;  /* 0x0000000cd400720c */ /* 0x081fe40003f06270 */
[-C--:B------:R-:W-:Y:S02]  /*d240*/  ISETP.GE.AND P4, PT, R216, R12.reuse, PT ;  /* 0x0000000cd800720c */ /* 0x080fe40003f86270 */
[-C--:B------:R-:W-:Y:S02]  /*d250*/  ISETP.GE.AND P5, PT, R215, R12.reuse, PT ;  /* 0x0000000cd700720c */ /* 0x080fe40003fa6270 */
[----:B------:R-:W-:-:S07]  /*d260*/  ISETP.GE.AND P6, PT, R217, R12, PT ;  /* 0x0000000cd900720c */ /* 0x000fce0003fc6270 */
[----:B------:R-:W-:Y:S06]  /*d270*/  @P0 BRA `(.L_x_2445) ;  /* 0x0000000000b80947 */ /* 0x000fec0003800000 */
[----:B------:R-:W0:Y:S01]  /*d280*/  LDS.128 R12, [R85] ;  /* 0x00000000550c7984 */ /* 0x000e220000000c00 */
[--C-:B------:R-:W-:Y:S02]  /*d290*/  SHF.R.U64 R78, R78, 0x10, R79.reuse ;  /* 0x000000104e4e7819 */ /* 0x100fe4000000124f */
[----:B------:R-:W-:Y:S02]  /*d2a0*/  SHF.R.U32.HI R79, RZ, 0x10, R79 ;  /* 0x00000010ff4f7819 */ /* 0x000fe4000001164f */
[--C-:B------:R-:W-:Y:S02]  /*d2b0*/  SHF.R.U64 R80, R80, 0x10, R81.reuse ;  /* 0x0000001050507819 */ /* 0x100fe40000001251 */
[----:B------:R-:W-:Y:S02]  /*d2c0*/  SHF.R.U32.HI R81, RZ, 0x10, R81 ;  /* 0x00000010ff517819 */ /* 0x000fe40000011651 */
[----:B------:R-:W-:Y:S02]  /*d2d0*/  PRMT R140, R140, 0x5410, R79 ;  /* 0x000054108c8c7816 */ /* 0x000fe4000000004f */
[----:B------:R-:W-:-:S02]  /*d2e0*/  PRMT R138, R138, 0x5410, R81 ;  /* 0x000054108a8a7816 */ /* 0x000fc40000000051 */
[----:B------:R-:W-:Y:S01]  /*d2f0*/  PRMT R141, R139, 0x5410, R78 ;  /* 0x000054108b8d7816 */ /* 0x000fe2000000004e */
[C---:B------:R-:W-:Y:S01]  /*d300*/  IMAD.U32 R142, R140.reuse, 0x10000, RZ ;  /* 0x000100008c8e7824 */ /* 0x040fe200078e00ff */
[----:B------:R-:W-:Y:S01]  /*d310*/  LOP3.LUT R140, R140, 0xffff0000, RZ, 0xc0, !PT ;  /* 0xffff00008c8c7812 */ /* 0x000fe200078ec0ff */
[C---:B------:R-:W-:Y:S01]  /*d320*/  IMAD.U32 R139, R138.reuse, 0x10000, RZ ;  /* 0x000100008a8b7824 */ /* 0x040fe200078e00ff */
[----:B------:R-:W-:Y:S02]  /*d330*/  PRMT R137, R137, 0x5410, R80 ;  /* 0x0000541089897816 */ /* 0x000fe40000000050 */
[----:B------:R-:W-:Y:S02]  /*d340*/  LOP3.LUT R138, R138, 0xffff0000, RZ, 0xc0, !PT ;  /* 0xffff00008a8a7812 */ /* 0x000fe400078ec0ff */
[C---:B0-----:R-:W-:Y:S01]  /*d350*/  LOP3.LUT R79, R14.reuse, 0xffff0000, RZ, 0xc0, !PT ;  /* 0xffff00000e4f7812 */ /* 0x041fe200078ec0ff */
[----:B------:R-:W-:Y:S01]  /*d360*/  IMAD.U32 R78, R14, 0x10000, RZ ;  /* 0x000100000e4e7824 */ /* 0x000fe200078e00ff */
[C---:B------:R-:W-:Y:S01]  /*d370*/  LOP3.LUT R81, R15.reuse, 0xffff0000, RZ, 0xc0, !PT ;  /* 0xffff00000f517812 */ /* 0x040fe200078ec0ff */
[----:B------:R-:W-:Y:S01]  /*d380*/  IMAD.U32 R80, R15, 0x10000, RZ ;  /* 0x000100000f507824 */ /* 0x000fe200078e00ff */
[----:B------:R-:W-:Y:S01]  /*d390*/  SHF.L.U32 R15, R13, 0x10, RZ ;  /* 0x000000100d0f7819 */ /* 0x000fe200000006ff */
[C---:B------:R-:W-:Y:S01]  /*d3a0*/  FMUL.FTZ R143, R79.reuse, R142 ;  /* 0x0000008e4f8f7220 */ /* 0x040fe20000410000 */
[----:B------:R-:W-:Y:S01]  /*d3b0*/  FMUL.FTZ R79, R79, R139 ;  /* 0x0000008b4f4f7220 */ /* 0x000fe20000410000 */
[----:B------:R-:W-:Y:S01]  /*d3c0*/  FMUL.FTZ R145, R81, R140 ;  /* 0x0000008c51917220 */ /* 0x000fe20000410000 */
[----:B------:R-:W-:-:S02]  /*d3d0*/  IMAD.U32 R14, R12, 0x10000, RZ ;  /* 0x000100000c0e7824 */ /* 0x000fc400078e00ff */
[C---:B------:R-:W-:Y:S01]  /*d3e0*/  FFMA.FTZ R143, R78.reuse, R139, -R143 ;  /* 0x0000008b4e8f7223 */ /* 0x040fe2000001088f */
[----:B------:R-:W-:Y:S01]  /*d3f0*/  FFMA.FTZ R142, R78, R142, R79 ;  /* 0x0000008e4e8e7223 */ /* 0x000fe2000001004f */
[-C--:B------:R-:W-:Y:S01]  /*d400*/  FMUL.FTZ R139, R81, R138.reuse ;  /* 0x0000008a518b7220 */ /* 0x080fe20000410000 */
        /* <DEDUP_REMOVED lines=21> */
.L_x_2445:
[----:B------:R-:W-:Y:S05]  /*d560*/  BSYNC B2 ;  /* 0x0000000000027941 */ /* 0x000fea0003800000 */
.L_x_2444:
[----:B------:R-:W-:Y:S04]  /*d570*/  BSSY B2, `(.L_x_2446) ;  /* 0x0000030000027945 */ /* 0x000fe80003800000 */
[----:B------:R-:W-:Y:S05]  /*d580*/  @P4 BRA `(.L_x_2447) ;  /* 0x0000000000b84947 */ /* 0x000fea0003800000 */
[----:B0-----:R-:W0:Y:S01]  /*d590*/  LDS.128 R12, [R85+0x4000] ;  /* 0x00400000550c7984 */ /* 0x001e220000000c00 */
        /* <DEDUP_REMOVED lines=45> */
.L_x_2447:
[----:B------:R-:W-:Y:S05]  /*d870*/  BSYNC B2 ;  /* 0x0000000000027941 */ /* 0x000fea0003800000 */
.L_x_2446:
[----:B------:R-:W-:Y:S04]  /*d880*/  BSSY B2, `(.L_x_2448) ;  /* 0x0000030000027945 */ /* 0x000fe80003800000 */
[----:B------:R-:W-:Y:S05]  /*d890*/  @P5 BRA `(.L_x_2449) ;  /* 0x0000000000b85947 */ /* 0x000fea0003800000 */
[----:B01----:R-:W0:Y:S01]  /*d8a0*/  LDS.128 R12, [R85+0x8000] ;  /* 0x00800000550c7984 */ /* 0x003e220000000c00 */
        /* <DEDUP_REMOVED lines=45> */
.L_x_2449:
[----:B------:R-:W-:Y:S05]  /*db80*/  BSYNC B2 ;  /* 0x0000000000027941 */ /* 0x000fea0003800000 */
.L_x_2448:
[----:B------:R-:W-:Y:S05]  /*db90*/  @P6 BRA `(.L_x_2443) ;  /* 0x0000000000b86947 */ /* 0x000fea0003800000 */
[----:B012---:R-:W0:Y:S01]  /*dba0*/  LDS.128 R12, [R85+0xc000] ;  /* 0x00c00000550c7984 */ /* 0x007e220000000c00 */
        /* <DEDUP_REMOVED lines=45> */
.L_x_2443:
[----:B------:R-:W-:Y:S05]  /*de80*/  BSYNC B1 ;  /* 0x0000000000017941 */ /* 0x000fea0003800000 */
.L_x_2442:
[----:B------:R-:W-:Y:S04]  /*de90*/  BSSY B1, `(.L_x_2450) ;  /* 0x00000c9000017945 */ /* 0x000fe80003800000 */
[----:B------:R-:W-:Y:S05]  /*dea0*/  @P1 BRA `(.L_x_2451) ;  /* 0x0000000c001c1947 */ /* 0x000fea0003800000 */
[----:B0123--:R-:W0:Y:S01]  /*deb0*/  LDC R12, c[0x0][0x3d4] ;  /* 0x0000f500ff0c7b82 */ /* 0x00fe220000000800 */
[----:B------:R-:W-:Y:S01]  /*dec0*/  BSSY B2, `(.L_x_2452) ;  /* 0x0000034000027945 */ /* 0x000fe20003800000 */
[-C--:B0-----:R-:W-:Y:S02]  /*ded0*/  ISETP.GE.AND P0, PT, R212, R12.reuse, PT ;  /* 0x0000000cd400720c */ /* 0x081fe40003f06270 */
[-C--:B------:R-:W-:Y:S02]  /*dee0*/  ISETP.GE.AND P1, PT, R216, R12.reuse, PT ;  /* 0x0000000cd800720c */ /* 0x080fe40003f26270 */
[-C--:B------:R-:W-:Y:S02]  /*def0*/  ISETP.GE.AND P4, PT, R215, R12.reuse, PT ;  /* 0x0000000cd700720c */ /* 0x080fe40003f86270 */
[----:B------:R-:W-:-:S07]  /*df00*/  ISETP.GE.AND P5, PT, R217, R12, PT ;  /* 0x0000000cd900720c */ /* 0x000fce0003fa6270 */
[----:B------:R-:W-:Y:S06]  /*df10*/  @P0 BRA `(.L_x_2453) ;  /* 0x0000000000b80947 */ /* 0x000fec0003800000 */
[----:B------:R-:W0:Y:S01]  /*df20*/  LDS.128 R12, [R85+0x1000] ;  /* 0x00100000550c7984 */ /* 0x000e220000000c00 */
        /* <DEDUP_REMOVED lines=45> */
.L_x_2453:
[----:B------:R-:W-:Y:S05]  /*e200*/  BSYNC B2 ;  /* 0x0000000000027941 */ /* 0x000fea0003800000 */
.L_x_2452:
        /* <DEDUP_REMOVED lines=48> */
.L_x_2455:
[----:B------:R-:W-:Y:S05]  /*e510*/  BSYNC B2 ;  /* 0x0000000000027941 */ /* 0x000fea0003800000 */
.L_x_2454:
        /* <DEDUP_REMOVED lines=48> */
.L_x_2457:
[----:B------:R-:W-:Y:S05]  /*e820*/  BSYNC B2 ;  /* 0x0000000000027941 */ /* 0x000fea0003800000 */
.L_x_2456:
        /* <DEDUP_REMOVED lines=47> */
.L_x_2451:
[----:B------:R-:W-:Y:S05]  /*eb20*/  BSYNC B1 ;  /* 0x0000000000017941 */ /* 0x000fea0003800000 */
.L_x_2450:
[----:B------:R-:W-:Y:S04]  /*eb30*/  BSSY B1, `(.L_x_2458) ;  /* 0x00000c9000017945 */ /* 0x000fe80003800000 */
        /* <DEDUP_REMOVED lines=54> */
.L_x_2461:
[----:B------:R-:W-:Y:S05]  /*eea0*/  BSYNC B2 ;  /* 0x0000000000027941 */ /* 0x000fea0003800000 */
.L_x_2460:
[----:B------:R-:W-:Y:S04]  /*eeb0*/  BSSY B2, `(.L_x_2462) ;  /* 0x0000030000027945 */ /* 0x000fe80003800000 */
[----:B------:R-:W-:Y:S05]  /*eec0*/  @P1 BRA `(.L_x_2463) ;  /* 0x0000000000b81947 */ /* 0x000fea0003800000 */
[----:B0-----:R-:W0:Y:S01]  /*eed0*/  LDS.128 R12, [R85+0x6000] ;  /* 0x00600000550c7984 */ /* 0x001e220000000c00 */
        /* <DEDUP_REMOVED lines=8> */
[C---:B------:R-:W-:Y:S02]  /*ef60*/  SHF.L.U32 R45, R106.reuse, 0x10, RZ ;  /* 0x000000106a2d7819 */ /* 0x040fe400000006ff */
[----:B------:R-:W-:Y:S02]  /*ef70*/  LOP3.LUT R106, R106, 0xffff0000, RZ, 0xc0, !PT ;  /* 0xffff00006a6a7812 */ /* 0x000fe400078ec0ff */
[----:B------:R-:W-:Y:S02]  /*ef80*/  PRMT R105, R105, 0x5410, R40 ;  /* 0x0000541069697816 */ /* 0x000fe40000000028 */
        /* <DEDUP_REMOVED lines=34> */
.L_x_2463:
[----:B------:R-:W-:Y:S05]  /*f1b0*/  BSYNC B2 ;  /* 0x0000000000027941 */ /* 0x000fea0003800000 */
.L_x_2462:
        /* <DEDUP_REMOVED lines=48> */
.L_x_2465:
[----:B------:R-:W-:Y:S05]  /*f4c0*/  BSYNC B2 ;  /* 0x0000000000027941 */ /* 0x000fea0003800000 */
.L_x_2464:
        /* <DEDUP_REMOVED lines=47> */
.L_x_2459:
[----:B------:R-:W-:Y:S05]  /*f7c0*/  BSYNC B1 ;  /* 0x0000000000017941 */ /* 0x000fea0003800000 */
.L_x_2458:
        /* <DEDUP_REMOVED lines=54> */
.L_x_2468:
[----:B------:R-:W-:Y:S05]  /*fb30*/  BSYNC B1 ;  /* 0x0000000000017941 */ /* 0x000fea0003800000 */
.L_x_2467:
        /* <DEDUP_REMOVED lines=48> */
.L_x_2470:
[----:B------:R-:W-:Y:S05]  /*fe40*/  BSYNC B1 ;  /* 0x0000000000017941 */ /* 0x000fea0003800000 */
.L_x_2469:
[----:B------:R-:W-:Y:S04]  /*fe50*/  BSSY B1, `(.L_x_2471) ;  /* 0x0000030000017945 */ /* 0x000fe80003800000 */
[----:B------:R-:W-:Y:S05]  /*fe60*/  @P2 BRA `(.L_x_2472) ;  /* 0x0000000000b82947 */ /* 0x000fea0003800000 */
[----:B01----:R-:W0:Y:S01]  /*fe70*/  LDS.128 R12, [R85+0xb000] ;  /* 0x00b00000550c7984 */ /* 0x003e220000000c00 */
        /* <DEDUP_REMOVED lines=45> */
.L_x_2472:
[----:B------:R-:W-:Y:S05]  /*10150*/  BSYNC B1 ;  /* 0x0000000000017941 */ /* 0x000fea0003800000 */
.L_x_2471:
[----:B------:R-:W-:Y:S05]  /*10160*/  @P3 BRA `(.L_x_2466) ;  /* 0x0000005000643947 */ /* 0x000fea0003800000 */
[----:B012---:R-:W0:Y:S01]  /*10170*/  LDS.128 R12, [R85+0xf000] ;  /* 0x00f00000550c7984 */ /* 0x007e220000000c00 */
        /* <DEDUP_REMOVED lines=46> */
.L_x_2415:
[-C--:B------:R-:W-:Y:S01]  /*10460*/  ISETP.GE.AND P0, PT, R22, R29.reuse, PT ;  /* 0x0000001d1600720c */ /* 0x080fe20003f06270 */
[----:B------:R-:W-:Y:S01]  /*10470*/  BSSY B1, `(.L_x_2473) ;  /* 0x0000031000017945 */ /* 0x000fe20003800000 */
[-C--:B------:R-:W-:Y:S01]  /*10480*/  ISETP.GE.AND P1, PT, R218, R29.reuse, PT ;  /* 0x0000001dda00720c */ /* 0x080fe20003f26270 */
        /* <DEDUP_REMOVED lines=43> */
[----:B------:R0:W5:Y:S04]  /*10740*/  @!P6 LDG.E.128 R44, desc[UR60][R50.64+0x80] ;  /* 0x0000803c322ce981 */ /* 0x000168000c1e1d00 */
[----:B------:R0:W5:Y:S04]  /*10750*/  @!P5 LDG.E.128 R28, desc[UR60][R50.64] ;  /* 0x0000003c321cd981 */ /* 0x000168000c1e1d00 */
[----:B------:R0:W5:Y:S04]  /*10760*/  @!P5 LDG.E.128 R4, desc[UR60][R52.64] ;  /* 0x0000003c3404d981 */ /* 0x000168000c1e1d00 */
[----:B------:R0:W5:Y:S02]  /*10770*/  @!P6 LDG.E.128 R24, desc[UR60][R52.64+0x80] ;  /* 0x0000803c3418e981 */ /* 0x000164000c1e1d00 */
.L_x_2474:
[----:B------:R-:W-:Y:S05]  /*10780*/  BSYNC B1 ;  /* 0x0000000000017941 */ /* 0x000fea0003800000 */
.L_x_2473:
        /* <DEDUP_REMOVED lines=24> */
[----:B------:R-:W-:Y:S02]  /*10910*/  CS2R R38, SRZ ;  /* 0x0000000000267805 */ /* 0x000fe4000001ff00 */
[----:B------:R-:W-:Y:S01]  /*10920*/  LEA.HI.X R55, R0, UR7, R3, 0x1, P4 ;  /* 0x0000000700377c11 */ /* 0x000fe2000a0f0c03 */
[----:B------:R0:W5:Y:S04]  /*10930*/  @!P5 LDG.E.128 R40, desc[UR60][R52.64] ;  /* 0x0000003c3428d981 */ /* 0x000168000c1e1d00 */
[----:B------:R0:W5:Y:S04]  /*10940*/  @!P6 LDG.E.128 R48, desc[UR60][R52.64+0x80] ;  /* 0x0000803c3430e981 */ /* 0x000168000c1e1d00 */
[----:B------:R0:W5:Y:S04]  /*10950*/  @!P5 LDG.E.128 R32, desc[UR60][R54.64] ;  /* 0x0000003c3620d981 */ /* 0x000168000c1e1d00 */
[----:B------:R0:W5:Y:S02]  /*10960*/  @!P6 LDG.E.128 R36, desc[UR60][R54.64+0x80] ;  /* 0x0000803c3624e981 */ /* 0x000164000c1e1d00 */
.L_x_2476:
[----:B------:R-:W-:Y:S05]  /*10970*/  BSYNC B1 ;  /* 0x0000000000017941 */ /* 0x000fea0003800000 */
.L_x_2475:
[----:B------:R-:W-:Y:S01]  /*10980*/  IMAD.MOV.U32 R0, RZ, RZ, R6 ;  /* 0x000000ffff007224 */ /* 0x000fe200078e0006 */
[----:B------:R-:W1:Y:S01]  /*10990*/  LDC R96, c[0x0][0x428] ;  /* 0x00010a00ff607b82 */ /* 0x000e620000000800 */
        /* <DEDUP_REMOVED lines=20> */
[----:B0-----:R-:W-:Y:S02]  /*10ae0*/  CS2R R52, SRZ ;  /* 0x0000000000347805 */ /* 0x001fe4000001ff00 */
        /* <DEDUP_REMOVED lines=46> */
[----:B------:R-:W-:Y:S02]  /*10dd0*/  LEA.HI.X R52, R14, R11, R15, 0x6, P4 ;  /* 0x0000000b0e347211 */ /* 0x000fe400020f340f */
[----:B------:R-:W-:Y:S02]  /*10de0*/  CS2R R58, SRZ ;  /* 0x00000000003a7805 */ /* 0x000fe4000001ff00 */
[----:B------:R-:W-:Y:S02]  /*10df0*/  LEA.HI.X R91, R3, UR5, R20, 0x1, P5 ;  /* 0x00000005035b7c11 */ /* 0x000fe4000a8f0c14 */
        /* <DEDUP_REMOVED lines=10> */
.L_x_2478:
[----:B------:R-:W-:Y:S05]  /*10ea0*/  BSYNC B1 ;  /* 0x0000000000017941 */ /* 0x000fea0003800000 */
.L_x_2477:
        /* <DEDUP_REMOVED lines=23> */
[----:B------:R-:W-:Y:S02]  /*11020*/  ISETP.GE.AND P6, PT, R19, UR6, PT ;  /* 0x0000000613007c0c */ /* 0x000fe4000bfc6270 */
[----:B------:R-:W-:Y:S02]  /*11030*/  LEA.HI.X R11, R99, UR7, R12, 0x1, P4 ;  /* 0x00000007630b7c11 */ /* 0x000fe4000a0f0c0c */
[----:B------:R-:W-:-:S04]  /*11040*/  LEA R12, P4, R97, UR4, 0x1 ;  /* 0x00000004610c7c11 */ /* 0x000fc8000f8808ff */
[----:B------:R-:W-:Y:S01]  /*11050*/  LEA.HI.X R13, R97, UR5, R0, 0x1, P4 ;  /* 0x00000005610d7c11 */ /* 0x000fe2000a0f0c00 */
[----:B------:R1:W5:Y:S04]  /*11060*/  @!P5 LDG.E.128 R72, desc[UR60][R10.64] ;  /* 0x0000003c0a48d981 */ /* 0x000368000c1e1d00 */
[----:B------:R1:W5:Y:S04]  /*11070*/  @!P6 LDG.E.128 R76, desc[UR60][R10.64+0x80] ;  /* 0x0000803c0a4ce981 */ /* 0x000368000c1e1d00 */
[----:B------:R1:W5:Y:S04]  /*11080*/  @!P5 LDG.E.128 R64, desc[UR60][R12.64] ;  /* 0x0000003c0c40d981 */ /* 0x000368000c1e1d00 */
[----:B------:R1:W5:Y:S02]  /*11090*/  @!P6 LDG.E.128 R68, desc[UR60][R12.64+0x80] ;  /* 0x0000803c0c44e981 */ /* 0x000364000c1e1d00 */
.L_x_2480:
[----:B------:R-:W-:Y:S05]  /*110a0*/  BSYNC B1 ;  /* 0x0000000000017941 */ /* 0x000fea0003800000 */
.L_x_2479:
[----:B0-----:R-:W2:Y:S01]  /*110b0*/  LDL R90, [R1+0x80] ;  /* 0x00008000015a7983 */ /* 0x001ea20000100800 */
[----:B------:R-:W-:Y:S01]  /*110c0*/  ISETP.NE.AND P4, PT, R96, 0x1, PT ;  /* 0x000000016000780c */ /* 0x000fe20003f85270 */
[----:B-1----:R-:W-:Y:S01]  /*110d0*/  IMAD.MOV.U32 R11, RZ, RZ, R37 ;  /* 0x000000ffff0b7224 */ /* 0x002fe200078e0025 */
        /* <DEDUP_REMOVED lines=20> */
[----:B-----5:R-:W-:Y:S01]  /*11220*/  IMAD.MOV.U32 R13, RZ, RZ, R52 ;  /* 0x000000ffff0d7224 */ /* 0x020fe200078e0034 */
        /* <DEDUP_REMOVED lines=12> */
[----:B------:R-:W-:-:S02]  /*112f0*/  IMAD R3, R21, 0x20, R0 ;  /* 0x0000002015037824 */ /* 0x000fc400078e0200 */
[----:B------:R-:W-:Y:S01]  /*11300*/  IMAD.MOV.U32 R0, RZ, RZ, R53 ;  /* 0x000000ffff007224 */ /* 0x000fe200078e0035 */
[----:B------:R-:W-:Y:S01]  /*11310*/  PRMT R112, R13, 0x7610, R112 ;  /* 0x000076100d707816 */ /* 0x000fe20000000070 */
[----:B------:R-:W-:Y:S02]  /*11320*/  IMAD.MOV.U32 R12, RZ, RZ, R51 ;  /* 0x000000ffff0c7224 */ /* 0x000fe400078e0033 */
[----:B------:R-:W-:Y:S01]  /*11330*/  IMAD.MOV.U32 R13, RZ, RZ, R59 ;  /* 0x000000ffff0d7224 */ /* 0x000fe200078e003b */
[----:B------:R-:W-:Y:S01]  /*11340*/  PRMT R110, R0, 0x7610, R110 ;  /* 0x00007610006e7816 */ /* 0x000fe2000000006e */
[----:B0-----:R-:W-:Y:S01]  /*11350*/  @P4 IMAD.HI.U32 R0, R3, R10, RZ ;  /* 0x0000000a03004227 */ /* 0x001fe200078e00ff */
[----:B------:R-:W-:Y:S02]  /*11360*/  PRMT R125, R12, 0x7610, R125 ;  /* 0x000076100c7d7816 */ /* 0x000fe4000000007d */
[----:B------:R-:W-:Y:S01]  /*11370*/  PRMT R97, R13, 0x7610, R97 ;  /* 0x000076100d617816 */ /* 0x000fe20000000061 */
[----:B------:R-:W-:-:S02]  /*11380*/  IMAD.MOV.U32 R10, RZ, RZ, R57 ;  /* 0x000000ffff0a7224 */ /* 0x000fc400078e0039 */
        /* <DEDUP_REMOVED lines=18> */
[C---:B------:R-:W-:Y:S01]  /*114b0*/  IMAD.WIDE.U32 R12, R3.reuse, R14, R8 ;  /* 0x0000000e030c7225 */ /* 0x040fe200078e0008 */
[----:B------:R-:W-:Y:S01]  /*114c0*/  LEA R8, P4, R10, UR4, 0x1 ;  /* 0x000000040a087c11 */ /* 0x000fe2000f8808ff */
[----:B------:R-:W-:Y:S02]  /*114d0*/  UMOV UR4, 0xffffffff ;  /* 0xffffffff00047882 */ /* 0x000fe40000000000 */
[C---:B------:R-:W-:Y:S02]  /*114e0*/  IMAD R9, R3.reuse, R87, R86 ;  /* 0x0000005703097224 */ /* 0x040fe400078e0256 */
[----:B------:R-:W-:Y:S01]  /*114f0*/  IMAD R3, R3, R15, R0 ;  /* 0x0000000f03037224 */ /* 0x000fe200078e0200 */
[----:B------:R-:W-:Y:S01]  /*11500*/  LEA R0, P5, R12, UR6, 0x1 ;  /* 0x000000060c007c11 */ /* 0x000fe2000f8a08ff */
[----:B------:R-:W-:-:S02]  /*11510*/  IMAD.MOV.U32 R20, RZ, RZ, R60 ;  /* 0x000000ffff147224 */ /* 0x000fc400078e003c */
[----:B------:R-:W-:Y:S02]  /*11520*/  IMAD.IADD R9, R11, 0x1, R9 ;  /* 0x000000010b097824 */ /* 0x000fe400078e0209 */
[----:B------:R-:W-:Y:S01]  /*11530*/  IMAD.IADD R3, R13, 0x1, R3 ;  /* 0x000000010d037824 */ /* 0x000fe200078e0203 */
[----:B------:R-:W-:Y:S01]  /*11540*/  PRMT R113, R20, 0x7610, R113 ;  /* 0x0000761014717816 */ /* 0x000fe20000000071 */
[----:B------:R-:W-:Y:S01]  /*11550*/  IMAD.MOV.U32 R20, RZ, RZ, R80 ;  /* 0x000000ffff147224 */ /* 0x000fe200078e0050 */
[----:B------:R-:W-:Y:S01]  /*11560*/  LEA.HI.X R9, R10, UR5, R9, 0x1, P4 ;  /* 0x000000050a097c11 */ /* 0x000fe2000a0f0c09 */
[----:B------:R-:W-:Y:S01]  /*11570*/  IMAD.MOV.U32 R14, RZ, RZ, R81 ;  /* 0x000000ffff0e7224 */ /* 0x000fe200078e0051 */
[----:B------:R-:W-:Y:S01]  /*11580*/  LEA.HI.X R3, R12, UR7, R3, 0x1, P5 ;  /* 0x000000070c037c11 */ /* 0x000fe2000a8f0c03 */
[----:B------:R-:W-:Y:S01]  /*11590*/  IMAD.MOV.U32 R15, RZ, RZ, R82 ;  /* 0x000000ffff0f7224 */ /* 0x000fe200078e0052 */
[----:B------:R-:W-:Y:S02]  /*115a0*/  PRMT R108, R20, 0x7610, R108 ;  /* 0x00007610146c7816 */ /* 0x000fe4000000006c */
[----:B------:R-:W-:-:S02]  /*115b0*/  PRMT R107, R14, 0x7610, R107 ;  /* 0x000076100e6b7816 */ /* 0x000fc4000000006b */
[----:B------:R-:W-:Y:S02]  /*115c0*/  PRMT R106, R15, 0x7610, R106 ;  /* 0x000076100f6a7816 */ /* 0x000fe4000000006a */
[----:B--2---:R-:W-:Y:S01]  /*115d0*/  LEA.HI R10, R90, R90, RZ, 0x1 ;  /* 0x0000005a5a0a7211 */ /* 0x004fe200078f08ff */
[----:B------:R-:W-:Y:S06]  /*115e0*/  BRA.DIV UR4, `(.L_x_2481) ;  /* 0x000001e604707947 */ /* 0x000fec000b800000 */
.L_x_2728:
[----:B------:R-:W-:-:S03]  /*115f0*/  UMOV UR4, 0xffffffff ;  /* 0xffffffff00047882 */ /* 0x000fc60000000000 */
[----:B------:R-:W-:Y:S05]  /*11600*/  BRA.DIV UR4, `(.L_x_2482) ;  /* 0x000001e604907947 */ /* 0x000fea000b800000 */
.L_x_2731:
[----:B------:R-:W-:-:S03]  /*11610*/  UMOV UR4, 0xffffffff ;  /* 0xffffffff00047882 */ /* 0x000fc60000000000 */
[----:B------:R-:W-:Y:S05]  /*11620*/  BRA.DIV UR4, `(.L_x_2483) ;  /* 0x000001e604b07947 */ /* 0x000fea000b800000 */
.L_x_2734:
[----:B------:R-:W-:-:S03]  /*11630*/  UMOV UR4, 0xffffffff ;  /* 0xffffffff00047882 */ /* 0x000fc60000000000 */
[----:B------:R-:W-:Y:S05]  /*11640*/  BRA.DIV UR4, `(.L_x_2484) ;  /* 0x000001e604d07947 */ /* 0x000fea000b800000 */
.L_x_2737:
[----:B------:R-:W-:-:S03]  /*11650*/  UMOV UR4, 0xffffffff ;  /* 0xffffffff00047882 */ /* 0x000fc60000000000 */
[----:B------:R-:W-:Y:S05]  /*11660*/  BRA.DIV UR4, `(.L_x_2485) ;  /* 0x000001e604f07947 */ /* 0x000fea000b800000 */
.L_x_2740:
[----:B------:R-:W-:-:S03]  /*11670*/  UMOV UR4, 0xffffffff ;  /* 0xffffffff00047882 */ /* 0x000fc60000000000 */
[----:B------:R-:W-:Y:S05]  /*11680*/  BRA.DIV UR4, `(.L_x_2486) ;  /* 0x000001ea04107947 */ /* 0x000fea000b800000 */
.L_x_2743:
[----:B------:R-:W-:-:S03]  /*11690*/  UMOV UR4, 0xffffffff ;  /* 0xffffffff00047882 */ /* 0x000fc60000000000 */
[----:B------:R-:W-:Y:S05]  /*116a0*/  BRA.DIV UR4, `(.L_x_2487) ;  /* 0x000001ea04307947 */ /* 0x000fea000b800000 */
.L_x_2746:
[----:B------:R-:W-:-:S03]  /*116b0*/  UMOV UR4, 0xffffffff ;  /* 0xffffffff00047882 */ /* 0x000fc60000000000 */
[----:B------:R-:W-:Y:S05]  /*116c0*/  BRA.DIV UR4, `(.L_x_2488) ;  /* 0x000001ea04507947 */ /* 0x000fea000b800000 */
.L_x_2749:
[----:B------:R-:W-:-:S03]  /*116d0*/  UMOV UR4, 0xffffffff ;  /* 0xffffffff00047882 */ /* 0x000fc60000000000 */
[----:B------:R-:W-:Y:S05]  /*116e0*/  BRA.DIV UR4, `(.L_x_2489) ;  /* 0x000001ea04707947 */ /* 0x000fea000b800000 */
.L_x_2752:
[----:B------:R-:W-:-:S03]  /*116f0*/  UMOV UR4, 0xffffffff ;  /* 0xffffffff00047882 */ /* 0x000fc60000000000 */
[----:B------:R-:W-:Y:S05]  /*11700*/  BRA.DIV UR4, `(.L_x_2490) ;  /* 0x000001ea04907947 */ /* 0x000fea000b800000 */
.L_x_2755:
[----:B------:R-:W-:-:S03]  /*11710*/  UMOV UR4, 0xffffffff ;  /* 0xffffffff00047882 */ /* 0x000fc60000000000 */
[----:B------:R-:W-:Y:S05]  /*11720*/  BRA.DIV UR4, `(.L_x_2491) ;  /* 0x000001ea04b07947 */ /* 0x000fea000b800000 */
.L_x_2758:
[----:B------:R-:W-:-:S03]  /*11730*/  UMOV UR4, 0xffffffff ;  /* 0xffffffff00047882 */ /* 0x000fc60000000000 */
[----:B------:R-:W-:Y:S05]  /*11740*/  BRA.DIV UR4, `(.L_x_2492) ;  /* 0x000001ea04d07947 */ /* 0x000fea000b800000 */
.L_x_2761:
[----:B------:R-:W-:-:S03]  /*11750*/  UMOV UR4, 0xffffffff ;  /* 0xffffffff00047882 */ /* 0x000fc60000000000 */
[----:B------:R-:W-:Y:S05]  /*11760*/  BRA.DIV UR4, `(.L_x_2493) ;  /* 0x000001ea04f07947 */ /* 0x000fea000b800000 */
.L_x_2764:
[----:B------:R-:W-:Y:S01]  /*11770*/  UMOV UR4, 0xffffffff ;  /* 0xffffffff00047882 */ /* 0x000fe20000000000 */
[----:B------:R-:W-:Y:S02]  /*11780*/  LOP3.LUT R10, R10, 0xfffffffe, RZ, 0xc0, !PT ;  /* 0xfffffffe0a0a7812 */ /* 0x000fe400078ec0ff */
[----:B------:R-:W-:Y:S05]  /*11790*/  BRA.DIV UR4, `(.L_x_2494) ;  /* 0x000001ee040c7947 */ /* 0x000fea000b800000 */
.L_x_2767:
[----:B------:R-:W-:Y:S01]  /*117a0*/  UMOV UR4, 0xffffffff ;  /* 0xffffffff00047882 */ /* 0x000fe20000000000 */
[----:B------:R-:W-:Y:S02]  /*117b0*/  IMAD.IADD R9, R90, 0x1, -R10 ;  /* 0x000000015a097824 */ /* 0x000fe400078e0a0a */
[----:B------:R-:W-:Y:S05]  /*117c0*/  BRA.DIV UR4, `(.L_x_2495) ;  /* 0x000001ee04287947 */ /* 0x000fea000b800000 */
.L_x_2770:
[----:B------:R-:W-:Y:S01]  /*117d0*/  UMOV UR4, 0xffffffff ;  /* 0xffffffff00047882 */ /* 0x000fe20000000000 */
[----:B------:R-:W-:Y:S01]  /*117e0*/  SHF.L.U32 R9, R9, 0x1f, RZ ;  /* 0x0000001f09097819 */ /* 0x000fe200000006ff */
[----:B------:R-:W-:Y:S01]  /*117f0*/  IMAD.MOV.U32 R3, RZ, RZ, R83 ;  /* 0x000000ffff037224 */ /* 0x000fe200078e0053 */
[----:B------:R-:W-:Y:S06]  /*11800*/  BRA.DIV UR4, `(.L_x_2496) ;  /* 0x000001ee04407947 */ /* 0x000fec000b800000 */
.L_x_2773:
[----:B------:R-:W0:Y:S01]  /*11810*/  SYNCS.PHASECHK.TRANS64.TRYWAIT P4, [R16+URZ+0x38800], R9 ;  /* 0x03880009100075a7 */ /* 0x000e22000808017f */
[----:B------:R-:W-:Y:S01]  /*11820*/  PRMT R117, R3, 0x7610, R117 ;  /* 0x0000761003757816 */ /* 0x000fe20000000075 */
[----:B------:R-:W-:Y:S01]  /*11830*/  IMAD.MOV.U32 R3, RZ, RZ, R65 ;  /* 0x000000ffff037224 */ /* 0x000fe200078e0041 */
[----:B------:R-:W-:Y:S01]  /*11840*/  BSSY B1, `(.L_x_2497) ;  /* 0x0000022000017945 */ /* 0x000fe20003800000 */
        /* <DEDUP_REMOVED lines=27> */
[----:B------:R-:W-:Y:S02]  /*11a00*/  PRMT R90, R3, 0x7610, R90 ;  /* 0x00007610035a7816 */ /* 0x000fe4000000005a */
[----:B------:R-:W-:Y:S01]  /*11a10*/  PRMT R91, R8, 0x7610, R91 ;  /* 0x00007610085b7816 */ /* 0x000fe2000000005b */
[----:B------:R-:W-:Y:S01]  /*11a20*/  IMAD.MOV.U32 R8, RZ, RZ, R79 ;  /* 0x000000ffff087224 */ /* 0x000fe200078e004f */
[----:B------:R-:W-:Y:S02]  /*11a30*/  PRMT R92, R10, 0x7610, R92 ;  /* 0x000076100a5c7816 */ /* 0x000fe4000000005c */
[----:B------:R-:W-:Y:S01]  /*11a40*/  LEA.HI R3, R0, R19, RZ, 0x3 ;  /* 0x0000001300037211 */ /* 0x000fe200078f18ff */
[----:B0-----:R-:W-:Y:S06]  /*11a50*/  @!P4 BRA `(.L_x_2498) ;  /* 0x000001e800d4c947 */ /* 0x001fec0003800000 */
.L_x_2774:
[----:B------:R-:W-:Y:S05]  /*11a60*/  BSYNC B1 ;  /* 0x0000000000017941 */ /* 0x000fea0003800000 */
.L_x_2497:
[----:B------:R-:W-:Y:S01]  /*11a70*/  BSSY B1, `(.L_x_2499) ;  /* 0x00000da000017945 */ /* 0x000fe20003800000 */
[----:B------:R-:W-:Y:S02]  /*11a80*/  PRMT R93, R8, 0x7610, R93 ;  /* 0x00007610085d7816 */ /* 0x000fe4000000005d */
[----:B------:R-:W-:Y:S01]  /*11a90*/  SHF.R.S32.HI R20, RZ, 0x3, R3 ;  /* 0x00000003ff147819 */ /* 0x000fe20000011403 */
[----:B------:R-:W-:Y:S06]  /*11aa0*/  @P0 BRA `(.L_x_2500) ;  /* 0x0000000c00580947 */ /* 0x000fec0003800000 */
[----:B------:R-:W1:Y:S01]  /*11ab0*/  LDC R142, c[0x0][0x3d4] ;  /* 0x0000f500ff8e7b82 */ /* 0x000e620000000800 */
[----:B------:R-:W-:Y:S01]  /*11ac0*/  BSSY B2, `(.L_x_2501) ;  /* 0x000006b000027945 */ /* 0x000fe20003800000 */
[-C--:B-1----:R-:W-:Y:S02]  /*11ad0*/  ISETP.GE.AND P0, PT, R17, R142.reuse, PT ;  /* 0x0000008e1100720c */ /* 0x082fe40003f06270 */
[----:B------:R-:W-:-:S11]  /*11ae0*/  ISETP.GE.AND P4, PT, R19, R142, PT ;  /* 0x0000008e1300720c */ /* 0x000fd60003f86270 */
[----:B------:R-:W-:Y:S05]  /*11af0*/  @P0 BRA `(.L_x_2502) ;  /* 0x00000004009c0947 */ /* 0x000fea0003800000 */
[----:B------:R-:W-:Y:S02]  /*11b00*/  LEA.HI R8, R142, R21, RZ, 0x1d ;  /* 0x000000158e087211 */ /* 0x000fe400078fe8ff */
[----:B------:R-:W-:Y:S02]  /*11b10*/  SHF.R.U64 R150, R28, 0x10, R29 ;  /* 0x000000101c967819 */ /* 0x000fe4000000121d */
[----:B------:R-:W-:Y:S01]  /*11b20*/  SHF.R.S32.HI R11, RZ, 0x1f, R8 ;  /* 0x0000001fff0b7819 */ /* 0x000fe20000011408 */
[----:B0-----:R-:W-:Y:S01]  /*11b30*/  IMAD.SHL.U32 R9, R8, 0x8, RZ ;  /* 0x0000000808097824 */ /* 0x001fe200078e00ff */
[----:B------:R-:W-:Y:S02]  /*11b40*/  SHF.R.U64 R28, R4, 0x10, R5 ;  /* 0x00000010041c7819 */ /* 0x000fe40000001205 */
[----:B------:R-:W-:Y:S02]  /*11b50*/  LEA.HI R11, R11, R8, RZ, 0x3 ;  /* 0x000000080b0b7211 */ /* 0x000fe400078f18ff */
[----:B------:R-:W-:-:S02]  /*11b60*/  LOP3.LUT R9, R9, 0x38, RZ, 0xc0, !PT ;  /* 0x0000003809097812 */ /* 0x000fc400078ec0ff */
[----:B------:R-:W-:Y:S01]  /*11b70*/  SHF.R.U64 R30, R30, 0x10, R31 ;  /* 0x000000101e1e7819 */ /* 0x000fe2000000121f */
[----:B------:R-:W-:Y:S01]  /*11b80*/  IMAD.SHL.U32 R11, R11, 0x400, RZ ;  /* 0x000004000b0b7824 */ /* 0x000fe200078e00ff */
[----:B------:R-:W-:Y:S02]  /*11b90*/  LOP3.LUT R8, R9, 0x1c0, R234, 0xf8, !PT ;  /* 0x000001c009087812 */ /* 0x000fe400078ef8ea */
[----:B------:R-:W-:Y:S02]  /*11ba0*/  PRMT R147, R147, 0x5410, R28 ;  /* 0x0000541093937816 */ /* 0x000fe4000000001c */
[----:B------:R-:W-:Y:S02]  /*11bb0*/  LOP3.LUT R8, R8, R235, RZ, 0x3c, !PT ;  /* 0x000000eb08087212 */ /* 0x000fe400078e3cff */
[----:B------:R-:W-:Y:S01]  /*11bc0*/  LOP3.LUT R11, R11, 0x7fffe000, RZ, 0xc0, !PT ;  /* 0x7fffe0000b0b7812 */ /* 0x000fe200078ec0ff */
[----:B------:R-:W-:Y:S01]  /*11bd0*/  IMAD.U32 R154, R147, 0x10000, RZ ;  /* 0x00010000939a7824 */ /* 0x000fe200078e00ff */
[----:B------:R-:W-:-:S02]  /*11be0*/  SHF.R.U32.HI R151, RZ, 0x10, R29 ;  /* 0x00000010ff977819 */ /* 0x000fc4000001161d */
[----:B------:R-:W-:Y:S02]  /*11bf0*/  IADD3 R143, R8, R11, R236 ;  /* 0x0000000b088f7210 */ /* 0x000fe40007ffe0ec */
[----:B------:R-:W0:Y:S01]  /*11c00*/  LDS.128 R8, [R85] ;  /* 0x0000000055087984 */ /* 0x000e220000000c00 */
[----:B------:R-:W-:Y:S02]  /*11c10*/  SHF.R.U32.HI R29, RZ, 0x10, R5 ;  /* 0x00000010ff1d7819 */ /* 0x000fe40000011605 */
[----:B------:R-:W-:Y:S01]  /*11c20*/  IMAD R143, R143, 0x2, R16 ;  /* 0x000000028f8f7824 */ /* 0x000fe200078e0210 */
[--C-:B------:R-:W-:Y:S02]  /*11c30*/  SHF.R.U64 R6, R6, 0x10, R7.reuse ;  /* 0x0000001006067819 */ /* 0x100fe40000001207 */
[----:B------:R-:W-:Y:S02]  /*11c40*/  PRMT R5, R95, 0x5432, R150 ;  /* 0x000054325f057816 */ /* 0x000fe40000000096 */
[----:B------:R-:W1:Y:S01]  /*11c50*/  LDS.128 R12, [R143+0x14400] ;  /* 0x014400008f0c7984 */ /* 0x000e620000000c00 */
[----:B------:R-:W-:-:S02]  /*11c60*/  SHF.R.U32.HI R7, RZ, 0x10, R7 ;  /* 0x00000010ff077819 */ /* 0x000fc40000011607 */
[----:B------:R-:W-:Y:S02]  /*11c70*/  PRMT R149, R149, 0x5410, R30 ;  /* 0x0000541095957816 */ /* 0x000fe4000000001e */
[----:B------:R-:W-:Y:S02]  /*11c80*/  SHF.R.U32.HI R31, RZ, 0x10, R31 ;  /* 0x00000010ff1f7819 */ /* 0x000fe4000001161f */
[----:B------:R-:W-:Y:S02]  /*11c90*/  SHF.L.U32 R153, R5, 0x10, RZ ;  /* 0x0000001005997819 */ /* 0x000fe400000006ff */
[----:B------:R-:W-:Y:S02]  /*11ca0*/  PRMT R4, R94, 0x5432, R151 ;  /* 0x000054325e047816 */ /* 0x000fe40000000097 */
[----:B------:R-:W-:Y:S02]  /*11cb0*/  PRMT R146, R146, 0x5410, R29 ;  /* 0x0000541092927816 */ /* 0x000fe4000000001d */
[----:B------:R-:W-:-:S02]  /*11cc0*/  PRMT R145, R145, 0x5410, R6 ;  /* 0x0000541091917816 */ /* 0x000fc40000000006 */
[----:B------:R-:W-:Y:S01]  /*11cd0*/  PRMT R144, R144, 0x5410, R7 ;  /* 0x0000541090907816 */ /* 0x000fe20000000007 */
[----:B------:R-:W-:Y:S01]  /*11ce0*/  IMAD.U32 R155, R146, 0x10000, RZ ;  /* 0x00010000929b7824 */ /* 0x000fe200078e00ff */
[----:B------:R-:W-:Y:S02]  /*11cf0*/  PRMT R148, R148, 0x5410, R31 ;  /* 0x0000541094947816 */ /* 0x000fe4000000001f */
[----:B------:R-:W-:Y:S02]  /*11d00*/  LOP3.LUT R5, R5, 0xffff0000, RZ, 0xc0, !PT ;  /* 0xffff000005057812 */ /* 0x000fe400078ec0ff */
[----:B------:R-:W-:Y:S01]  /*11d10*/  LOP3.LUT R146, R146, 0xffff0000, RZ, 0xc0, !PT ;  /* 0xffff000092927812 */ /* 0x000fe200078ec0ff */
[----:B0-----:R-:W-:Y:S01]  /*11d20*/  IMAD.U32 R29, R8, 0x10000, RZ ;  /* 0x00010000081d7824 */ /* 0x001fe200078e00ff */
[C---:B------:R-:W-:Y:S01]  /*11d30*/  LOP3.LUT R6, R10.reuse, 0xffff0000, RZ, 0xc0, !PT ;  /* 0xffff00000a067812 */ /* 0x040fe200078ec0ff */
[----:B------:R-:W-:Y:S01]  /*11d40*/  IMAD.U32 R7, R10, 0x10000, RZ ;  /* 0x000100000a077824 */ /* 0x000fe200078e00ff */
[C---:B------:R-:W-:Y:S01]  /*11d50*/  LOP3.LUT R10, R11.reuse, 0xffff0000, RZ, 0xc0, !PT ;  /* 0xffff00000b0a7812 */ /* 0x040fe200078ec0ff */
[----:B------:R-:W-:Y:S01]  /*11d60*/  IMAD.U32 R31, R11, 0x10000, RZ ;  /* 0x000100000b1f7824 */ /* 0x000fe200078e00ff */
        /* <DEDUP_REMOVED lines=8> */
[C---:B------:R-:W-:Y:S01]  /*11df0*/  IMAD.U32 R152, R15.reuse, 0x10000, RZ ;  /* 0x000100000f987824 */ /* 0x040fe200078e00ff */
[----:B------:R-:W-:Y:S01]  /*11e00*/  LOP3.LUT R14, R15, 0xffff0000, RZ, 0xc0, !PT ;  /* 0xffff00000f0e7812 */ /* 0x000fe200078ec0ff */
[----:B------:R-:W-:Y:S01]  /*11e10*/  FMUL.FTZ R158, R30, R153 ;  /* 0x000000991e9e7220 */ /* 0x000fe20000410000 */
[----:B------:R-:W-:-:S02]  /*11e20*/  IMAD.U32 R151, R13, 0x10000, RZ ;  /* 0x000100000d977824 */ /* 0x000fc400078e00ff */
[C---:B------:R-:W-:Y:S01]  /*11e30*/  FFMA.FTZ R15, R29.reuse, R153, -R156 ;  /* 0x000000991d0f7223 */ /* 0x040fe2000001089c */
[----:B------:R-:W-:Y:S02]  /*11e40*/  IMAD.U32 R30, R4, 0x10000, RZ ;  /* 0x00010000041e7824 */ /* 0x000fe400078e00ff */
[----:B------:R-:W-:Y:S01]  /*11e50*/  FFMA.FTZ R29, R29, R154, R158 ;  /* 0x0000009a1d1d7223 */ /* 0x000fe2000001009e */
[----:B------:R-:W-:Y:S02]  /*11e60*/  IMAD.U32 R156, R144, 0x10000, RZ ;  /* 0x00010000909c7824 */ /* 0x000fe400078e00ff */
[C---:B------:R-:W-:Y:S01]  /*11e70*/  FMUL.FTZ R157, R151.reuse, R155 ;  /* 0x0000009b979d7220 */ /* 0x040fe20000410000 */
[----:B------:R-:W-:Y:S01]  /*11e80*/  FMUL.FTZ R159, R151, R30 ;  /* 0x0000001e979f7220 */ /* 0x000fe20000410000 */
[----:B------:R-:W-:Y:S02]  /*11e90*/  IMAD.U32 R153, R148, 0x10000, RZ ;  /* 0x0001000094997824 */ /* 0x000fe400078e00ff */
[----:B------:R-:W-:Y:S01]  /*11ea0*/  FMUL.FTZ R154, R152, R156 ;  /* 0x0000009c989a7220 */ /* 0x000fe20000410000 */
[----:B------:R-:W-:Y:S01]  /*11eb0*/  LOP3.LUT R151, R147, 0xffff0000, RZ, 0xc0, !PT ;  /* 0xffff000093977812 */ /* 0x000fe200078ec0ff */
[----:B------:R-:W-:Y:S01]  /*11ec0*/  FFMA.FTZ R30, R150, R30, -R157 ;  /* 0x0000001e961e7223 */ /* 0x000fe2000001089d */
[-C--:B------:R-:W-:Y:S01]  /*11ed0*/  FMUL.FTZ R157, R152, R153.reuse ;  /* 0x00000099989d7220 */ /* 0x080fe20000410000 */
[----:B------:R-:W-:Y:S01]  /*11ee0*/  FFMA.FTZ R147, R31, R153, -R154 ;  /* 0x000000991f937223 */ /* 0x000fe2000001089a */
[----:B------:R-:W-:Y:S01]  /*11ef0*/  LOP3.LUT R13, R13, 0xffff0000, RZ, 0xc0, !PT ;  /* 0xffff00000d0d7812 */ /* 0x000fe200078ec0ff */
[----:B------:R-:W-:Y:S01]  /*11f00*/  FFMA.FTZ R150, R150, R155, R159 ;  /* 0x0000009b96967223 */ /* 0x000fe2000001009f */
[----:B------:R-:W-:Y:S01]  /*11f10*/  FMUL.FTZ R153, R28, R151 ;  /* 0x000000971c997220 */ /* 0x000fe20000410000 */
[----:B------:R-:W-:Y:S01]  /*11f20*/  LOP3.LUT R152, R4, 0xffff0000, RZ, 0xc0, !PT ;  /* 0xffff000004987812 */ /* 0x000fe200078ec0ff */
[----:B------:R-:W-:Y:S01]  /*11f30*/  FMUL.FTZ R155, R28, R5 ;  /* 0x000000051c9b7220 */ /* 0x000fe20000410000 */
[----:B------:R-:W-:-:S02]  /*11f40*/  IMAD.U32 R28, R145, 0x10000, RZ ;  /* 0x00010000911c7824 */ /* 0x000fc400078e00ff */
[----:B------:R-:W-:Y:S01]  /*11f50*/  FFMA.FTZ R4, R8, R5, -R153 ;  /* 0x0000000508047223 */ /* 0x000fe20000010899 */
[----:B------:R-:W-:Y:S01]  /*11f60*/  FFMA.FTZ R31, R31, R156, R157 ;  /* 0x0000009c1f1f7223 */ /* 0x000fe2000001009d */
[----:B------:R-:W-:Y:S02]  /*11f70*/  IMAD.U32 R5, R149, 0x10000, RZ ;  /* 0x0001000095057824 */ /* 0x000fe400078e00ff */
[C---:B------:R-:W-:Y:S01]  /*11f80*/  FMUL.FTZ R154, R13.reuse, R146 ;  /* 0x000000920d9a7220 */ /* 0x040fe20000410000 */
[----:B------:R-:W-:Y:S01]  /*11f90*/  FMUL.FTZ R153, R13, R152 ;  /* 0x000000980d997220 */ /* 0x000fe20000410000 */
[C---:B------:R-:W-:Y:S01]  /*11fa0*/  FMUL.FTZ R156, R12.reuse, R28 ;  /* 0x0000001c0c9c7220 */ /* 0x040fe20000410000 */
[-C--:B------:R-:W-:Y:S01]  /*11fb0*/  FMUL.FTZ R12, R12, R5.reuse ;  /* 0x000000050c0c7220 */ /* 0x080fe20000410000 */
[C---:B------:R-:W-:Y:S01]  /*11fc0*/  FFMA.FTZ R13, R9.reuse, R152, -R154 ;  /* 0x00000098090d7223 */ /* 0x040fe2000001089a */
[----:B------:R-:W-:Y:S01]  /*11fd0*/  FFMA.FTZ R153, R9, R146, R153 ;  /* 0x0000009209997223 */ /* 0x000fe20000010099 */
[----:B------:R-:W-:Y:S01]  /*11fe0*/  LOP3.LUT R145, R145, 0xffff0000, RZ, 0xc0, !PT ;  /* 0xffff000091917812 */ /* 0x000fe200078ec0ff */
[----:B------:R-:W-:Y:S01]  /*11ff0*/  FFMA.FTZ R156, R7, R5, -R156 ;  /* 0x00000005079c7223 */ /* 0x000fe2000001089c */
[----:B------:R-:W-:Y:S01]  /*12000*/  LOP3.LUT R149, R149, 0xffff0000, RZ, 0xc0, !PT ;  /* 0xffff000095957812 */ /* 0x000fe200078ec0ff */
[----:B------:R-:W-:Y:S01]  /*12010*/  FFMA.FTZ R12, R7, R28, R12 ;  /* 0x0000001c070c7223 */ /* 0x000fe2000001000c */
[----:B------:R-:W-:Y:S01]  /*12020*/  LOP3.LUT R9, R144, 0xffff0000, RZ, 0xc0, !PT ;  /* 0xffff000090097812 */ /* 0x000fe200078ec0ff */
[C---:B------:R-:W-:Y:S01]  /*12030*/  FMUL.FTZ R7, R11.reuse, R145 ;  /* 0x000000910b077220 */ /* 0x040fe20000410000 */
[----:B------:R-:W-:Y:S01]  /*12040*/  LOP3.LUT R5, R148, 0xffff0000, RZ, 0xc0, !PT ;  /* 0xffff000094057812 */ /* 0x000fe200078ec0ff */
[----:B------:R-:W-:Y:S01]  /*12050*/  FMUL.FTZ R28, R11, R149 ;  /* 0x000000950b1c7220 */ /* 0x000fe20000410000 */
[----:B------:R-:W-:Y:S01]  /*12060*/  FFMA.FTZ R8, R8, R151, R155 ;  /* 0x0000009708087223 */ /* 0x000fe2000001009b */
        /* <DEDUP_REMOVED lines=16> */
.L_x_2502:
[----:B------:R-:W-:Y:S05]  /*12170*/  BSYNC B2 ;  /* 0x0000000000027941 */ /* 0x000fea0003800000 */
.L_x_2501:
[----:B------:R-:W-:Y:S05]  /*12180*/  @P4 BRA `(.L_x_2500) ;  /* 0x0000000400a04947 */ /* 0x000fea0003800000 */
[----:B-1----:R-:W2:Y:S01]  /*12190*/  LDL R85, [R1+0x88] ;  /* 0x0000880001557983 */ /* 0x002ea20000100800 */
[----:B------:R-:W-:Y:S02]  /*121a0*/  LEA.HI R142, R142, R20, RZ, 0x1d ;  /* 0x000000148e8e7211 */ /* 0x000fe400078fe8ff */
[----:B------:R-:W-:Y:S02]  /*121b0*/  SHF.R.U64 R15, R24, 0x10, R25 ;  /* 0x00000010180f7819 */ /* 0x000fe40000001219 */
[----:B------:R-:W-:Y:S01]  /*121c0*/  SHF.R.S32.HI R7, RZ, 0x1f, R142 ;  /* 0x0000001fff077819 */ /* 0x000fe2000001148e */
[----:B------:R-:W-:Y:S01]  /*121d0*/  IMAD.SHL.U32 R4, R142, 0x8, RZ ;  /* 0x000000088e047824 */ /* 0x000fe200078e00ff */
[----:B------:R-:W-:Y:S02]  /*121e0*/  SHF.R.U64 R31, R44, 0x10, R45 ;  /* 0x000000102c1f7819 */ /* 0x000fe4000000122d */
[----:B------:R-:W-:Y:S02]  /*121f0*/  LEA.HI R7, R7, R142, RZ, 0x3 ;  /* 0x0000008e07077211 */ /* 0x000fe400078f18ff */
[----:B------:R-:W-:-:S02]  /*12200*/  LOP3.LUT R5, R4, 0x38, RZ, 0xc0, !PT ;  /* 0x0000003804057812 */ /* 0x000fc400078ec0ff */
[----:B------:R-:W-:Y:S01]  /*12210*/  SHF.R.U64 R29, R46, 0x10, R47 ;  /* 0x000000102e1d7819 */ /* 0x000fe2000000122f */
[----:B------:R-:W-:Y:S01]  /*12220*/  IMAD.SHL.U32 R7, R7, 0x400, RZ ;  /* 0x0000040007077824 */ /* 0x000fe200078e00ff */
[----:B------:R-:W-:Y:S02]  /*12230*/  LOP3.LUT R4, R5, 0x1c0, R234, 0xf8, !PT ;  /* 0x000001c005047812 */ /* 0x000fe400078ef8ea */
[----:B------:R-:W-:Y:S02]  /*12240*/  SHF.R.U64 R13, R26, 0x10, R27 ;  /* 0x000000101a0d7819 */ /* 0x000fe4000000121b */
[----:B------:R-:W-:Y:S02]  /*12250*/  LOP3.LUT R4, R4, R235, RZ, 0x3c, !PT ;  /* 0x000000eb04047212 */ /* 0x000fe400078e3cff */
[----:B------:R-:W-:Y:S02]  /*12260*/  LOP3.LUT R7, R7, 0x7fffe000, RZ, 0xc0, !PT ;  /* 0x7fffe00007077812 */ /* 0x000fe400078ec0ff */
[----:B------:R-:W-:-:S02]  /*12270*/  SHF.R.U32.HI R24, RZ, 0x10, R25 ;  /* 0x00000010ff187819 */ /* 0x000fc40000011619 */
[----:B0-----:R-:W-:Y:S02]  /*12280*/  IADD3 R9, R4, R7, R236 ;  /* 0x0000000704097210 */ /* 0x001fe40007ffe0ec */
[----:B------:R-:W-:Y:S02]  /*12290*/  SHF.R.U32.HI R26, RZ, 0x10, R27 ;  /* 0x00000010ff1a7819 */ /* 0x000fe4000001161b */
[----:B------:R-:W-:Y:S01]  /*122a0*/  PRMT R134, R134, 0x5410, R15 ;  /* 0x0000541086867816 */ /* 0x000fe2000000000f */
[----:B------:R-:W-:Y:S01]  /*122b0*/  IMAD R12, R9, 0x2, R16 ;  /* 0x00000002090c7824 */ /* 0x000fe200078e0210 */
[----:B------:R-:W-:Y:S02]  /*122c0*/  PRMT R138, R138, 0x5410, R31 ;  /* 0x000054108a8a7816 */ /* 0x000fe4000000001f */
[----:B------:R-:W-:Y:S02]  /*122d0*/  SHF.R.U32.HI R44, RZ, 0x10, R45 ;  /* 0x00000010ff2c7819 */ /* 0x000fe4000001162d */
[----:B------:R-:W0:Y:S01]  /*122e0*/  LDS.128 R8, [R12+0x14400] ;  /* 0x014400000c087984 */ /* 0x000e220000000c00 */
[----:B------:R-:W-:-:S02]  /*122f0*/  PRMT R140, R140, 0x5410, R29 ;  /* 0x000054108c8c7816 */ /* 0x000fc4000000001d */
[----:B------:R-:W-:Y:S02]  /*12300*/  SHF.R.U32.HI R46, RZ, 0x10, R47 ;  /* 0x00000010ff2e7819 */ /* 0x000fe4000001162f */
[----:B------:R-:W-:Y:S02]  /*12310*/  PRMT R135, R135, 0x5410, R24 ;  /* 0x0000541087877816 */ /* 0x000fe40000000018 */
[----:B------:R-:W-:Y:S02]  /*12320*/  PRMT R137, R137, 0x5410, R26 ;  /* 0x0000541089897816 */ /* 0x000fe4000000001a */
[----:B------:R-:W-:Y:S02]  /*12330*/  PRMT R136, R136, 0x5410, R13 ;  /* 0x0000541088887816 */ /* 0x000fe4000000000d */
[----:B------:R-:W-:Y:S01]  /*12340*/  PRMT R139, R139, 0x5410, R44 ;  /* 0x000054108b8b7816 */ /* 0x000fe2000000002c */
[----:B------:R-:W-:Y:S01]  /*12350*/  IMAD.U32 R44, R135, 0x10000, RZ ;  /* 0x00010000872c7824 */ /* 0x000fe200078e00ff */
[----:B------:R-:W-:-:S02]  /*12360*/  PRMT R141, R141, 0x5410, R46 ;  /* 0x000054108d8d7816 */ /* 0x000fc4000000002e */
[----:B------:R-:W-:Y:S01]  /*12370*/  LOP3.LUT R135, R135, 0xffff0000, RZ, 0xc0, !PT ;  /* 0xffff000087877812 */ /* 0x000fe200078ec0ff */
[C---:B0-----:R-:W-:Y:S01]  /*12380*/  IMAD.U32 R28, R9.reuse, 0x10000, RZ ;  /* 0x00010000091c7824 */ /* 0x041fe200078e00ff */
[----:B------:R-:W-:Y:S01]  /*12390*/  LOP3.LUT R29, R9, 0xffff0000, RZ, 0xc0, !PT ;  /* 0xffff0000091d7812 */ /* 0x000fe200078ec0ff */
[C---:B------:R-:W-:Y:S01]  /*123a0*/  IMAD.U32 R26, R8.reuse, 0x10000, RZ ;  /* 0x00010000081a7824 */ /* 0x040fe200078e00ff */
[----:B------:R-:W-:Y:S01]  /*123b0*/  LOP3.LUT R27, R8, 0xffff0000, RZ, 0xc0, !PT ;  /* 0xffff0000081b7812 */ /* 0x000fe200078ec0ff */
[----:B------:R-:W-:Y:S02]  /*123c0*/  IMAD.U32 R9, R134, 0x10000, RZ ;  /* 0x0001000086097824 */ /* 0x000fe400078e00ff */
[----:B------:R-:W-:Y:S01]  /*123d0*/  FMUL.FTZ R142, R28, R44 ;  /* 0x0000002c1c8e7220 */ /* 0x000fe20000410000 */
[----:B------:R-:W-:Y:S01]  /*123e0*/  IMAD.U32 R8, R138, 0x10000, RZ ;  /* 0x000100008a087824 */ /* 0x000fe200078e00ff */
[----:B------:R-:W-:Y:S01]  /*123f0*/  LOP3.LUT R134, R134, 0xffff0000, RZ, 0xc0, !PT ;  /* 0xffff000086867812 */ /* 0x000fe200078ec0ff */
[----:B------:R-:W-:Y:S01]  /*12400*/  FMUL.FTZ R46, R26, R9 ;  /* 0x000000091a2e7220 */ /* 0x000fe20000410000 */
[----:B------:R-:W-:-:S02]  /*12410*/  IMAD.U32 R30, R10, 0x10000, RZ ;  /* 0x000100000a1e7824 */ /* 0x000fc400078e00ff */
[-C--:B------:R-:W-:Y:S01]  /*12420*/  FMUL.FTZ R26, R26, R8.reuse ;  /* 0x000000081a1a7220 */ /* 0x080fe20000410000 */
[----:B------:R-:W-:Y:S01]  /*12430*/  IMAD.U32 R31, R11, 0x10000, RZ ;  /* 0x000100000b1f7824 */ /* 0x000fe200078e00ff */
        /* <DEDUP_REMOVED lines=10> */
[----:B------:R-:W-:Y:S01]  /*124e0*/  FFMA.FTZ R8, R13, R8, -R46 ;  /* 0x000000080d087223 */ /* 0x000fe2000001082e */
[----:B------:R-:W-:Y:S01]  /*124f0*/  LOP3.LUT R7, R10, 0xffff0000, RZ, 0xc0, !PT ;  /* 0xffff00000a077812 */ /* 0x000fe200078ec0ff */
[----:B------:R-:W-:Y:S01]  /*12500*/  IMAD.U32 R46, R137, 0x10000, RZ ;  /* 0x00010000892e7824 */ /* 0x000fe200078e00ff */
[----:B------:R-:W-:Y:S01]  /*12510*/  LOP3.LUT R10, R11, 0xffff0000, RZ, 0xc0, !PT ;  /* 0xffff00000b0a7812 */ /* 0x000fe200078ec0ff */
[----:B------:R-:W-:-:S02]  /*12520*/  IMAD.U32 R11, R139, 0x10000, RZ ;  /* 0x000100008b0b7824 */ /* 0x000fc400078e00ff */
[----:B------:R-:W-:Y:S01]  /*12530*/  FFMA.FTZ R9, R13, R9, R26 ;  /* 0x000000090d097223 */ /* 0x000fe2000001001a */
[----:B------:R-:W-:Y:S02]  /*12540*/  IMAD.U32 R26, R141, 0x10000, RZ ;  /* 0x000100008d1a7824 */ /* 0x000fe400078e00ff */
[----:B------:R-:W-:Y:S01]  /*12550*/  FMUL.FTZ R13, R27, R134 ;  /* 0x000000861b0d7220 */ /* 0x000fe20000410000 */
[-C--:B------:R-:W-:Y:S01]  /*12560*/  FMUL.FTZ R28, R28, R11.reuse ;  /* 0x0000000b1c1c7220 */ /* 0x080fe20000410000 */
[----:B------:R-:W-:Y:S01]  /*12570*/  FFMA.FTZ R11, R15, R11, -R142 ;  /* 0x0000000b0f0b7223 */ /* 0x000fe2000001088e */
[C---:B------:R-:W-:Y:S01]  /*12580*/  FMUL.FTZ R142, R31.reuse, R46 ;  /* 0x0000002e1f8e7220 */ /* 0x040fe20000410000 */
[----:B------:R-:W-:Y:S01]  /*12590*/  FMUL.FTZ R31, R31, R26 ;  /* 0x0000001a1f1f7220 */ /* 0x000fe20000410000 */
[----:B------:R-:W-:Y:S01]  /*125a0*/  FFMA.FTZ R28, R15, R44, R28 ;  /* 0x0000002c0f1c7223 */ /* 0x000fe2000001001c */
[----:B------:R-:W-:Y:S02]  /*125b0*/  IMAD.U32 R15, R136, 0x10000, RZ ;  /* 0x00010000880f7824 */ /* 0x000fe400078e00ff */
[C---:B------:R-:W-:Y:S01]  /*125c0*/  FFMA.FTZ R142, R25.reuse, R26, -R142 ;  /* 0x0000001a198e7223 */ /* 0x040fe2000001088e */
[----:B------:R-:W-:Y:S01]  /*125d0*/  FFMA.FTZ R45, R25, R46, R31 ;  /* 0x0000002e192d7223 */ /* 0x000fe2000001001f */
[----:B------:R-:W-:Y:S01]  /*125e0*/  FFMA.FTZ R25, R14, R138, -R13 ;  /* 0x0000008a0e197223 */ /* 0x000fe2000001080d */
[----:B------:R-:W-:-:S02]  /*125f0*/  IMAD.U32 R13, R140, 0x10000, RZ ;  /* 0x000100008c0d7824 */ /* 0x000fc400078e00ff */
[----:B------:R-:W-:Y:S01]  /*12600*/  FMUL.FTZ R46, R30, R15 ;  /* 0x0000000f1e2e7220 */ /* 0x000fe20000410000 */
[----:B------:R-:W-:Y:S01]  /*12610*/  LOP3.LUT R136, R136, 0xffff0000, RZ, 0xc0, !PT ;  /* 0xffff000088887812 */ /* 0x000fe200078ec0ff */
[----:B------:R-:W-:Y:S01]  /*12620*/  FMUL.FTZ R27, R27, R138 ;  /* 0x0000008a1b1b7220 */ /* 0x000fe20000410000 */
[-C--:B------:R-:W-:Y:S01]  /*12630*/  FMUL.FTZ R30, R30, R13.reuse ;  /* 0x0000000d1e1e7220 */ /* 0x080fe20000410000 */
[----:B------:R-:W-:Y:S01]  /*12640*/  LOP3.LUT R139, R139, 0xffff0000, RZ, 0xc0, !PT ;  /* 0xffff00008b8b7812 */ /* 0x000fe200078ec0ff */
[----:B------:R-:W-:Y:S01]  /*12650*/  FFMA.FTZ R46, R5, R13, -R46 ;  /* 0x0000000d052e7223 */ /* 0x000fe2000001082e */
[----:B------:R-:W-:Y:S01]  /*12660*/  LOP3.LUT R137, R137, 0xffff0000, RZ, 0xc0, !PT ;  /* 0xffff000089897812 */ /* 0x000fe200078ec0ff */
[----:B------:R-:W-:Y:S01]  /*12670*/  FFMA.FTZ R30, R5, R15, R30 ;  /* 0x0000000f051e7223 */ /* 0x000fe2000001001e */
[----:B------:R-:W-:Y:S01]  /*12680*/  LOP3.LUT R140, R140, 0xffff0000, RZ, 0xc0, !PT ;  /* 0xffff00008c8c7812 */ /* 0x000fe200078ec0ff */
[----:B------:R-:W-:Y:S01]  /*12690*/  FMUL.FTZ R5, R7, R136 ;  /* 0x0000008807057220 */ /* 0x000fe20000410000 */
[----:B------:R-:W-:Y:S01]  /*126a0*/  LOP3.LUT R141, R141, 0xffff0000, RZ, 0xc0, !PT ;  /* 0xffff00008d8d7812 */ /* 0x000fe200078ec0ff */
[C---:B------:R-:W-:Y:S01]  /*126b0*/  FMUL.FTZ R31, R29.reuse, R135 ;  /* 0x000000871d1f7220 */ /* 0x040fe20000410000 */
[----:B------:R-:W-:Y:S01]  /*126c0*/  FMUL.FTZ R44, R29, R139 ;  /* 0x0000008b1d2c7220 */ /* 0x000fe20000410000 */
[C---:B------:R-:W-:Y:S01]  /*126d0*/  FMUL.FTZ R15, R10.reuse, R137 ;  /* 0x000000890a0f7220 */ /* 0x040fe20000410000 */
[-C--:B------:R-:W-:Y:S01]  /*126e0*/  FMUL.FTZ R13, R7, R140.reuse ;  /* 0x0000008c070d7220 */ /* 0x080fe20000410000 */
[----:B------:R-:W-:Y:S01]  /*126f0*/  FMUL.FTZ R10, R10, R141 ;  /* 0x0000008d0a0a7220 */ /* 0x000fe20000410000 */
[----:B------:R-:W-:Y:S01]  /*12700*/  FFMA.FTZ R7, R4, R140, -R5 ;  /* 0x0000008c04077223 */ /* 0x000fe20000010805 */
[----:B------:R-:W-:Y:S01]  /*12710*/  FFMA.FTZ R14, R14, R134, R27 ;  /* 0x000000860e0e7223 */ /* 0x000fe2000001001b */
[C---:B------:R-:W-:Y:S01]  /*12720*/  FFMA.FTZ R26, R24.reuse, R139, -R31 ;  /* 0x0000008b181a7223 */ /* 0x040fe2000001081f */
[----:B------:R-:W-:Y:S01]  /*12730*/  FFMA.FTZ R135, R24, R135, R44 ;  /* 0x0000008718877223 */ /* 0x000fe2000001002c */
        /* <DEDUP_REMOVED lines=13> */
.L_x_2500:
[----:B------:R-:W-:Y:S05]  /*12810*/  BSYNC B1 ;  /* 0x0000000000017941 */ /* 0x000fea0003800000 */
.L_x_2499:
[----:B------:R-:W-:Y:S04]  /*12820*/  BSSY B1, `(.L_x_2503) ;  /* 0x00000e2000017945 */ /* 0x000fe80003800000 */
[----:B------:R-:W-:Y:S05]  /*12830*/  @P1 BRA `(.L_x_2504) ;  /* 0x0000000c00801947 */ /* 0x000fea0003800000 */
[----:B------:R3:W5:Y:S01]  /*12840*/  LDL R44, [R1+0x7c] ;  /* 0x00007c00012c7983 */ /* 0x0007620000100800 */
[----:B--2---:R-:W2:Y:S01]  /*12850*/  LDC R12, c[0x0][0x3d4] ;  /* 0x0000f500ff0c7b82 */ /* 0x004ea20000000800 */
[----:B------:R-:W-:Y:S01]  /*12860*/  BSSY B2, `(.L_x_2505) ;  /* 0x000006e000027945 */ /* 0x000fe20003800000 */
[-C--:B--2---:R-:W-:Y:S02]  /*12870*/  ISETP.GE.AND P0, PT, R17, R12.reuse, PT ;  /* 0x0000000c1100720c */ /* 0x084fe40003f06270 */
[----:B------:R-:W-:-:S11]  /*12880*/  ISETP.GE.AND P1, PT, R19, R12, PT ;  /* 0x0000000c1300720c */ /* 0x000fd60003f26270 */
[----:B---3--:R-:W-:Y:S05]  /*12890*/  @P0 BRA `(.L_x_2506) ;  /* 0x0000000400a80947 */ /* 0x008fea0003800000 */
[----:B-1----:R-:W-:Y:S02]  /*128a0*/  LEA.HI R4, R12, R21, RZ, 0x1d ;  /* 0x000000150c047211 */ /* 0x002fe400078fe8ff */
[----:B-----5:R-:W-:Y:S02]  /*128b0*/  R2UR UR4, R44 ;  /* 0x000000002c0472ca */ /* 0x020fe400000e0000 */
[----:B------:R-:W-:Y:S01]  /*128c0*/  SHF.R.S32.HI R5, RZ, 0x1f, R4 ;  /* 0x0000001fff057819 */ /* 0x000fe20000011404 */
[----:B------:R-:W-:Y:S01]  /*128d0*/  IMAD.SHL.U32 R6, R4, 0x8, RZ ;  /* 0x0000000804067824 */ /* 0x000fe200078e00ff */
[----:B------:R-:W-:Y:S02]  /*128e0*/  LOP3.LUT R7, R229, 0x38, R17, 0xf8, !PT ;  /* 0x00000038e5077812 */ /* 0x000fe400078ef811 */
[----:B------:R-:W-:Y:S02]  /*128f0*/  LEA.HI R5, R5, R4, RZ, 0x3 ;  /* 0x0000000405057211 */ /* 0x000fe400078f18ff */
[----:B------:R-:W-:-:S02]  /*12900*/  LOP3.LUT R4, R229, 0x38, R6, 0xf8, !PT ;  /* 0x00000038e5047812 */ /* 0x000fc400078ef806 */
[----:B------:R-:W-:Y:S01]  /*12910*/  LOP3.LUT R7, R230, R7, R233, 0xf6, !PT ;  /* 0x00000007e6077212 */ /* 0x000fe200078ef6e9 */
[----:B------:R-:W-:Y:S01]  /*12920*/  IMAD.SHL.U32 R6, R5, 0x400, RZ ;  /* 0x0000040005067824 */ /* 0x000fe200078e00ff */
[----:B------:R-:W-:Y:S02]  /*12930*/  LOP3.LUT R5, R4, R233, RZ, 0x3c, !PT ;  /* 0x000000e904057212 */ /* 0x000fe400078e3cff */
[----:B------:R-:W-:Y:S02]  /*12940*/  LEA R13, R7, UR4, 0x1 ;  /* 0x00000004070d7c11 */ /* 0x000fe4000f8e08ff */
[----:B------:R-:W-:Y:S02]  /*12950*/  LOP3.LUT R6, R6, 0x7fffe000, RZ, 0xc0, !PT ;  /* 0x7fffe00006067812 */ /* 0x000fe400078ec0ff */
[----:B------:R-:W-:Y:S02]  /*12960*/  SHF.R.U64 R29, R40, 0x10, R41 ;  /* 0x00000010281d7819 */ /* 0x000fe40000001229 */
[----:B0-----:R-:W-:-:S02]  /*12970*/  IADD3 R9, R5, R6, R230 ;  /* 0x0000000605097210 */ /* 0x001fc40007ffe0e6 */
[----:B------:R-:W0:Y:S01]  /*12980*/  LDS.128 R4, [R13] ;  /* 0x000000000d047984 */ /* 0x000e220000000c00 */
[----:B------:R-:W-:Y:S02]  /*12990*/  SHF.R.U64 R25, R32, 0x10, R33 ;  /* 0x0000001020197819 */ /* 0x000fe40000001221 */
[----:B------:R-:W-:Y:S01]  /*129a0*/  IMAD R14, R9, 0x2, R16 ;  /* 0x00000002090e7824 */ /* 0x000fe200078e0210 */
[----:B------:R-:W-:Y:S02]  /*129b0*/  SHF.R.U64 R15, R34, 0x10, R35 ;  /* 0x00000010220f7819 */ /* 0x000fe40000001223 */
[----:B------:R-:W-:Y:S02]  /*129c0*/  SHF.R.U64 R27, R42, 0x10, R43 ;  /* 0x000000102a1b7819 */ /* 0x000fe4000000122b */
[----:B------:R-:W1:Y:S01]  /*129d0*/  LDS.128 R8, [R14+0x14400] ;  /* 0x014400000e087984 */ /* 0x000e620000000c00 */
[----:B------:R-:W-:Y:S02]  /*129e0*/  SHF.R.U32.HI R32, RZ, 0x10, R33 ;  /* 0x00000010ff207819 */ /* 0x000fe40000011621 */
[----:B------:R-:W-:-:S02]  /*129f0*/  SHF.R.U32.HI R34, RZ, 0x10, R35 ;  /* 0x00000010ff227819 */ /* 0x000fc40000011623 */
[----:B------:R-:W-:Y:S02]  /*12a00*/  PRMT R130, R130, 0x5410, R29 ;  /* 0x0000541082827816 */ /* 0x000fe4000000001d */
[----:B------:R-:W-:Y:S02]  /*12a10*/  PRMT R126, R126, 0x5410, R25 ;  /* 0x000054107e7e7816 */ /* 0x000fe40000000019 */
[----:B------:R-:W-:Y:S02]  /*12a20*/  SHF.R.U32.HI R40, RZ, 0x10, R41 ;  /* 0x00000010ff287819 */ /* 0x000fe40000011629 */
[----:B------:R-:W-:Y:S02]  /*12a30*/  SHF.R.U32.HI R42, RZ, 0x10, R43 ;  /* 0x00000010ff2a7819 */ /* 0x000fe4000001162b */
[----:B------:R-:W-:Y:S02]  /*12a40*/  PRMT R132, R132, 0x5410, R27 ;  /* 0x0000541084847816 */ /* 0x000fe4000000001b */
[----:B------:R-:W-:Y:S01]  /*12a50*/  PRMT R127, R127, 0x5410, R32 ;  /* 0x000054107f7f7816 */ /* 0x000fe20000000020 */
[----:B------:R-:W-:Y:S01]  /*12a60*/  IMAD.U32 R32, R130, 0x10000, RZ ;  /* 0x0001000082207824 */ /* 0x000fe200078e00ff */
[----:B------:R-:W-:Y:S01]  /*12a70*/  PRMT R129, R129, 0x5410, R34 ;  /* 0x0000541081817816 */ /* 0x000fe20000000022 */
[----:B------:R-:W-:Y:S01]  /*12a80*/  IMAD.U32 R34, R126, 0x10000, RZ ;  /* 0x000100007e227824 */ /* 0x000fe200078e00ff */
        /* <DEDUP_REMOVED lines=23> */
[----:B------:R-:W-:Y:S02]  /*12c00*/  IMAD.U32 R15, R133, 0x10000, RZ ;  /* 0x00010000850f7824 */ /* 0x000fe400078e00ff */
[C---:B------:R-:W-:Y:S01]  /*12c10*/  FMUL.FTZ R43, R30.reuse, R33 ;  /* 0x000000211e2b7220 */ /* 0x040fe20000410000 */
[----:B------:R-:W-:Y:S01]  /*12c20*/  IMAD.U32 R27, R131, 0x10000, RZ ;  /* 0x00010000831b7824 */ /* 0x000fe200078e00ff */
[----:B------:R-:W-:Y:S01]  /*12c30*/  LOP3.LUT R11, R11, 0xffff0000, RZ, 0xc0, !PT ;  /* 0xffff00000b0b7812 */ /* 0x000fe200078ec0ff */
[-C--:B------:R-:W-:Y:S01]  /*12c40*/  FMUL.FTZ R30, R30, R15.reuse ;  /* 0x0000000f1e1e7220 */ /* 0x080fe20000410000 */
[----:B------:R-:W-:Y:S01]  /*12c50*/  FFMA.FTZ R43, R26, R15, -R43 ;  /* 0x0000000f1a2b7223 */ /* 0x000fe2000001082b */
[-C--:B------:R-:W-:Y:S01]  /*12c60*/  FMUL.FTZ R41, R28, R27.reuse ;  /* 0x0000001b1c297220 */ /* 0x080fe20000410000 */
        /* <DEDUP_REMOVED lines=11> */
[----:B------:R-:W-:Y:S02]  /*12d20*/  IMAD.U32 R28, R128, 0x10000, RZ ;  /* 0x00010000801c7824 */ /* 0x000fe400078e00ff */
[C---:B------:R-:W-:Y:S01]  /*12d30*/  FFMA.FTZ R31, R4.reuse, R15, -R31 ;  /* 0x0000000f041f7223 */ /* 0x040fe2000001081f */
[----:B------:R-:W-:Y:S01]  /*12d40*/  FMUL.FTZ R9, R9, R24 ;  /* 0x0000001809097220 */ /* 0x000fe20000410000 */
[----:B------:R-:W-:Y:S01]  /*12d50*/  FFMA.FTZ R33, R4, R27, R33 ;  /* 0x0000001b04217223 */ /* 0x000fe20000010021 */
[----:B------:R-:W-:Y:S02]  /*12d60*/  IMAD.U32 R8, R132, 0x10000, RZ ;  /* 0x0001000084087824 */ /* 0x000fe400078e00ff */
[----:B------:R-:W-:Y:S01]  /*12d70*/  FMUL.FTZ R4, R29, R28 ;  /* 0x0000001c1d047220 */ /* 0x000fe20000410000 */
[C---:B------:R-:W-:Y:S01]  /*12d80*/  FFMA.FTZ R30, R5.reuse, R24, -R30 ;  /* 0x00000018051e7223 */ /* 0x040fe2000001081e */
[----:B------:R-:W-:Y:S01]  /*12d90*/  FFMA.FTZ R26, R5, R26, R9 ;  /* 0x0000001a051a7223 */ /* 0x000fe20000010009 */
[----:B------:R-:W-:Y:S01]  /*12da0*/  LOP3.LUT R10, R10, 0xffff0000, RZ, 0xc0, !PT ;  /* 0xffff00000a0a7812 */ /* 0x000fe200078ec0ff */
        /* <DEDUP_REMOVED lines=8> */
[-C--:B------:R-:W-:Y:S02]  /*12e30*/  FMUL.FTZ R28, R10, R5.reuse ;  /* 0x000000050a1c7220 */ /* 0x080fe40000410000 */
[C---:B------:R-:W-:Y:S01]  /*12e40*/  FMUL.FTZ R34, R11.reuse, R8 ;  /* 0x000000080b227220 */ /* 0x040fe20000410000 */
[C---:B------:R-:W-:Y:S01]  /*12e50*/  FFMA.FTZ R10, R6.reuse, R5, -R25 ;  /* 0x00000005060a7223 */ /* 0x040fe20000010819 */
[-C--:B------:R-:W-:Y:S01]  /*12e60*/  FMUL.FTZ R27, R11, R4.reuse ;  /* 0x000000040b1b7220 */ /* 0x080fe20000410000 */
        /* <DEDUP_REMOVED lines=13> */
.L_x_2506:
[----:B------:R-:W-:Y:S05]  /*12f40*/  BSYNC B2 ;  /* 0x0000000000027941 */ /* 0x000fea0003800000 */
.L_x_2505:
[----:B------:R-:W-:Y:S05]  /*12f50*/  @P1 BRA `(.L_x_2504) ;  /* 0x0000000400b81947 */ /* 0x000fea0003800000 */
[----:B------:R-:W-:Y:S02]  /*12f60*/  LEA.HI R12, R12, R20, RZ, 0x1d ;  /* 0x000000140c0c7211 */ /* 0x000fe400078fe8ff */
[----:B-12---:R-:W-:Y:S02]  /*12f70*/  LEA.HI R4, R0, R19, RZ, 0x6 ;  /* 0x0000001300047211 */ /* 0x006fe400078f30ff */
[----:B------:R-:W-:Y:S02]  /*12f80*/  SHF.R.S32.HI R5, RZ, 0x1f, R12 ;  /* 0x0000001fff057819 */ /* 0x000fe4000001140c */
[----:B-----5:R-:W-:Y:S01]  /*12f90*/  R2UR UR4, R44 ;  /* 0x000000002c0472ca */ /* 0x020fe200000e0000 */
[----:B------:R-:W-:Y:S01]  /*12fa0*/  IMAD.SHL.U32 R6, R4, 0x80, RZ ;  /* 0x0000008004067824 */ /* 0x000fe200078e00ff */
[----:B------:R-:W-:Y:S01]  /*12fb0*/  LEA.HI R5, R5, R12, RZ, 0x3 ;  /* 0x0000000c05057211 */ /* 0x000fe200078f18ff */
[----:B------:R-:W-:Y:S01]  /*12fc0*/  IMAD.SHL.U32 R4, R12, 0x8, RZ ;  /* 0x000000080c047824 */ /* 0x000fe200078e00ff */
[----:B------:R-:W-:-:S02]  /*12fd0*/  LOP3.LUT R8, R229, 0x38, R3, 0xf8, !PT ;  /* 0x00000038e5087812 */ /* 0x000fc400078ef803 */
[----:B------:R-:W-:Y:S01]  /*12fe0*/  LOP3.LUT R7, R6, 0xffffe000, RZ, 0xc0, !PT ;  /* 0xffffe00006077812 */ /* 0x000fe200078ec0ff */
[----:B------:R-:W-:Y:S01]  /*12ff0*/  IMAD.SHL.U32 R6, R5, 0x400, RZ ;  /* 0x0000040005067824 */ /* 0x000fe200078e00ff */
[----:B------:R-:W-:Y:S02]  /*13000*/  LOP3.LUT R4, R229, 0x38, R4, 0xf8, !PT ;  /* 0x00000038e5047812 */ /* 0x000fe400078ef804 */
[-C--:B------:R-:W-:Y:S02]  /*13010*/  LOP3.LUT R8, R8, R233.reuse, RZ, 0x3c, !PT ;  /* 0x000000e908087212 */ /* 0x080fe400078e3cff */
[----:B------:R-:W-:Y:S02]  /*13020*/  LOP3.LUT R5, R4, R233, RZ, 0x3c, !PT ;  /* 0x000000e904057212 */ /* 0x000fe400078e3cff */
[----:B------:R-:W-:Y:S02]  /*13030*/  LOP3.LUT R6, R6, 0x7fffe000, RZ, 0xc0, !PT ;  /* 0x7fffe00006067812 */ /* 0x000fe400078ec0ff */
[----:B------:R-:W-:-:S02]  /*13040*/  IADD3 R7, R8, R7, R230 ;  /* 0x0000000708077210 */ /* 0x000fc40007ffe0e6 */
[----:B------:R-:W-:Y:S02]  /*13050*/  IADD3 R13, R5, R6, R230 ;  /* 0x00000006050d7210 */ /* 0x000fe40007ffe0e6 */
[----:B------:R-:W-:Y:S02]  /*13060*/  LEA R12, R7, UR4, 0x1 ;  /* 0x00000004070c7c11 */ /* 0x000fe4000f8e08ff */
[----:B------:R-:W-:Y:S01]  /*13070*/  SHF.R.U64 R29, R48, 0x10, R49 ;  /* 0x00000010301d7819 */ /* 0x000fe20000001231 */
[----:B------:R-:W-:Y:S01]  /*13080*/  IMAD R13, R13, 0x2, R16 ;  /* 0x000000020d0d7824 */ /* 0x000fe200078e0210 */
[--C-:B------:R-:W-:Y:S01]  /*13090*/  SHF.R.U64 R25, R36, 0x10, R37.reuse ;  /* 0x0000001024197819 */ /* 0x100fe20000001225 */
[----:B------:R-:W1:Y:S01]  /*130a0*/  LDS.128 R4, [R12] ;  /* 0x000000000c047984 */ /* 0x000e620000000c00 */
[----:B------:R-:W-:Y:S02]  /*130b0*/  SHF.R.U32.HI R36, RZ, 0x10, R37 ;  /* 0x00000010ff247819 */ /* 0x000fe40000011625 */
[----:B------:R-:W-:Y:S01]  /*130c0*/  PRMT R122, R122, 0x5410, R29 ;  /* 0x000054107a7a7816 */ /* 0x000fe2000000001d */
[----:B0-----:R-:W0:Y:S01]  /*130d0*/  LDS.128 R8, [R13+0x14400] ;  /* 0x014400000d087984 */ /* 0x001e220000000c00 */
[----:B------:R-:W-:-:S02]  /*130e0*/  PRMT R118, R118, 0x5410, R25 ;  /* 0x0000541076767816 */ /* 0x000fc40000000019 */
[----:B------:R-:W-:Y:S01]  /*130f0*/  SHF.R.U32.HI R48, RZ, 0x10, R49 ;  /* 0x00000010ff307819 */ /* 0x000fe20000011631 */
[----:B------:R-:W-:Y:S01]  /*13100*/  IMAD.U32 R31, R122, 0x10000, RZ ;  /* 0x000100007a1f7824 */ /* 0x000fe200078e00ff */
[----:B------:R-:W-:Y:S01]  /*13110*/  SHF.R.U64 R27, R50, 0x10, R51 ;  /* 0x00000010321b7819 */ /* 0x000fe20000001233 */
[----:B------:R-:W-:Y:S01]  /*13120*/  IMAD.U32 R33, R118, 0x10000, RZ ;  /* 0x0001000076217824 */ /* 0x000fe200078e00ff */
[--C-:B------:R-:W-:Y:S02]  /*13130*/  SHF.R.U64 R15, R38, 0x10, R39.reuse ;  /* 0x00000010260f7819 */ /* 0x100fe40000001227 */
[----:B------:R-:W-:Y:S02]  /*13140*/  PRMT R119, R119, 0x5410, R36 ;  /* 0x0000541077777816 */ /* 0x000fe40000000024 */
[----:B------:R-:W-:Y:S02]  /*13150*/  SHF.R.U32.HI R38, RZ, 0x10, R39 ;  /* 0x00000010ff267819 */ /* 0x000fe40000011627 */
[----:B------:R-:W-:Y:S01]  /*13160*/  SHF.R.U32.HI R50, RZ, 0x10, R51 ;  /* 0x00000010ff327819 */ /* 0x000fe20000011633 */
[----:B------:R-:W-:Y:S01]  /*13170*/  IMAD.U32 R30, R119, 0x10000, RZ ;  /* 0x00010000771e7824 */ /* 0x000fe200078e00ff */
[----:B------:R-:W-:-:S02]  /*13180*/  PRMT R123, R123, 0x5410, R48 ;  /* 0x000054107b7b7816 */ /* 0x000fc40000000030 */
[----:B------:R-:W-:Y:S02]  /*13190*/  PRMT R124, R124, 0x5410, R27 ;  /* 0x000054107c7c7816 */ /* 0x000fe4000000001b */
[----:B------:R-:W-:Y:S02]  /*131a0*/  PRMT R121, R121, 0x5410, R38 ;  /* 0x0000541079797816 */ /* 0x000fe40000000026 */
[----:B------:R-:W-:Y:S02]  /*131b0*/  PRMT R125, R125, 0x5410, R50 ;  /* 0x000054107d7d7816 */ /* 0x000fe40000000032 */
[----:B------:R-:W-:Y:S01]  /*131c0*/  PRMT R120, R120, 0x5410, R15 ;  /* 0x0000541078787816 */ /* 0x000fe2000000000f */
[----:B------:R-:W-:Y:S02]  /*131d0*/  IMAD.U32 R32, R121, 0x10000, RZ ;  /* 0x0001000079207824 */ /* 0x000fe400078e00ff */
[C---:B-1----:R-:W-:Y:S01]  /*131e0*/  IMAD.U32 R14, R4.reuse, 0x10000, RZ ;  /* 0x00010000040e7824 */ /* 0x042fe200078e00ff */
[----:B------:R-:W-:Y:S01]  /*131f0*/  LOP3.LUT R4, R4, 0xffff0000, RZ, 0xc0, !PT ;  /* 0xffff000004047812 */ /* 0x000fe200078ec0ff */
[C---:B------:R-:W-:Y:S01]  /*13200*/  IMAD.U32 R15, R5.reuse, 0x10000, RZ ;  /* 0x00010000050f7824 */ /* 0x040fe200078e00ff */
[----:B------:R-:W-:Y:S01]  /*13210*/  LOP3.LUT R5, R5, 0xffff0000, RZ, 0xc0, !PT ;  /* 0xffff000005057812 */ /* 0x000fe200078ec0ff */
        /* <DEDUP_REMOVED lines=14> */
[----:B------:R-:W-:Y:S02]  /*13300*/  IMAD.U32 R25, R7, 0x10000, RZ ;  /* 0x0001000007197824 */ /* 0x000fe400078e00ff */
        /* <DEDUP_REMOVED lines=20> */
[----:B------:R-:W-:Y:S01]  /*13450*/  IMAD.U32 R24, R6, 0x10000, RZ ;  /* 0x0001000006187824 */ /* 0x000fe200078e00ff */
        /* <DEDUP_REMOVED lines=14> */
[----:B------:R-:W-:Y:S01]  /*13540*/  LOP3.LUT R7, R7, 0xffff0000, RZ, 0xc0, !PT ;  /* 0xffff000007077812 */ /* 0x000fe200078ec0ff */
[----:B------:R-:W-:-:S02]  /*13550*/  FMUL.FTZ R25, R11, R4 ;  /* 0x000000040b197220 */ /* 0x000fc40000410000 */
[C---:B------:R-:W-:Y:S01]  /*13560*/  FFMA.FTZ R10, R6.reuse, R5, -R15 ;  /* 0x00000005060a7223 */ /* 0x040fe2000001080f */
[----:B------:R-:W-:Y:S01]  /*13570*/  FFMA.FTZ R14, R6, R9, R14 ;  /* 0x00000009060e7223 */ /* 0x000fe2000001000e */
[C---:B------:R-:W-:Y:S01]  /*13580*/  FFMA.FTZ R11, R7.reuse, R4, -R24 ;  /* 0x00000004070b7223 */ /* 0x040fe20000010818 */
[----:B------:R-:W-:Y:S01]  /*13590*/  FFMA.FTZ R24, R7, R8, R25 ;  /* 0x0000000807187223 */ /* 0x000fe20000010019 */
[----:B------:R-:W-:Y:S02]  /*135a0*/  F2FP.BF16.F32.PACK_AB R4, R30, R35 ;  /* 0x000000231e04723e */ /* 0x000fe400000010ff */
        /* <DEDUP_REMOVED lines=9> */
.L_x_2504:
[----:B------:R-:W-:Y:S05]  /*13640*/  BSYNC B1 ;  /* 0x0000000000017941 */ /* 0x000fea0003800000 */
.L_x_2503:
[----:B------:R-:W-:Y:S04]  /*13650*/  BSSY B1, `(.L_x_2507) ;  /* 0x00000e2000017945 */ /* 0x000fe80003800000 */
[----:B------:R-:W-:Y:S05]  /*13660*/  @P2 BRA `(.L_x_2508) ;  /* 0x0000000c00802947 */ /* 0x000fea0003800000 */
[----:B------:R4:W5:Y:S01]  /*13670*/  LDL R39, [R1+0x7c] ;  /* 0x00007c0001277983 */ /* 0x0009620000100800 */
[----:B--23--:R-:W2:Y:S01]  /*13680*/  LDC R12, c[0x0][0x3d4] ;  /* 0x0000f500ff0c7b82 */ /* 0x00cea20000000800 */
[----:B------:R-:W-:Y:S01]  /*13690*/  BSSY B2, `(.L_x_2509) ;  /* 0x000006e000027945 */ /* 0x000fe20003800000 */
[-C--:B--2---:R-:W-:Y:S02]  /*136a0*/  ISETP.GE.AND P0, PT, R17, R12.reuse, PT ;  /* 0x0000000c1100720c */ /* 0x084fe40003f06270 */
[----:B------:R-:W-:-:S11]  /*136b0*/  ISETP.GE.AND P1, PT, R19, R12, PT ;  /* 0x0000000c1300720c */ /* 0x000fd60003f26270 */
[----:B----4-:R-:W-:Y:S05]  /*136c0*/  @P0 BRA `(.L_x_2510) ;  /* 0x0000000400a80947 */ /* 0x010fea0003800000 */
[----:B-1----:R-:W-:Y:S02]  /*136d0*/  LEA.HI R4, R12, R21, RZ, 0x1d ;  /* 0x000000150c047211 */ /* 0x002fe400078fe8ff */
[----:B-----5:R-:W-:Y:S02]  /*136e0*/  R2UR UR4, R39 ;  /* 0x00000000270472ca */ /* 0x020fe400000e0000 */
[----:B------:R-:W-:Y:S01]  /*136f0*/  SHF.R.S32.HI R7, RZ, 0x1f, R4 ;  /* 0x0000001fff077819 */ /* 0x000fe20000011404 */
[----:B------:R-:W-:Y:S01]  /*13700*/  IMAD.SHL.U32 R5, R4, 0x8, RZ ;  /* 0x0000000804057824 */ /* 0x000fe200078e00ff */
[C---:B------:R-:W-:Y:S02]  /*13710*/  LOP3.LUT R6, R228.reuse, 0x38, R17, 0xf8, !PT ;  /* 0x00000038e4067812 */ /* 0x040fe400078ef811 */
        /* <DEDUP_REMOVED lines=10> */
[--C-:B------:R-:W-:Y:S02]  /*137c0*/  SHF.R.U64 R26, R52, 0x10, R53.reuse ;  /* 0x00000010341a7819 */ /* 0x100fe40000001235 */
[----:B------:R-:W-:Y:S01]  /*137d0*/  IMAD R14, R9, 0x2, R16 ;  /* 0x00000002090e7824 */ /* 0x000fe200078e0210 */
[----:B------:R-:W-:Y:S02]  /*137e0*/  SHF.R.U32.HI R53, RZ, 0x10, R53 ;  /* 0x00000010ff357819 */ /* 0x000fe40000011635 */
[----:B------:R-:W-:Y:S02]  /*137f0*/  PRMT R113, R113, 0x5410, R30 ;  /* 0x0000541071717816 */ /* 0x000fe4000000001e */
[----:B------:R-:W1:Y:S01]  /*13800*/  LDS.128 R8, [R14+0x14400] ;  /* 0x014400000e087984 */ /* 0x000e620000000c00 */
[----:B------:R-:W-:Y:S02]  /*13810*/  PRMT R109, R109, 0x5410, R26 ;  /* 0x000054106d6d7816 */ /* 0x000fe4000000001a */
[----:B------:R-:W-:Y:S01]  /*13820*/  SHF.R.U32.HI R61, RZ, 0x10, R61 ;  /* 0x00000010ff3d7819 */ /* 0x000fe2000001163d */
[----:B------:R-:W-:Y:S01]  /*13830*/  IMAD.U32 R32, R113, 0x10000, RZ ;  /* 0x0001000071207824 */ /* 0x000fe200078e00ff */
[----:B------:R-:W-:Y:S01]  /*13840*/  SHF.R.U64 R28, R62, 0x10, R63 ;  /* 0x000000103e1c7819 */ /* 0x000fe2000000123f */
[----:B------:R-:W-:Y:S01]  /*13850*/  IMAD.U32 R34, R109, 0x10000, RZ ;  /* 0x000100006d227824 */ /* 0x000fe200078e00ff */
[----:B------:R-:W-:-:S02]  /*13860*/  SHF.R.U64 R24, R54, 0x10, R55 ;  /* 0x0000001036187819 */ /* 0x000fc40000001237 */
[----:B------:R-:W-:Y:S02]  /*13870*/  PRMT R110, R110, 0x5410, R53 ;  /* 0x000054106e6e7816 */ /* 0x000fe40000000035 */
[----:B------:R-:W-:Y:S02]  /*13880*/  SHF.R.U32.HI R55, RZ, 0x10, R55 ;  /* 0x00000010ff377819 */ /* 0x000fe40000011637 */
[----:B------:R-:W-:Y:S01]  /*13890*/  PRMT R114, R114, 0x5410, R61 ;  /* 0x0000541072727816 */ /* 0x000fe2000000003d */
[----:B------:R-:W-:Y:S01]  /*138a0*/  IMAD.U32 R31, R110, 0x10000, RZ ;  /* 0x000100006e1f7824 */ /* 0x000fe200078e00ff */
[----:B------:R-:W-:Y:S02]  /*138b0*/  PRMT R115, R115, 0x5410, R28 ;  /* 0x0000541073737816 */ /* 0x000fe4000000001c */
[----:B------:R-:W-:Y:S02]  /*138c0*/  SHF.R.U32.HI R63, RZ, 0x10, R63 ;  /* 0x00000010ff3f7819 */ /* 0x000fe4000001163f */
[----:B------:R-:W-:-:S02]  /*138d0*/  PRMT R112, R112, 0x5410, R55 ;  /* 0x0000541070707816 */ /* 0x000fc40000000037 */
[----:B------:R-:W-:Y:S02]  /*138e0*/  PRMT R111, R111, 0x5410, R24 ;  /* 0x000054106f6f7816 */ /* 0x000fe40000000018 */
[----:B------:R-:W-:Y:S01]  /*138f0*/  PRMT R116, R116, 0x5410, R63 ;  /* 0x0000541074747816 */ /* 0x000fe2000000003f */
[----:B------:R-:W-:Y:S01]  /*13900*/  IMAD.U32 R33, R112, 0x10000, RZ ;  /* 0x0001000070217824 */ /* 0x000fe200078e00ff */
[----:B------:R-:W-:Y:S02]  /*13910*/  LOP3.LUT R109, R109, 0xffff0000, RZ, 0xc0, !PT ;  /* 0xffff00006d6d7812 */ /* 0x000fe400078ec0ff */
[----:B------:R-:W-:Y:S02]  /*13920*/  LOP3.LUT R113, R113, 0xffff0000, RZ, 0xc0, !PT ;  /* 0xffff000071717812 */ /* 0x000fe400078ec0ff */
[----:B------:R-:W-:Y:S02]  /*13930*/  LOP3.LUT R110, R110, 0xffff0000, RZ, 0xc0, !PT ;  /* 0xffff00006e6e7812 */ /* 0x000fe400078ec0ff */
[----:B------:R-:W-:Y:S01]  /*13940*/  LOP3.LUT R112, R112, 0xffff0000, RZ, 0xc0, !PT ;  /* 0xffff000070707812 */ /* 0x000fe200078ec0ff */
[----:B0-----:R-:W-:Y:S01]  /*13950*/  IMAD.U32 R24, R5, 0x10000, RZ ;  /* 0x0001000005187824 */ /* 0x001fe200078e00ff */
[C---:B------:R-:W-:Y:S01]  /*13960*/  SHF.L.U32 R15, R4.reuse, 0x10, RZ ;  /* 0x00000010040f7819 */ /* 0x040fe200000006ff */
[----:B------:R-:W-:Y:S01]  /*13970*/  IMAD.U32 R26, R7, 0x10000, RZ ;  /* 0x00010000071a7824 */ /* 0x000fe200078e00ff */
[----:B------:R-:W-:Y:S01]  /*13980*/  LOP3.LUT R4, R4, 0xffff0000, RZ, 0xc0, !PT ;  /* 0xffff000004047812 */ /* 0x000fe200078ec0ff */
[----:B------:R-:W-:Y:S01]  /*13990*/  IMAD.U32 R25, R6, 0x10000, RZ ;  /* 0x0001000006197824 */ /* 0x000fe200078e00ff */
[----:B------:R-:W-:-:S02]  /*139a0*/  LOP3.LUT R5, R5, 0xffff0000, RZ, 0xc0, !PT ;  /* 0xffff000005057812 */ /* 0x000fc400078ec0ff */
[----:B------:R-:W-:Y:S01]  /*139b0*/  LOP3.LUT R6, R6, 0xffff0000, RZ, 0xc0, !PT ;  /* 0xffff000006067812 */ /* 0x000fe200078ec0ff */
[C---:B-1----:R-:W-:Y:S01]  /*139c0*/  IMAD.U32 R27, R8.reuse, 0x10000, RZ ;  /* 0x00010000081b7824 */ /* 0x042fe200078e00ff */
[----:B------:R-:W-:Y:S01]  /*139d0*/  LOP3.LUT R8, R8, 0xffff0000, RZ, 0xc0, !PT ;  /* 0xffff000008087812 */ /* 0x000fe200078ec0ff */
[C---:B------:R-:W-:Y:S01]  /*139e0*/  IMAD.U32 R28, R9.reuse, 0x10000, RZ ;  /* 0x00010000091c7824 */ /* 0x040fe200078e00ff */
[----:B------:R-:W-:Y:S01]  /*139f0*/  LOP3.LUT R9, R9, 0xffff0000, RZ, 0xc0, !PT ;  /* 0xffff000009097812 */ /* 0x000fe200078ec0ff */
[C---:B------:R-:W-:Y:S01]  /*13a00*/  FMUL.FTZ R36, R27.reuse, R34 ;  /* 0x000000221b247220 */ /* 0x040fe20000410000 */
[----:B------:R-:W-:Y:S01]  /*13a10*/  FMUL.FTZ R38, R27, R32 ;  /* 0x000000201b267220 */ /* 0x000fe20000410000 */
[----:B------:R-:W-:Y:S02]  /*13a20*/  IMAD.U32 R27, R114, 0x10000, RZ ;  /* 0x00010000721b7824 */ /* 0x000fe400078e00ff */
[----:B------:R-:W-:Y:S01]  /*13a30*/  FMUL.FTZ R35, R28, R31 ;  /* 0x0000001f1c237220 */ /* 0x000fe20000410000 */
[----:B------:R-:W-:-:S02]  /*13a40*/  IMAD.U32 R30, R11, 0x10000, RZ ;  /* 0x000100000b1e7824 */ /* 0x000fc400078e00ff */
[C---:B------:R-:W-:Y:S01]  /*13a50*/  FFMA.FTZ R36, R15.reuse, R32, -R36 ;  /* 0x000000200f247223 */ /* 0x040fe20000010824 */
[----:B------:R-:W-:Y:S01]  /*13a60*/  FFMA.FTZ R38, R15, R34, R38 ;  /* 0x000000220f267223 */ /* 0x000fe20000010026 */
[-C--:B------:R-:W-:Y:S01]  /*13a70*/  FMUL.FTZ R37, R28, R27.reuse ;  /* 0x0000001b1c257220 */ /* 0x080fe20000410000 */
[----:B------:R-:W-:Y:S01]  /*13a80*/  FFMA.FTZ R35, R24, R27, -R35 ;  /* 0x0000001b18237223 */ /* 0x000fe20000010823 */
[----:B------:R-:W-:Y:S02]  /*13a90*/  IMAD.U32 R15, R116, 0x10000, RZ ;  /* 0x00010000740f7824 */ /* 0x000fe400078e00ff */
[----:B------:R-:W-:Y:S01]  /*13aa0*/  FMUL.FTZ R27, R30, R33 ;  /* 0x000000211e1b7220 */ /* 0x000fe20000410000 */
[----:B------:R-:W-:Y:S01]  /*13ab0*/  FFMA.FTZ R37, R24, R31, R37 ;  /* 0x0000001f18257223 */ /* 0x000fe20000010025 */
[----:B------:R-:W-:Y:S01]  /*13ac0*/  LOP3.LUT R114, R114, 0xffff0000, RZ, 0xc0, !PT ;  /* 0xffff000072727812 */ /* 0x000fe200078ec0ff */
[-C--:B------:R-:W-:Y:S01]  /*13ad0*/  FMUL.FTZ R30, R30, R15.reuse ;  /* 0x0000000f1e1e7220 */ /* 0x080fe20000410000 */
[----:B------:R-:W-:Y:S01]  /*13ae0*/  FFMA.FTZ R31, R26, R15, -R27 ;  /* 0x0000000f1a1f7223 */ /* 0x000fe2000001081b */
[C---:B------:R-:W-:Y:S01]  /*13af0*/  FMUL.FTZ R15, R8.reuse, R109 ;  /* 0x0000006d080f7220 */ /* 0x040fe20000410000 */
[----:B------:R-:W-:Y:S01]  /*13b00*/  FMUL.FTZ R27, R8, R113 ;  /* 0x00000071081b7220 */ /* 0x000fe20000410000 */
[----:B------:R-:W-:-:S02]  /*13b10*/  IMAD.U32 R29, R10, 0x10000, RZ ;  /* 0x000100000a1d7824 */ /* 0x000fc400078e00ff */
[----:B------:R-:W-:Y:S01]  /*13b20*/  FFMA.FTZ R33, R26, R33, R30 ;  /* 0x000000211a217223 */ /* 0x000fe2000001001e */
[----:B------:R-:W-:Y:S02]  /*13b30*/  IMAD.U32 R24, R111, 0x10000, RZ ;  /* 0x000100006f187824 */ /* 0x000fe400078e00ff */
[C---:B------:R-:W-:Y:S01]  /*13b40*/  FFMA.FTZ R15, R4.reuse, R113, -R15 ;  /* 0x00000071040f7223 */ /* 0x040fe2000001080f */
[----:B------:R-:W-:Y:S01]  /*13b50*/  FMUL.FTZ R26, R9, R110 ;  /* 0x0000006e091a7220 */ /* 0x000fe20000410000 */
[----:B------:R-:W-:Y:S01]  /*13b60*/  FFMA.FTZ R27, R4, R109, R27 ;  /* 0x0000006d041b7223 */ /* 0x000fe2000001001b */
[----:B------:R-:W-:Y:S01]  /*13b70*/  LOP3.LUT R10, R10, 0xffff0000, RZ, 0xc0, !PT ;  /* 0xffff00000a0a7812 */ /* 0x000fe200078ec0ff */
[----:B------:R-:W-:Y:S01]  /*13b80*/  IMAD.U32 R8, R115, 0x10000, RZ ;  /* 0x0001000073087824 */ /* 0x000fe200078e00ff */
[----:B------:R-:W-:Y:S01]  /*13b90*/  LOP3.LUT R11, R11, 0xffff0000, RZ, 0xc0, !PT ;  /* 0xffff00000b0b7812 */ /* 0x000fe200078ec0ff */
[----:B------:R-:W-:Y:S01]  /*13ba0*/  FMUL.FTZ R9, R9, R114 ;  /* 0x0000007209097220 */ /* 0x000fe20000410000 */
        /* <DEDUP_REMOVED lines=9> */
[----:B------:R-:W-:Y:S01]  /*13c40*/  FMUL.FTZ R4, R11, R112 ;  /* 0x000000700b047220 */ /* 0x000fe20000410000 */
        /* <DEDUP_REMOVED lines=18> */
.L_x_2510:
[----:B------:R-:W-:Y:S05]  /*13d70*/  BSYNC B2 ;  /* 0x0000000000027941 */ /* 0x000fea0003800000 */
.L_x_2509:
        /* <DEDUP_REMOVED lines=16> */
[----:B0-----:R-:W-:Y:S02]  /*13e80*/  IADD3 R9, R4, R6, R231 ;  /* 0x0000000604097210 */ /* 0x001fe40007ffe0e7 */
[----:B------:R-:W-:Y:S02]  /*13e90*/  LEA R38, R7, UR4, 0x1 ;  /* 0x0000000407267c11 */ /* 0x000fe4000f8e08ff */
[----:B------:R-:W-:Y:S01]  /*13ea0*/  SHF.R.U64 R27, R80, 0x10, R81 ;  /* 0x00000010501b7819 */ /* 0x000fe20000001251 */
[----:B------:R-:W-:Y:S01]  /*13eb0*/  IMAD R12, R9, 0x2, R16 ;  /* 0x00000002090c7824 */ /* 0x000fe200078e0210 */
[----:B------:R-:W-:Y:S01]  /*13ec0*/  SHF.R.U64 R15, R56, 0x10, R57 ;  /* 0x00000010380f7819 */ /* 0x000fe20000001239 */
[----:B------:R-:W0:Y:S01]  /*13ed0*/  LDS.128 R4, [R38] ;  /* 0x0000000026047984 */ /* 0x000e220000000c00 */
[----:B------:R-:W-:Y:S02]  /*13ee0*/  SHF.R.U64 R25, R82, 0x10, R83 ;  /* 0x0000001052197819 */ /* 0x000fe40000001253 */
[----:B------:R-:W-:Y:S01]  /*13ef0*/  PRMT R108, R108, 0x5410, R27 ;  /* 0x000054106c6c7816 */ /* 0x000fe2000000001b */
[----:B------:R-:W1:Y:S01]  /*13f00*/  LDS.128 R8, [R12+0x14400] ;  /* 0x014400000c087984 */ /* 0x000e620000000c00 */
[----:B------:R-:W-:-:S02]  /*13f10*/  PRMT R94, R94, 0x5410, R15 ;  /* 0x000054105e5e7816 */ /* 0x000fc4000000000f */
[----:B------:R-:W-:Y:S01]  /*13f20*/  SHF.R.U64 R13, R58, 0x10, R59 ;  /* 0x000000103a0d7819 */ /* 0x000fe2000000123b */
[----:B------:R-:W-:Y:S01]  /*13f30*/  IMAD.U32 R30, R108, 0x10000, RZ ;  /* 0x000100006c1e7824 */ /* 0x000fe200078e00ff */
[----:B------:R-:W-:Y:S01]  /*13f40*/  SHF.R.U32.HI R56, RZ, 0x10, R57 ;  /* 0x00000010ff387819 */ /* 0x000fe20000011639 */
[----:B------:R-:W-:Y:S01]  /*13f50*/  IMAD.U32 R32, R94, 0x10000, RZ ;  /* 0x000100005e207824 */ /* 0x000fe200078e00ff */
[----:B------:R-:W-:Y:S02]  /*13f60*/  SHF.R.U32.HI R58, RZ, 0x10, R59 ;  /* 0x00000010ff3a7819 */ /* 0x000fe4000001163b */
[----:B------:R-:W-:Y:S02]  /*13f70*/  PRMT R106, R106, 0x5410, R25 ;  /* 0x000054106a6a7816 */ /* 0x000fe40000000019 */
        /* <DEDUP_REMOVED lines=27> */
[----:B------:R-:W-:Y:S02]  /*14130*/  IMAD.U32 R25, R107, 0x10000, RZ ;  /* 0x000100006b197824 */ /* 0x000fe400078e00ff */
[-C--:B------:R-:W-:Y:S01]  /*14140*/  FMUL.FTZ R28, R28, R13.reuse ;  /* 0x0000000d1c1c7220 */ /* 0x080fe20000410000 */
[----:B------:R-:W-:Y:S01]  /*14150*/  FFMA.FTZ R37, R24, R13, -R37 ;  /* 0x0000000d18257223 */ /* 0x000fe20000010825 */
[----:B------:R-:W-:Y:S01]  /*14160*/  LOP3.LUT R13, R108, 0xffff0000, RZ, 0xc0, !PT ;  /* 0xffff00006c0d7812 */ /* 0x000fe200078ec0ff */
[-C--:B------:R-:W-:Y:S01]  /*14170*/  FMUL.FTZ R35, R26, R25.reuse ;  /* 0x000000191a237220 */ /* 0x080fe20000410000 */
[----:B------:R-:W-:Y:S01]  /*14180*/  FFMA.FTZ R33, R14, R25, -R33 ;  /* 0x000000190e217223 */ /* 0x000fe20000010821 */
[----:B------:R-:W-:Y:S01]  /*14190*/  LOP3.LUT R25, R94, 0xffff0000, RZ, 0xc0, !PT ;  /* 0xffff00005e197812 */ /* 0x000fe200078ec0ff */
[----:B------:R-:W-:Y:S01]  /*141a0*/  FFMA.FTZ R30, R24, R31, R28 ;  /* 0x0000001f181e7223 */ /* 0x000fe2000001001c */
        /* <DEDUP_REMOVED lines=13> */
[----:B------:R-:W-:Y:S02]  /*14280*/  IMAD.U32 R8, R106, 0x10000, RZ ;  /* 0x000100006a087824 */ /* 0x000fe400078e00ff */
        /* <DEDUP_REMOVED lines=30> */
.L_x_2508:
[----:B------:R-:W-:Y:S05]  /*14470*/  BSYNC B1 ;  /* 0x0000000000017941 */ /* 0x000fea0003800000 */
.L_x_2507:
[----:B------:R-:W-:Y:S05]  /*14480*/  @P3 BRA `(.L_x_2466) ;  /* 0x0000000c009c3947 */ /* 0x000fea0003800000 */
[----:B------:R0:W5:Y:S01]  /*14490*/  LDL R42, [R1+0x7c] ;  /* 0x00007c00012a7983 */ /* 0x0001620000100800 */
[----:B----4-:R-:W4:Y:S01]  /*144a0*/  LDC R38, c[0x0][0x3d4] ;  /* 0x0000f500ff267b82 */ /* 0x010f220000000800 */
[----:B-123--:R-:W-:Y:S01]  /*144b0*/  SHF.R.S32.HI R5, RZ, 0x1f, R84 ;  /* 0x0000001fff057819 */ /* 0x00efe20000011454 */
[----:B------:R-:W-:Y:S01]  /*144c0*/  IMAD.SHL.U32 R4, R84, 0x40, RZ ;  /* 0x0000004054047824 */ /* 0x000fe200078e00ff */
[----:B------:R-:W-:Y:S02]  /*144d0*/  BSSY B1, `(.L_x_2511) ;  /* 0x0000073000017945 */ /* 0x000fe40003800000 */
[----:B------:R-:W-:Y:S02]  /*144e0*/  LEA.HI R5, R5, R84, RZ, 0x3 ;  /* 0x0000005405057211 */ /* 0x000fe400078f18ff */
[----:B------:R-:W-:-:S03]  /*144f0*/  LOP3.LUT R37, R4, 0x1c0, RZ, 0xc0, !PT ;  /* 0x000001c004257812 */ /* 0x000fc600078ec0ff */
[----:B------:R-:W-:Y:S01]  /*14500*/  IMAD.SHL.U32 R5, R5, 0x40, RZ ;  /* 0x0000004005057824 */ /* 0x000fe200078e00ff */
[----:B-----5:R-:W-:-:S04]  /*14510*/  SHF.R.U32.HI R39, RZ, 0x3, R37 ;  /* 0x00000003ff277819 */ /* 0x020fc80000011625 */
[----:B------:R-:W-:Y:S02]  /*14520*/  LOP3.LUT R40, R5, 0xfffffe00, RZ, 0xc0, !PT ;  /* 0xfffffe0005287812 */ /* 0x000fe400078ec0ff */
[-C--:B----4-:R-:W-:Y:S02]  /*14530*/  ISETP.GE.AND P0, PT, R17, R38.reuse, PT ;  /* 0x000000261100720c */ /* 0x090fe40003f06270 */
[----:B------:R-:W-:-:S11]  /*14540*/  ISETP.GE.AND P1, PT, R19, R38, PT ;  /* 0x000000261300720c */ /* 0x000fd60003f26270 */
[----:B0-----:R-:W-:Y:S05]  /*14550*/  @P0 BRA `(.L_x_2512) ;  /* 0x0000000400a80947 */ /* 0x001fea0003800000 */
[----:B------:R-:W-:Y:S02]  /*14560*/  LEA.HI R21, R38, R21, RZ, 0x1d ;  /* 0x0000001526157211 */ /* 0x000fe400078fe8ff */
[----:B------:R-:W-:Y:S02]  /*14570*/  R2UR UR4, R42 ;  /* 0x000000002a0472ca */ /* 0x000fe400000e0000 */
        /* <DEDUP_REMOVED lines=11> */
[----:B------:R-:W-:-:S02]  /*14630*/  IADD3 R9, R4, R9, R40 ;  /* 0x0000000904097210 */ /* 0x000fc40007ffe028 */
[----:B------:R-:W0:Y:S01]  /*14640*/  LDS.128 R4, [R41] ;  /* 0x0000000029047984 */ /* 0x000e220000000c00 */
[----:B------:R-:W-:Y:S02]  /*14650*/  SHF.R.U64 R25, R72, 0x10, R73 ;  /* 0x0000001048197819 */ /* 0x000fe40000001249 */
        /* <DEDUP_REMOVED lines=9> */
[----:B------:R-:W-:-:S02]  /*146f0*/  PRMT R99, R99, 0x5410, R64 ;  /* 0x0000541063637816 */ /* 0x000fc40000000040 */
[----:B------:R-:W-:Y:S02]  /*14700*/  SHF.R.U64 R21, R74, 0x10, R75 ;  /* 0x000000104a157819 */ /* 0x000fe4000000124b */
[----:B------:R-:W-:Y:S01]  /*14710*/  SHF.R.U32.HI R66, RZ, 0x10, R67 ;  /* 0x00000010ff427819 */ /* 0x000fe20000011643 */
[----:B------:R-:W-:Y:S01]  /*14720*/  IMAD.U32 R30, R99, 0x10000, RZ ;  /* 0x00010000631e7824 */ /* 0x000fe200078e00ff */
[----:B------:R-:W-:Y:S02]  /*14730*/  SHF.R.U32.HI R74, RZ, 0x10, R75 ;  /* 0x00000010ff4a7819 */ /* 0x000fe4000001164b */
[----:B------:R-:W-:Y:S02]  /*14740*/  PRMT R103, R103, 0x5410, R72 ;  /* 0x0000541067677816 */ /* 0x000fe40000000048 */
[----:B------:R-:W-:Y:S02]  /*14750*/  PRMT R100, R100, 0x5410, R13 ;  /* 0x0000541064647816 */ /* 0x000fe4000000000d */
[----:B------:R-:W-:-:S02]  /*14760*/  PRMT R101, R101, 0x5410, R66 ;  /* 0x0000541065657816 */ /* 0x000fc40000000042 */
[----:B------:R-:W-:Y:S02]  /*14770*/  PRMT R105, R105, 0x5410, R74 ;  /* 0x0000541069697816 */ /* 0x000fe4000000004a */
        /* <DEDUP_REMOVED lines=19> */
[----:B------:R-:W-:Y:S01]  /*148b0*/  FFMA.FTZ R34, R13, R29, R34 ;  /* 0x0000001d0d227223 */ /* 0x000fe20000010022 */
[----:B------:R-:W-:Y:S02]  /*148c0*/  IMAD.U32 R32, R101, 0x10000, RZ ;  /* 0x0001000065207824 */ /* 0x000fe400078e00ff */
[-C--:B------:R-:W-:Y:S01]  /*148d0*/  FMUL.FTZ R13, R25, R24.reuse ;  /* 0x00000018190d7220 */ /* 0x080fe20000410000 */
[----:B------:R-:W-:Y:S02]  /*148e0*/  IMAD.U32 R28, R105, 0x10000, RZ ;  /* 0x00010000691c7824 */ /* 0x000fe400078e00ff */
        /* <DEDUP_REMOVED lines=8> */
[----:B------:R-:W-:Y:S01]  /*14970*/  FMUL.FTZ R21, R8, R25 ;  /* 0x0000001908157220 */ /* 0x000fe20000410000 */
[----:B------:R-:W-:Y:S01]  /*14980*/  LOP3.LUT R24, R99, 0xffff0000, RZ, 0xc0, !PT ;  /* 0xffff000063187812 */ /* 0x000fe200078ec0ff */
[----:B------:R-:W-:Y:S01]  /*14990*/  IMAD.U32 R26, R10, 0x10000, RZ ;  /* 0x000100000a1a7824 */ /* 0x000fe200078e00ff */
[----:B------:R-:W-:Y:S01]  /*149a0*/  LOP3.LUT R14, R103, 0xffff0000, RZ, 0xc0, !PT ;  /* 0xffff0000670e7812 */ /* 0x000fe200078ec0ff */
[-C--:B------:R-:W-:Y:S01]  /*149b0*/  FMUL.FTZ R27, R8, R13.reuse ;  /* 0x0000000d081b7220 */ /* 0x080fe20000410000 */
[----:B------:R-:W-:Y:S01]  /*149c0*/  FFMA.FTZ R28, R4, R13, -R21 ;  /* 0x0000000d041c7223 */ /* 0x000fe20000010815 */
[----:B------:R-:W-:-:S02]  /*149d0*/  IMAD.U32 R13, R100, 0x10000, RZ ;  /* 0x00010000640d7824 */ /* 0x000fc400078e00ff */
[C---:B------:R-:W-:Y:S01]  /*149e0*/  FMUL.FTZ R32, R9.reuse, R24 ;  /* 0x0000001809207220 */ /* 0x040fe20000410000 */
[-C--:B------:R-:W-:Y:S01]  /*149f0*/  FMUL.FTZ R9, R9, R14.reuse ;  /* 0x0000000e09097220 */ /* 0x080fe20000410000 */
        /* <DEDUP_REMOVED lines=13> */
[----:B------:R-:W-:Y:S02]  /*14ad0*/  LOP3.LUT R8, R101, 0xffff0000, RZ, 0xc0, !PT ;  /* 0xffff000065087812 */ /* 0x000fe400078ec0ff */
[----:B------:R-:W-:Y:S01]  /*14ae0*/  LOP3.LUT R4, R105, 0xffff0000, RZ, 0xc0, !PT ;  /* 0xffff000069047812 */ /* 0x000fe200078ec0ff */
[-C--:B------:R-:W-:Y:S01]  /*14af0*/  FMUL.FTZ R10, R10, R5.reuse ;  /* 0x000000050a0a7220 */ /* 0x080fe20000410000 */
[----:B------:R-:W-:Y:S01]  /*14b00*/  FFMA.FTZ R13, R6, R5, -R13 ;  /* 0x00000005060d7223 */ /* 0x000fe2000001080d */
[C---:B------:R-:W-:Y:S01]  /*14b10*/  FMUL.FTZ R24, R11.reuse, R8 ;  /* 0x000000080b187220 */ /* 0x040fe20000410000 */
[----:B------:R-:W-:Y:S01]  /*14b20*/  F2FP.BF16.F32.PACK_AB R5, R32, R33 ;  /* 0x000000212005723e */ /* 0x000fe200000010ff */
[-C--:B------:R-:W-:Y:S01]  /*14b30*/  FMUL.FTZ R15, R11, R4.reuse ;  /* 0x000000040b0f7220 */ /* 0x080fe20000410000 */
[----:B------:R-:W-:Y:S01]  /*14b40*/  FFMA.FTZ R11, R6, R9, R10 ;  /* 0x00000009060b7223 */ /* 0x000fe2000001000a */
[C---:B------:R-:W-:Y:S01]  /*14b50*/  FFMA.FTZ R24, R7.reuse, R4, -R24 ;  /* 0x0000000407187223 */ /* 0x040fe20000010818 */
        /* <DEDUP_REMOVED lines=10> */
.L_x_2512:
[----:B------:R-:W-:Y:S05]  /*14c00*/  BSYNC B1 ;  /* 0x0000000000017941 */ /* 0x000fea0003800000 */
.L_x_2511:
[----:B------:R-:W-:Y:S05]  /*14c10*/  @P1 BRA `(.L_x_2466) ;  /* 0x0000000400b81947 */ /* 0x000fea0003800000 */
[----:B------:R-:W-:Y:S02]  /*14c20*/  LEA.HI R20, R38, R20, RZ, 0x1d ;  /* 0x0000001426147211 */ /* 0x000fe400078fe8ff */
[----:B------:R-:W-:Y:S02]  /*14c30*/  LEA.HI R0, R0, R19, RZ, 0x6 ;  /* 0x0000001300007211 */ /* 0x000fe400078f30ff */
[----:B0-----:R-:W-:Y:S02]  /*14c40*/  LOP3.LUT R6, R37, 0x38, R3, 0xf8, !PT ;  /* 0x0000003825067812 */ /* 0x001fe400078ef803 */
[----:B------:R-:W-:Y:S01]  /*14c50*/  SHF.R.S32.HI R3, RZ, 0x1f, R20 ;  /* 0x0000001fff037819 */ /* 0x000fe20000011414 */
[----:B------:R-:W-:Y:S01]  /*14c60*/  IMAD.SHL.U32 R4, R0, 0x80, RZ ;  /* 0x0000008000047824 */ /* 0x000fe200078e00ff */
[----:B------:R-:W-:Y:S01]  /*14c70*/  R2UR UR4, R42 ;  /* 0x000000002a0472ca */ /* 0x000fe200000e0000 */
[----:B------:R-:W-:Y:S01]  /*14c80*/  IMAD.SHL.U32 R0, R20, 0x8, RZ ;  /* 0x0000000814007824 */ /* 0x000fe200078e00ff */
[----:B------:R-:W-:-:S02]  /*14c90*/  LEA.HI R3, R3, R20, RZ, 0x3 ;  /* 0x0000001403037211 */ /* 0x000fc400078f18ff */
[-C--:B------:R-:W-:Y:S02]  /*14ca0*/  LOP3.LUT R6, R6, R39.reuse, RZ, 0x3c, !PT ;  /* 0x0000002706067212 */ /* 0x080fe400078e3cff */
[----:B------:R-:W-:Y:S01]  /*14cb0*/  LOP3.LUT R0, R37, 0x38, R0, 0xf8, !PT ;  /* 0x0000003825007812 */ /* 0x000fe200078ef800 */
[----:B------:R-:W-:Y:S01]  /*14cc0*/  IMAD.SHL.U32 R3, R3, 0x400, RZ ;  /* 0x0000040003037824 */ /* 0x000fe200078e00ff */
[----:B------:R-:W-:Y:S02]  /*14cd0*/  LOP3.LUT R5, R4, 0xffffe000, RZ, 0xc0, !PT ;  /* 0xffffe00004057812 */ /* 0x000fe400078ec0ff */
[----:B------:R-:W-:Y:S02]  /*14ce0*/  LOP3.LUT R0, R0, R39, RZ, 0x3c, !PT ;  /* 0x0000002700007212 */ /* 0x000fe400078e3cff */
[----:B------:R-:W-:Y:S02]  /*14cf0*/  LOP3.LUT R3, R3, 0x7fffe000, RZ, 0xc0, !PT ;  /* 0x7fffe00003037812 */ /* 0x000fe400078ec0ff */
[----:B------:R-:W-:-:S02]  /*14d00*/  IADD3 R5, R6, R5, R40 ;  /* 0x0000000506057210 */ /* 0x000fc40007ffe028 */
[----:B------:R-:W-:Y:S02]  /*14d10*/  IADD3 R3, R0, R3, R40 ;  /* 0x0000000300037210 */ /* 0x000fe40007ffe028 */
[----:B------:R-:W-:Y:S02]  /*14d20*/  LEA R32, R5, UR4, 0x1 ;  /* 0x0000000405207c11 */ /* 0x000fe4000f8e08ff */
[----:B------:R-:W-:Y:S01]  /*14d30*/  SHF.R.U64 R25, R76, 0x10, R77 ;  /* 0x000000104c197819 */ /* 0x000fe2000000124d */
[----:B------:R-:W-:Y:S01]  /*14d40*/  IMAD R3, R3, 0x2, R16 ;  /* 0x0000000203037824 */ /* 0x000fe200078e0210 */
[----:B------:R-:W-:Y:S01]  /*14d50*/  SHF.R.U64 R15, R68, 0x10, R69 ;  /* 0x00000010440f7819 */ /* 0x000fe20000001245 */
[----:B------:R-:W0:Y:S01]  /*14d60*/  LDS.128 R4, [R32] ;  /* 0x0000000020047984 */ /* 0x000e220000000c00 */
[----:B------:R-:W-:Y:S02]  /*14d70*/  SHF.R.U32.HI R76, RZ, 0x10, R77 ;  /* 0x00000010ff4c7819 */ /* 0x000fe4000001164d */
[----:B------:R-:W-:Y:S01]  /*14d80*/  SHF.R.U32.HI R68, RZ, 0x10, R69 ;  /* 0x00000010ff447819 */ /* 0x000fe20000011645 */
[----:B------:R-:W1:Y:S01]  /*14d90*/  LDS.128 R8, [R3+0x14400] ;  /* 0x0144000003087984 */ /* 0x000e620000000c00 */
[----:B------:R-:W-:-:S02]  /*14da0*/  PRMT R91, R91, 0x5410, R76 ;  /* 0x000054105b5b7816 */ /* 0x000fc4000000004c */
[----:B------:R-:W-:Y:S02]  /*14db0*/  PRMT R87, R87, 0x5410, R68 ;  /* 0x0000541057577816 */ /* 0x000fe40000000044 */
[----:B------:R-:W-:Y:S01]  /*14dc0*/  PRMT R90, R90, 0x5410, R25 ;  /* 0x000054105a5a7816 */ /* 0x000fe20000000019 */
[----:B------:R-:W-:Y:S01]  /*14dd0*/  IMAD.U32 R25, R91, 0x10000, RZ ;  /* 0x000100005b197824 */ /* 0x000fe200078e00ff */
[----:B------:R-:W-:Y:S01]  /*14de0*/  SHF.R.U64 R21, R78, 0x10, R79 ;  /* 0x000000104e157819 */ /* 0x000fe2000000124f */
[----:B------:R-:W-:Y:S01]  /*14df0*/  IMAD.U32 R27, R87, 0x10000, RZ ;  /* 0x00010000571b7824 */ /* 0x000fe200078e00ff */
[----:B------:R-:W-:Y:S02]  /*14e00*/  SHF.R.U64 R13, R70, 0x10, R71 ;  /* 0x00000010460d7819 */ /* 0x000fe40000001247 */
[----:B------:R-:W-:Y:S02]  /*14e10*/  SHF.R.U32.HI R78, RZ, 0x10, R79 ;  /* 0x00000010ff4e7819 */ /* 0x000fe4000001164f */
[----:B------:R-:W-:-:S02]  /*14e20*/  SHF.R.U32.HI R70, RZ, 0x10, R71 ;  /* 0x00000010ff467819 */ /* 0x000fc40000011647 */
[----:B------:R-:W-:Y:S02]  /*14e30*/  PRMT R93, R93, 0x5410, R78 ;  /* 0x000054105d5d7816 */ /* 0x000fe4000000004e */
[----:B------:R-:W-:Y:S02]  /*14e40*/  PRMT R89, R89, 0x5410, R70 ;  /* 0x0000541059597816 */ /* 0x000fe40000000046 */
[----:B------:R-:W-:Y:S02]  /*14e50*/  PRMT R88, R88, 0x5410, R13 ;  /* 0x0000541058587816 */ /* 0x000fe4000000000d */
        /* <DEDUP_REMOVED lines=9> */
[----:B------:R-:W-:Y:S01]  /*14ef0*/  IMAD.U32 R24, R11, 0x10000, RZ ;  /* 0x000100000b187824 */ /* 0x000fe200078e00ff */
[----:B------:R-:W-:Y:S01]  /*14f00*/  SHF.L.U32 R21, R10, 0x10, RZ ;  /* 0x000000100a157819 */ /* 0x000fe200000006ff */
[C---:B------:R-:W-:Y:S01]  /*14f10*/  FMUL.FTZ R31, R20.reuse, R27 ;  /* 0x0000001b141f7220 */ /* 0x040fe20000410000 */
[----:B------:R-:W-:Y:S01]  /*14f20*/  FMUL.FTZ R33, R20, R25 ;  /* 0x0000001914217220 */ /* 0x000fe20000410000 */
[----:B------:R-:W-:Y:S01]  /*14f30*/  LOP3.LUT R20, R87, 0xffff0000, RZ, 0xc0, !PT ;  /* 0xffff000057147812 */ /* 0x000fe200078ec0ff */
[----:B------:R-:W-:Y:S01]  /*14f40*/  FMUL.FTZ R35, R24, R29 ;  /* 0x0000001d18237220 */ /* 0x000fe20000410000 */
[C---:B------:R-:W-:Y:S01]  /*14f50*/  FFMA.FTZ R31, R12.reuse, R25, -R31 ;  /* 0x000000190c1f7223 */ /* 0x040fe2000001081f */
[----:B------:R-:W-:Y:S01]  /*14f60*/  FFMA.FTZ R33, R12, R27, R33 ;  /* 0x0000001b0c217223 */ /* 0x000fe20000010021 */
[----:B------:R-:W-:Y:S01]  /*14f70*/  LOP3.LUT R12, R91, 0xffff0000, RZ, 0xc0, !PT ;  /* 0xffff00005b0c7812 */ /* 0x000fe200078ec0ff */
[----:B------:R-:W-:-:S02]  /*14f80*/  IMAD.U32 R25, R93, 0x10000, RZ ;  /* 0x000100005d197824 */ /* 0x000fc400078e00ff */
[C---:B------:R-:W-:Y:S01]  /*14f90*/  FMUL.FTZ R26, R9.reuse, R20 ;  /* 0x00000014091a7220 */ /* 0x040fe20000410000 */
[----:B------:R-:W-:Y:S01]  /*14fa0*/  LOP3.LUT R10, R10, 0xffff0000, RZ, 0xc0, !PT ;  /* 0xffff00000a0a7812 */ /* 0x000fe200078ec0ff */
[----:B------:R-:W-:Y:S02]  /*14fb0*/  IMAD.U32 R13, R6, 0x10000, RZ ;  /* 0x00010000060d7824 */ /* 0x000fe400078e00ff */
[-C--:B------:R-:W-:Y:S01]  /*14fc0*/  FMUL.FTZ R9, R9, R12.reuse ;  /* 0x0000000c09097220 */ /* 0x080fe20000410000 */
[-C--:B------:R-:W-:Y:S01]  /*14fd0*/  FMUL.FTZ R27, R24, R25.reuse ;  /* 0x00000019181b7220 */ /* 0x080fe20000410000 */
[----:B------:R-:W-:Y:S02]  /*14fe0*/  IMAD.U32 R24, R88, 0x10000, RZ ;  /* 0x0001000058187824 */ /* 0x000fe400078e00ff */
[C---:B------:R-:W-:Y:S01]  /*14ff0*/  FFMA.FTZ R26, R5.reuse, R12, -R26 ;  /* 0x0000000c051a7223 */ /* 0x040fe2000001081a */
[----:B------:R-:W-:Y:S01]  /*15000*/  FFMA.FTZ R20, R5, R20, R9 ;  /* 0x0000001405147223 */ /* 0x000fe20000010009 */
        /* <DEDUP_REMOVED lines=8> */
[----:B------:R-:W-:Y:S01]  /*15090*/  FFMA.FTZ R21, R13, R12, -R14 ;  /* 0x0000000c0d157223 */ /* 0x000fe2000001080e */
[C---:B------:R-:W-:Y:S01]  /*150a0*/  FMUL.FTZ R25, R10.reuse, R9 ;  /* 0x000000090a197220 */ /* 0x040fe20000410000 */
[----:B------:R-:W-:Y:S01]  /*150b0*/  LOP3.LUT R11, R11, 0xffff0000, RZ, 0xc0, !PT ;  /* 0xffff00000b0b7812 */ /* 0x000fe200078ec0ff */
[-C--:B------:R-:W-:Y:S01]  /*150c0*/  FMUL.FTZ R10, R10, R5.reuse ;  /* 0x000000050a0a7220 */ /* 0x080fe20000410000 */
[----:B------:R-:W-:Y:S01]  /*150d0*/  LOP3.LUT R14, R89, 0xffff0000, RZ, 0xc0, !PT ;  /* 0xffff0000590e7812 */ /* 0x000fe200078ec0ff */
[----:B------:R-:W-:Y:S01]  /*150e0*/  FFMA.FTZ R28, R13, R24, R28 ;  /* 0x000000180d1c7223 */ /* 0x000fe2000001001c */
[----:B------:R-:W-:Y:S01]  /*150f0*/  LOP3.LUT R12, R93, 0xffff0000, RZ, 0xc0, !PT ;  /* 0xffff00005d0c7812 */ /* 0x000fe200078ec0ff */
[C---:B------:R-:W-:Y:S01]  /*15100*/  FFMA.FTZ R24, R6.reuse, R5, -R25 ;  /* 0x0000000506187223 */ /* 0x040fe20000010819 */
[----:B------:R-:W-:Y:S01]  /*15110*/  FFMA.FTZ R25, R6, R9, R10 ;  /* 0x0000000906197223 */ /* 0x000fe2000001000a */
[----:B------:R-:W-:-:S02]  /*15120*/  IMAD.U32 R15, R8, 0x10000, RZ ;  /* 0x00010000080f7824 */ /* 0x000fc400078e00ff */
[C---:B------:R-:W-:Y:S01]  /*15130*/  FMUL.FTZ R30, R11.reuse, R14 ;  /* 0x0000000e0b1e7220 */ /* 0x040fe20000410000 */
[-C--:B------:R-:W-:Y:S01]  /*15140*/  FMUL.FTZ R10, R11, R12.reuse ;  /* 0x0000000c0b0a7220 */ /* 0x080fe20000410000 */
[----:B------:R-:W-:Y:S01]  /*15150*/  LOP3.LUT R8, R8, 0xffff0000, RZ, 0xc0, !PT ;  /* 0xffff000008087812 */ /* 0x000fe200078ec0ff */
[C---:B------:R-:W-:Y:S01]  /*15160*/  IMAD.U32 R6, R86.reuse, 0x10000, RZ ;  /* 0x0001000056067824 */ /* 0x040fe200078e00ff */
[----:B------:R-:W-:Y:S01]  /*15170*/  LOP3.LUT R11, R86, 0xffff0000, RZ, 0xc0, !PT ;  /* 0xffff0000560b7812 */ /* 0x000fe200078ec0ff */
[C---:B------:R-:W-:Y:S01]  /*15180*/  IMAD.U32 R5, R90.reuse, 0x10000, RZ ;  /* 0x000100005a057824 */ /* 0x040fe200078e00ff */
[----:B------:R-:W-:Y:S01]  /*15190*/  LOP3.LUT R9, R90, 0xffff0000, RZ, 0xc0, !PT ;  /* 0xffff00005a097812 */ /* 0x000fe200078ec0ff */
[C---:B------:R-:W-:Y:S02]  /*151a0*/  IMAD.U32 R0, R4.reuse, 0x10000, RZ ;  /* 0x0001000004007824 */ /* 0x040fe400078e00ff */
[C---:B------:R-:W-:Y:S01]  /*151b0*/  FFMA.FTZ R30, R7.reuse, R12, -R30 ;  /* 0x0000000c071e7223 */ /* 0x040fe2000001081e */
[----:B------:R-:W-:Y:S01]  /*151c0*/  FFMA.FTZ R14, R7, R14, R10 ;  /* 0x0000000e070e7223 */ /* 0x000fe2000001000a */
[----:B------:R-:W-:Y:S01]  /*151d0*/  LOP3.LUT R4, R4, 0xffff0000, RZ, 0xc0, !PT ;  /* 0xffff000004047812 */ /* 0x000fe200078ec0ff */
        /* <DEDUP_REMOVED lines=18> */
.L_x_2466:
[----:B------:R-:W-:Y:S05]  /*15300*/  BSYNC B0 ;  /* 0x0000000000007941 */ /* 0x000fea0003800000 */
.L_x_2414:
        /* <DEDUP_REMOVED lines=8> */
.L_x_2412:
[----:B------:R-:W2:Y:S02]  /*15390*/  LDL R0, [R1+0x60] ;  /* 0x0000600001007983 */ /* 0x000ea40000100800 */
[----:B--2---:R-:W-:-:S13]  /*153a0*/  R2UR UR4, R0 ;  /* 0x00000000000472ca */ /* 0x004fda00000e0000 */
[----:B------:R-:W-:-:S05]  /*153b0*/  IMAD.U32 R0, RZ, RZ, UR4 ;  /* 0x00000004ff007e24 */ /* 0x000fca000f8e00ff */
[----:B------:R-:W-:-:S13]  /*153c0*/  ISETP.NE.AND P0, PT, R0, 0x3, PT ;  /* 0x000000030000780c */ /* 0x000fda0003f05270 */
[----:B------:R-:W-:Y:S05]  /*153d0*/  @!P0 BRA `(.L_x_2513) ;  /* 0x0000000000048947 */ /* 0x000fea0003800000 */
[----:B------:R-:W-:Y:S01]  /*153e0*/  BPT.TRAP 0x1 ;  /* 0x000000040000795c */ /* 0x000fe20000300000 */
.L_x_2513:
[----:B------:R-:W-:Y:S01]  /*153f0*/  IMAD R0, R214, 0x8, R16 ;  /* 0x00000008d6007824 */ /* 0x000fe200078e0210 */
[----:B01----:R-:W-:-:S04]  /*15400*/  SHF.L.U32 R3, R219, 0x1f, RZ ;  /* 0x0000001fdb037819 */ /* 0x003fc800000006ff */
[----:B------:R0:W1:Y:S01]  /*15410*/  SYNCS.PHASECHK.TRANS64.TRYWAIT P2, [R0+URZ+0x38830], R3 ;  /* 0x03883003000075a7 */ /* 0x000062000804017f */
[----:B------:R-:W-:Y:S05]  /*15420*/  @!P0 BRA `(.L_x_2514) ;  /* 0x0000000000048947 */ /* 0x000fea0003800000 */
[----:B------:R-:W-:Y:S01]  /*15430*/  BPT.TRAP 0x1 ;  /* 0x000000040000795c */ /* 0x000fe20000300000 */
.L_x_2514:
[----:B---34-:R-:W2:Y:S01]  /*15440*/  S2R R4, SR_TID.X ;  /* 0x0000000000047919 */ /* 0x018ea20000002100 */
[----:B------:R-:W-:Y:S01]  /*15450*/  IMAD.MOV.U32 R151, RZ, RZ, RZ ;  /* 0x000000ffff977224 */ /* 0x000fe200078e00ff */
[----:B--2---:R-:W-:-:S04]  /*15460*/  LOP3.LUT R4, R4, 0x7f, RZ, 0xc0, !PT ;  /* 0x0000007f04047812 */ /* 0x004fc800078ec0ff */
[----:B------:R-:W-:Y:S01]  /*15470*/  ISETP.NE.AND P1, PT, R4, RZ, PT ;  /* 0x000000ff0400720c */ /* 0x000fe20003f25270 */
[----:B-1----:R-:W-:-:S12]  /*15480*/  @P2 BRA `(.L_x_2515) ;  /* 0x0000000000082947 */ /* 0x002fd80003800000 */
[----:B------:R-:W1:Y:S02]  /*15490*/  SYNCS.PHASECHK.TRANS64.TRYWAIT P2, [R0+URZ+0x38830], R3 ;  /* 0x03883003000075a7 */ /* 0x000e64000804017f */
[----:B-1----:R-:W-:Y:S05]  /*154a0*/  @!P2 BRA `(.L_x_2516) ;  /* 0x000001b00054a947 */ /* 0x002fea0003800000 */
.L_x_2515:
[----:B------:R-:W-:Y:S05]  /*154b0*/  WARPSYNC.ALL ;  /* 0x0000000000007948 */ /* 0x000fea0003800000 */
[----:B01----:R-:W-:Y:S01]  /*154c0*/  VIADD R3, R16, 0x24400 ;  /* 0x0002440010037836 */ /* 0x003fe20000000000 */
[----:B------:R-:W-:Y:S01]  /*154d0*/  R2UR UR20, R2 ;  /* 0x00000000021472ca */ /* 0x000fe200000e0000 */
[----:B------:R-:W-:Y:S01]  /*154e0*/  IMAD.MOV.U32 R5, RZ, RZ, 0x40000040 ;  /* 0x40000040ff057424 */ /* 0x000fe200078e00ff */
[----:B------:R-:W-:Y:S01]  /*154f0*/  WARPGROUP.ARRIVE ;  /* 0x00000000000079c5 */ /* 0x000fe20000000000 */
[----:B------:R-:W-:Y:S01]  /*15500*/  UMOV UR5, 0x40000040 ;  /* 0x4000004000057882 */ /* 0x000fe20000000000 */
[----:B------:R-:W-:Y:S01]  /*15510*/  SHF.R.U32.HI R3, RZ, 0x4, R3 ;  /* 0x00000004ff037819 */ /* 0x000fe20000011603 */
[----:B------:R-:W-:Y:S01]  /*15520*/  UMOV UR17, UR5 ;  /* 0x0000000500117c82 */ /* 0x000fe20008000000 */
[----:B------:R-:W-:Y:S01]  /*15530*/  R2UR UR7, R5 ;  /* 0x00000000050772ca */ /* 0x000fe200000e0000 */
[----:B------:R-:W-:Y:S01]  /*15540*/  IMAD.U32 R11, RZ, RZ, UR5 ;  /* 0x00000005ff0b7e24 */ /* 0x000fe2000f8e00ff */
[----:B------:R-:W-:Y:S01]  /*15550*/  LOP3.LUT R3, R3, 0x3fff, RZ, 0xc0, !PT ;  /* 0x00003fff03037812 */ /* 0x000fe200078ec0ff */
[----:B------:R-:W-:Y:S01]  /*15560*/  IMAD.MOV.U32 R7, RZ, RZ, 0x40000040 ;  /* 0x40000040ff077424 */ /* 0x000fe200078e00ff */
[----:B------:R-:W-:Y:S01]  /*15570*/  UMOV UR9, UR17 ;  /* 0x0000001100097c82 */ /* 0x000fe20008000000 */
[----:B------:R-:W-:Y:S01]  /*15580*/  UMOV UR13, UR17 ;  /* 0x00000011000d7c82 */ /* 0x000fe20008000000 */
[----:B------:R-:W-:Y:S01]  /*15590*/  LOP3.LUT R222, R3, 0x10000, RZ, 0xfc, !PT ;  /* 0x0001000003de7812 */ /* 0x000fe200078efcff */
[----:B------:R-:W-:Y:S01]  /*155a0*/  ULOP3.LUT UR20, UR20, 0x10000, URZ, 0xfc, !UPT ;  /* 0x0001000014147892 */ /* 0x000fe2000f8efc3f */
[----:B------:R-:W-:Y:S01]  /*155b0*/  IMAD.MOV.U32 R3, RZ, RZ, 0x40000040 ;  /* 0x40000040ff037424 */ /* 0x000fe200078e00ff */
[----:B------:R-:W-:Y:S01]  /*155c0*/  R2UR UR11, R7 ;  /* 0x00000000070b72ca */ /* 0x000fe200000e0000 */
[----:B------:R-:W-:Y:S01]  /*155d0*/  IMAD.MOV.U32 R7, RZ, RZ, 0x40000040 ;  /* 0x40000040ff077424 */ /* 0x000fe200078e00ff */
[----:B------:R-:W-:Y:S01]  /*155e0*/  UMOV UR25, 0x40000040 ;  /* 0x4000004000197882 */ /* 0x000fe20000000000 */
[----:B------:R-:W-:-:S02]  /*155f0*/  IMAD R4, R214, 0xa00, R222 ;  /* 0x00000a00d6047824 */ /* 0x000fc400078e02de */
[----:B------:R-:W-:Y:S01]  /*15600*/  UMOV UR4, UR20 ;  /* 0x0000001400047c82 */ /* 0x000fe20008000000 */
[----:B------:R-:W-:Y:S01]  /*15610*/  R2UR UR19, R7 ;  /* 0x00000000071372ca */ /* 0x000fe200000e0000 */
[C---:B------:R-:W-:Y:S01]  /*15620*/  VIADD R2, R4.reuse, 0x80 ;  /* 0x0000008004027836 */ /* 0x040fe20000000000 */
[C---:B------:R-:W-:Y:S01]  /*15630*/  R2UR UR6, R4.reuse ;  /* 0x00000000040672ca */ /* 0x040fe200000e0000 */
[----:B------:R-:W-:Y:S01]  /*15640*/  UMOV UR16, UR4 ;  /* 0x0000000400107c82 */ /* 0x000fe20008000000 */
[----:B------:R-:W-:Y:S01]  /*15650*/  IMAD.U32 R10, RZ, RZ, UR4 ;  /* 0x00000004ff0a7e24 */ /* 0x000fe2000f8e00ff */
[----:B------:R-:W-:Y:S01]  /*15660*/  UMOV UR8, UR16 ;  /* 0x0000001000087c82 */ /* 0x000fe20008000000 */
[C---:B------:R-:W-:Y:S01]  /*15670*/  VIADD R6, R4.reuse, 0x100 ;  /* 0x0000010004067836 */ /* 0x040fe20000000000 */
[----:B------:R-:W-:Y:S01]  /*15680*/  UMOV UR12, UR16 ;  /* 0x00000010000c7c82 */ /* 0x000fe20008000000 */
[----:B------:R-:W-:Y:S01]  /*15690*/  VIADD R8, R4, 0x2 ;  /* 0x0000000204087836 */ /* 0x000fe20000000000 */
[----:B------:R0:W-:Y:S01]  /*156a0*/  STL.64 [R1+0x48], R10 ;  /* 0x0000480a01007387 */ /* 0x0001e20000100a00 */
[----:B------:R-:W-:Y:S01]  /*156b0*/  IMAD.MOV.U32 R9, RZ, RZ, 0x40000040 ;  /* 0x40000040ff097424 */ /* 0x000fe200078e00ff */
[----:B------:R-:W-:Y:S01]  /*156c0*/  R2UR UR10, R6 ;  /* 0x00000000060a72ca */ /* 0x000fe200000e0000 */
[----:B------:R-:W-:Y:S01]  /*156d0*/  VIADD R6, R4, 0x200 ;  /* 0x0000020004067836 */ /* 0x000fe20000000000 */
[----:B------:R-:W-:Y:S01]  /*156e0*/  R2UR UR26, R8 ;  /* 0x00000000081a72ca */ /* 0x000fe200000e0000 */
[----:B------:R-:W-:Y:S01]  /*156f0*/  IMAD.MOV.U32 R7, RZ, RZ, 0x40000040 ;  /* 0x40000040ff077424 */ /* 0x000fe200078e00ff */
        /* <DEDUP_REMOVED lines=13> */
[----:B------:R-:W-:-:S02]  /*157d0*/  IMAD.MOV.U32 R3, RZ, RZ, 0x40000040 ;  /* 0x40000040ff037424 */ /* 0x000fc400078e00ff */
[----:B------:R-:W-:Y:S02]  /*157e0*/  VIADD R8, R4, 0x4 ;  /* 0x0000000404087836 */ /* 0x000fe40000000000 */
[----:B------:R-:W-:Y:S02]  /*157f0*/  IMAD.MOV.U32 R9, RZ, RZ, 0x40000040 ;  /* 0x40000040ff097424 */ /* 0x000fe400078e00ff */
[----:B0-----:R-:W-:Y:S01]  /*15800*/  IMAD.U32 R11, RZ, RZ, UR25 ;  /* 0x00000019ff0b7e24 */ /* 0x001fe2000f8e00ff */
[----:B------:R-:W-:Y:S02]  /*15810*/  WARPGROUP.DEPBAR.LE gsb0, 0x0 ;  /* 0x00008000000079c5 */ /* 0x000fe40000010000 */
[----:B------:R-:W-:-:S06]  /*15820*/  WARPGROUP.ARRIVE ;  /* 0x00000000000079c5 */ /* 0x000fcc0000000000 */
[----:B------:R-:W-:Y:S01]  /*15830*/  HGMMA.64x16x16.F32.BF16 R48, gdesc[UR4], RZ, !UPT, gsb0 ;  /* 0x00200000043079f0 */ /* 0x000fe2000c0018ff */
[----:B------:R-:W-:-:S07]  /*15840*/  UIADD3 UR4, UR20, 0x2, URZ ;  /* 0x0000000214047890 */ /* 0x000fce000fffe03f */
[----:B------:R-:W-:Y:S02]  /*15850*/  UMOV UR24, UR4 ;  /* 0x0000000400187c82 */ /* 0x000fe40008000000 */
[----:B------:R-:W-:-:S05]  /*15860*/  IMAD.U32 R10, RZ, RZ, UR24 ;  /* 0x00000018ff0a7e24 */ /* 0x000fca000f8e00ff */
[----:B------:R0:W-:Y:S01]  /*15870*/  STL.64 [R1+0x40], R10 ;  /* 0x0000400a01007387 */ /* 0x0001e20000100a00 */
[----:B------:R-:W-:Y:S02]  /*15880*/  WARPGROUP.DEPBAR.LE gsb0, 0x0 ;  /* 0x00008000000079c5 */ /* 0x000fe40000010000 */
[----:B-----5:R-:W-:-:S06]  /*15890*/  WARPGROUP.ARRIVE ;  /* 0x00000000000079c5 */ /* 0x020fcc0000000000 */
[----:B------:R-:W-:Y:S01]  /*158a0*/  HGMMA.64x16x16.F32.BF16 R40, gdesc[UR8], RZ, !UPT, gsb0 ;  /* 0x00200000082879f0 */ /* 0x000fe2000c0018ff */
[----:B------:R-:W-:Y:S01]  /*158b0*/  UMOV UR8, UR24 ;  /* 0x0000001800087c82 */ /* 0x000fe20008000000 */
[----:B------:R-:W-:Y:S01]  /*158c0*/  UMOV UR9, UR25 ;  /* 0x0000001900097c82 */ /* 0x000fe20008000000 */
[----:B------:R-:W-:Y:S01]  /*158d0*/  UMOV UR4, UR8 ;  /* 0x0000000800047c82 */ /* 0x000fe20008000000 */
[----:B------:R-:W-:Y:S01]  /*158e0*/  UMOV UR5, UR9 ;  /* 0x0000000900057c82 */ /* 0x000fe20008000000 */
[----:B------:R-:W-:Y:S02]  /*158f0*/  WARPGROUP.DEPBAR.LE gsb0, 0x0 ;  /* 0x00008000000079c5 */ /* 0x000fe40000010000 */
[----:B------:R-:W-:-:S06]  /*15900*/  WARPGROUP.ARRIVE ;  /* 0x00000000000079c5 */ /* 0x000fcc0000000000 */
[----:B------:R-:W-:Y:S01]  /*15910*/  HGMMA.64x16x16.F32.BF16 R32, gdesc[UR12], RZ, !UPT, gsb0 ;  /* 0x002000000c2079f0 */ /* 0x000fe2000c0018ff */
        /* <DEDUP_REMOVED lines=337> */
[----:B------:R-:W-:Y:S02]  /*16e30*/  R2UR UR6, R2 ;  /* 0x00000000020672ca */ /* 0x000fe400000e0000 */
[----:B------:R-:W-:-:S04]  /*16e40*/  R2UR UR7, R3 ;  /* 0x00000000030772ca */ /* 0x000fc800000e0000 */
[----:B------:R-:W-:Y:S02]  /*16e50*/  UMOV UR24, UR4 ;  /* 0x0000000400187c82 */ /* 0x000fe40008000000 */
[----:B------:R-:W-:Y:S01]  /*16e60*/  IMAD.U32 R10, RZ, RZ, UR24 ;  /* 0x00000018ff0a7e24 */ /* 0x000fe2000f8e00ff */
[----:B------:R-:W-:Y:S02]  /*16e70*/  WARPGROUP.DEPBAR.LE gsb0, 0x0 ;  /* 0x00008000000079c5 */ /* 0x000fe40000010000 */
[----:B------:R-:W-:Y:S01]  /*16e80*/  WARPGROUP.ARRIVE ;  /* 0x00000000000079c5 */ /* 0x000fe20000000000 */
[----:B------:R-:W-:Y:S01]  /*16e90*/  VIADD R2, R4, 0x582 ;  /* 0x0000058204027836 */ /* 0x000fe20000000000 */
[----:B------:R-:W-:Y:S01]  /*16ea0*/  UIADD3 UR56, UR20, 0x804, URZ ;  /* 0x0000080414387890 */ /* 0x000fe2000fffe03f */
[----:B------:R-:W-:Y:S01]  /*16eb0*/  IMAD.MOV.U32 R3, RZ, RZ, 0x40000040 ;  /* 0x40000040ff037424 */ /* 0x000fe200078e00ff */
[----:B------:R-:W-:Y:S01]  /*16ec0*/  UMOV UR57, 0x40000040 ;  /* 0x4000004000397882 */ /* 0x000fe20000000000 */
[----:B------:R-:W-:Y:S01]  /*16ed0*/  UIADD3 UR52, UR20, 0x806, URZ ;  /* 0x0000080614347890 */ /* 0x000fe2000fffe03f */
[----:B------:R-:W-:Y:S01]  /*16ee0*/  HGMMA.64x16x16.F32.BF16 R32, gdesc[UR8], R32, gsb0 ;  /* 0x00200000082079f0 */ /* 0x000fe20008001820 */
[----:B------:R-:W-:Y:S01]  /*16ef0*/  UMOV UR8, UR24 ;  /* 0x0000001800087c82 */ /* 0x000fe20008000000 */
[----:B------:R-:W-:Y:S01]  /*16f00*/  UMOV UR9, UR25 ;  /* 0x0000001900097c82 */ /* 0x000fe20008000000 */
[----:B------:R-:W-:Y:S01]  /*16f10*/  UMOV UR16, UR8 ;  /* 0x0000000800107c82 */ /* 0x000fe20008000000 */
[----:B------:R-:W-:Y:S01]  /*16f20*/  UMOV UR17, UR9 ;  /* 0x0000000900117c82 */ /* 0x000fe20008000000 */
[----:B------:R-:W-:Y:S01]  /*16f30*/  UMOV UR4, UR8 ;  /* 0x0000000800047c82 */ /* 0x000fe20008000000 */
[----:B------:R-:W-:Y:S01]  /*16f40*/  UMOV UR5, UR9 ;  /* 0x0000000900057c82 */ /* 0x000fe20008000000 */
[----:B------:R-:W-:Y:S01]  /*16f50*/  UMOV UR53, 0x40000040 ;  /* 0x4000004000357882 */ /* 0x000fe20000000000 */
[----:B------:R-:W-:Y:S01]  /*16f60*/  UIADD3 UR48, UR20, 0xc00, URZ ;  /* 0x00000c0014307890 */ /* 0x000fe2000fffe03f */
[----:B------:R0:W-:Y:S01]  /*16f70*/  STL.64 [R1+0x8], R10 ;  /* 0x0000080a01007387 */ /* 0x0001e20000100a00 */
[----:B------:R-:W-:Y:S01]  /*16f80*/  UMOV UR49, 0x40000040 ;  /* 0x4000004000317882 */ /* 0x000fe20000000000 */
[----:B------:R-:W-:Y:S01]  /*16f90*/  UIADD3 UR44, UR20, 0xc02, URZ ;  /* 0x00000c02142c7890 */ /* 0x000fe2000fffe03f */
[----:B------:R-:W-:Y:S01]  /*16fa0*/  UMOV UR45, 0x40000040 ;  /* 0x40000040002d7882 */ /* 0x000fe20000000000 */
[----:B------:R-:W-:Y:S01]  /*16fb0*/  UIADD3 UR40, UR20, 0xc04, URZ ;  /* 0x00000c0414287890 */ /* 0x000fe2000fffe03f */
[----:B------:R-:W2:Y:S01]  /*16fc0*/  LDL R13, [R1+0x68] ;  /* 0x00006800010d7983 */ /* 0x000ea20000100800 */
[----:B------:R-:W-:-:S03]  /*16fd0*/  UMOV UR41, 0x40000040 ;  /* 0x4000004000297882 */ /* 0x000fc60000000000 */
[----:B0-----:R-:W3:Y:S01]  /*16fe0*/  LDL R11, [R1+0x64] ;  /* 0x00006400010b7983 */ /* 0x001ee20000100800 */
        /* <DEDUP_REMOVED lines=9> */
[----:B------:R-:W-:Y:S02]  /*17080*/  R2UR UR10, R6 ;  /* 0x00000000060a72ca */ /* 0x000fe400000e0000 */
[----:B------:R-:W-:Y:S01]  /*17090*/  R2UR UR11, R7 ;  /* 0x00000000070b72ca */ /* 0x000fe200000e0000 */
[----:B------:R-:W-:Y:S02]  /*170a0*/  WARPGROUP.DEPBAR.LE gsb0, 0x0 ;  /* 0x00008000000079c5 */ /* 0x000fe40000010000 */
[----:B------:R-:W-:-:S06]  /*170b0*/  WARPGROUP.ARRIVE ;  /* 0x00000000000079c5 */ /* 0x000fcc0000000000 */
[----:B------:R-:W-:Y:S01]  /*170c0*/  HGMMA.64x16x16.F32.BF16 R56, gdesc[UR24], R56, gsb0 ;  /* 0x00200000183879f0 */ /* 0x000fe20008001838 */
[----:B------:R-:W-:Y:S01]  /*170d0*/  R2UR UR26, R8 ;  /* 0x00000000081a72ca */ /* 0x000fe200000e0000 */
[----:B------:R-:W-:Y:S01]  /*170e0*/  UMOV UR25, 0x40000040 ;  /* 0x4000004000197882 */ /* 0x000fe20000000000 */
[----:B------:R-:W-:Y:S01]  /*170f0*/  R2UR UR27, R9 ;  /* 0x00000000091b72ca */ /* 0x000fe200000e0000 */
[----:B------:R-:W-:Y:S02]  /*17100*/  WARPGROUP.DEPBAR.LE gsb0, 0x0 ;  /* 0x00008000000079c5 */ /* 0x000fe40000010000 */
[----:B------:R-:W-:Y:S01]  /*17110*/  WARPGROUP.ARRIVE ;  /* 0x00000000000079c5 */ /* 0x000fe20000000000 */
[C---:B------:R-:W-:Y:S02]  /*17120*/  VIADD R6, R4.reuse, 0x602 ;  /* 0x0000060204067836 */ /* 0x040fe40000000000 */
[----:B------:R-:W-:Y:S02]  /*17130*/  IMAD.MOV.U32 R7, RZ, RZ, 0x40000040 ;  /* 0x40000040ff077424 */ /* 0x000fe400078e00ff */
[----:B------:R-:W-:Y:S01]  /*17140*/  VIADD R8, R4, 0x504 ;  /* 0x0000050404087836 */ /* 0x000fe20000000000 */
[----:B------:R-:W-:Y:S01]  /*17150*/  HGMMA.64x16x16.F32.BF16 R48, gdesc[UR16], R48, gsb0 ;  /* 0x00200000103079f0 */ /* 0x000fe20008001830 */
[----:B------:R-:W-:Y:S01]  /*17160*/  UIADD3 UR36, UR20, 0xc06, URZ ;  /* 0x00000c0614247890 */ /* 0x000fe2000fffe03f */
[----:B------:R-:W-:Y:S01]  /*17170*/  IMAD.U32 R15, RZ, RZ, UR25 ;  /* 0x00000019ff0f7e24 */ /* 0x000fe2000f8e00ff */
[----:B------:R-:W-:-:S02]  /*17180*/  WARPGROUP.DEPBAR.LE gsb0, 0x0 ;  /* 0x00008000000079c5 */ /* 0x000fc40000010000 */
[----:B------:R-:W-:-:S06]  /*17190*/  WARPGROUP.ARRIVE ;  /* 0x00000000000079c5 */ /* 0x000fcc0000000000 */
[----:B------:R-:W-:Y:S01]  /*171a0*/  HGMMA.64x16x16.F32.BF16 R40, gdesc[UR12], R40, gsb0 ;  /* 0x002000000c2879f0 */ /* 0x000fe20008001828 */
[----:B------:R-:W-:-:S07]  /*171b0*/  UIADD3 UR12, UR20, 0x802, URZ ;  /* 0x00000802140c7890 */ /* 0x000fce000fffe03f */
[----:B------:R-:W-:Y:S01]  /*171c0*/  UMOV UR24, UR12 ;  /* 0x0000000c00187c82 */ /* 0x000fe20008000000 */
[----:B------:R-:W-:Y:S01]  /*171d0*/  R2UR UR18, R2 ;  /* 0x00000000021272ca */ /* 0x000fe200000e0000 */
[----:B------:R-:W-:Y:S02]  /*171e0*/  WARPGROUP.DEPBAR.LE gsb0, 0x0 ;  /* 0x00008000000079c5 */ /* 0x000fe40000010000 */
[----:B------:R-:W-:Y:S01]  /*171f0*/  WARPGROUP.ARRIVE ;  /* 0x00000000000079c5 */ /* 0x000fe20000000000 */
[----:B------:R-:W-:Y:S01]  /*17200*/  R2UR UR19, R3 ;  /* 0x00000000031372ca */ /* 0x000fe200000e0000 */
[----:B------:R-:W-:Y:S01]  /*17210*/  IMAD.MOV.U32 R9, RZ, RZ, 0x40000040 ;  /* 0x40000040ff097424 */ /* 0x000fe200078e00ff */
[----:B------:R-:W-:Y:S01]  /*17220*/  R2UR UR14, R6 ;  /* 0x00000000060e72ca */ /* 0x000fe200000e0000 */
[----:B------:R-:W-:Y:S01]  /*17230*/  UMOV UR37, 0x40000040 ;  /* 0x4000004000257882 */ /* 0x000fe20000000000 */
[----:B------:R-:W-:Y:S01]  /*17240*/  R2UR UR15, R7 ;  /* 0x00000000070f72ca */ /* 0x000fe200000e0000 */
[----:B------:R-:W-:Y:S01]  /*17250*/  HGMMA.64x16x16.F32.BF16 R32, gdesc[UR4], R32, gsb0 ;  /* 0x00200000042079f0 */ /* 0x000fe20008001820 */
[----:B------:R-:W-:Y:S01]  /*17260*/  R2UR UR58, R8 ;  /* 0x00000000083a72ca */ /* 0x000fe200000e0000 */
[----:B------:R-:W-:Y:S01]  /*17270*/  IMAD.U32 R14, RZ, RZ, UR24 ;  /* 0x00000018ff0e7e24 */ /* 0x000fe2000f8e00ff */
[----:B------:R-:W-:-:S02]  /*17280*/  WARPGROUP.DEPBAR.LE gsb0, 0x0 ;  /* 0x00008000000079c5 */ /* 0x000fc40000010000 */
        /* <DEDUP_REMOVED lines=12> */
[----:B------:R-:W-:Y:S01]  /*17350*/  UMOV UR12, UR4 ;  /* 0x00000004000c7c82 */ /* 0x000fe20008000000 */
[----:B------:R-:W-:Y:S01]  /*17360*/  UMOV UR13, UR5 ;  /* 0x00000005000d7c82 */ /* 0x000fe20008000000 */
[----:B------:R-:W-:Y:S01]  /*17370*/  VIADD R2, R4, 0x682 ;  /* 0x0000068204027836 */ /* 0x000fe20000000000 */
[----:B------:R-:W-:Y:S02]  /*17380*/  WARPGROUP.DEPBAR.LE gsb0, 0x0 ;  /* 0x00008000000079c5 */ /* 0x000fe40000010000 */
[----:B------:R-:W-:-:S06]  /*17390*/  WARPGROUP.ARRIVE ;  /* 0x00000000000079c5 */ /* 0x000fcc0000000000 */
[----:B------:R-:W-:Y:S01]  /*173a0*/  HGMMA.64x16x16.F32.BF16 R40, gdesc[UR12], R40, gsb0 ;  /* 0x002000000c2879f0 */ /* 0x000fe20008001828 */
[----:B------:R-:W-:Y:S01]  /*173b0*/  IMAD.MOV.U32 R3, RZ, RZ, 0x40000040 ;  /* 0x40000040ff037424 */ /* 0x000fe200078e00ff */
[----:B------:R-:W-:-:S04]  /*173c0*/  R2UR UR10, R2 ;  /* 0x00000000020a72ca */ /* 0x000fc800000e0000 */
        /* <DEDUP_REMOVED lines=13> */
[----:B------:R-:W-:Y:S01]  /*174a0*/  R2UR UR59, R9 ;  /* 0x00000000093b72ca */ /* 0x000fe200000e0000 */
[----:B------:R-:W-:Y:S02]  /*174b0*/  VIADD R2, R4, 0x584 ;  /* 0x0000058404027836 */ /* 0x000fe40000000000 */
[----:B------:R-:W-:Y:S01]  /*174c0*/  IMAD.MOV.U32 R3, RZ, RZ, 0x40000040 ;  /* 0x40000040ff037424 */ /* 0x000fe200078e00ff */
[----:B------:R-:W-:Y:S02]  /*174d0*/  WARPGROUP.DEPBAR.LE gsb0, 0x0 ;  /* 0x00008000000079c5 */ /* 0x000fe40000010000 */
[----:B------:R-:W-:-:S07]  /*174e0*/  WARPGROUP.ARRIVE ;  /* 0x00000000000079c5 */ /* 0x000fce0000000000 */
[----:B------:R-:W-:Y:S01]  /*174f0*/  HGMMA.64x16x16.F32.BF16 R56, gdesc[UR56], R56, gsb0 ;  /* 0x00200000383879f0 */ /* 0x000fe20008001838 */
        /* <DEDUP_REMOVED lines=172> */
[----:B------:R-:W-:Y:S01]  /*17fc0*/  UMOV UR16, UR40 ;  /* 0x0000002800107c82 */ /* 0x000fe20008000000 */
[----:B------:R-:W-:Y:S01]  /*17fd0*/  UMOV UR17, UR41 ;  /* 0x0000002900117c82 */ /* 0x000fe20008000000 */
[----:B------:R-:W-:Y:S01]  /*17fe0*/  R2UR UR18, R2 ;  /* 0x00000000021272ca */ /* 0x000fe200000e0000 */
[C---:B------:R-:W-:Y:S01]  /*17ff0*/  VIADD R6, R4.reuse, 0x884 ;  /* 0x0000088404067836 */ /* 0x040fe20000000000 */
[----:B------:R-:W-:Y:S01]  /*18000*/  R2UR UR19, R3 ;  /* 0x00000000031372ca */ /* 0x000fe200000e0000 */
[----:B------:R-:W-:Y:S01]  /*18010*/  IMAD.MOV.U32 R7, RZ, RZ, 0x40000040 ;  /* 0x40000040ff077424 */ /* 0x000fe200078e00ff */
[----:B------:R-:W-:Y:S01]  /*18020*/  UMOV UR12, UR40 ;  /* 0x00000028000c7c82 */ /* 0x000fe20008000000 */
[----:B------:R-:W-:Y:S01]  /*18030*/  UMOV UR13, UR41 ;  /* 0x00000029000d7c82 */ /* 0x000fe20008000000 */
[----:B------:R-:W-:Y:S01]  /*18040*/  UMOV UR8, UR40 ;  /* 0x0000002800087c82 */ /* 0x000fe20008000000 */
[----:B------:R-:W-:Y:S01]  /*18050*/  UMOV UR9, UR41 ;  /* 0x0000002900097c82 */ /* 0x000fe20008000000 */
[----:B------:R-:W-:Y:S01]  /*18060*/  UMOV UR4, UR40 ;  /* 0x0000002800047c82 */ /* 0x000fe20008000000 */
[----:B------:R-:W-:Y:S01]  /*18070*/  UMOV UR5, UR41 ;  /* 0x0000002900057c82 */ /* 0x000fe20008000000 */
[----:B------:R-:W-:-:S02]  /*18080*/  VIADD R8, R4, 0x786 ;  /* 0x0000078604087836 */ /* 0x000fc40000000000 */
[----:B--2---:R-:W-:Y:S01]  /*18090*/  IMAD R13, R225, 0x80, R13 ;  /* 0x00000080e10d7824 */ /* 0x004fe200078e020d */
[----:B------:R0:W-:Y:S01]  /*180a0*/  STL.64 [R1], R14 ;  /* 0x0000000e01007387 */ /* 0x0001e20000100a00 */
[----:B------:R-:W-:Y:S01]  /*180b0*/  IMAD.MOV.U32 R9, RZ, RZ, 0x40000040 ;  /* 0x40000040ff097424 */ /* 0x000fe200078e00ff */
[----:B------:R-:W-:Y:S01]  /*180c0*/  ULDC UR42, c[0x0][0x988] ;  /* 0x00026200002a7ab9 */ /* 0x000fe20000000800 */
[----:B------:R-:W-:Y:S01]  /*180d0*/  @!P1 VIADD R0, R0, 0x38840 ;  /* 0x0003884000009836 */ /* 0x000fe20000000000 */
[----:B------:R-:W-:Y:S01]  /*180e0*/  ULDC UR43, c[0x0][0x988] ;  /* 0x00026200002b7ab9 */ /* 0x000fe20000000800 */
[----:B------:R-:W-:Y:S02]  /*180f0*/  WARPGROUP.DEPBAR.LE gsb0, 0x0 ;  /* 0x00008000000079c5 */ /* 0x000fe40000010000 */
[----:B------:R-:W-:-:S06]  /*18100*/  WARPGROUP.ARRIVE ;  /* 0x00000000000079c5 */ /* 0x000fcc0000000000 */
[----:B------:R-:W-:Y:S01]  /*18110*/  HGMMA.64x16x16.F32.BF16 R48, gdesc[UR16], R48, gsb0 ;  /* 0x00200000103079f0 */ /* 0x000fe20008001830 */
[----:B------:R-:W-:Y:S02]  /*18120*/  R2UR UR14, R6 ;  /* 0x00000000060e72ca */ /* 0x000fe400000e0000 */
[----:B------:R-:W-:Y:S01]  /*18130*/  R2UR UR15, R7 ;  /* 0x00000000070f72ca */ /* 0x000fe200000e0000 */
[----:B------:R-:W-:Y:S01]  /*18140*/  VIADD R2, R4, 0x904 ;  /* 0x0000090404027836 */ /* 0x000fe20000000000 */
[----:B------:R-:W-:Y:S02]  /*18150*/  WARPGROUP.DEPBAR.LE gsb0, 0x0 ;  /* 0x00008000000079c5 */ /* 0x000fe40000010000 */
[----:B------:R-:W-:-:S09]  /*18160*/  WARPGROUP.ARRIVE ;  /* 0x00000000000079c5 */ /* 0x000fd20000000000 */
[----:B------:R-:W-:Y:S01]  /*18170*/  HGMMA.64x16x16.F32.BF16 R40, gdesc[UR12], R40, gsb0 ;  /* 0x002000000c2879f0 */ /* 0x000fe20008001828 */
[----:B------:R-:W-:Y:S01]  /*18180*/  IMAD.MOV.U32 R3, RZ, RZ, 0x40000040 ;  /* 0x40000040ff037424 */ /* 0x000fe200078e00ff */
[----:B------:R-:W-:-:S04]  /*18190*/  R2UR UR10, R2 ;  /* 0x00000000020a72ca */ /* 0x000fc800000e0000 */
[----:B------:R-:W-:Y:S01]  /*181a0*/  R2UR UR11, R3 ;  /* 0x00000000030b72ca */ /* 0x000fe200000e0000 */
[----:B------:R-:W-:Y:S02]  /*181b0*/  WARPGROUP.DEPBAR.LE gsb0, 0x0 ;  /* 0x00008000000079c5 */ /* 0x000fe40000010000 */
[----:B------:R-:W-:-:S10]  /*181c0*/  WARPGROUP.ARRIVE ;  /* 0x00000000000079c5 */ /* 0x000fd40000000000 */
[----:B------:R-:W-:Y:S01]  /*181d0*/  HGMMA.64x16x16.F32.BF16 R32, gdesc[UR8], R32, gsb0 ;  /* 0x00200000082079f0 */ /* 0x000fe20008001820 */
[----:B------:R-:W-:Y:S01]  /*181e0*/  VIADD R6, R4, 0x984 ;  /* 0x0000098404067836 */ /* 0x000fe20000000000 */
[----:B------:R-:W-:Y:S01]  /*181f0*/  R2UR UR38, R8 ;  /* 0x00000000082672ca */ /* 0x000fe200000e0000 */
[----:B------:R-:W-:Y:S01]  /*18200*/  IMAD.MOV.U32 R7, RZ, RZ, 0x40000040 ;  /* 0x40000040ff077424 */ /* 0x000fe200078e00ff */
[----:B------:R-:W-:Y:S01]  /*18210*/  R2UR UR39, R9 ;  /* 0x00000000092772ca */ /* 0x000fe200000e0000 */
[----:B------:R-:W-:Y:S01]  /*18220*/  VIADD R2, R4, 0x806 ;  /* 0x0000080604027836 */ /* 0x000fe20000000000 */
[----:B------:R-:W-:Y:S01]  /*18230*/  R2UR UR6, R6 ;  /* 0x00000000060672ca */ /* 0x000fe200000e0000 */
[----:B------:R-:W-:Y:S01]  /*18240*/  IMAD.MOV.U32 R3, RZ, RZ, 0x40000040 ;  /* 0x40000040ff037424 */ /* 0x000fe200078e00ff */
[----:B------:R-:W-:Y:S01]  /*18250*/  R2UR UR7, R7 ;  /* 0x00000000070772ca */ /* 0x000fe200000e0000 */
[----:B------:R-:W-:Y:S01]  /*18260*/  ULDC UR8, c[0x0][0x9d8] ;  /* 0x0002760000087ab9 */ /* 0x000fe20000000800 */
[----:B------:R-:W-:-:S02]  /*18270*/  WARPGROUP.DEPBAR.LE gsb0, 0x0 ;  /* 0x00008000000079c5 */ /* 0x000fc40000010000 */
[----:B------:R-:W-:-:S09]  /*18280*/  WARPGROUP.ARRIVE ;  /* 0x00000000000079c5 */ /* 0x000fd20000000000 */
        /* <DEDUP_REMOVED lines=8> */
[C---:B------:R-:W-:Y:S01]  /*18310*/  VIADD R6, R4.reuse, 0x886 ;  /* 0x0000088604067836 */ /* 0x040fe20000000000 */
[----:B------:R-:W-:Y:S01]  /*18320*/  @!P1 PRMT R0, RZ, 0x654, R0 ;  /* 0x00000654ff009816 */ /* 0x000fe20000000000 */
[----:B------:R-:W-:Y:S01]  /*18330*/  IMAD.MOV.U32 R7, RZ, RZ, 0x40000040 ;  /* 0x40000040ff077424 */ /* 0x000fe200078e00ff */
[----:B------:R-:W-:Y:S01]  /*18340*/  ULDC UR38, c[0x0][0x9d8] ;  /* 0x0002760000267ab9 */ /* 0x000fe20000000800 */
[----:B------:R-:W-:Y:S01]  /*18350*/  VIADD R8, R4, 0x906 ;  /* 0x0000090604087836 */ /* 0x000fe20000000000 */
[----:B------:R-:W-:Y:S01]  /*18360*/  ULDC UR39, c[0x0][0x9d8] ;  /* 0x0002760000277ab9 */ /* 0x000fe20000000800 */
[----:B------:R-:W-:-:S02]  /*18370*/  WARPGROUP.DEPBAR.LE gsb0, 0x0 ;  /* 0x00008000000079c5 */ /* 0x000fc40000010000 */
[----:B------:R-:W-:-:S06]  /*18380*/  WARPGROUP.ARRIVE ;  /* 0x00000000000079c5 */ /* 0x000fcc0000000000 */
        /* <DEDUP_REMOVED lines=20> */
[----:B------:R-:W-:Y:S01]  /*184d0*/  IMAD R3, R177, -0x50, R227 ;  /* 0xffffffb0b1037824 */ /* 0x000fe200078e02e3 */
[----:B------:R-:W-:Y:S01]  /*184e0*/  UMOV UR4, UR36 ;  /* 0x0000002400047c82 */ /* 0x000fe20008000000 */
[----:B------:R-:W-:Y:S01]  /*184f0*/  UMOV UR5, UR37 ;  /* 0x0000002500057c82 */ /* 0x000fe20008000000 */
[----:B------:R-:W-:Y:S01]  /*18500*/  FMUL.FTZ R58, R58, UR8 ;  /* 0x000000083a3a7c20 */ /* 0x000fe20008410000 */
[----:B------:R-:W-:Y:S01]  /*18510*/  FMUL.FTZ R59, R59, UR8 ;  /* 0x000000083b3b7c20 */ /* 0x000fe20008410000 */
[----:B------:R-:W-:Y:S01]  /*18520*/  IADD3 R4, -R224, 0x51, R3 ;  /* 0x00000051e0047810 */ /* 0x000fe20007ffe103 */
[----:B------:R-:W-:Y:S01]  /*18530*/  FMUL.FTZ R62, R62, UR8 ;  /* 0x000000083e3e7c20 */ /* 0x000fe20008410000 */
[----:B------:R-:W-:-:S02]  /*18540*/  VIADD R3, R3, 0x50 ;  /* 0x0000005003037836 */ /* 0x000fc40000000000 */
[----:B------:R-:W1:Y:S01]  /*18550*/  MUFU.TANH R58, R58 ;  /* 0x0000003a003a7308 */ /* 0x000e620000002400 */
[----:B---3--:R-:W-:Y:S02]  /*18560*/  IMAD R64, R11, -0x2, R4 ;  /* 0xfffffffe0b407824 */ /* 0x008fe400078e0204 */
[----:B------:R-:W-:Y:S01]  /*18570*/  FMUL.FTZ R63, R63, UR8 ;  /* 0x000000083f3f7c20 */ /* 0x000fe20008410000 */
[----:B------:R-:W-:-:S04]  /*18580*/  IMAD R11, R11, -0x2, R3 ;  /* 0xfffffffe0b0b7824 */ /* 0x000fc800078e0203 */
[----:B------:R-:W2:Y:S01]  /*18590*/  MUFU.TANH R59, R59 ;  /* 0x0000003b003b7308 */ /* 0x000ea20000002400 */
[----:B------:R-:W-:Y:S01]  /*185a0*/  IADD3 R4, R64, 0x8, R13 ;  /* 0x0000000840047810 */ /* 0x000fe20007ffe00d */
[----:B------:R-:W-:Y:S01]  /*185b0*/  FMUL.FTZ R50, R50, UR8 ;  /* 0x0000000832327c20 */ /* 0x000fe20008410000 */
[----:B------:R-:W-:Y:S02]  /*185c0*/  WARPGROUP.DEPBAR.LE gsb0, 0x0 ;  /* 0x00008000000079c5 */ /* 0x000fe40000010000 */
[----:B------:R-:W-:-:S06]  /*185d0*/  WARPGROUP.ARRIVE ;  /* 0x00000000000079c5 */ /* 0x000fcc0000000000 */
[----:B------:R-:W-:Y:S01]  /*185e0*/  HGMMA.64x16x16.F32.BF16 R24, gdesc[UR4], R24, gsb0 ;  /* 0x00200000041879f0 */ /* 0x000fe20008001818 */
[----:B------:R-:W3:Y:S01]  /*185f0*/  MUFU.TANH R62, R62 ;  /* 0x0000003e003e7308 */ /* 0x000ee20000002400 */
[----:B0-----:R-:W-:Y:S01]  /*18600*/  VIMNMX R15, R11, R4, PT ;  /* 0x000000040b0f7248 */ /* 0x001fe20003fe0100 */
[----:B------:R-:W-:-:S06]  /*18610*/  FMUL.FTZ R51, R51, UR8 ;  /* 0x0000000833337c20 */ /* 0x000fcc0008410000 */
[----:B------:R-:W0:Y:S01]  /*18620*/  MUFU.TANH R14, R63 ;  /* 0x0000003f000e7308 */ /* 0x000e220000002400 */
[C---:B------:R-:W-:Y:S01]  /*18630*/  ISETP.GT.AND P2, PT, R15.reuse, RZ, PT ;  /* 0x000000ff0f00720c */ /* 0x040fe20003f44270 */
[----:B------:R-:W-:Y:S01]  /*18640*/  FMUL.FTZ R54, R54, UR8 ;  /* 0x0000000836367c20 */ /* 0x000fe20008410000 */
[----:B------:R-:W-:-:S05]  /*18650*/  ISETP.GT.AND P3, PT, R15, 0x1, PT ;  /* 0x000000010f00780c */ /* 0x000fca0003f64270 */
[----:B------:R-:W4:Y:S01]  /*18660*/  MUFU.TANH R12, R50 ;  /* 0x00000032000c7308 */ /* 0x000f220000002400 */
[----:B------:R-:W-:Y:S01]  /*18670*/  ISETP.GT.AND P4, PT, R15, 0x8, PT ;  /* 0x000000080f00780c */ /* 0x000fe20003f84270 */
[----:B------:R-:W-:Y:S01]  /*18680*/  FMUL.FTZ R55, R55, UR8 ;  /* 0x0000000837377c20 */ /* 0x000fe20008410000 */
[----:B-1----:R-:W-:Y:S01]  /*18690*/  FSEL R72, R58, -INF , P2 ;  /* 0xff8000003a487808 */ /* 0x002fe20001000000 */
[----:B------:R-:W-:Y:S01]  /*186a0*/  FMUL.FTZ R42, R42, UR8 ;  /* 0x000000082a2a7c20 */ /* 0x000fe20008410000 */
[----:B--2---:R-:W-:Y:S01]  /*186b0*/  FSEL R59, R59, -INF , P3 ;  /* 0xff8000003b3b7808 */ /* 0x004fe20001800000 */
[----:B------:R-:W-:Y:S01]  /*186c0*/  FMUL.FTZ R43, R43, UR8 ;  /* 0x000000082b2b7c20 */ /* 0x000fe20008410000 */
[----:B------:R-:W-:Y:S01]  /*186d0*/  FMUL.FTZ R46, R46, UR8 ;  /* 0x000000082e2e7c20 */ /* 0x000fe20008410000 */
[----:B------:R-:W1:Y:S01]  /*186e0*/  MUFU.TANH R10, R51 ;  /* 0x00000033000a7308 */ /* 0x000e620000002400 */
[----:B------:R-:W-:Y:S01]  /*186f0*/  ISETP.GT.AND P2, PT, R15, 0x9, PT ;  /* 0x000000090f00780c */ /* 0x000fe20003f44270 */
[----:B------:R-:W-:Y:S01]  /*18700*/  FMUL.FTZ R47, R47, UR8 ;  /* 0x000000082f2f7c20 */ /* 0x000fe20008410000 */
[----:B---3--:R-:W-:Y:S01]  /*18710*/  FSEL R76, R62, -INF , P4 ;  /* 0xff8000003e4c7808 */ /* 0x008fe20002000000 */
[----:B------:R-:W-:Y:S01]  /*18720*/  FMUL.FTZ R34, R34, UR8 ;  /* 0x0000000822227c20 */ /* 0x000fe20008410000 */
[----:B------:R-:W-:Y:S01]  /*18730*/  FMNMX.FTZ R9, R72, R59, !PT ;  /* 0x0000003b48097209 */ /* 0x000fe20007810000 */
[----:B------:R-:W-:Y:S01]  /*18740*/  FMUL.FTZ R35, R35, UR8 ;  /* 0x0000000823237c20 */ /* 0x000fe20008410000 */
[----:B------:R-:W-:Y:S01]  /*18750*/  FMUL.FTZ R38, R38, UR8 ;  /* 0x0000000826267c20 */ /* 0x000fe20008410000 */
[----:B------:R-:W2:Y:S01]  /*18760*/  MUFU.TANH R54, R54 ;  /* 0x0000003600367308 */ /* 0x000ea20000002400 */
[----:B------:R-:W-:Y:S01]  /*18770*/  ISETP.GT.AND P3, PT, R15, 0x10, PT ;  /* 0x000000100f00780c */ /* 0x000fe20003f64270 */
[----:B------:R-:W-:Y:S01]  /*18780*/  FMUL.FTZ R39, R39, UR8 ;  /* 0x0000000827277c20 */ /* 0x000fe20008410000 */
[----:B0-----:R-:W-:Y:S01]  /*18790*/  FSEL R14, R14, -INF , P2 ;  /* 0xff8000000e0e7808 */ /* 0x001fe20001000000 */
[----:B------:R-:W-:Y:S01]  /*187a0*/  FMUL.FTZ R2, R56, UR8 ;  /* 0x0000000838027c20 */ /* 0x000fe20008410000 */
[----:B------:R-:W-:Y:S01]  /*187b0*/  FMNMX.FTZ R9, R76, R9, !PT ;  /* 0x000000094c097209 */ /* 0x000fe20007810000 */
[----:B------:R-:W-:Y:S01]  /*187c0*/  FMUL.FTZ R7, R60, UR8 ;  /* 0x000000083c077c20 */ /* 0x000fe20008410000 */
[----:B------:R-:W-:Y:S01]  /*187d0*/  FMUL.FTZ R5, R57, UR8 ;  /* 0x0000000839057c20 */ /* 0x000fe20008410000 */
[----:B------:R-:W0:Y:S01]  /*187e0*/  MUFU.TANH R20, R55 ;  /* 0x0000003700147308 */ /* 0x000e220000002400 */
[----:B------:R-:W-:Y:S01]  /*187f0*/  ISETP.GT.AND P2, PT, R15, 0x11, PT ;  /* 0x000000110f00780c */ /* 0x000fe20003f44270 */
[----:B------:R-:W-:Y:S01]  /*18800*/  FMUL.FTZ R6, R61, UR8 ;  /* 0x000000083d067c20 */ /* 0x000fe20008410000 */
[----:B----4-:R-:W-:Y:S01]  /*18810*/  FSEL R12, R12, -INF , P3 ;  /* 0xff8000000c0c7808 */ /* 0x010fe20001800000 */
[----:B------:R-:W-:Y:S01]  /*18820*/  FMUL.FTZ R49, R49, UR8 ;  /* 0x0000000831317c20 */ /* 0x000fe20008410000 */
[----:B------:R-:W-:Y:S01]  /*18830*/  FMNMX.FTZ R9, R14, R9, !PT ;  /* 0x000000090e097209 */ /* 0x000fe20007810000 */
[----:B------:R-:W-:Y:S01]  /*18840*/  FMUL.FTZ R52, R52, UR8 ;  /* 0x0000000834347c20 */ /* 0x000fe20008410000 */
[----:B------:R-:W-:Y:S01]  /*18850*/  FMUL.FTZ R53, R53, UR8 ;  /* 0x0000000835357c20 */ /* 0x000fe20008410000 */
[----:B------:R-:W3:Y:S01]  /*18860*/  MUFU.TANH R42, R42 ;  /* 0x0000002a002a7308 */ /* 0x000ee20000002400 */
[----:B------:R-:W-:Y:S01]  /*18870*/  ISETP.GT.AND P3, PT, R15, 0x18, PT ;  /* 0x000000180f00780c */ /* 0x000fe20003f64270 */
[----:B------:R-:W-:Y:S01]  /*18880*/  FMUL.FTZ R40, R40, UR8 ;  /* 0x0000000828287c20 */ /* 0x000fe20008410000 */
[----:B-1----:R-:W-:Y:S01]  /*18890*/  FSEL R10, R10, -INF , P2 ;  /* 0xff8000000a0a7808 */ /* 0x002fe20001000000 */
[----:B------:R-:W-:Y:S01]  /*188a0*/  FMUL.FTZ R41, R41, UR8 ;  /* 0x0000000829297c20 */ /* 0x000fe20008410000 */
[----:B------:R-:W-:Y:S01]  /*188b0*/  FMNMX.FTZ R9, R12, R9, !PT ;  /* 0x000000090c097209 */ /* 0x000fe20007810000 */
[----:B------:R-:W-:Y:S01]  /*188c0*/  FMUL.FTZ R44, R44, UR8 ;  /* 0x000000082c2c7c20 */ /* 0x000fe20008410000 */
[----:B------:R-:W-:Y:S01]  /*188d0*/  ULDC UR4, c[0x0][0x988] ;  /* 0x0002620000047ab9 */ /* 0x000fe20000000800 */
[----:B------:R-:W1:Y:S01]  /*188e0*/  MUFU.TANH R43, R43 ;  /* 0x0000002b002b7308 */ /* 0x000e620000002400 */
[----:B------:R-:W-:-:S02]  /*188f0*/  ISETP.GT.AND P2, PT, R15, 0x19, PT ;  /* 0x000000190f00780c */ /* 0x000fc40003f44270 */
[----:B--2---:R-:W-:Y:S02]  /*18900*/  FSEL R8, R54, -INF , P3 ;  /* 0xff80000036087808 */ /* 0x004fe40001800000 */
[----:B------:R-:W-:-:S03]  /*18910*/  FMNMX.FTZ R9, R10, R9, !PT ;  /* 0x000000090a097209 */ /* 0x000fc60007810000 */
[----:B------:R-:W-:Y:S01]  /*18920*/  MUFU.TANH R46, R46 ;  /* 0x0000002e002e7308 */ /* 0x000fe20000002400 */
[----:B------:R-:W-:Y:S02]  /*18930*/  ISETP.GT.AND P3, PT, R15, 0x20, PT ;  /* 0x000000200f00780c */ /* 0x000fe40003f64270 */
[----:B0-----:R-:W-:Y:S02]  /*18940*/  FSEL R20, R20, -INF , P2 ;  /* 0xff80000014147808 */ /* 0x001fe40001000000 */
[----:B------:R-:W-:-:S03]  /*18950*/  FMNMX.FTZ R9, R8, R9, !PT ;  /* 0x0000000908097209 */ /* 0x000fc60007810000 */
[----:B------:R-:W0:Y:S01]  /*18960*/  MUFU.TANH R47, R47 ;  /* 0x0000002f002f7308 */ /* 0x000e220000002400 */
[----:B------:R-:W-:Y:S02]  /*18970*/  WARPGROUP.DEPBAR.LE gsb0, 0x0 ;  /* 0x00008000000079c5 */ /* 0x000fe40000010000 */
[----:B------:R-:W-:Y:S01]  /*18980*/  FMUL.FTZ R4, R26, UR8 ;  /* 0x000000081a047c20 */ /* 0x000fe20008410000 */
[----:B------:R-:W-:Y:S01]  /*18990*/  ISETP.GT.AND P2, PT, R15, 0x21, PT ;  /* 0x000000210f00780c */ /* 0x000fe20003f44270 */
[----:B------:R-:W-:Y:S01]  /*189a0*/  FMUL.FTZ R45, R45, UR8 ;  /* 0x000000082d2d7c20 */ /* 0x000fe20008410000 */
[----:B---3--:R-:W-:Y:S01]  /*189b0*/  FSEL R26, R42, -INF , P3 ;  /* 0xff8000002a1a7808 */ /* 0x008fe20001800000 */
[----:B------:R-:W-:Y:S01]  /*189c0*/  FMUL.FTZ R32, R32, UR8 ;  /* 0x0000000820207c20 */ /* 0x000fe20008410000 */
[----:B------:R1:W2:Y:S01]  /*189d0*/  MUFU.TANH R3, R34 ;  /* 0x0000002200037308 */ /* 0x0002a20000002400 */
[----:B------:R-:W-:Y:S01]  /*189e0*/  FMNMX.FTZ R9, R20, R9, !PT ;  /* 0x0000000914097209 */ /* 0x000fe20007810000 */
[----:B------:R-:W-:Y:S01]  /*189f0*/  FMUL.FTZ R33, R33, UR8 ;  /* 0x0000000821217c20 */ /* 0x000fe20008410000 */
[----:B------:R-:W-:Y:S01]  /*18a00*/  ISETP.GT.AND P3, PT, R15, 0x28, PT ;  /* 0x000000280f00780c */ /* 0x000fe20003f64270 */
[----:B------:R-:W-:Y:S01]  /*18a10*/  FMUL.FTZ R36, R36, UR8 ;  /* 0x0000000824247c20 */ /* 0x000fe20008410000 */
[----:B------:R-:W-:Y:S01]  /*18a20*/  FMNMX.FTZ R9, R26, R9, !PT ;  /* 0x000000091a097209 */ /* 0x000fe20007810000 */
[----:B------:R-:W-:Y:S01]  /*18a30*/  FMUL.FTZ R37, R37, UR8 ;  /* 0x0000000825257c20 */ /* 0x000fe20008410000 */
[----:B------:R-:W-:Y:S01]  /*18a40*/  VIADDMNMX R11, R13, R64, R11, PT ;  /* 0x000000400d0b7246 */ /* 0x000fe2000380010b */
[----:B------:R-:W3:Y:S01]  /*18a50*/  MUFU.TANH R35, R35 ;  /* 0x0000002300237308 */ /* 0x000ee20000002400 */
[----:B-1----:R-:W-:Y:S01]  /*18a60*/  FSEL R34, R43, -INF , P2 ;  /* 0xff8000002b227808 */ /* 0x002fe20001000000 */
[----:B------:R1:W-:Y:S01]  /*18a70*/  @!P1 SYNCS.ARRIVE.TRANS64.RED.A1T0 RZ, [R0+URZ], RZ ;  /* 0x000000ff00ff99a7 */ /* 0x0003e2000810043f */
[----:B------:R-:W-:-:S02]  /*18a80*/  ISETP.GT.AND P2, PT, R15, 0x29, PT ;  /* 0x000000290f00780c */ /* 0x000fc40003f44270 */
[----:B------:R-:W-:-:S03]  /*18a90*/  FMNMX.FTZ R9, R34, R9, !PT ;  /* 0x0000000922097209 */ /* 0x000fc60007810000 */
[----:B------:R4:W1:Y:S01]  /*18aa0*/  MUFU.TANH R50, R38 ;  /* 0x0000002600327308 */ /* 0x0008620000002400 */
[----:B0-----:R-:W-:Y:S01]  /*18ab0*/  FSEL R42, R47, -INF , P2 ;  /* 0xff8000002f2a7808 */ /* 0x001fe20001000000 */
[----:B------:R-:W-:Y:S01]  /*18ac0*/  FMUL.FTZ R27, R27, UR8 ;  /* 0x000000081b1b7c20 */ /* 0x000fe20008410000 */
[----:B----4-:R-:W-:-:S05]  /*18ad0*/  FSEL R38, R46, -INF , P3 ;  /* 0xff8000002e267808 */ /* 0x010fca0001800000 */
[----:B------:R-:W0:Y:S01]  /*18ae0*/  MUFU.TANH R39, R39 ;  /* 0x0000002700277308 */ /* 0x000e220000002400 */
[C---:B------:R-:W-:Y:S02]  /*18af0*/  ISETP.GT.AND P3, PT, R15.reuse, 0x30, PT ;  /* 0x000000300f00780c */ /* 0x040fe40003f64270 */
[----:B------:R-:W-:Y:S01]  /*18b00*/  FMNMX.FTZ R21, R38, R9, !PT ;  /* 0x0000000926157209 */ /* 0x000fe20007810000 */
[----:B------:R-:W-:Y:S01]  /*18b10*/  FMUL.FTZ R9, R30, UR8 ;  /* 0x000000081e097c20 */ /* 0x000fe20008410000 */
[----:B------:R-:W-:Y:S02]  /*18b20*/  ISETP.GT.AND P2, PT, R15, 0x31, PT ;  /* 0x000000310f00780c */ /* 0x000fe40003f44270 */
[----:B--2---:R-:W-:Y:S01]  /*18b30*/  FSEL R30, R3, -INF , P3 ;  /* 0xff800000031e7808 */ /* 0x004fe20001800000 */
[----:B------:R-:W2:Y:S01]  /*18b40*/  MUFU.TANH R4, R4 ;  /* 0x0000000400047308 */ /* 0x000ea20000002400 */
[----:B------:R-:W-:Y:S01]  /*18b50*/  FMNMX.FTZ R21, R42, R21, !PT ;  /* 0x000000152a157209 */ /* 0x000fe20007810000 */
[----:B------:R-:W-:Y:S01]  /*18b60*/  FMUL.FTZ R31, R31, UR8 ;  /* 0x000000081f1f7c20 */ /* 0x000fe20008410000 */
[----:B------:R-:W-:-:S02]  /*18b70*/  ISETP.GT.AND P3, PT, R15, 0x38, PT ;  /* 0x000000380f00780c */ /* 0x000fc40003f64270 */
[----:B---3--:R-:W-:Y:S02]  /*18b80*/  FSEL R46, R35, -INF , P2 ;  /* 0xff800000232e7808 */ /* 0x008fe40001000000 */
[----:B------:R-:W-:Y:S01]  /*18b90*/  FMNMX.FTZ R21, R30, R21, !PT ;  /* 0x000000151e157209 */ /* 0x000fe20007810000 */
[----:B------:R-:W3:Y:S01]  /*18ba0*/  MUFU.TANH R27, R27 ;  /* 0x0000001b001b7308 */ /* 0x000ee20000002400 */
[----:B------:R-:W-:Y:S02]  /*18bb0*/  ISETP.GT.AND P2, PT, R15, 0x39, PT ;  /* 0x000000390f00780c */ /* 0x000fe40003f44270 */
[----:B-1----:R-:W-:Y:S02]  /*18bc0*/  FSEL R50, R50, -INF , P3 ;  /* 0xff80000032327808 */ /* 0x002fe40001800000 */
[----:B------:R-:W-:-:S03]  /*18bd0*/  FMNMX.FTZ R21, R46, R21, !PT ;  /* 0x000000152e157209 */ /* 0x000fc60007810000 */
[----:B------:R-:W1:Y:S01]  /*18be0*/  MUFU.TANH R58, R9 ;  /* 0x00000009003a7308 */ /* 0x000e620000002400 */
[----:B------:R-:W-:Y:S02]  /*18bf0*/  ISETP.GT.AND P3, PT, R15, 0x40, PT ;  /* 0x000000400f00780c */ /* 0x000fe40003f64270 */
[----:B0-----:R-:W-:Y:S02]  /*18c00*/  FSEL R54, R39, -INF , P2 ;  /* 0xff80000027367808 */ /* 0x001fe40001000000 */
[----:B------:R-:W-:-:S03]  /*18c10*/  FMNMX.FTZ R21, R50, R21, !PT ;  /* 0x0000001532157209 */ /* 0x000fc60007810000 */
[----:B------:R-:W0:Y:S01]  /*18c20*/  MUFU.TANH R31, R31 ;  /* 0x0000001f001f7308 */ /* 0x000e220000002400 */
[----:B------:R-:W-:Y:S01]  /*18c30*/  FMUL.FTZ R3, R48, UR8 ;  /* 0x0000000830037c20 */ /* 0x000fe20008410000 */
[C---:B------:R-:W-:Y:S02]  /*18c40*/  ISETP.GT.AND P2, PT, R15.reuse, 0x41, PT ;  /* 0x000000410f00780c */ /* 0x040fe40003f44270 */
[----:B--2---:R-:W-:Y:S02]  /*18c50*/  FSEL R48, R4, -INF , P3 ;  /* 0xff80000004307808 */ /* 0x004fe40001800000 */
[----:B------:R-:W-:Y:S02]  /*18c60*/  FMNMX.FTZ R21, R54, R21, !PT ;  /* 0x0000001536157209 */ /* 0x000fe40007810000 */
[----:B------:R-:W-:Y:S02]  /*18c70*/  ISETP.GT.AND P3, PT, R15, 0x48, PT ;  /* 0x000000480f00780c */ /* 0x000fe40003f64270 */
[----:B---3--:R-:W-:-:S02]  /*18c80*/  FSEL R56, R27, -INF , P2 ;  /* 0xff8000001b387808 */ /* 0x008fc40001000000 */
[----:B------:R-:W-:Y:S02]  /*18c90*/  FMNMX.FTZ R21, R48, R21, !PT ;  /* 0x0000001530157209 */ /* 0x000fe40007810000 */
[----:B------:R-:W-:Y:S02]  /*18ca0*/  ISETP.GT.AND P2, PT, R15, 0x49, PT ;  /* 0x000000490f00780c */ /* 0x000fe40003f44270 */
[----:B-1----:R-:W-:Y:S02]  /*18cb0*/  FSEL R58, R58, -INF , P3 ;  /* 0xff8000003a3a7808 */ /* 0x002fe40001800000 */
[----:B------:R-:W-:Y:S02]  /*18cc0*/  FMNMX.FTZ R21, R56, R21, !PT ;  /* 0x0000001538157209 */ /* 0x000fe40007810000 */
[----:B0-----:R-:W-:Y:S02]  /*18cd0*/  FSEL R60, R31, -INF , P2 ;  /* 0xff8000001f3c7808 */ /* 0x001fe40001000000 */
[----:B------:R-:W-:-:S04]  /*18ce0*/  FMNMX.FTZ R21, R58, R21, !PT ;  /* 0x000000153a157209 */ /* 0x000fc80007810000 */
[----:B------:R-:W-:-:S05]  /*18cf0*/  FMNMX.FTZ R21, R60, R21, !PT ;  /* 0x000000153c157209 */ /* 0x000fca0007810000 */
[----:B------:R-:W0:Y:S01]  /*18d00*/  SHFL.BFLY PT, R4, R21, 0x2, 0x1f ;  /* 0x0c401f0015047f89 */ /* 0x000e2200000e0000 */
[----:B------:R-:W1:Y:S08]  /*18d10*/  MUFU.TANH R2, R2 ;  /* 0x0000000200027308 */ /* 0x000e700000002400 */
[----:B------:R-:W2:Y:S08]  /*18d20*/  MUFU.TANH R5, R5 ;  /* 0x0000000500057308 */ /* 0x000eb00000002400 */
[----:B------:R-:W3:Y:S01]  /*18d30*/  MUFU.TANH R7, R7 ;  /* 0x0000000700077308 */ /* 0x000ee20000002400 */
[----:B0-----:R-:W-:-:S07]  /*18d40*/  FMNMX.FTZ R4, R21, R4, !PT ;  /* 0x0000000415047209 */ /* 0x001fce0007810000 */
[----:B------:R-:W0:Y:S01]  /*18d50*/  MUFU.TANH R6, R6 ;  /* 0x0000000600067308 */ /* 0x000e220000002400 */
[C---:B------:R-:W-:Y:S02]  /*18d60*/  ISETP.GT.AND P2, PT, R11.reuse, RZ, PT ;  /* 0x000000ff0b00720c */ /* 0x040fe40003f44270 */
[----:B------:R-:W-:-:S05]  /*18d70*/  ISETP.GT.AND P3, PT, R11, 0x1, PT ;  /* 0x000000010b00780c */ /* 0x000fca0003f64270 */
[----:B------:R4:W0:Y:S01]  /*18d80*/  MUFU.TANH R9, R3 ;  /* 0x0000000300097308 */ /* 0x0008220000002400 */
[----:B------:R-:W-:Y:S01]  /*18d90*/  ISETP.GT.AND P4, PT, R11, 0x8, PT ;  /* 0x000000080b00780c */ /* 0x000fe20003f84270 */
[----:B----4-:R-:W4:Y:S06]  /*18da0*/  SHFL.BFLY PT, R3, R4, 0x1, 0x1f ;  /* 0x0c201f0004037f89 */ /* 0x010f2c00000e0000 */
[----:B------:R-:W4:Y:S01]  /*18db0*/  MUFU.TANH R49, R49 ;  /* 0x0000003100317308 */ /* 0x000f220000002400 */
[----:B-1----:R-:W-:Y:S02]  /*18dc0*/  FSEL R62, R2, -INF , P2 ;  /* 0xff800000023e7808 */ /* 0x002fe40001000000 */
[----:B--2---:R-:W-:-:S02]  /*18dd0*/  FSEL R13, R5, -INF , P3 ;  /* 0xff800000050d7808 */ /* 0x004fc40001800000 */
[----:B------:R-:W-:Y:S02]  /*18de0*/  ISETP.GT.AND P5, PT, R11, 0x9, PT ;  /* 0x000000090b00780c */ /* 0x000fe40003fa4270 */
[----:B---3--:R-:W-:Y:S01]  /*18df0*/  FSEL R64, R7, -INF , P4 ;  /* 0xff80000007407808 */ /* 0x008fe20002000000 */
[----:B------:R-:W1:Y:S01]  /*18e00*/  MUFU.TANH R52, R52 ;  /* 0x0000003400347308 */ /* 0x000e620000002400 */
[----:B------:R-:W-:Y:S02]  /*18e10*/  FMNMX.FTZ R5, R62, R13, !PT ;  /* 0x0000000d3e057209 */ /* 0x000fe40007810000 */
[C---:B------:R-:W-:Y:S02]  /*18e20*/  ISETP.GT.AND P2, PT, R11.reuse, 0x10, PT ;  /* 0x000000100b00780c */ /* 0x040fe40003f44270 */
[----:B0-----:R-:W-:Y:S02]  /*18e30*/  FSEL R6, R6, -INF , P5 ;  /* 0xff80000006067808 */ /* 0x001fe40002800000 */
[----:B------:R-:W-:Y:S01]  /*18e40*/  FMNMX.FTZ R5, R64, R5, !PT ;  /* 0x0000000540057209 */ /* 0x000fe20007810000 */
[----:B------:R-:W0:Y:S01]  /*18e50*/  MUFU.TANH R53, R53 ;  /* 0x0000003500357308 */ /* 0x000e220000002400 */
[----:B------:R-:W-:-:S02]  /*18e60*/  ISETP.GT.AND P3, PT, R11, 0x11, PT ;  /* 0x000000110b00780c */ /* 0x000fc40003f64270 */
[----:B------:R-:W-:Y:S02]  /*18e70*/  FSEL R66, R9, -INF , P2 ;  /* 0xff80000009427808 */ /* 0x000fe40001000000 */
[----:B------:R-:W-:-:S03]  /*18e80*/  FMNMX.FTZ R5, R6, R5, !PT ;  /* 0x0000000506057209 */ /* 0x000fc60007810000 */
[----:B------:R-:W2:Y:S01]  /*18e90*/  MUFU.TANH R40, R40 ;  /* 0x0000002800287308 */ /* 0x000ea20000002400 */
[----:B----4-:R-:W-:Y:S01]  /*18ea0*/  FMNMX.FTZ R4, R4, R3, !PT ;  /* 0x0000000304047209 */ /* 0x010fe20007810000 */
[----:B------:R-:W-:Y:S01]  /*18eb0*/  IMAD.U32 R3, RZ, RZ, UR4 ;  /* 0x00000004ff037e24 */ /* 0x000fe2000f8e00ff */
[----:B------:R-:W-:Y:S02]  /*18ec0*/  ISETP.GT.AND P5, PT, R11, 0x18, PT ;  /* 0x000000180b00780c */ /* 0x000fe40003fa4270 */
[----:B------:R-:W-:Y:S02]  /*18ed0*/  FSEL R68, R49, -INF , P3 ;  /* 0xff80000031447808 */ /* 0x000fe40001800000 */
[----:B------:R-:W-:Y:S01]  /*18ee0*/  FMNMX.FTZ R5, R66, R5, !PT ;  /* 0x0000000542057209 */ /* 0x000fe20007810000 */
[----:B------:R-:W3:Y:S01]  /*18ef0*/  MUFU.TANH R41, R41 ;  /* 0x0000002900297308 */ /* 0x000ee20000002400 */
[----:B------:R-:W-:Y:S01]  /*18f00*/  ISETP.GT.AND P4, PT, R11, 0x19, PT ;  /* 0x000000190b00780c */ /* 0x000fe20003f84270 */
[----:B------:R-:W-:Y:S01]  /*18f10*/  FMUL.FTZ R2, R4, R3 ;  /* 0x0000000304027220 */ /* 0x000fe20000410000 */
[----:B-1----:R-:W-:-:S02]  /*18f20*/  FSEL R52, R52, -INF , P5 ;  /* 0xff80000034347808 */ /* 0x002fc40002800000 */
[----:B------:R-:W-:-:S03]  /*18f30*/  FMNMX.FTZ R5, R68, R5, !PT ;  /* 0x0000000544057209 */ /* 0x000fc60007810000 */
[----:B------:R-:W1:Y:S01]  /*18f40*/  MUFU.TANH R44, R44 ;  /* 0x0000002c002c7308 */ /* 0x000e620000002400 */
[----:B------:R-:W-:Y:S02]  /*18f50*/  FSETP.NEU.FTZ.AND P3, PT, R4, -INF , PT ;  /* 0xff8000000400780b */ /* 0x000fe40003f7d000 */
[----:B------:R-:W-:Y:S02]  /*18f60*/  ISETP.GT.AND P2, PT, R11, 0x20, PT ;  /* 0x000000200b00780c */ /* 0x000fe40003f44270 */
[----:B0-----:R-:W-:Y:S02]  /*18f70*/  FSEL R70, R53, -INF , P4 ;  /* 0xff80000035467808 */ /* 0x001fe40002000000 */
[----:B------:R-:W-:Y:S01]  /*18f80*/  FMNMX.FTZ R5, R52, R5, !PT ;  /* 0x0000000534057209 */ /* 0x000fe20007810000 */
[----:B------:R-:W0:Y:S01]  /*18f90*/  MUFU.TANH R45, R45 ;  /* 0x0000002d002d7308 */ /* 0x000e220000002400 */
[----:B------:R-:W-:Y:S02]  /*18fa0*/  FSEL R9, R2, RZ, P3 ;  /* 0x000000ff02097208 */ /* 0x000fe40001800000 */
[----:B------:R-:W-:-:S02]  /*18fb0*/  ISETP.GT.AND P3, PT, R11, 0x21, PT ;  /* 0x000000210b00780c */ /* 0x000fc40003f64270 */
[----:B--2---:R-:W-:Y:S02]  /*18fc0*/  FSEL R40, R40, -INF , P2 ;  /* 0xff80000028287808 */ /* 0x004fe40001000000 */
[----:B------:R-:W-:Y:S01]  /*18fd0*/  FMNMX.FTZ R5, R70, R5, !PT ;  /* 0x0000000546057209 */ /* 0x000fe20007810000 */
[----:B------:R-:W2:Y:S01]  /*18fe0*/  MUFU.TANH R32, R32 ;  /* 0x0000002000207308 */ /* 0x000ea20000002400 */
[----:B------:R-:W-:Y:S01]  /*18ff0*/  FFMA.FTZ R209, R72, R3, -R9 ;  /* 0x0000000348d17223 */ /* 0x000fe20000010809 */
[----:B------:R-:W-:Y:S02]  /*19000*/  ISETP.GT.AND P2, PT, R11, 0x28, PT ;  /* 0x000000280b00780c */ /* 0x000fe40003f44270 */
[----:B---3--:R-:W-:Y:S02]  /*19010*/  FSEL R72, R41, -INF , P3 ;  /* 0xff80000029487808 */ /* 0x008fe40001800000 */
[----:B------:R-:W-:Y:S02]  /*19020*/  FMNMX.FTZ R5, R40, R5, !PT ;  /* 0x0000000528057209 */ /* 0x000fe40007810000 */
[----:B------:R-:W3:Y:S01]  /*19030*/  MUFU.TANH R33, R33 ;  /* 0x0000002100217308 */ /* 0x000ee20000002400 */
[----:B------:R-:W-:Y:S01]  /*19040*/  ISETP.GT.AND P3, PT, R11, 0x29, PT ;  /* 0x000000290b00780c */ /* 0x000fe20003f64270 */
[----:B------:R-:W-:Y:S01]  /*19050*/  FMUL.FTZ R24, R24, UR8 ;  /* 0x0000000818187c20 */ /* 0x000fe20008410000 */
[----:B-1----:R-:W-:-:S02]  /*19060*/  FSEL R44, R44, -INF , P2 ;  /* 0xff8000002c2c7808 */ /* 0x002fc40001000000 */
[----:B------:R-:W-:-:S03]  /*19070*/  FMNMX.FTZ R5, R72, R5, !PT ;  /* 0x0000000548057209 */ /* 0x000fc60007810000 */
[----:B------:R-:W1:Y:S01]  /*19080*/  MUFU.TANH R36, R36 ;  /* 0x0000002400247308 */ /* 0x000e620000002400 */
[----:B------:R-:W-:Y:S01]  /*19090*/  ISETP.GT.AND P2, PT, R11, 0x30, PT ;  /* 0x000000300b00780c */ /* 0x000fe20003f44270 */
[----:B------:R-:W-:Y:S01]  /*190a0*/  FMUL.FTZ R25, R25, UR8 ;  /* 0x0000000819197c20 */ /* 0x000fe20008410000 */
[----:B0-----:R-:W-:Y:S02]  /*190b0*/  FSEL R74, R45, -INF , P3 ;  /* 0xff8000002d4a7808 */ /* 0x001fe40001800000 */
[----:B------:R-:W-:-:S03]  /*190c0*/  FMNMX.FTZ R5, R44, R5, !PT ;  /* 0x000000052c057209 */ /* 0x000fc60007810000 */
[----:B------:R-:W0:Y:S01]  /*190d0*/  MUFU.TANH R37, R37 ;  /* 0x0000002500257308 */ /* 0x000e220000002400 */
[----:B------:R-:W-:Y:S01]  /*190e0*/  ISETP.GT.AND P3, PT, R11, 0x31, PT ;  /* 0x000000310b00780c */ /* 0x000fe20003f64270 */
[----:B------:R-:W-:Y:S01]  /*190f0*/  FMUL.FTZ R28, R28, UR8 ;  /* 0x000000081c1c7c20 */ /* 0x000fe20008410000 */
[----:B--2---:R-:W-:Y:S02]  /*19100*/  FSEL R32, R32, -INF , P2 ;  /* 0xff80000020207808 */ /* 0x004fe40001000000 */
[----:B------:R-:W-:-:S03]  /*19110*/  FMNMX.FTZ R5, R74, R5, !PT ;  /* 0x000000054a057209 */ /* 0x000fc60007810000 */
[----:B------:R-:W2:Y:S01]  /*19120*/  MUFU.TANH R24, R24 ;  /* 0x0000001800187308 */ /* 0x000ea20000002400 */
[----:B------:R-:W-:Y:S01]  /*19130*/  FFMA.FTZ R211, R76, R3, -R9 ;  /* 0x000000034cd37223 */ /* 0x000fe20000010809 */
[----:B------:R-:W-:Y:S01]  /*19140*/  ISETP.GT.AND P2, PT, R11, 0x38, PT ;  /* 0x000000380b00780c */ /* 0x000fe20003f44270 */
[----:B------:R-:W-:Y:S01]  /*19150*/  FMUL.FTZ R29, R29, UR8 ;  /* 0x000000081d1d7c20 */ /* 0x000fe20008410000 */
[----:B---3--:R-:W-:Y:S02]  /*19160*/  FSEL R76, R33, -INF , P3 ;  /* 0xff800000214c7808 */ /* 0x008fe40001800000 */
[----:B------:R-:W-:Y:S02]  /*19170*/  FMNMX.FTZ R5, R32, R5, !PT ;  /* 0x0000000520057209 */ /* 0x000fe40007810000 */
[----:B------:R-:W3:Y:S01]  /*19180*/  MUFU.TANH R25, R25 ;  /* 0x0000001900197308 */ /* 0x000ee20000002400 */
[----:B------:R-:W-:Y:S02]  /*19190*/  ISETP.GT.AND P3, PT, R11, 0x39, PT ;  /* 0x000000390b00780c */ /* 0x000fe40003f64270 */
[----:B-1----:R-:W-:-:S02]  /*191a0*/  FSEL R36, R36, -INF , P2 ;  /* 0xff80000024247808 */ /* 0x002fc40001000000 */
[----:B------:R-:W-:-:S03]  /*191b0*/  FMNMX.FTZ R5, R76, R5, !PT ;  /* 0x000000054c057209 */ /* 0x000fc60007810000 */
[----:B------:R-:W1:Y:S01]  /*191c0*/  MUFU.TANH R28, R28 ;  /* 0x0000001c001c7308 */ /* 0x000e620000002400 */
[----:B------:R-:W-:Y:S01]  /*191d0*/  FFMA.FTZ R7, R14, R3, -R9 ;  /* 0x000000030e077223 */ /* 0x000fe20000010809 */
[----:B------:R-:W-:Y:S02]  /*191e0*/  ISETP.GT.AND P2, PT, R11, 0x40, PT ;  /* 0x000000400b00780c */ /* 0x000fe40003f44270 */
[----:B0-----:R-:W-:Y:S02]  /*191f0*/  FSEL R14, R37, -INF , P3 ;  /* 0xff800000250e7808 */ /* 0x001fe40001800000 */
[----:B------:R-:W-:Y:S02]  /*19200*/  FMNMX.FTZ R5, R36, R5, !PT ;  /* 0x0000000524057209 */ /* 0x000fe40007810000 */
[----:B------:R-:W0:Y:S01]  /*19210*/  MUFU.TANH R29, R29 ;  /* 0x0000001d001d7308 */ /* 0x000e220000002400 */
[----:B------:R-:W-:Y:S02]  /*19220*/  ISETP.GT.AND P3, PT, R11, 0x41, PT ;  /* 0x000000410b00780c */ /* 0x000fe40003f64270 */
[----:B--2---:R-:W-:-:S02]  /*19230*/  FSEL R24, R24, -INF , P2 ;  /* 0xff80000018187808 */ /* 0x004fc40001000000 */
[----:B------:R-:W-:Y:S01]  /*19240*/  FMNMX.FTZ R5, R14, R5, !PT ;  /* 0x000000050e057209 */ /* 0x000fe20007810000 */
[----:B------:R-:W-:Y:S01]  /*19250*/  FFMA.FTZ R15, R12, R3, -R9 ;  /* 0x000000030c0f7223 */ /* 0x000fe20000010809 */
[----:B------:R-:W-:Y:S02]  /*19260*/  ISETP.GT.AND P2, PT, R11, 0x48, PT ;  /* 0x000000480b00780c */ /* 0x000fe40003f44270 */
[----:B---3--:R-:W-:Y:S02]  /*19270*/  FSEL R12, R25, -INF , P3 ;  /* 0xff800000190c7808 */ /* 0x008fe40001800000 */
[----:B------:R-:W-:Y:S02]  /*19280*/  FMNMX.FTZ R5, R24, R5, !PT ;  /* 0x0000000518057209 */ /* 0x000fe40007810000 */
[----:B------:R-:W-:Y:S02]  /*19290*/  ISETP.GT.AND P3, PT, R11, 0x49, PT ;  /* 0x000000490b00780c */ /* 0x000fe40003f64270 */
[----:B-1----:R-:W-:-:S02]  /*192a0*/  FSEL R28, R28, -INF , P2 ;  /* 0xff8000001c1c7808 */ /* 0x002fc40001000000 */
[----:B------:R-:W-:Y:S01]  /*192b0*/  FMNMX.FTZ R5, R12, R5, !PT ;  /* 0x000000050c057209 */ /* 0x000fe20007810000 */
[----:B------:R1:W-:Y:S03]  /*192c0*/  MUFU.EX2 R78, R7 ;  /* 0x00000007004e7308 */ /* 0x0003e60000000800 */
[----:B------:R-:W-:Y:S01]  /*192d0*/  FMNMX.FTZ R5, R28, R5, !PT ;  /* 0x000000051c057209 */ /* 0x000fe20007810000 */
[----:B-1----:R-:W-:Y:S01]  /*192e0*/  FFMA.FTZ R7, R10, R3, -R9 ;  /* 0x000000030a077223 */ /* 0x002fe20000010809 */
[----:B0-----:R-:W-:-:S04]  /*192f0*/  FSEL R10, R29, -INF , P3 ;  /* 0xff8000001d0a7808 */ /* 0x001fc80001800000 */
[----:B------:R-:W-:Y:S01]  /*19300*/  FMNMX.FTZ R5, R10, R5, !PT ;  /* 0x000000050a057209 */ /* 0x000fe20007810000 */
[----:B------:R-:W-:-:S04]  /*19310*/  FFMA.FTZ R11, R8, R3, -R9 ;  /* 0x00000003080b7223 */ /* 0x000fc80000010809 */
[----:B------:R-:W0:Y:S02]  /*19320*/  SHFL.BFLY PT, R8, R5, 0x2, 0x1f ;  /* 0x0c401f0005087f89 */ /* 0x000e2400000e0000 */
[----:B0-----:R-:W-:-:S05]  /*19330*/  FMNMX.FTZ R8, R5, R8, !PT ;  /* 0x0000000805087209 */ /* 0x001fca0007810000 */
[----:B------:R-:W0:Y:S01]  /*19340*/  SHFL.BFLY PT, R5, R8, 0x1, 0x1f ;  /* 0x0c201f0008057f89 */ /* 0x000e2200000e0000 */
[----:B------:R-:W-:Y:S01]  /*19350*/  FFMA.FTZ R2, R59, R3, -R9 ;  /* 0x000000033b027223 */ /* 0x000fe20000010809 */
[----:B------:R1:W-:Y:S08]  /*19360*/  MUFU.EX2 R80, R7 ;  /* 0x0000000700507308 */ /* 0x0003f00000000800 */
[----:B------:R-:W-:Y:S01]  /*19370*/  MUFU.EX2 R209, R209 ;  /* 0x000000d100d17308 */ /* 0x000fe20000000800 */
[----:B0-----:R-:W-:-:S07]  /*19380*/  FMNMX.FTZ R5, R8, R5, !PT ;  /* 0x0000000508057209 */ /* 0x001fce0007810000 */
[----:B------:R-:W0:Y:S01]  /*19390*/  MUFU.EX2 R2, R2 ;  /* 0x0000000200027308 */ /* 0x000e220000000800 */
[C---:B------:R-:W-:Y:S01]  /*193a0*/  FSETP.NEU.FTZ.AND P2, PT, R5.reuse, -INF , PT ;  /* 0xff8000000500780b */ /* 0x040fe20003f5d000 */
[----:B-1----:R-:W-:-:S05]  /*193b0*/  FMUL.FTZ R7, R5, R3 ;  /* 0x0000000305077220 */ /* 0x002fca0000410000 */
[----:B------:R-:W-:Y:S01]  /*193c0*/  FSEL R7, R7, RZ, P2 ;  /* 0x000000ff07077208 */ /* 0x000fe20001000000 */
[----:B------:R-:W1:Y:S04]  /*193d0*/  MUFU.EX2 R211, R211 ;  /* 0x000000d300d37308 */ /* 0x000e680000000800 */
[-CC-:B------:R-:W-:Y:S01]  /*193e0*/  FFMA.FTZ R62, R62, R3.reuse, -R7.reuse ;  /* 0x000000033e3e7223 */ /* 0x180fe20000010807 */
[-CC-:B------:R-:W-:Y:S01]  /*193f0*/  FFMA.FTZ R13, R13, R3.reuse, -R7.reuse ;  /* 0x000000030d0d7223 */ /* 0x180fe20000010807 */
[-CC-:B------:R-:W-:Y:S01]  /*19400*/  FFMA.FTZ R64, R64, R3.reuse, -R7.reuse ;  /* 0x0000000340407223 */ /* 0x180fe20000010807 */
[-C--:B------:R-:W-:Y:S01]  /*19410*/  FFMA.FTZ R6, R6, R3.reuse, -R7 ;  /* 0x0000000306067223 */ /* 0x080fe20000010807 */
[----:B------:R-:W2:Y:S01]  /*19420*/  MUFU.EX2 R205, R15 ;  /* 0x0000000f00cd7308 */ /* 0x000ea20000000800 */
[-CC-:B------:R-:W-:Y:S01]  /*19430*/  FFMA.FTZ R20, R20, R3.reuse, -R9.reuse ;  /* 0x0000000314147223 */ /* 0x180fe20000010809 */
[-CC-:B------:R-:W-:Y:S01]  /*19440*/  FFMA.FTZ R26, R26, R3.reuse, -R9.reuse ;  /* 0x000000031a1a7223 */ /* 0x180fe20000010809 */
[-CC-:B------:R-:W-:Y:S01]  /*19450*/  FFMA.FTZ R34, R34, R3.reuse, -R9.reuse ;  /* 0x0000000322227223 */ /* 0x180fe20000010809 */
[-CC-:B------:R-:W-:Y:S01]  /*19460*/  FFMA.FTZ R38, R38, R3.reuse, -R9.reuse ;  /* 0x0000000326267223 */ /* 0x180fe20000010809 */
[-CC-:B------:R-:W-:Y:S01]  /*19470*/  FFMA.FTZ R42, R42, R3.reuse, -R9.reuse ;  /* 0x000000032a2a7223 */ /* 0x180fe20000010809 */
[----:B------:R-:W-:-:S02]  /*19480*/  FFMA.FTZ R30, R30, R3, -R9 ;  /* 0x000000031e1e7223 */ /* 0x000fc40000010809 */
[----:B------:R-:W-:Y:S01]  /*19490*/  MUFU.EX2 R62, R62 ;  /* 0x0000003e003e7308 */ /* 0x000fe20000000800 */
[-CC-:B------:R-:W-:Y:S01]  /*194a0*/  FFMA.FTZ R46, R46, R3.reuse, -R9.reuse ;  /* 0x000000032e2e7223 */ /* 0x180fe20000010809 */
[-CC-:B------:R-:W-:Y:S01]  /*194b0*/  FFMA.FTZ R50, R50, R3.reuse, -R9.reuse ;  /* 0x0000000332327223 */ /* 0x180fe20000010809 */
[-CC-:B------:R-:W-:Y:S01]  /*194c0*/  FFMA.FTZ R54, R54, R3.reuse, -R9.reuse ;  /* 0x0000000336367223 */ /* 0x180fe20000010809 */
[-CC-:B------:R-:W-:Y:S01]  /*194d0*/  FFMA.FTZ R48, R48, R3.reuse, -R9.reuse ;  /* 0x0000000330307223 */ /* 0x180fe20000010809 */
[-CC-:B------:R-:W-:Y:S01]  /*194e0*/  FFMA.FTZ R56, R56, R3.reuse, -R9.reuse ;  /* 0x0000000338387223 */ /* 0x180fe20000010809 */
[-CC-:B------:R-:W-:Y:S02]  /*194f0*/  FFMA.FTZ R58, R58, R3.reuse, -R9.reuse ;  /* 0x000000033a3a7223 */ /* 0x180fe40000010809 */
[----:B------:R-:W3:Y:S01]  /*19500*/  MUFU.EX2 R13, R13 ;  /* 0x0000000d000d7308 */ /* 0x000ee20000000800 */
[-C--:B------:R-:W-:Y:S01]  /*19510*/  FFMA.FTZ R60, R60, R3.reuse, -R9 ;  /* 0x000000033c3c7223 */ /* 0x080fe20000010809 */
[----:B------:R-:W-:-:S06]  /*19520*/  FFMA.FTZ R66, R66, R3, -R7 ;  /* 0x0000000342427223 */ /* 0x000fcc0000010807 */
[----:B------:R0:W-:Y:S01]  /*19530*/  MUFU.EX2 R9, R6 ;  /* 0x0000000600097308 */ /* 0x0001e20000000800 */
[----:B------:R-:W-:-:S07]  /*19540*/  IMAD.IADD R8, R227, 0x1, -R224 ;  /* 0x00000001e3087824 */ /* 0x000fce00078e0ae0 */
[----:B------:R-:W4:Y:S01]  /*19550*/  MUFU.EX2 R64, R64 ;  /* 0x0000004000407308 */ /* 0x000f220000000800 */
[----:B0-----:R-:W-:-:S04]  /*19560*/  FADD.FTZ R6, R209, R2 ;  /* 0x00000002d1067221 */ /* 0x001fc80000010000 */
[----:B-1----:R-:W-:-:S03]  /*19570*/  FADD.FTZ R27, R211, R6 ;  /* 0x00000006d31b7221 */ /* 0x002fc60000010000 */
[----:B------:R-:W0:Y:S01]  /*19580*/  MUFU.EX2 R207, R11 ;  /* 0x0000000b00cf7308 */ /* 0x000e220000000800 */
[-C--:B------:R-:W-:Y:S01]  /*19590*/  FFMA.FTZ R68, R68, R3.reuse, -R7 ;  /* 0x0000000344447223 */ /* 0x080fe20000010807 */
[----:B------:R-:W-:Y:S01]  /*195a0*/  FADD.FTZ R6, R78, R27 ;  /* 0x0000001b4e067221 */ /* 0x000fe20000010000 */
[----:B------:R-:W-:Y:S01]  /*195b0*/  FFMA.FTZ R52, R52, R3, -R7 ;  /* 0x0000000334347223 */ /* 0x000fe20000010807 */
[----:B------:R-:W-:-:S04]  /*195c0*/  IMAD R8, R225, 0x80, R8 ;  /* 0x00000080e1087824 */ /* 0x000fc800078e0208 */
[----:B------:R-:W1:Y:S01]  /*195d0*/  MUFU.EX2 R20, R20 ;  /* 0x0000001400147308 */ /* 0x000e620000000800 */
[----:B--2---:R-:W-:Y:S01]  /*195e0*/  FADD.FTZ R29, R205, R6 ;  /* 0x00000006cd1d7221 */ /* 0x004fe20000010000 */
[----:B---3--:R-:W-:-:S06]  /*195f0*/  FADD.FTZ R27, R62, R13 ;  /* 0x0000000d3e1b7221 */ /* 0x008fcc0000010000 */
[----:B------:R-:W2:Y:S01]  /*19600*/  MUFU.EX2 R66, R66 ;  /* 0x0000004200427308 */ /* 0x000ea20000000800 */
[----:B------:R-:W-:-:S04]  /*19610*/  IMAD.HI R223, R8, 0x66666667, RZ ;  /* 0x6666666708df7827 */ /* 0x000fc800078e02ff */
[-C--:B------:R-:W-:Y:S01]  /*19620*/  FFMA.FTZ R70, R70, R3.reuse, -R7 ;  /* 0x0000000346467223 */ /* 0x080fe20000010807 */
[----:B------:R-:W-:Y:S02]  /*19630*/  FADD.FTZ R8, R80, R29 ;  /* 0x0000001d50087221 */ /* 0x000fe40000010000 */
[----:B------:R-:W3:Y:S01]  /*19640*/  MUFU.EX2 R26, R26 ;  /* 0x0000001a001a7308 */ /* 0x000ee20000000800 */
[----:B----4-:R-:W-:Y:S01]  /*19650*/  FADD.FTZ R6, R64, R27 ;  /* 0x0000001b40067221 */ /* 0x010fe20000010000 */
[----:B------:R-:W-:-:S06]  /*19660*/  FFMA.FTZ R40, R40, R3, -R7 ;  /* 0x0000000328287223 */ /* 0x000fcc0000010807 */
[----:B------:R-:W4:Y:S01]  /*19670*/  MUFU.EX2 R11, R68 ;  /* 0x00000044000b7308 */ /* 0x000f220000000800 */
[----:B0-----:R-:W-:Y:S01]  /*19680*/  FADD.FTZ R31, R207, R8 ;  /* 0x00000008cf1f7221 */ /* 0x001fe20000010000 */
[----:B------:R-:W-:-:S06]  /*19690*/  FADD.FTZ R29, R9, R6 ;  /* 0x00000006091d7221 */ /* 0x000fcc0000010000 */
[----:B------:R-:W0:Y:S08]  /*196a0*/  MUFU.EX2 R201, R34 ;  /* 0x0000002200c97308 */ /* 0x000e300000000800 */
[----:B------:R-:W0:Y:S01]  /*196b0*/  MUFU.EX2 R52, R52 ;  /* 0x0000003400347308 */ /* 0x000e220000000800 */
[----:B------:R-:W-:Y:S01]  /*196c0*/  FFMA.FTZ R72, R72, R3, -R7 ;  /* 0x0000000348487223 */ /* 0x000fe20000010807 */
[----:B-1----:R-:W-:-:S06]  /*196d0*/  FADD.FTZ R31, R20, R31 ;  /* 0x0000001f141f7221 */ /* 0x002fcc0000010000 */
[----:B------:R-:W1:Y:S01]  /*196e0*/  MUFU.EX2 R38, R38 ;  /* 0x0000002600267308 */ /* 0x000e620000000800 */
[----:B--2---:R-:W-:Y:S01]  /*196f0*/  FADD.FTZ R6, R66, R29 ;  /* 0x0000001d42067221 */ /* 0x004fe20000010000 */
[----:B------:R-:W-:-:S06]  /*19700*/  FFMA.FTZ R44, R44, R3, -R7 ;  /* 0x000000032c2c7223 */ /* 0x000fcc0000010807 */
[----:B------:R-:W2:Y:S01]  /*19710*/  MUFU.EX2 R15, R70 ;  /* 0x00000046000f7308 */ /* 0x000ea20000000800 */
[----:B---3--:R-:W-:Y:S01]  /*19720*/  FADD.FTZ R8, R26, R31 ;  /* 0x0000001f1a087221 */ /* 0x008fe20000010000 */
[----:B----4-:R-:W-:-:S06]  /*19730*/  FADD.FTZ R29, R11, R6 ;  /* 0x000000060b1d7221 */ /* 0x010fcc0000010000 */
[----:B------:R-:W3:Y:S08]  /*19740*/  MUFU.EX2 R203, R42 ;  /* 0x0000002a00cb7308 */ /* 0x000ef00000000800 */
[----:B------:R-:W4:Y:S01]  /*19750*/  MUFU.EX2 R40, R40 ;  /* 0x0000002800287308 */ /* 0x000f220000000800 */
[----:B------:R-:W-:Y:S01]  /*19760*/  FFMA.FTZ R74, R74, R3, -R7 ;  /* 0x000000034a4a7223 */ /* 0x000fe20000010807 */
[----:B0-----:R-:W-:-:S06]  /*19770*/  FADD.FTZ R31, R201, R8 ;  /* 0x00000008c91f7221 */ /* 0x001fcc0000010000 */
[----:B------:R-:W0:Y:S01]  /*19780*/  MUFU.EX2 R30, R30 ;  /* 0x0000001e001e7308 */ /* 0x000e220000000800 */
[----:B------:R-:W-:Y:S01]  /*19790*/  FADD.FTZ R6, R52, R29 ;  /* 0x0000001d34067221 */ /* 0x000fe20000010000 */
[----:B------:R-:W-:-:S06]  /*197a0*/  FFMA.FTZ R32, R32, R3, -R7 ;  /* 0x0000000320207223 */ /* 0x000fcc0000010807 */
[----:B------:R-:W0:Y:S01]  /*197b0*/  MUFU.EX2 R21, R72 ;  /* 0x0000004800157308 */ /* 0x000e220000000800 */
[----:B-1----:R-:W-:Y:S01]  /*197c0*/  FADD.FTZ R0, R38, R31 ;  /* 0x0000001f26007221 */ /* 0x002fe20000010000 */
[----:B--2---:R-:W-:-:S06]  /*197d0*/  FADD.FTZ R31, R15, R6 ;  /* 0x000000060f1f7221 */ /* 0x004fcc0000010000 */
[----:B------:R-:W1:Y:S08]  /*197e0*/  MUFU.EX2 R197, R46 ;  /* 0x0000002e00c57308 */ /* 0x000e700000000800 */
[----:B------:R-:W2:Y:S01]  /*197f0*/  MUFU.EX2 R44, R44 ;  /* 0x0000002c002c7308 */ /* 0x000ea20000000800 */
[----:B------:R-:W-:Y:S01]  /*19800*/  FFMA.FTZ R76, R76, R3, -R7 ;  /* 0x000000034c4c7223 */ /* 0x000fe20000010807 */
[----:B---3--:R-:W-:-:S06]  /*19810*/  FADD.FTZ R33, R203, R0 ;  /* 0x00000000cb217221 */ /* 0x008fcc0000010000 */
[----:B------:R-:W3:Y:S01]  /*19820*/  MUFU.EX2 R50, R50 ;  /* 0x0000003200327308 */ /* 0x000ee20000000800 */
[----:B----4-:R-:W-:Y:S01]  /*19830*/  FADD.FTZ R0, R40, R31 ;  /* 0x0000001f28007221 */ /* 0x010fe20000010000 */
[----:B------:R-:W-:-:S06]  /*19840*/  FFMA.FTZ R36, R36, R3, -R7 ;  /* 0x0000000324247223 */ /* 0x000fcc0000010807 */
[----:B------:R-:W4:Y:S01]  /*19850*/  MUFU.EX2 R25, R74 ;  /* 0x0000004a00197308 */ /* 0x000f220000000800 */
[----:B0-----:R-:W-:Y:S01]  /*19860*/  FADD.FTZ R6, R30, R33 ;  /* 0x000000211e067221 */ /* 0x001fe20000010000 */
[----:B------:R-:W-:-:S06]  /*19870*/  FADD.FTZ R31, R21, R0 ;  /* 0x00000000151f7221 */ /* 0x000fcc0000010000 */
[----:B------:R-:W0:Y:S01]  /*19880*/  MUFU.EX2 R199, R54 ;  /* 0x0000003600c77308 */ /* 0x000e220000000800 */
[----:B------:R-:W-:-:S07]  /*19890*/  FFMA.FTZ R14, R14, R3, -R7 ;  /* 0x000000030e0e7223 */ /* 0x000fce0000010807 */
[----:B------:R-:W0:Y:S01]  /*198a0*/  MUFU.EX2 R32, R32 ;  /* 0x0000002000207308 */ /* 0x000e220000000800 */
[-CC-:B------:R-:W-:Y:S01]  /*198b0*/  FFMA.FTZ R24, R24, R3.reuse, -R7.reuse ;  /* 0x0000000318187223 */ /* 0x180fe20000010807 */
[-CC-:B------:R-:W-:Y:S01]  /*198c0*/  FFMA.FTZ R12, R12, R3.reuse, -R7.reuse ;  /* 0x000000030c0c7223 */ /* 0x180fe20000010807 */
[-CC-:B------:R-:W-:Y:S01]  /*198d0*/  FFMA.FTZ R28, R28, R3.reuse, -R7.reuse ;  /* 0x000000031c1c7223 */ /* 0x180fe20000010807 */
[----:B------:R-:W-:-:S04]  /*198e0*/  FFMA.FTZ R10, R10, R3, -R7 ;  /* 0x000000030a0a7223 */ /* 0x000fc80000010807 */
[----:B------:R-:W0:Y:S01]  /*198f0*/  MUFU.EX2 R48, R48 ;  /* 0x0000003000307308 */ /* 0x000e220000000800 */
[----:B-1----:R-:W-:Y:S01]  /*19900*/  FADD.FTZ R7, R197, R6 ;  /* 0x00000006c5077221 */ /* 0x002fe20000010000 */
[----:B--2---:R-:W-:-:S06]  /*19910*/  FADD.FTZ R0, R44, R31 ;  /* 0x0000001f2c007221 */ /* 0x004fcc0000010000 */
[----:B------:R-:W1:Y:S01]  /*19920*/  MUFU.EX2 R27, R76 ;  /* 0x0000004c001b7308 */ /* 0x000e620000000800 */
[----:B------:R-:W-:Y:S01]  /*19930*/  F2FP.BF16.F32.PACK_AB R209, R2, R209 ;  /* 0x000000d102d1723e */ /* 0x000fe200000010ff */
[----:B---3--:R-:W-:-:S06]  /*19940*/  FADD.FTZ R2, R50, R7 ;  /* 0x0000000732027221 */ /* 0x008fcc0000010000 */
[----:B------:R-:W2:Y:S01]  /*19950*/  MUFU.EX2 R193, R56 ;  /* 0x0000003800c17308 */ /* 0x000ea20000000800 */
[----:B----4-:R-:W-:-:S07]  /*19960*/  FADD.FTZ R31, R25, R0 ;  /* 0x00000000191f7221 */ /* 0x010fce0000010000 */
[----:B------:R-:W3:Y:S01]  /*19970*/  MUFU.EX2 R36, R36 ;  /* 0x0000002400247308 */ /* 0x000ee20000000800 */
[----:B0-----:R-:W-:Y:S01]  /*19980*/  FADD.FTZ R33, R199, R2 ;  /* 0x00000002c7217221 */ /* 0x001fe20000010000 */
[----:B------:R-:W-:-:S06]  /*19990*/  FADD.FTZ R0, R32, R31 ;  /* 0x0000001f20007221 */ /* 0x000fcc0000010000 */
[----:B------:R-:W0:Y:S01]  /*199a0*/  MUFU.EX2 R58, R58 ;  /* 0x0000003a003a7308 */ /* 0x000e220000000800 */
[----:B------:R-:W-:-:S07]  /*199b0*/  SHF.R.U32.HI R34, RZ, 0x1f, R223 ;  /* 0x0000001fff227819 */ /* 0x000fce00000116df */
[----:B------:R0:W4:Y:S01]  /*199c0*/  MUFU.EX2 R29, R14 ;  /* 0x0000000e001d7308 */ /* 0x0001220000000800 */
[----:B------:R-:W-:Y:S01]  /*199d0*/  FADD.FTZ R2, R48, R33 ;  /* 0x0000002130027221 */ /* 0x000fe20000010000 */
[----:B-1----:R-:W-:-:S06]  /*199e0*/  FADD.FTZ R31, R27, R0 ;  /* 0x000000001b1f7221 */ /* 0x002fcc0000010000 */
[----:B------:R-:W1:Y:S01]  /*199f0*/  MUFU.EX2 R24, R24 ;  /* 0x0000001800187308 */ /* 0x000e620000000800 */
[----:B------:R-:W-:Y:S01]  /*19a00*/  LEA.HI.SX32 R223, R223, R34, 0x1b ;  /* 0x00000022dfdf7211 */ /* 0x000fe200078fdaff */
[----:B--2---:R-:W-:Y:S01]  /*19a10*/  FADD.FTZ R33, R193, R2 ;  /* 0x00000002c1217221 */ /* 0x004fe20000010000 */
[----:B---3--:R-:W-:-:S05]  /*19a20*/  FADD.FTZ R0, R36, R31 ;  /* 0x0000001f24007221 */ /* 0x008fca0000010000 */
[----:B------:R-:W2:Y:S01]  /*19a30*/  MUFU.EX2 R7, R12 ;  /* 0x0000000c00077308 */ /* 0x000ea20000000800 */
[----:B------:R-:W-:Y:S01]  /*19a40*/  VIADD R8, R177, 0xfffffffe ;  /* 0xfffffffeb1087836 */ /* 0x000fe20000000000 */
[----:B------:R-:W-:Y:S01]  /*19a50*/  VIMNMX R223, RZ, R223, !PT ;  /* 0x000000dfffdf7248 */ /* 0x000fe20007fe0100 */
[----:B0-----:R-:W-:-:S05]  /*19a60*/  FADD.FTZ R14, R58, R33 ;  /* 0x000000213a0e7221 */ /* 0x001fca0000010000 */
[----:B------:R-:W0:Y:S01]  /*19a70*/  MUFU.EX2 R28, R28 ;  /* 0x0000001c001c7308 */ /* 0x000e220000000800 */
[----:B----4-:R-:W-:Y:S01]  /*19a80*/  FADD.FTZ R33, R29, R0 ;  /* 0x000000001d217221 */ /* 0x010fe20000010000 */
[----:B------:R-:W-:-:S06]  /*19a90*/  ISETP.GE.AND P2, PT, R8, R223, PT ;  /* 0x000000df0800720c */ /* 0x000fcc0003f46270 */
[----:B------:R-:W3:Y:S01]  /*19aa0*/  MUFU.EX2 R195, R60 ;  /* 0x0000003c00c37308 */ /* 0x000ee20000000800 */
[----:B-1----:R-:W-:-:S07]  /*19ab0*/  FADD.FTZ R0, R24, R33 ;  /* 0x0000002118007221 */ /* 0x002fce0000010000 */
[----:B------:R-:W1:Y:S01]  /*19ac0*/  MUFU.EX2 R31, R10 ;  /* 0x0000000a001f7308 */ /* 0x000e620000000800 */
[----:B------:R-:W-:Y:S01]  /*19ad0*/  F2FP.BF16.F32.PACK_AB R210, R9, R64 ;  /* 0x0000004009d2723e */ /* 0x000fe200000010ff */
[----:B--2---:R-:W-:Y:S01]  /*19ae0*/  FADD.FTZ R9, R7, R0 ;  /* 0x0000000007097221 */ /* 0x004fe20000010000 */
[----:B------:R-:W-:Y:S03]  /*19af0*/  BSSY B0, `(.L_x_2517) ;  /* 0x0000612000007945 */ /* 0x000fe60003800000 */
[----:B0-----:R-:W-:Y:S01]  /*19b00*/  FADD.FTZ R0, R28, R9 ;  /* 0x000000091c007221 */ /* 0x001fe20000010000 */
[----:B------:R-:W-:Y:S01]  /*19b10*/  F2FP.BF16.F32.PACK_AB R206, R15, R52 ;  /* 0x000000340fce723e */ /* 0x000fe200000010ff */
[----:B---3--:R-:W-:Y:S01]  /*19b20*/  FADD.FTZ R14, R195, R14 ;  /* 0x0000000ec30e7221 */ /* 0x008fe20000010000 */
[----:B------:R-:W-:Y:S01]  /*19b30*/  F2FP.BF16.F32.PACK_AB R211, R78, R211 ;  /* 0x000000d34ed3723e */ /* 0x000fe200000010ff */
[----:B------:R-:W-:Y:S01]  /*19b40*/  IMAD.MOV.U32 R2, RZ, RZ, 0x3f800000 ;  /* 0x3f800000ff027424 */ /* 0x000fe200078e00ff */
[----:B------:R-:W-:Y:S01]  /*19b50*/  F2FP.BF16.F32.PACK_AB R205, R80, R205 ;  /* 0x000000cd50cd723e */ /* 0x000fe200000010ff */
[--C-:B------:R-:W-:Y:S01]  /*19b60*/  IMAD.MOV.U32 R150, RZ, RZ, R151.reuse ;  /* 0x000000ffff967224 */ /* 0x100fe200078e0097 */
[----:B------:R-:W-:Y:S01]  /*19b70*/  F2FP.BF16.F32.PACK_AB R201, R201, R26 ;  /* 0x0000001ac9c9723e */ /* 0x000fe200000010ff */
[--C-:B------:R-:W-:Y:S01]  /*19b80*/  IMAD.MOV.U32 R149, RZ, RZ, R151.reuse ;  /* 0x000000ffff957224 */ /* 0x100fe200078e0097 */
[----:B------:R-:W-:Y:S01]  /*19b90*/  F2FP.BF16.F32.PACK_AB R203, R203, R38 ;  /* 0x00000026cbcb723e */ /* 0x000fe200000010ff */
[----:B-1----:R-:W-:Y:S01]  /*19ba0*/  FADD.FTZ R15, R31, R0 ;  /* 0x000000001f0f7221 */ /* 0x002fe20000010000 */
[----:B------:R-:W-:Y:S01]  /*19bb0*/  F2FP.BF16.F32.PACK_AB R197, R197, R30 ;  /* 0x0000001ec5c5723e */ /* 0x000fe200000010ff */
[----:B------:R-:W-:Y:S01]  /*19bc0*/  IMAD.MOV.U32 R0, RZ, RZ, 0x3f800000 ;  /* 0x3f800000ff007424 */ /* 0x000fe200078e00ff */
[----:B------:R-:W-:Y:S01]  /*19bd0*/  F2FP.BF16.F32.PACK_AB R199, R199, R50 ;  /* 0x00000032c7c7723e */ /* 0x000fe200000010ff */
[--C-:B------:R-:W-:Y:S01]  /*19be0*/  IMAD.MOV.U32 R148, RZ, RZ, R151.reuse ;  /* 0x000000ffff947224 */ /* 0x100fe200078e0097 */
        /* <DEDUP_REMOVED lines=134> */
[----:B------:R-:W-:Y:S01]  /*1a450*/  IMAD.MOV.U32 R24, RZ, RZ, R151 ;  /* 0x000000ffff187224 */ /* 0x000fe200078e0097 */
[----:B------:R-:W-:Y:S06]  /*1a460*/  @!P2 BRA `(.L_x_2518) ;  /* 0x0000005400e8a947 */ /* 0x000fec0003800000 */
[----:B------:R-:W-:Y:S01]  /*1a470*/  BSSY B1, `(.L_x_2518) ;  /* 0x0000579000017945 */ /* 0x000fe20003800000 */
[----:B------:R-:W-:Y:S01]  /*1a480*/  IMAD.MOV.U32 R6, RZ, RZ, R4 ;  /* 0x000000ffff067224 */ /* 0x000fe200078e0004 */
[----:B------:R-:W-:Y:S01]  /*1a490*/  CS2R R150, SRZ ;  /* 0x0000000000967805 */ /* 0x000fe2000001ff00 */
[----:B------:R-:W-:Y:S01]  /*1a4a0*/  IMAD.MOV.U32 R7, RZ, RZ, R5 ;  /* 0x000000ffff077224 */ /* 0x000fe200078e0005 */
[----:B------:R-:W-:Y:S01]  /*1a4b0*/  CS2R R146, SRZ ;  /* 0x0000000000927805 */ /* 0x000fe2000001ff00 */
[----:B------:R-:W-:Y:S01]  /*1a4c0*/  IMAD.MOV.U32 R9, RZ, RZ, R219 ;  /* 0x000000ffff097224 */ /* 0x000fe200078e00db */
[----:B------:R-:W-:Y:S01]  /*1a4d0*/  CS2R R142, SRZ ;  /* 0x00000000008e7805 */ /* 0x000fe2000001ff00 */
[----:B------:R-:W-:Y:S01]  /*1a4e0*/  IMAD.MOV.U32 R10, RZ, RZ, R214 ;  /* 0x000000ffff0a7224 */ /* 0x000fe200078e00d6 */
[----:B------:R-:W-:Y:S01]  /*1a4f0*/  CS2R R138, SRZ ;  /* 0x00000000008a7805 */ /* 0x000fe2000001ff00 */
[----:B------:R-:W-:Y:S01]  /*1a500*/  IMAD.MOV.U32 R2, RZ, RZ, 0x3f800000 ;  /* 0x3f800000ff027424 */ /* 0x000fe200078e00ff */
        /* <DEDUP_REMOVED lines=60> */
.L_x_2529:
[----:B------:R-:W-:-:S05]  /*1a8d0*/  VIADD R3, R10, 0x1 ;  /* 0x000000010a037836 */ /* 0x000fca0000000000 */
[----:B------:R-:W-:-:S04]  /*1a8e0*/  ISETP.NE.AND P2, PT, R3, 0x2, PT ;  /* 0x000000020300780c */ /* 0x000fc80003f45270 */
[----:B------:R-:W-:Y:S02]  /*1a8f0*/  SEL R4, RZ, 0x1, P2 ;  /* 0x00000001ff047807 */ /* 0x000fe40001000000 */
[----:B------:R-:W-:Y:S02]  /*1a900*/  SEL R214, R3, RZ, P2 ;  /* 0x000000ff03d67207 */ /* 0x000fe40001000000 */
[----:B------:R-:W-:Y:S01]  /*1a910*/  LOP3.LUT R219, R9, R4, RZ, 0x3c, !PT ;  /* 0x0000000409db7212 */ /* 0x000fe200078e3cff */
[----:B------:R-:W-:Y:S06]  /*1a920*/  @!P0 BRA `(.L_x_2519) ;  /* 0x0000000000048947 */ /* 0x000fec0003800000 */
[----:B------:R-:W-:Y:S01]  /*1a930*/  BPT.TRAP 0x1 ;  /* 0x000000040000795c */ /* 0x000fe20000300000 */
.L_x_2519:
[----:B------:R-:W-:Y:S01]  /*1a940*/  IMAD R11, R214, 0x8, R16 ;  /* 0x00000008d60b7824 */ /* 0x000fe200078e0210 */
[----:B------:R-:W-:-:S04]  /*1a950*/  SHF.L.U32 R12, R219, 0x1f, RZ ;  /* 0x0000001fdb0c7819 */ /* 0x000fc800000006ff */
[----:B------:R0:W1:Y:S01]  /*1a960*/  SYNCS.PHASECHK.TRANS64.TRYWAIT P2, [R11+URZ+0x38830], R12 ;  /* 0x0388300c0b0075a7 */ /* 0x000062000804017f */
[----:B------:R-:W-:Y:S05]  /*1a970*/  @!P0 BRA `(.L_x_2520) ;  /* 0x0000000000048947 */ /* 0x000fea0003800000 */
[----:B------:R-:W-:Y:S01]  /*1a980*/  BPT.TRAP 0x1 ;  /* 0x000000040000795c */ /* 0x000fe20000300000 */
.L_x_2520:
[----:B------:R-:W-:Y:S01]  /*1a990*/  IMAD R4, R214, 0xa00, R222 ;  /* 0x00000a00d6047824 */ /* 0x000fe200078e02de */
[----:B------:R-:W-:Y:S01]  /*1a9a0*/  BSSY B2, `(.L_x_2521) ;  /* 0x0000006000027945 */ /* 0x000fe20003800000 */
[----:B------:R-:W-:Y:S02]  /*1a9b0*/  IMAD.MOV.U32 R5, RZ, RZ, 0x40000040 ;  /* 0x40000040ff057424 */ /* 0x000fe400078e00ff */
[----:B------:R-:W-:Y:S01]  /*1a9c0*/  VIADD R152, R4, 0x80 ;  /* 0x0000008004987836 */ /* 0x000fe20000000000 */
[----:B-1----:R-:W-:Y:S06]  /*1a9d0*/  @P2 BRA `(.L_x_2522) ;  /* 0x0000000000082947 */ /* 0x002fec0003800000 */
[----:B------:R-:W1:Y:S02]  /*1a9e0*/  SYNCS.PHASECHK.TRANS64.TRYWAIT P2, [R11+URZ+0x38830], R12 ;  /* 0x0388300c0b0075a7 */ /* 0x000e64000804017f */
[----:B-1----:R-:W-:Y:S05]  /*1a9f0*/  @!P2 BRA `(.L_x_2523) ;  /* 0x0000015c0014a947 */ /* 0x002fea0003800000 */
.L_x_2522:
[----:B------:R-:W-:Y:S05]  /*1aa00*/  BSYNC B2 ;  /* 0x0000000000027941 */ /* 0x000fea0003800000 */
.L_x_2521:
[----:B------:R-:W2:Y:S04]  /*1aa10*/  LDL.64 R154, [R1+0x40] ;  /* 0x00004000019a7983 */ /* 0x000ea80000100a00 */
[----:B------:R-:W3:Y:S01]  /*1aa20*/  LDL.64 R156, [R1+0x48] ;  /* 0x00004800019c7983 */ /* 0x000ee20000100a00 */
[----:B------:R-:W-:Y:S02]  /*1aa30*/  R2UR UR18, R4 ;  /* 0x00000000041272ca */ /* 0x000fe400000e0000 */
[----:B------:R-:W-:Y:S01]  /*1aa40*/  R2UR UR19, R5 ;  /* 0x00000000051372ca */ /* 0x000fe200000e0000 */
[----:B------:R-:W-:Y:S01]  /*1aa50*/  WARPGROUP.ARRIVE ;  /* 0x00000000000079c5 */ /* 0x000fe20000000000 */
[----:B------:R-:W-:Y:S01]  /*1aa60*/  IMAD.MOV.U32 R153, RZ, RZ, 0x40000040 ;  /* 0x40000040ff997424 */ /* 0x000fe200078e00ff */
[----:B------:R-:W-:-:S04]  /*1aa70*/  R2UR UR6, R152 ;  /* 0x00000000980672ca */ /* 0x000fc800000e0000 */
[----:B------:R-:W-:Y:S01]  /*1aa80*/  R2UR UR7, R153 ;  /* 0x00000000990772ca */ /* 0x000fe200000e0000 */
[----:B01----:R-:W-:Y:S02]  /*1aa90*/  VIADD R12, R4, 0x100 ;  /* 0x00000100040c7836 */ /* 0x003fe40000000000 */
[----:B------:R-:W-:-:S03]  /*1aaa0*/  IMAD.MOV.U32 R13, RZ, RZ, 0x40000040 ;  /* 0x40000040ff0d7424 */ /* 0x000fc600078e00ff */
[----:B------:R-:W-:Y:S02]  /*1aab0*/  R2UR UR10, R12 ;  /* 0x000000000c0a72ca */ /* 0x000fe400000e0000 */
[----:B------:R-:W-:Y:S01]  /*1aac0*/  R2UR UR11, R13 ;  /* 0x000000000d0b72ca */ /* 0x000fe200000e0000 */
[----:B------:R-:W-:Y:S02]  /*1aad0*/  VIADD R20, R4, 0x180 ;  /* 0x0000018004147836 */ /* 0x000fe40000000000 */
[----:B------:R-:W-:-:S03]  /*1aae0*/  IMAD.MOV.U32 R21, RZ, RZ, 0x40000040 ;  /* 0x40000040ff157424 */ /* 0x000fc600078e00ff */
[----:B------:R-:W-:Y:S02]  /*1aaf0*/  R2UR UR14, R20 ;  /* 0x00000000140e72ca */ /* 0x000fe400000e0000 */
[----:B------:R-:W-:Y:S02]  /*1ab00*/  R2UR UR15, R21 ;  /* 0x00000000150f72ca */ /* 0x000fe400000e0000 */
[----:B--2---:R-:W-:Y:S02]  /*1ab10*/  R2UR UR24, R154 ;  /* 0x000000009a1872ca */ /* 0x004fe400000e0000 */
[----:B------:R-:W-:Y:S02]  /*1ab20*/  R2UR UR25, R155 ;  /* 0x000000009b1972ca */ /* 0x000fe400000e0000 */
[----:B------:R-:W2:Y:S01]  /*1ab30*/  LDL.64 R154, [R1+0x38] ;  /* 0x00003800019a7983 */ /* 0x000ea20000100a00 */
[----:B---3--:R-:W-:Y:S02]  /*1ab40*/  R2UR UR20, R156 ;  /* 0x000000009c1472ca */ /* 0x008fe400000e0000 */
[----:B------:R-:W-:-:S11]  /*1ab50*/  R2UR UR21, R157 ;  /* 0x000000009d1572ca */ /* 0x000fd600000e0000 */
[----:B------:R-:W-:Y:S02]  /*1ab60*/  UMOV UR16, UR20 ;  /* 0x0000001400107c82 */ /* 0x000fe40008000000 */
        /* <DEDUP_REMOVED lines=14> */
[----:B------:R-:W-:Y:S01]  /*1ac50*/  VIADD R12, R4, 0x200 ;  /* 0x00000200040c7836 */ /* 0x000fe20000000000 */
[----:B------:R-:W-:Y:S02]  /*1ac60*/  WARPGROUP.DEPBAR.LE gsb0, 0x0 ;  /* 0x00008000000079c5 */ /* 0x000fe40000010000 */
[----:B------:R-:W-:-:S06]  /*1ac70*/  WARPGROUP.ARRIVE ;  /* 0x00000000000079c5 */ /* 0x000fcc0000000000 */
[----:B------:R-:W-:Y:S01]  /*1ac80*/  HGMMA.64x16x16.F32.BF16 R160, gdesc[UR12], RZ, !UPT, gsb0 ;  /* 0x002000000ca079f0 */ /* 0x000fe2000c0018ff */
[----:B------:R-:W-:Y:S01]  /*1ac90*/  IMAD.MOV.U32 R13, RZ, RZ, 0x40000040 ;  /* 0x40000040ff0d7424 */ /* 0x000fe200078e00ff */
[----:B------:R-:W-:Y:S01]  /*1aca0*/  R2UR UR18, R12 ;  /* 0x000000000c1272ca */ /* 0x000fe200000e0000 */
[----:B------:R-:W-:Y:S02]  /*1acb0*/  VIADD R152, R4, 0x82 ;  /* 0x0000008204987836 */ /* 0x000fe40000000000 */
[----:B------:R-:W-:Y:S01]  /*1acc0*/  IMAD.MOV.U32 R153, RZ, RZ, 0x40000040 ;  /* 0x40000040ff997424 */ /* 0x000fe200078e00ff */
[----:B------:R-:W-:Y:S02]  /*1acd0*/  R2UR UR19, R13 ;  /* 0x000000000d1372ca */ /* 0x000fe400000e0000 */
[----:B------:R-:W-:Y:S02]  /*1ace0*/  R2UR UR22, R152 ;  /* 0x00000000981672ca */ /* 0x000fe400000e0000 */
[----:B------:R-:W-:Y:S01]  /*1acf0*/  R2UR UR23, R153 ;  /* 0x00000000991772ca */ /* 0x000fe200000e0000 */
[----:B------:R-:W-:Y:S01]  /*1ad00*/  UMOV UR16, UR20 ;  /* 0x0000001400107c82 */ /* 0x000fe20008000000 */
[----:B------:R-:W-:Y:S01]  /*1ad10*/  UMOV UR17, UR21 ;  /* 0x0000001500117c82 */ /* 0x000fe20008000000 */
[----:B------:R-:W-:-:S02]  /*1ad20*/  WARPGROUP.DEPBAR.LE gsb0, 0x0 ;  /* 0x00008000000079c5 */ /* 0x000fc40000010000 */
[----:B------:R-:W-:Y:S01]  /*1ad30*/  VIADD R20, R4, 0x2 ;  /* 0x0000000204147836 */ /* 0x000fe20000000000 */
[----:B--2---:R-:W-:Y:S02]  /*1ad40*/  R2UR UR26, R154 ;  /* 0x000000009a1a72ca */ /* 0x004fe400000e0000 */
[----:B------:R-:W-:Y:S02]  /*1ad50*/  R2UR UR27, R155 ;  /* 0x000000009b1b72ca */ /* 0x000fe400000e0000 */
[----:B------:R-:W-:-:S06]  /*1ad60*/  WARPGROUP.ARRIVE ;  /* 0x00000000000079c5 */ /* 0x000fcc0000000000 */
[----:B------:R-:W-:Y:S01]  /*1ad70*/  HGMMA.64x16x16.F32.BF16 R152, gdesc[UR16], RZ, !UPT, gsb0 ;  /* 0x00200000109879f0 */ /* 0x000fe2000c0018ff */
[----:B------:R-:W-:Y:S01]  /*1ad80*/  IMAD.MOV.U32 R21, RZ, RZ, 0x40000040 ;  /* 0x40000040ff157424 */ /* 0x000fe200078e00ff */
[----:B------:R-:W-:-:S04]  /*1ad90*/  R2UR UR6, R20 ;  /* 0x00000000140672ca */ /* 0x000fc800000e0000 */
[----:B------:R-:W-:Y:S01]  /*1ada0*/  R2UR UR7, R21 ;  /* 0x00000000150772ca */ /* 0x000fe200000e0000 */
[----:B------:R-:W-:Y:S01]  /*1adb0*/  UMOV UR4, UR24 ;  /* 0x0000001800047c82 */ /* 0x000fe20008000000 */
[----:B------:R-:W-:Y:S01]  /*1adc0*/  UMOV UR5, UR25 ;  /* 0x0000001900057c82 */ /* 0x000fe20008000000 */
        /* <DEDUP_REMOVED lines=12> */
[----:B------:R-:W2:Y:S01]  /*1ae90*/  LDL.64 R20, [R1+0x30] ;  /* 0x0000300001147983 */ /* 0x000ea20000100a00 */
[----:B------:R-:W-:Y:S03]  /*1aea0*/  HGMMA.64x16x16.F32.BF16 R184, gdesc[UR4], R184, gsb0 ;  /* 0x0020000004b879f0 */ /* 0x000fe600080018b8 */
        /* <DEDUP_REMOVED lines=64> */
[----:B--2---:R-:W-:Y:S02]  /*1b2b0*/  R2UR UR24, R20 ;  /* 0x00000000141872ca */ /* 0x004fe400000e0000 */
[----:B------:R-:W-:Y:S02]  /*1b2c0*/  R2UR UR25, R21 ;  /* 0x00000000151972ca */ /* 0x000fe400000e0000 */
[----:B------:R-:W2:Y:S01]  /*1b2d0*/  LDL.64 R20, [R1+0x28] ;  /* 0x0000280001147983 */ /* 0x000ea20000100a00 */
[----:B------:R-:W-:-:S02]  /*1b2e0*/  WARPGROUP.DEPBAR.LE gsb0, 0x0 ;  /* 0x00008000000079c5 */ /* 0x000fc40000010000 */
        /* <DEDUP_REMOVED lines=143> */
[----:B--2---:R-:W-:Y:S02]  /*1bbe0*/  R2UR UR26, R20 ;  /* 0x00000000141a72ca */ /* 0x004fe400000e0000 */
[----:B------:R-:W-:Y:S02]  /*1bbf0*/  R2UR UR27, R21 ;  /* 0x00000000151b72ca */ /* 0x000fe400000e0000 */
[----:B------:R-:W2:Y:S01]  /*1bc00*/  LDL.64 R20, [R1+0x10] ;  /* 0x0000100001147983 */ /* 0x000ea20000100a00 */
[----:B------:R-:W-:Y:S02]  /*1bc10*/  VIADD R12, R4, 0x284 ;  /* 0x00000284040c7836 */ /* 0x000fe40000000000 */
[----:B------:R-:W-:-:S03]  /*1bc20*/  IMAD.MOV.U32 R13, RZ, RZ, 0x40000040 ;  /* 0x40000040ff0d7424 */ /* 0x000fc600078e00ff */
[----:B------:R-:W-:Y:S02]  /*1bc30*/  R2UR UR6, R12 ;  /* 0x000000000c0672ca */ /* 0x000fe400000e0000 */
[----:B------:R-:W-:Y:S01]  /*1bc40*/  R2UR UR7, R13 ;  /* 0x000000000d0772ca */ /* 0x000fe200000e0000 */
[----:B------:R-:W-:Y:S02]  /*1bc50*/  UMOV UR4, UR26 ;  /* 0x0000001a00047c82 */ /* 0x000fe40008000000 */
[----:B------:R-:W-:Y:S01]  /*1bc60*/  UMOV UR5, UR27 ;  /* 0x0000001b00057c82 */ /* 0x000fe20008000000 */
[----:B------:R-:W-:Y:S02]  /*1bc70*/  WARPGROUP.DEPBAR.LE gsb0, 0x0 ;  /* 0x00008000000079c5 */ /* 0x000fe40000010000 */
[----:B------:R-:W-:-:S07]  /*1bc80*/  WARPGROUP.ARRIVE ;  /* 0x00000000000079c5 */ /* 0x000fce0000000000 */
        /* <DEDUP_REMOVED lines=89> */
[----:B------:R-:W2:Y:S01]  /*1c220*/  LDL.64 R20, [R1] ;  /* 0x0000000001147983 */ /* 0x000ea20000100a00 */
[----:B------:R-:W-:Y:S02]  /*1c230*/  R2UR UR6, R12 ;  /* 0x000000000c0672ca */ /* 0x000fe400000e0000 */
[----:B------:R-:W-:-:S06]  /*1c240*/  R2UR UR7, R13 ;  /* 0x000000000d0772ca */ /* 0x000fcc00000e0000 */
        /* <DEDUP_REMOVED lines=44> */
[----:B------:R-:W-:Y:S02]  /*1c510*/  R2UR UR7, R13 ;  /* 0x000000000d0772ca */ /* 0x000fe400000e0000 */
[----:B--2---:R-:W-:Y:S02]  /*1c520*/  R2UR UR24, R20 ;  /* 0x00000000141872ca */ /* 0x004fe400000e0000 */
[----:B------:R-:W-:-:S11]  /*1c530*/  R2UR UR25, R21 ;  /* 0x00000000151972ca */ /* 0x000fd600000e0000 */
        /* <DEDUP_REMOVED lines=442> */
.L_x_2524:
[----:B------:R-:W-:Y:S01]  /*1e0e0*/  SHF.L.U32 R0, R9, 0x1f, RZ ;  /* 0x0000001f09007819 */ /* 0x000fe200000006ff */
[----:B------:R-:W-:-:S04]  /*1e0f0*/  IMAD R9, R10, 0x8, R16 ;  /* 0x000000080a097824 */ /* 0x000fc800078e0210 */
[----:B------:R0:W1:Y:S01]  /*1e100*/  SYNCS.PHASECHK.TRANS64.TRYWAIT P2, [R9+URZ+0x38850], R0 ;  /* 0x03885000090075a7 */ /* 0x000062000804017f */
[----:B------:R-:W-:Y:S05]  /*1e110*/  @!P0 BRA `(.L_x_2525) ;  /* 0x0000000000048947 */ /* 0x000fea0003800000 */
[----:B------:R-:W-:Y:S01]  /*1e120*/  BPT.TRAP 0x1 ;  /* 0x000000040000795c */ /* 0x000fe20000300000 */
.L_x_2525:
[----:B------:R-:W-:Y:S04]  /*1e130*/  BSSY B2, `(.L_x_2526) ;  /* 0x0000004000027945 */ /* 0x000fe80003800000 */
[----:B-1----:R-:W-:Y:S05]  /*1e140*/  @P2 BRA `(.L_x_2527) ;  /* 0x0000000000082947 */ /* 0x002fea0003800000 */
[----:B------:R-:W1:Y:S02]  /*1e150*/  SYNCS.PHASECHK.TRANS64.TRYWAIT P2, [R9+URZ+0x38850], R0 ;  /* 0x03885000090075a7 */ /* 0x000e64000804017f */
[----:B-1----:R-:W-:Y:S05]  /*1e160*/  @!P2 BRA `(.L_x_2528) ;  /* 0x00000124004ca947 */ /* 0x002fea0003800000 */
.L_x_2527:
[----:B------:R-:W-:Y:S05]  /*1e170*/  BSYNC B2 ;  /* 0x0000000000027941 */ /* 0x000fea0003800000 */
.L_x_2526:
[----:B01----:R-:W-:Y:S01]  /*1e180*/  VIADD R0, R16, 0x400 ;  /* 0x0000040010007836 */ /* 0x003fe20000000000 */
[----:B------:R-:W2:Y:S01]  /*1e190*/  LDL R226, [R1+0x68] ;  /* 0x0000680001e27983 */ /* 0x000ea20000100800 */
[----:B------:R-:W-:Y:S01]  /*1e1a0*/  IMAD.MOV.U32 R3, RZ, RZ, 0x40000040 ;  /* 0x40000040ff037424 */ /* 0x000fe200078e00ff */
[----:B------:R-:W-:Y:S02]  /*1e1b0*/  WARPGROUP.ARRIVE ;  /* 0x00000000000079c5 */ /* 0x000fe40000000000 */
[----:B------:R-:W-:Y:S02]  /*1e1c0*/  SHF.R.U32.HI R0, RZ, 0x4, R0 ;  /* 0x00000004ff007819 */ /* 0x000fe40000011600 */
[----:B------:R-:W-:Y:S02]  /*1e1d0*/  R2UR UR7, R3 ;  /* 0x00000000030772ca */ /* 0x000fe400000e0000 */
[----:B------:R-:W-:-:S04]  /*1e1e0*/  LOP3.LUT R0, R0, 0x3fff, RZ, 0xc0, !PT ;  /* 0x00003fff00007812 */ /* 0x000fc800078ec0ff */
[----:B------:R-:W-:-:S05]  /*1e1f0*/  LOP3.LUT R0, R0, 0x2800000, RZ, 0xfc, !PT ;  /* 0x0280000000007812 */ /* 0x000fca00078efcff */
[----:B------:R-:W-:-:S05]  /*1e200*/  IMAD R2, R10, 0xa00, R0 ;  /* 0x00000a000a027824 */ /* 0x000fca00078e0200 */
[----:B------:R-:W-:-:S13]  /*1e210*/  R2UR UR6, R2 ;  /* 0x00000000020672ca */ /* 0x000fda00000e0000 */
[----:B------:R-:W-:Y:S01]  /*1e220*/  HGMMA.64x256x16.F32.BF16 R24, R208, gdesc[UR4].tnspB, R24, gsb0 ;  /* 0x43e00004d0187df0 */ /* 0x000fe20008001818 */
[----:B------:R-:W-:Y:S02]  /*1e230*/  VIADD R4, R2, 0x80 ;  /* 0x0000008002047836 */ /* 0x000fe40000000000 */
[----:B------:R-:W-:-:S03]  /*1e240*/  IMAD.MOV.U32 R5, RZ, RZ, 0x40000040 ;  /* 0x40000040ff057424 */ /* 0x000fc600078e00ff */
[----:B------:R-:W-:Y:S02]  /*1e250*/  R2UR UR6, R4 ;  /* 0x00000000040672ca */ /* 0x000fe400000e0000 */
[----:B------:R-:W-:Y:S01]  /*1e260*/  R2UR UR7, R5 ;  /* 0x00000000050772ca */ /* 0x000fe200000e0000 */
[----:B------:R-:W-:Y:S02]  /*1e270*/  VIADD R4, R2, 0x100 ;  /* 0x0000010002047836 */ /* 0x000fe40000000000 */
[----:B------:R-:W-:Y:S01]  /*1e280*/  IMAD.MOV.U32 R5, RZ, RZ, 0x40000040 ;  /* 0x40000040ff057424 */ /* 0x000fe200078e00ff */
[----:B------:R-:W-:Y:S02]  /*1e290*/  WARPGROUP.DEPBAR.LE gsb0, 0x0 ;  /* 0x00008000000079c5 */ /* 0x000fe40000010000 */
[----:B------:R-:W-:Y:S01]  /*1e2a0*/  WARPGROUP.ARRIVE ;  /* 0x00000000000079c5 */ /* 0x000fe20000000000 */
[----:B------:R-:W3:Y:S01]  /*1e2b0*/  LDL R211, [R1+0x64] ;  /* 0x0000640001d37983 */ /* 0x000ee20000100800 */
[----:B------:R-:W-:-:S02]  /*1e2c0*/  IMAD.MOV.U32 R3, RZ, RZ, 0x40000040 ;  /* 0x40000040ff037424 */ /* 0x000fc400078e00ff */
[----:B------:R-:W-:Y:S01]  /*1e2d0*/  FMUL.FTZ R21, R185, UR39 ;  /* 0x00000027b9157c20 */ /* 0x000fe20008410000 */
[----:B------:R-:W-:Y:S01]  /*1e2e0*/  FMUL.FTZ R185, R189, UR39 ;  /* 0x00000027bdb97c20 */ /* 0x000fe20008410000 */
[----:B------:R-:W-:-:S08]  /*1e2f0*/  FMUL.FTZ R176, R176, UR39 ;  /* 0x00000027b0b07c20 */ /* 0x000fd00008410000 */
        /* <DEDUP_REMOVED lines=23> */
[----:B------:R-:W-:-:S02]  /*1e470*/  VIADD R2, R2, 0x200 ;  /* 0x0000020002027836 */ /* 0x000fc40000000000 */
        /* <DEDUP_REMOVED lines=14> */
[----:B------:R-:W-:-:S02]  /*1e560*/  @!P1 VIADD R11, R11, 0x38840 ;  /* 0x000388400b0b9836 */ /* 0x000fc40000000000 */
[----:B------:R-:W-:-:S03]  /*1e570*/  @!P1 VIADD R9, R9, 0x38860 ;  /* 0x0003886009099836 */ /* 0x000fc60000000000 */
[----:B------:R-:W-:Y:S02]  /*1e580*/  @!P1 PRMT R11, RZ, 0x654, R11 ;  /* 0x00000654ff0b9816 */ /* 0x000fe4000000000b */
[----:B------:R-:W-:Y:S01]  /*1e590*/  MUFU.TANH R178, R178 ;  /* 0x000000b200b27308 */ /* 0x000fe20000002400 */
[----:B------:R-:W-:-:S07]  /*1e5a0*/  @!P1 PRMT R9, RZ, 0x654, R9 ;  /* 0x00000654ff099816 */ /* 0x000fce0000000009 */
        /* <DEDUP_REMOVED lines=23> */
[----:B------:R-:W-:Y:S01]  /*1e720*/  FMUL.FTZ R4, R190, UR39 ;  /* 0x00000027be047c20 */ /* 0x000fe20008410000 */
[----:B------:R-:W-:Y:S01]  /*1e730*/  R2UR UR7, R5 ;  /* 0x00000000050772ca */ /* 0x000fe200000e0000 */
[----:B------:R-:W-:Y:S01]  /*1e740*/  FMUL.FTZ R5, R184, UR39 ;  /* 0x00000027b8057c20 */ /* 0x000fe20008410000 */
[----:B------:R-:W-:-:S03]  /*1e750*/  FMUL.FTZ R184, R188, UR39 ;  /* 0x00000027bcb87c20 */ /* 0x000fc60008410000 */
[----:B------:R-:W-:Y:S08]  /*1e760*/  MUFU.TANH R4, R4 ;  /* 0x0000000400047308 */ /* 0x000ff00000002400 */
[----:B------:R-:W0:Y:S08]  /*1e770*/  MUFU.TANH R5, R5 ;  /* 0x0000000500057308 */ /* 0x000e300000002400 */
[----:B------:R-:W1:Y:S01]  /*1e780*/  MUFU.TANH R184, R184 ;  /* 0x000000b800b87308 */ /* 0x000e620000002400 */
[----:B------:R-:W-:-:S02]  /*1e790*/  WARPGROUP.DEPBAR.LE gsb0, 0x0 ;  /* 0x00008000000079c5 */ /* 0x000fc40000010000 */
[----:B------:R-:W-:-:S06]  /*1e7a0*/  WARPGROUP.ARRIVE ;  /* 0x00000000000079c5 */ /* 0x000fcc0000000000 */
[----:B------:R-:W-:Y:S01]  /*1e7b0*/  HGMMA.64x256x16.F32.BF16 R24, R196, gdesc[UR4].tnspB, R24, gsb0 ;  /* 0x43e00004c4187df0 */ /* 0x000fe20008001818 */
[----:B------:R-:W-:Y:S01]  /*1e7c0*/  R2UR UR7, R3 ;  /* 0x00000000030772ca */ /* 0x000fe200000e0000 */
[----:B------:R-:W-:Y:S01]  /*1e7d0*/  IMAD.SHL.U32 R3, R225, 0x80, RZ ;  /* 0x00000080e1037824 */ /* 0x000fe200078e00ff */
[----:B------:R-:W-:Y:S01]  /*1e7e0*/  R2UR UR6, R2 ;  /* 0x00000000020672ca */ /* 0x000fe200000e0000 */
[----:B------:R-:W-:Y:S02]  /*1e7f0*/  FMUL.FTZ R2, R187, UR39 ;  /* 0x00000027bb027c20 */ /* 0x000fe40008410000 */
[----:B------:R-:W-:-:S04]  /*1e800*/  IMAD R3, R8, -0x50, R3 ;  /* 0xffffffb008037824 */ /* 0x000fc800078e0203 */
[----:B------:R-:W-:Y:S01]  /*1e810*/  MUFU.TANH R2, R2 ;  /* 0x0000000200027308 */ /* 0x000fe20000002400 */
[----:B------:R-:W-:-:S05]  /*1e820*/  IADD3 R3, R3, 0x1, R227 ;  /* 0x0000000103037810 */ /* 0x000fca0007ffe0e3 */
[----:B------:R-:W-:-:S04]  /*1e830*/  IMAD.IADD R3, R3, 0x1, -R224 ;  /* 0x0000000103037824 */ /* 0x000fc800078e0ae0 */
[----:B---3--:R-:W-:-:S04]  /*1e840*/  IMAD R3, R211, -0x2, R3 ;  /* 0xfffffffed3037824 */ /* 0x008fc800078e0203 */
[----:B--2---:R-:W-:-:S05]  /*1e850*/  IMAD.IADD R3, R226, 0x1, R3 ;  /* 0x00000001e2037824 */ /* 0x004fca00078e0203 */
[C---:B------:R-:W-:Y:S02]  /*1e860*/  ISETP.GT.AND P2, PT, R3.reuse, RZ, PT ;  /* 0x000000ff0300720c */ /* 0x040fe40003f44270 */
[----:B------:R-:W-:Y:S02]  /*1e870*/  ISETP.GT.AND P3, PT, R3, 0x1, PT ;  /* 0x000000010300780c */ /* 0x000fe40003f64270 */
[----:B0-----:R-:W-:Y:S02]  /*1e880*/  FSEL R160, R5, -INF , P2 ;  /* 0xff80000005a07808 */ /* 0x001fe40001000000 */
[----:B------:R-:W-:Y:S01]  /*1e890*/  ISETP.GT.AND P2, PT, R3, 0x8, PT ;  /* 0x000000080300780c */ /* 0x000fe20003f44270 */
[----:B------:R1:W0:Y:S01]  /*1e8a0*/  MUFU.TANH R5, R168 ;  /* 0x000000a800057308 */ /* 0x0002220000002400 */
[----:B------:R-:W-:Y:S02]  /*1e8b0*/  FSEL R21, R21, -INF , P3 ;  /* 0xff80000015157808 */ /* 0x000fe40001800000 */
[----:B------:R-:W-:-:S02]  /*1e8c0*/  FMNMX.FTZ R169, R160, R7, !PT ;  /* 0x00000007a0a97209 */ /* 0x000fc40007810000 */
[----:B------:R-:W-:Y:S02]  /*1e8d0*/  ISETP.GT.AND P3, PT, R3, 0x9, PT ;  /* 0x000000090300780c */ /* 0x000fe40003f64270 */
[----:B------:R-:W-:Y:S02]  /*1e8e0*/  FMNMX.FTZ R169, R21, R169, !PT ;  /* 0x000000a915a97209 */ /* 0x000fe40007810000 */
[----:B-1----:R-:W-:Y:S02]  /*1e8f0*/  FSEL R168, R184, -INF , P2 ;  /* 0xff800000b8a87808 */ /* 0x002fe40001000000 */
[----:B------:R1:W2:Y:S01]  /*1e900*/  MUFU.TANH R184, R161 ;  /* 0x000000a100b87308 */ /* 0x0002a20000002400 */
[----:B------:R-:W-:Y:S02]  /*1e910*/  ISETP.GT.AND P2, PT, R3, 0x10, PT ;  /* 0x000000100300780c */ /* 0x000fe40003f44270 */
[----:B------:R-:W-:Y:S02]  /*1e920*/  FMNMX.FTZ R172, R168, R169, !PT ;  /* 0x000000a9a8ac7209 */ /* 0x000fe40007810000 */
[----:B------:R-:W-:-:S02]  /*1e930*/  FSEL R169, R176, -INF , P2 ;  /* 0xff800000b0a97808 */ /* 0x000fc40001000000 */
[----:B------:R-:W-:Y:S02]  /*1e940*/  ISETP.GT.AND P2, PT, R3, 0x18, PT ;  /* 0x000000180300780c */ /* 0x000fe40003f44270 */
[----:B-1----:R-:W-:Y:S01]  /*1e950*/  FSEL R161, R185, -INF , P3 ;  /* 0xff800000b9a17808 */ /* 0x002fe20001800000 */
[----:B------:R-:W-:Y:S01]  /*1e960*/  FMUL.FTZ R185, R164, UR39 ;  /* 0x00000027a4b97c20 */ /* 0x000fe20008410000 */
[----:B------:R-:W-:Y:S02]  /*1e970*/  ISETP.GT.AND P3, PT, R3, 0x11, PT ;  /* 0x000000110300780c */ /* 0x000fe40003f64270 */
[----:B------:R-:W-:Y:S02]  /*1e980*/  FMNMX.FTZ R172, R161, R172, !PT ;  /* 0x000000aca1ac7209 */ /* 0x000fe40007810000 */
[----:B------:R-:W-:Y:S01]  /*1e990*/  FSEL R164, R177, -INF , P3 ;  /* 0xff800000b1a47808 */ /* 0x000fe20001800000 */
[----:B------:R-:W1:Y:S01]  /*1e9a0*/  MUFU.TANH R185, R185 ;  /* 0x000000b900b97308 */ /* 0x000e620000002400 */
[----:B------:R-:W-:-:S02]  /*1e9b0*/  FMNMX.FTZ R172, R169, R172, !PT ;  /* 0x000000aca9ac7209 */ /* 0x000fc40007810000 */
[----:B------:R-:W-:Y:S02]  /*1e9c0*/  ISETP.GT.AND P3, PT, R3, 0x19, PT ;  /* 0x000000190300780c */ /* 0x000fe40003f64270 */
[----:B------:R-:W-:Y:S02]  /*1e9d0*/  FSEL R165, R179, -INF , P2 ;  /* 0xff800000b3a57808 */ /* 0x000fe40001000000 */
[----:B------:R-:W-:Y:S01]  /*1e9e0*/  FMNMX.FTZ R176, R164, R172, !PT ;  /* 0x000000aca4b07209 */ /* 0x000fe20007810000 */
[----:B------:R3:W4:Y:S01]  /*1e9f0*/  MUFU.TANH R179, R173 ;  /* 0x000000ad00b37308 */ /* 0x0007220000002400 */
[----:B------:R-:W-:Y:S02]  /*1ea00*/  ISETP.GT.AND P2, PT, R3, 0x20, PT ;  /* 0x000000200300780c */ /* 0x000fe40003f44270 */
[----:B------:R-:W-:Y:S02]  /*1ea10*/  FSEL R172, R178, -INF , P3 ;  /* 0xff800000b2ac7808 */ /* 0x000fe40001800000 */
[----:B------:R-:W-:-:S02]  /*1ea20*/  FMNMX.FTZ R176, R165, R176, !PT ;  /* 0x000000b0a5b07209 */ /* 0x000fc40007810000 */
[C---:B------:R-:W-:Y:S02]  /*1ea30*/  ISETP.GT.AND P3, PT, R3.reuse, 0x21, PT ;  /* 0x000000210300780c */ /* 0x040fe40003f64270 */
[----:B---3--:R-:W-:Y:S02]  /*1ea40*/  FSEL R173, R180, -INF , P2 ;  /* 0xff800000b4ad7808 */ /* 0x008fe40001000000 */
[----:B------:R-:W-:Y:S01]  /*1ea50*/  FMNMX.FTZ R176, R172, R176, !PT ;  /* 0x000000b0acb07209 */ /* 0x000fe20007810000 */
[----:B------:R3:W5:Y:S01]  /*1ea60*/  MUFU.TANH R180, R152 ;  /* 0x0000009800b47308 */ /* 0x0007620000002400 */
[----:B------:R-:W-:Y:S02]  /*1ea70*/  ISETP.GT.AND P2, PT, R3, 0x28, PT ;  /* 0x000000280300780c */ /* 0x000fe40003f44270 */
[----:B------:R-:W-:Y:S02]  /*1ea80*/  FMNMX.FTZ R176, R173, R176, !PT ;  /* 0x000000b0adb07209 */ /* 0x000fe40007810000 */
[----:B---3--:R-:W-:Y:S01]  /*1ea90*/  FSEL R152, R181, -INF , P3 ;  /* 0xff800000b5987808 */ /* 0x008fe20001800000 */
[----:B------:R-:W-:Y:S01]  /*1eaa0*/  FMUL.FTZ R181, R153, UR39 ;  /* 0x0000002799b57c20 */ /* 0x000fe20008410000 */
[----:B------:R-:W-:-:S02]  /*1eab0*/  ISETP.GT.AND P3, PT, R3, 0x29, PT ;  /* 0x000000290300780c */ /* 0x000fc40003f64270 */
[----:B------:R-:W-:Y:S01]  /*1eac0*/  FSEL R153, R182, -INF , P2 ;  /* 0xff800000b6997808 */ /* 0x000fe20001000000 */
[----:B------:R-:W-:Y:S01]  /*1ead0*/  FMUL.FTZ R182, R156, UR39 ;  /* 0x000000279cb67c20 */ /* 0x000fe20008410000 */
[----:B------:R-:W-:Y:S01]  /*1eae0*/  FMNMX.FTZ R177, R152, R176, !PT ;  /* 0x000000b098b17209 */ /* 0x000fe20007810000 */
[----:B------:R-:W3:Y:S01]  /*1eaf0*/  MUFU.TANH R181, R181 ;  /* 0x000000b500b57308 */ /* 0x000ee20000002400 */
[----:B------:R-:W-:Y:S02]  /*1eb00*/  ISETP.GT.AND P2, PT, R3, 0x30, PT ;  /* 0x000000300300780c */ /* 0x000fe40003f44270 */
[----:B------:R-:W-:Y:S02]  /*1eb10*/  FSEL R176, R186, -INF , P3 ;  /* 0xff800000bab07808 */ /* 0x000fe40001800000 */
[----:B------:R-:W-:Y:S02]  /*1eb20*/  FMNMX.FTZ R178, R153, R177, !PT ;  /* 0x000000b199b27209 */ /* 0x000fe40007810000 */
[----:B------:R-:W-:Y:S01]  /*1eb30*/  ISETP.GT.AND P3, PT, R3, 0x31, PT ;  /* 0x000000310300780c */ /* 0x000fe20003f64270 */
[----:B------:R-:W3:Y:S01]  /*1eb40*/  MUFU.TANH R182, R182 ;  /* 0x000000b600b67308 */ /* 0x000ee20000002400 */
[----:B0-----:R-:W-:Y:S01]  /*1eb50*/  FSEL R177, R5, -INF , P2 ;  /* 0xff80000005b17808 */ /* 0x001fe20001000000 */
[----:B------:R-:W-:Y:S01]  /*1eb60*/  FMUL.FTZ R5, R157, UR39 ;  /* 0x000000279d057c20 */ /* 0x000fe20008410000 */
[----:B------:R-:W-:-:S02]  /*1eb70*/  FMNMX.FTZ R178, R176, R178, !PT ;  /* 0x000000b2b0b27209 */ /* 0x000fc40007810000 */
[----:B------:R-:W-:Y:S02]  /*1eb80*/  ISETP.GT.AND P2, PT, R3, 0x38, PT ;  /* 0x000000380300780c */ /* 0x000fe40003f44270 */
[----:B--2---:R-:W-:Y:S01]  /*1eb90*/  FSEL R156, R184, -INF , P3 ;  /* 0xff800000b89c7808 */ /* 0x004fe20001800000 */
[----:B------:R-:W0:Y:S01]  /*1eba0*/  MUFU.TANH R5, R5 ;  /* 0x0000000500057308 */ /* 0x000e220000002400 */
[----:B------:R-:W-:Y:S02]  /*1ebb0*/  FMNMX.FTZ R178, R177, R178, !PT ;  /* 0x000000b2b1b27209 */ /* 0x000fe40007810000 */
[----:B------:R-:W-:Y:S02]  /*1ebc0*/  ISETP.GT.AND P3, PT, R3, 0x39, PT ;  /* 0x000000390300780c */ /* 0x000fe40003f64270 */
[----:B-1----:R-:W-:Y:S01]  /*1ebd0*/  FSEL R157, R185, -INF , P2 ;  /* 0xff800000b99d7808 */ /* 0x002fe20001000000 */
[----:B------:R-:W-:Y:S01]  /*1ebe0*/  VIADD R185, R3, 0x8 ;  /* 0x0000000803b97836 */ /* 0x000fe20000000000 */
[----:B------:R-:W-:-:S02]  /*1ebf0*/  FMNMX.FTZ R184, R156, R178, !PT ;  /* 0x000000b29cb87209 */ /* 0x000fc40007810000 */
[----:B------:R-:W-:Y:S02]  /*1ec00*/  ISETP.GT.AND P2, PT, R3, 0x40, PT ;  /* 0x000000400300780c */ /* 0x000fe40003f44270 */
[----:B----4-:R-:W-:Y:S01]  /*1ec10*/  FSEL R178, R179, -INF , P3 ;  /* 0xff800000b3b27808 */ /* 0x010fe20001800000 */
[----:B------:R-:W-:Y:S01]  /*1ec20*/  FMUL.FTZ R179, R183, UR39 ;  /* 0x00000027b7b37c20 */ /* 0x000fe20008410000 */
[----:B------:R-:W-:Y:S01]  /*1ec30*/  FMNMX.FTZ R184, R157, R184, !PT ;  /* 0x000000b89db87209 */ /* 0x000fe20007810000 */
[----:B------:R-:W-:Y:S01]  /*1ec40*/  FMUL.FTZ R183, R170, UR39 ;  /* 0x00000027aab77c20 */ /* 0x000fe20008410000 */
[----:B------:R-:W-:Y:S02]  /*1ec50*/  ISETP.GT.AND P3, PT, R3, 0x41, PT ;  /* 0x000000410300780c */ /* 0x000fe40003f64270 */
[----:B-----5:R-:W-:Y:S01]  /*1ec60*/  FSEL R180, R180, -INF , P2 ;  /* 0xff800000b4b47808 */ /* 0x020fe20001000000 */
[----:B------:R-:W1:Y:S01]  /*1ec70*/  MUFU.TANH R179, R179 ;  /* 0x000000b300b37308 */ /* 0x000e620000002400 */
[----:B------:R-:W-:-:S02]  /*1ec80*/  FMNMX.FTZ R184, R178, R184, !PT ;  /* 0x000000b8b2b87209 */ /* 0x000fc40007810000 */
[----:B------:R-:W-:Y:S02]  /*1ec90*/  ISETP.GT.AND P2, PT, R3, 0x48, PT ;  /* 0x000000480300780c */ /* 0x000fe40003f44270 */
[----:B---3--:R-:W-:Y:S02]  /*1eca0*/  FSEL R181, R181, -INF , P3 ;  /* 0xff800000b5b57808 */ /* 0x008fe40001800000 */
[----:B------:R-:W-:Y:S01]  /*1ecb0*/  FMNMX.FTZ R184, R180, R184, !PT ;  /* 0x000000b8b4b87209 */ /* 0x000fe20007810000 */
[----:B------:R-:W2:Y:S01]  /*1ecc0*/  MUFU.TANH R183, R183 ;  /* 0x000000b700b77308 */ /* 0x000ea20000002400 */
[----:B------:R-:W-:Y:S01]  /*1ecd0*/  ISETP.GT.AND P3, PT, R3, 0x49, PT ;  /* 0x000000490300780c */ /* 0x000fe20003f64270 */
[----:B------:R-:W-:Y:S01]  /*1ece0*/  IMAD.U32 R3, RZ, RZ, UR43 ;  /* 0x0000002bff037e24 */ /* 0x000fe2000f8e00ff */
[----:B------:R-:W-:Y:S02]  /*1ecf0*/  FSEL R182, R182, -INF , P2 ;  /* 0xff800000b6b67808 */ /* 0x000fe40001000000 */
[----:B------:R-:W-:-:S02]  /*1ed00*/  FMNMX.FTZ R184, R181, R184, !PT ;  /* 0x000000b8b5b87209 */ /* 0x000fc40007810000 */
[----:B0-----:R-:W-:Y:S02]  /*1ed10*/  FSEL R170, R5, -INF , P3 ;  /* 0xff80000005aa7808 */ /* 0x001fe40001800000 */
[----:B------:R-:W-:Y:S02]  /*1ed20*/  FMNMX.FTZ R5, R182, R184, !PT ;  /* 0x000000b8b6057209 */ /* 0x000fe40007810000 */
[C---:B------:R-:W-:Y:S02]  /*1ed30*/  ISETP.GT.AND P5, PT, R185.reuse, RZ, PT ;  /* 0x000000ffb900720c */ /* 0x040fe40003fa4270 */
[----:B------:R-:W-:Y:S02]  /*1ed40*/  FMNMX.FTZ R5, R170, R5, !PT ;  /* 0x00000005aa057209 */ /* 0x000fe40007810000 */
[C---:B------:R-:W-:Y:S02]  /*1ed50*/  ISETP.GT.AND P3, PT, R185.reuse, 0x1, PT ;  /* 0x00000001b900780c */ /* 0x040fe40003f64270 */
[----:B------:R-:W-:Y:S01]  /*1ed60*/  ISETP.GT.AND P2, PT, R185, 0x8, PT ;  /* 0x00000008b900780c */ /* 0x000fe20003f44270 */
[----:B------:R-:W0:Y:S01]  /*1ed70*/  SHFL.BFLY PT, R184, R5, 0x2, 0x1f ;  /* 0x0c401f0005b87f89 */ /* 0x000e2200000e0000 */
[----:B------:R-:W-:-:S02]  /*1ed80*/  FSEL R2, R2, -INF , P3 ;  /* 0xff80000002027808 */ /* 0x000fc40001800000 */
[----:B------:R-:W-:Y:S02]  /*1ed90*/  FSEL R186, R4, -INF , P2 ;  /* 0xff80000004ba7808 */ /* 0x000fe40001000000 */
[C---:B------:R-:W-:Y:S02]  /*1eda0*/  ISETP.GT.AND P4, PT, R185.reuse, 0x9, PT ;  /* 0x00000009b900780c */ /* 0x040fe40003f84270 */
[C---:B------:R-:W-:Y:S02]  /*1edb0*/  ISETP.GT.AND P6, PT, R185.reuse, 0x10, PT ;  /* 0x00000010b900780c */ /* 0x040fe40003fc4270 */
[----:B------:R-:W-:Y:S02]  /*1edc0*/  FSEL R10, R10, -INF , P4 ;  /* 0xff8000000a0a7808 */ /* 0x000fe40002000000 */
[----:B------:R-:W-:Y:S02]  /*1edd0*/  FSEL R12, R12, -INF , P6 ;  /* 0xff8000000c0c7808 */ /* 0x000fe40003000000 */
[----:B------:R-:W-:-:S02]  /*1ede0*/  ISETP.GT.AND P3, PT, R185, 0x18, PT ;  /* 0x00000018b900780c */ /* 0x000fc40003f64270 */
[C---:B------:R-:W-:Y:S02]  /*1edf0*/  ISETP.GT.AND P4, PT, R185.reuse, 0x19, PT ;  /* 0x00000019b900780c */ /* 0x040fe40003f84270 */
[----:B------:R-:W-:Y:S02]  /*1ee00*/  FSEL R20, R20, -INF , P3 ;  /* 0xff80000014147808 */ /* 0x000fe40001800000 */
[----:B------:R-:W-:Y:S02]  /*1ee10*/  ISETP.GT.AND P6, PT, R185, 0x20, PT ;  /* 0x00000020b900780c */ /* 0x000fe40003fc4270 */
[----:B-1----:R-:W-:Y:S02]  /*1ee20*/  FSEL R179, R179, -INF , P4 ;  /* 0xff800000b3b37808 */ /* 0x002fe40002000000 */
[----:B--2---:R-:W-:Y:S02]  /*1ee30*/  FSEL R183, R183, -INF , P6 ;  /* 0xff800000b7b77808 */ /* 0x004fe40003000000 */
[----:B0-----:R-:W-:-:S02]  /*1ee40*/  FMNMX.FTZ R5, R5, R184, !PT ;  /* 0x000000b805057209 */ /* 0x001fc40007810000 */
[C---:B------:R-:W-:Y:S02]  /*1ee50*/  ISETP.GT.AND P3, PT, R185.reuse, 0x28, PT ;  /* 0x00000028b900780c */ /* 0x040fe40003f64270 */
[C---:B------:R-:W-:Y:S01]  /*1ee60*/  ISETP.GT.AND P4, PT, R185.reuse, 0x29, PT ;  /* 0x00000029b900780c */ /* 0x040fe20003f84270 */
[----:B------:R-:W0:Y:S01]  /*1ee70*/  SHFL.BFLY PT, R184, R5, 0x1, 0x1f ;  /* 0x0c201f0005b87f89 */ /* 0x000e2200000e0000 */
[----:B------:R-:W-:Y:S02]  /*1ee80*/  FSEL R174, R174, -INF , P3 ;  /* 0xff800000aeae7808 */ /* 0x000fe40001800000 */
[----:B------:R-:W-:Y:S02]  /*1ee90*/  ISETP.GT.AND P6, PT, R185, 0x30, PT ;  /* 0x00000030b900780c */ /* 0x000fe40003fc4270 */
[----:B------:R-:W-:Y:S02]  /*1eea0*/  FSEL R175, R175, -INF , P4 ;  /* 0xff800000afaf7808 */ /* 0x000fe40002000000 */
[----:B------:R-:W-:-:S02]  /*1eeb0*/  FSEL R162, R162, -INF , P6 ;  /* 0xff800000a2a27808 */ /* 0x000fc40003000000 */
[C---:B------:R-:W-:Y:S02]  /*1eec0*/  ISETP.GT.AND P3, PT, R185.reuse, 0x38, PT ;  /* 0x00000038b900780c */ /* 0x040fe40003f64270 */
[C---:B------:R-:W-:Y:S02]  /*1eed0*/  ISETP.GT.AND P4, PT, R185.reuse, 0x39, PT ;  /* 0x00000039b900780c */ /* 0x040fe40003f84270 */
[----:B------:R-:W-:Y:S02]  /*1eee0*/  FSEL R166, R166, -INF , P3 ;  /* 0xff800000a6a67808 */ /* 0x000fe40001800000 */
[----:B------:R-:W-:Y:S02]  /*1eef0*/  ISETP.GT.AND P6, PT, R185, 0x40, PT ;  /* 0x00000040b900780c */ /* 0x000fe40003fc4270 */
[----:B------:R-:W-:Y:S02]  /*1ef00*/  FSEL R167, R167, -INF , P4 ;  /* 0xff800000a7a77808 */ /* 0x000fe40002000000 */
[----:B------:R-:W-:-:S02]  /*1ef10*/  ISETP.GT.AND P3, PT, R185, 0x48, PT ;  /* 0x00000048b900780c */ /* 0x000fc40003f64270 */
[----:B------:R-:W-:Y:S02]  /*1ef20*/  ISETP.GT.AND P4, PT, R185, 0x49, PT ;  /* 0x00000049b900780c */ /* 0x000fe40003f84270 */
[----:B0-----:R-:W-:Y:S02]  /*1ef30*/  FMNMX.FTZ R5, R5, R184, !PT ;  /* 0x000000b805057209 */ /* 0x001fe40007810000 */
[----:B------:R0:W1:Y:S02]  /*1ef40*/  MUFU.TANH R184, R159 ;  /* 0x0000009f00b87308 */ /* 0x0000640000002400 */
[----:B------:R-:W-:Y:S02]  /*1ef50*/  FSETP.NEU.FTZ.AND P2, PT, R5, -INF , PT ;  /* 0xff8000000500780b */ /* 0x000fe40003f5d000 */
[----:B0-----:R-:W-:Y:S02]  /*1ef60*/  FSEL R159, R0, -INF , P5 ;  /* 0xff800000009f7808 */ /* 0x001fe40002800000 */
[----:B------:R-:W-:-:S02]  /*1ef70*/  ISETP.GT.AND P5, PT, R185, 0x11, PT ;  /* 0x00000011b900780c */ /* 0x000fc40003fa4270 */
[----:B------:R-:W-:Y:S02]  /*1ef80*/  FMNMX.FTZ R0, R159, R6, !PT ;  /* 0x000000069f007209 */ /* 0x000fe40007810000 */
[----:B------:R-:W-:Y:S02]  /*1ef90*/  FSEL R13, R13, -INF , P5 ;  /* 0xff8000000d0d7808 */ /* 0x000fe40002800000 */
[----:B------:R-:W-:Y:S01]  /*1efa0*/  FMNMX.FTZ R4, R2, R0, !PT ;  /* 0x0000000002047209 */ /* 0x000fe20007810000 */
[----:B------:R-:W-:Y:S01]  /*1efb0*/  FMUL.FTZ R0, R5, R3 ;  /* 0x0000000305007220 */ /* 0x000fe20000410000 */
[----:B------:R-:W-:Y:S02]  /*1efc0*/  ISETP.GT.AND P5, PT, R185, 0x21, PT ;  /* 0x00000021b900780c */ /* 0x000fe40003fa4270 */
[----:B------:R-:W-:Y:S02]  /*1efd0*/  FMNMX.FTZ R4, R186, R4, !PT ;  /* 0x00000004ba047209 */ /* 0x000fe40007810000 */
[----:B------:R-:W-:-:S02]  /*1efe0*/  FSEL R171, R171, -INF , P5 ;  /* 0xff800000abab7808 */ /* 0x000fc40002800000 */
[----:B------:R-:W-:Y:S02]  /*1eff0*/  FMNMX.FTZ R4, R10, R4, !PT ;  /* 0x000000040a047209 */ /* 0x000fe40007810000 */
[----:B------:R-:W-:Y:S02]  /*1f000*/  ISETP.GT.AND P5, PT, R185, 0x31, PT ;  /* 0x00000031b900780c */ /* 0x000fe40003fa4270 */
[----:B------:R-:W-:Y:S02]  /*1f010*/  FMNMX.FTZ R4, R12, R4, !PT ;  /* 0x000000040c047209 */ /* 0x000fe40007810000 */
[----:B------:R-:W-:Y:S02]  /*1f020*/  FSEL R163, R163, -INF , P5 ;  /* 0xff800000a3a37808 */ /* 0x000fe40002800000 */
[----:B------:R-:W-:Y:S02]  /*1f030*/  FMNMX.FTZ R4, R13, R4, !PT ;  /* 0x000000040d047209 */ /* 0x000fe40007810000 */
[----:B------:R-:W-:-:S02]  /*1f040*/  FSEL R0, R0, RZ, P2 ;  /* 0x000000ff00007208 */ /* 0x000fc40001000000 */
[----:B------:R-:W-:Y:S02]  /*1f050*/  FMNMX.FTZ R4, R20, R4, !PT ;  /* 0x0000000414047209 */ /* 0x000fe40007810000 */
[----:B------:R-:W-:Y:S01]  /*1f060*/  ISETP.GT.AND P5, PT, R185, 0x41, PT ;  /* 0x00000041b900780c */ /* 0x000fe20003fa4270 */
[-CC-:B------:R-:W-:Y:S01]  /*1f070*/  FFMA.FTZ R208, R160, R3.reuse, -R0.reuse ;  /* 0x00000003a0d07223 */ /* 0x180fe20000010800 */
[----:B------:R-:W-:Y:S01]  /*1f080*/  FMNMX.FTZ R4, R179, R4, !PT ;  /* 0x00000004b3047209 */ /* 0x000fe20007810000 */
[-CC-:B------:R-:W-:Y:S01]  /*1f090*/  FFMA.FTZ R160, R161, R3.reuse, -R0.reuse ;  /* 0x00000003a1a07223 */ /* 0x180fe20000010800 */
[----:B------:R-:W-:Y:S01]  /*1f0a0*/  FSEL R161, R154, -INF , P6 ;  /* 0xff8000009aa17808 */ /* 0x000fe20003000000 */
[-CC-:B------:R-:W-:Y:S01]  /*1f0b0*/  FFMA.FTZ R164, R164, R3.reuse, -R0.reuse ;  /* 0x00000003a4a47223 */ /* 0x180fe20000010800 */
[----:B------:R-:W-:Y:S01]  /*1f0c0*/  FMNMX.FTZ R4, R183, R4, !PT ;  /* 0x00000004b7047209 */ /* 0x000fe20007810000 */
[-CC-:B------:R-:W-:Y:S01]  /*1f0d0*/  FFMA.FTZ R206, R165, R3.reuse, -R0.reuse ;  /* 0x00000003a5ce7223 */ /* 0x180fe20000010800 */
[----:B------:R-:W-:Y:S01]  /*1f0e0*/  FSEL R155, R155, -INF , P5 ;  /* 0xff8000009b9b7808 */ /* 0x000fe20002800000 */
[----:B------:R0:W-:Y:S01]  /*1f0f0*/  MUFU.EX2 R154, R164 ;  /* 0x000000a4009a7308 */ /* 0x0001e20000000800 */
[----:B------:R-:W-:Y:S01]  /*1f100*/  FMNMX.FTZ R4, R171, R4, !PT ;  /* 0x00000004ab047209 */ /* 0x000fe20007810000 */
[-CC-:B------:R-:W-:Y:S01]  /*1f110*/  FFMA.FTZ R210, R168, R3.reuse, -R0.reuse ;  /* 0x00000003a8d27223 */ /* 0x180fe20000010800 */
[----:B-1----:R-:W-:Y:S01]  /*1f120*/  FSEL R184, R184, -INF , P4 ;  /* 0xff800000b8b87808 */ /* 0x002fe20002000000 */
[-CC-:B------:R-:W-:Y:S01]  /*1f130*/  FFMA.FTZ R202, R153, R3.reuse, -R0.reuse ;  /* 0x0000000399ca7223 */ /* 0x180fe20000010800 */
[----:B------:R-:W-:Y:S01]  /*1f140*/  FMNMX.FTZ R4, R174, R4, !PT ;  /* 0x00000004ae047209 */ /* 0x000fe20007810000 */
[----:B------:R-:W-:Y:S01]  /*1f150*/  FFMA.FTZ R21, R21, R3, -R0 ;  /* 0x0000000315157223 */ /* 0x000fe20000010800 */
[----:B------:R-:W-:-:S02]  /*1f160*/  WARPGROUP.DEPBAR.LE gsb0, 0x0 ;  /* 0x00008000000079c5 */ /* 0x000fc40000010000 */
[----:B------:R-:W-:Y:S01]  /*1f170*/  WARPGROUP.ARRIVE ;  /* 0x00000000000079c5 */ /* 0x000fe20000000000 */
[----:B------:R-:W-:Y:S01]  /*1f180*/  FMNMX.FTZ R4, R175, R4, !PT ;  /* 0x00000004af047209 */ /* 0x000fe20007810000 */
[-CC-:B------:R-:W-:Y:S01]  /*1f190*/  FFMA.FTZ R198, R157, R3.reuse, -R0.reuse ;  /* 0x000000039dc67223 */ /* 0x180fe20000010800 */
[----:B0-----:R-:W-:Y:S01]  /*1f1a0*/  FSEL R164, R158, -INF , P3 ;  /* 0xff8000009ea47808 */ /* 0x001fe20001800000 */
[-CC-:B------:R-:W-:Y:S01]  /*1f1b0*/  FFMA.FTZ R204, R169, R3.reuse, -R0.reuse ;  /* 0x00000003a9cc7223 */ /* 0x180fe20000010800 */
[----:B------:R-:W-:Y:S01]  /*1f1c0*/  FMNMX.FTZ R4, R162, R4, !PT ;  /* 0x00000004a2047209 */ /* 0x000fe20007810000 */
[----:B------:R-:W-:Y:S01]  /*1f1d0*/  HGMMA.64x256x16.F32.BF16 R24, R192, gdesc[UR4].tnspB, R24, gsb0 ;  /* 0x43e00004c0187df0 */ /* 0x000fe20008001818 */
[-CC-:B------:R-:W-:Y:S01]  /*1f1e0*/  FFMA.FTZ R158, R172, R3.reuse, -R0.reuse ;  /* 0x00000003ac9e7223 */ /* 0x180fe20000010800 */
[-CC-:B------:R-:W-:Y:S01]  /*1f1f0*/  FFMA.FTZ R200, R173, R3.reuse, -R0.reuse ;  /* 0x00000003adc87223 */ /* 0x180fe20000010800 */
[----:B------:R-:W-:Y:S01]  /*1f200*/  FMNMX.FTZ R4, R163, R4, !PT ;  /* 0x00000004a3047209 */ /* 0x000fe20007810000 */
[-CC-:B------:R-:W-:Y:S01]  /*1f210*/  FFMA.FTZ R152, R152, R3.reuse, -R0.reuse ;  /* 0x0000000398987223 */ /* 0x180fe20000010800 */
[-CC-:B------:R-:W-:Y:S01]  /*1f220*/  FFMA.FTZ R153, R176, R3.reuse, -R0.reuse ;  /* 0x00000003b0997223 */ /* 0x180fe20000010800 */
[-CC-:B------:R-:W-:Y:S01]  /*1f230*/  FFMA.FTZ R196, R177, R3.reuse, -R0.reuse ;  /* 0x00000003b1c47223 */ /* 0x180fe20000010800 */
[----:B------:R-:W-:Y:S01]  /*1f240*/  FMNMX.FTZ R4, R166, R4, !PT ;  /* 0x00000004a6047209 */ /* 0x000fe20007810000 */
[-CC-:B------:R-:W-:Y:S01]  /*1f250*/  FFMA.FTZ R156, R156, R3.reuse, -R0.reuse ;  /* 0x000000039c9c7223 */ /* 0x180fe20000010800 */
[-CC-:B------:R-:W-:Y:S01]  /*1f260*/  FFMA.FTZ R157, R178, R3.reuse, -R0.reuse ;  /* 0x00000003b29d7223 */ /* 0x180fe20000010800 */
[----:B------:R-:W-:Y:S01]  /*1f270*/  FFMA.FTZ R170, R170, R3, -R0 ;  /* 0x00000003aaaa7223 */ /* 0x000fe20000010800 */
[----:B------:R-:W-:Y:S01]  /*1f280*/  FMNMX.FTZ R4, R167, R4, !PT ;  /* 0x00000004a7047209 */ /* 0x000fe20007810000 */
[----:B------:R-:W-:Y:S03]  /*1f290*/  MUFU.EX2 R208, R208 ;  /* 0x000000d000d07308 */ /* 0x000fe60000000800 */
[----:B------:R-:W-:-:S04]  /*1f2a0*/  FMNMX.FTZ R4, R161, R4, !PT ;  /* 0x00000004a1047209 */ /* 0x000fc80007810000 */
[----:B------:R-:W-:Y:S01]  /*1f2b0*/  FMNMX.FTZ R4, R155, R4, !PT ;  /* 0x000000049b047209 */ /* 0x000fe20007810000 */
[----:B------:R-:W-:Y:S03]  /*1f2c0*/  MUFU.EX2 R21, R21 ;  /* 0x0000001500157308 */ /* 0x000fe60000000800 */
[----:B------:R-:W-:-:S04]  /*1f2d0*/  FMNMX.FTZ R4, R164, R4, !PT ;  /* 0x00000004a4047209 */ /* 0x000fc80007810000 */
[----:B------:R-:W-:Y:S01]  /*1f2e0*/  FMNMX.FTZ R4, R184, R4, !PT ;  /* 0x00000004b8047209 */ /* 0x000fe20007810000 */
[----:B------:R-:W-:Y:S04]  /*1f2f0*/  MUFU.EX2 R210, R210 ;  /* 0x000000d200d27308 */ /* 0x000fe80000000800 */
[----:B------:R-:W0:Y:S04]  /*1f300*/  SHFL.BFLY PT, R165, R4, 0x2, 0x1f ;  /* 0x0c401f0004a57f89 */ /* 0x000e2800000e0000 */
[----:B------:R-:W-:Y:S08]  /*1f310*/  MUFU.EX2 R160, R160 ;  /* 0x000000a000a07308 */ /* 0x000ff00000000800 */
[----:B------:R-:W-:Y:S08]  /*1f320*/  MUFU.EX2 R204, R204 ;  /* 0x000000cc00cc7308 */ /* 0x000ff00000000800 */
[----:B------:R-:W-:Y:S01]  /*1f330*/  MUFU.EX2 R206, R206 ;  /* 0x000000ce00ce7308 */ /* 0x000fe20000000800 */
[----:B0-----:R-:W-:Y:S01]  /*1f340*/  FMNMX.FTZ R4, R4, R165, !PT ;  /* 0x000000a504047209 */ /* 0x001fe20007810000 */
[----:B------:R-:W-:-:S06]  /*1f350*/  FFMA.FTZ R165, R181, R3, -R0 ;  /* 0x00000003b5a57223 */ /* 0x000fcc0000010800 */
[----:B------:R-:W-:Y:S01]  /*1f360*/  MUFU.EX2 R158, R158 ;  /* 0x0000009e009e7308 */ /* 0x000fe20000000800 */
[----:B------:R-:W0:Y:S07]  /*1f370*/  SHFL.BFLY PT, R168, R4, 0x1, 0x1f ;  /* 0x0c201f0004a87f89 */ /* 0x000e2e00000e0000 */
[----:B------:R-:W-:Y:S08]  /*1f380*/  MUFU.EX2 R200, R200 ;  /* 0x000000c800c87308 */ /* 0x000ff00000000800 */
[----:B------:R-:W-:Y:S08]  /*1f390*/  MUFU.EX2 R152, R152 ;  /* 0x0000009800987308 */ /* 0x000ff00000000800 */
[----:B------:R-:W-:Y:S01]  /*1f3a0*/  MUFU.EX2 R202, R202 ;  /* 0x000000ca00ca7308 */ /* 0x000fe20000000800 */
[----:B0-----:R-:W-:-:S02]  /*1f3b0*/  FMNMX.FTZ R4, R4, R168, !PT ;  /* 0x000000a804047209 */ /* 0x001fc40007810000 */
[----:B------:R-:W-:Y:S02]  /*1f3c0*/  FSEL R168, R5, RZ, P2 ;  /* 0x000000ff05a87208 */ /* 0x000fe40001000000 */
[----:B------:R-:W-:-:S03]  /*1f3d0*/  FSETP.NEU.FTZ.AND P2, PT, R4, -INF , PT ;  /* 0xff8000000400780b */ /* 0x000fc60003f5d000 */
[----:B------:R-:W-:Y:S01]  /*1f3e0*/  FADD.FTZ R169, -R168, R7 ;  /* 0x00000007a8a97221 */ /* 0x000fe20000010100 */
[----:B------:R-:W-:Y:S03]  /*1f3f0*/  MUFU.EX2 R153, R153 ;  /* 0x0000009900997308 */ /* 0x000fe60000000800 */
[----:B------:R-:W-:-:S05]  /*1f400*/  FMUL.FTZ R169, R169, R3 ;  /* 0x00000003a9a97220 */ /* 0x000fca0000410000 */
[----:B------:R-:W-:Y:S08]  /*1f410*/  MUFU.EX2 R196, R196 ;  /* 0x000000c400c47308 */ /* 0x000ff00000000800 */
[----:B------:R-:W-:Y:S08]  /*1f420*/  MUFU.EX2 R156, R156 ;  /* 0x0000009c009c7308 */ /* 0x000ff00000000800 */
[----:B------:R-:W-:Y:S08]  /*1f430*/  MUFU.EX2 R198, R198 ;  /* 0x000000c600c67308 */ /* 0x000ff00000000800 */
[----:B------:R-:W-:Y:S08]  /*1f440*/  MUFU.EX2 R157, R157 ;  /* 0x0000009d009d7308 */ /* 0x000ff00000000800 */
[----:B------:R-:W-:Y:S08]  /*1f450*/  MUFU.EX2 R165, R165 ;  /* 0x000000a500a57308 */ /* 0x000ff00000000800 */
[----:B------:R-:W-:Y:S01]  /*1f460*/  MUFU.EX2 R7, R170 ;  /* 0x000000aa00077308 */ /* 0x000fe20000000800 */
[----:B------:R-:W-:-:S02]  /*1f470*/  WARPGROUP.DEPBAR.LE gsb0, 0x0 ;  /* 0x00008000000079c5 */ /* 0x000fc40000010000 */
[-CC-:B------:R-:W-:Y:S01]  /*1f480*/  FFMA.FTZ R192, R180, R3.reuse, -R0.reuse ;  /* 0x00000003b4c07223 */ /* 0x180fe20000010800 */
[-C--:B------:R-:W-:Y:S01]  /*1f490*/  FFMA.FTZ R194, R182, R3.reuse, -R0 ;  /* 0x00000003b6c27223 */ /* 0x080fe20000010800 */
[-C--:B------:R-:W-:Y:S01]  /*1f4a0*/  FMUL.FTZ R0, R4, R3.reuse ;  /* 0x0000000304007220 */ /* 0x080fe20000410000 */
[----:B------:R-:W-:Y:S03]  /*1f4b0*/  @!P1 SYNCS.ARRIVE.TRANS64.RED.A1T0 RZ, [R11+URZ], RZ ;  /* 0x000000ff0bff99a7 */ /* 0x000fe6000810043f */
[----:B------:R-:W-:Y:S01]  /*1f4c0*/  MUFU.EX2 R192, R192 ;  /* 0x000000c000c07308 */ /* 0x000fe20000000800 */
[----:B------:R-:W-:Y:S01]  /*1f4d0*/  FSEL R168, R0, RZ, P2 ;  /* 0x000000ff00a87208 */ /* 0x000fe20001000000 */
[----:B------:R0:W-:Y:S04]  /*1f4e0*/  @!P1 SYNCS.ARRIVE.TRANS64.RED.A1T0 RZ, [R9+URZ], RZ ;  /* 0x000000ff09ff99a7 */ /* 0x0001e8000810043f */
[-CC-:B------:R-:W-:Y:S01]  /*1f4f0*/  FFMA.FTZ R209, R159, R3.reuse, -R168.reuse ;  /* 0x000000039fd17223 */ /* 0x180fe200000108a8 */
[-CC-:B------:R-:W-:Y:S01]  /*1f500*/  FFMA.FTZ R159, R2, R3.reuse, -R168.reuse ;  /* 0x00000003029f7223 */ /* 0x180fe200000108a8 */
[----:B------:R-:W-:Y:S01]  /*1f510*/  FSEL R2, R4, RZ, P2 ;  /* 0x000000ff04027208 */ /* 0x000fe20001000000 */
[----:B------:R-:W1:Y:S01]  /*1f520*/  MUFU.EX2 R0, R169 ;  /* 0x000000a900007308 */ /* 0x000e620000000800 */
[-CC-:B------:R-:W-:Y:S01]  /*1f530*/  FFMA.FTZ R211, R186, R3.reuse, -R168.reuse ;  /* 0x00000003bad37223 */ /* 0x180fe200000108a8 */
[-CC-:B------:R-:W-:Y:S01]  /*1f540*/  FFMA.FTZ R10, R10, R3.reuse, -R168.reuse ;  /* 0x000000030a0a7223 */ /* 0x180fe200000108a8 */
[-C--:B------:R-:W-:Y:S01]  /*1f550*/  FFMA.FTZ R205, R12, R3.reuse, -R168 ;  /* 0x000000030ccd7223 */ /* 0x080fe200000108a8 */
[----:B------:R-:W-:Y:S01]  /*1f560*/  FADD.FTZ R2, -R2, R6 ;  /* 0x0000000602027221 */ /* 0x000fe20000010100 */
[-CC-:B------:R-:W-:Y:S01]  /*1f570*/  FFMA.FTZ R12, R13, R3.reuse, -R168.reuse ;  /* 0x000000030d0c7223 */ /* 0x180fe200000108a8 */
[-CC-:B------:R-:W-:Y:S01]  /*1f580*/  FFMA.FTZ R207, R20, R3.reuse, -R168.reuse ;  /* 0x0000000314cf7223 */ /* 0x180fe200000108a8 */
[-CC-:B------:R-:W-:Y:S01]  /*1f590*/  FFMA.FTZ R13, R179, R3.reuse, -R168.reuse ;  /* 0x00000003b30d7223 */ /* 0x180fe200000108a8 */
[-C--:B------:R-:W-:Y:S01]  /*1f5a0*/  FMUL.FTZ R2, R2, R3.reuse ;  /* 0x0000000302027220 */ /* 0x080fe20000410000 */
[----:B------:R-:W-:Y:S01]  /*1f5b0*/  MUFU.EX2 R209, R209 ;  /* 0x000000d100d17308 */ /* 0x000fe20000000800 */
[-CC-:B------:R-:W-:Y:S01]  /*1f5c0*/  FFMA.FTZ R201, R183, R3.reuse, -R168.reuse ;  /* 0x00000003b7c97223 */ /* 0x180fe200000108a8 */
[-CC-:B------:R-:W-:Y:S01]  /*1f5d0*/  FFMA.FTZ R171, R171, R3.reuse, -R168.reuse ;  /* 0x00000003abab7223 */ /* 0x180fe200000108a8 */
[-CC-:B------:R-:W-:Y:S01]  /*1f5e0*/  FFMA.FTZ R203, R174, R3.reuse, -R168.reuse ;  /* 0x00000003aecb7223 */ /* 0x180fe200000108a8 */
[-CC-:B------:R-:W-:Y:S01]  /*1f5f0*/  FFMA.FTZ R20, R175, R3.reuse, -R168.reuse ;  /* 0x00000003af147223 */ /* 0x180fe200000108a8 */
[-CC-:B------:R-:W-:Y:S01]  /*1f600*/  FFMA.FTZ R197, R162, R3.reuse, -R168.reuse ;  /* 0x00000003a2c57223 */ /* 0x180fe200000108a8 */
[-CC-:B------:R-:W-:Y:S01]  /*1f610*/  FFMA.FTZ R193, R161, R3.reuse, -R168.reuse ;  /* 0x00000003a1c17223 */ /* 0x180fe200000108a8 */
[----:B------:R-:W-:Y:S01]  /*1f620*/  FFMA.FTZ R163, R163, R3, -R168 ;  /* 0x00000003a3a37223 */ /* 0x000fe200000108a8 */
[----:B------:R-:W2:Y:S01]  /*1f630*/  MUFU.EX2 R2, R2 ;  /* 0x0000000200027308 */ /* 0x000ea20000000800 */
[----:B-1----:R-:W-:Y:S01]  /*1f640*/  FFMA.FTZ R15, R0, R15, R208 ;  /* 0x0000000f000f7223 */ /* 0x002fe200000100d0 */
[-CC-:B------:R-:W-:Y:S01]  /*1f650*/  FFMA.FTZ R199, R166, R3.reuse, -R168.reuse ;  /* 0x00000003a6c77223 */ /* 0x180fe200000108a8 */
[-CC-:B0-----:R-:W-:Y:S01]  /*1f660*/  FFMA.FTZ R9, R167, R3.reuse, -R168.reuse ;  /* 0x00000003a7097223 */ /* 0x181fe200000108a8 */
[----:B------:R-:W-:Y:S01]  /*1f670*/  FFMA.FTZ R195, R164, R3, -R168 ;  /* 0x00000003a4c37223 */ /* 0x000fe200000108a8 */
[C---:B------:R-:W-:Y:S01]  /*1f680*/  FADD.FTZ R15, R21.reuse, R15 ;  /* 0x0000000f150f7221 */ /* 0x040fe20000010000 */
[C---:B------:R-:W-:Y:S01]  /*1f690*/  ISETP.GT.AND P2, PT, R8.reuse, R223, PT ;  /* 0x000000df0800720c */ /* 0x040fe20003f44270 */
[----:B------:R-:W-:Y:S01]  /*1f6a0*/  VIADD R8, R8, 0xffffffff ;  /* 0xffffffff08087836 */ /* 0x000fe20000000000 */
[----:B------:R-:W0:Y:S01]  /*1f6b0*/  MUFU.EX2 R159, R159 ;  /* 0x0000009f009f7308 */ /* 0x000e220000000800 */
[----:B------:R-:W-:Y:S01]  /*1f6c0*/  FADD.FTZ R15, R210, R15 ;  /* 0x0000000fd20f7221 */ /* 0x000fe20000010000 */
[----:B------:R-:W-:-:S02]  /*1f6d0*/  F2FP.BF16.F32.PACK_AB R208, R21, R208 ;  /* 0x000000d015d0723e */ /* 0x000fc400000010ff */
[C---:B------:R-:W-:Y:S01]  /*1f6e0*/  F2FP.BF16.F32.PACK_AB R210, R160.reuse, R210 ;  /* 0x000000d2a0d2723e */ /* 0x040fe200000010ff */
[----:B------:R-:W-:-:S03]  /*1f6f0*/  FADD.FTZ R15, R160, R15 ;  /* 0x0000000fa00f7221 */ /* 0x000fc60000010000 */
[----:B------:R-:W1:Y:S01]  /*1f700*/  MUFU.EX2 R211, R211 ;  /* 0x000000d300d37308 */ /* 0x000e620000000800 */
[----:B--2---:R-:W-:Y:S01]  /*1f710*/  FFMA.FTZ R14, R2, R14, R209 ;  /* 0x0000000e020e7223 */ /* 0x004fe200000100d1 */
[----:B------:R-:W-:Y:S01]  /*1f720*/  FADD.FTZ R15, R204, R15 ;  /* 0x0000000fcc0f7221 */ /* 0x000fe20000010000 */
[----:B------:R-:W-:-:S03]  /*1f730*/  F2FP.BF16.F32.PACK_AB R204, R154, R204 ;  /* 0x000000cc9acc723e */ /* 0x000fc600000010ff */
[----:B------:R-:W-:Y:S02]  /*1f740*/  FADD.FTZ R15, R154, R15 ;  /* 0x0000000f9a0f7221 */ /* 0x000fe40000010000 */
[----:B------:R-:W2:Y:S01]  /*1f750*/  MUFU.EX2 R10, R10 ;  /* 0x0000000a000a7308 */ /* 0x000ea20000000800 */
[C---:B0-----:R-:W-:Y:S01]  /*1f760*/  FADD.FTZ R14, R159.reuse, R14 ;  /* 0x0000000e9f0e7221 */ /* 0x041fe20000010000 */
[----:B------:R-:W-:Y:S01]  /*1f770*/  FADD.FTZ R15, R206, R15 ;  /* 0x0000000fce0f7221 */ /* 0x000fe20000010000 */
[C---:B------:R-:W-:Y:S02]  /*1f780*/  F2FP.BF16.F32.PACK_AB R206, R158.reuse, R206 ;  /* 0x000000ce9ece723e */ /* 0x040fe400000010ff */
[----:B------:R-:W-:Y:S01]  /*1f790*/  F2FP.BF16.F32.PACK_AB R209, R159, R209 ;  /* 0x000000d19fd1723e */ /* 0x000fe200000010ff */
[----:B------:R-:W-:Y:S02]  /*1f7a0*/  FADD.FTZ R15, R158, R15 ;  /* 0x0000000f9e0f7221 */ /* 0x000fe40000010000 */
[----:B------:R-:W0:Y:S01]  /*1f7b0*/  MUFU.EX2 R205, R205 ;  /* 0x000000cd00cd7308 */ /* 0x000e220000000800 */
[----:B-1----:R-:W-:Y:S01]  /*1f7c0*/  FADD.FTZ R14, R211, R14 ;  /* 0x0000000ed30e7221 */ /* 0x002fe20000010000 */
[----:B------:R-:W-:Y:S01]  /*1f7d0*/  FADD.FTZ R15, R200, R15 ;  /* 0x0000000fc80f7221 */ /* 0x000fe20000010000 */
[----:B------:R-:W-:-:S03]  /*1f7e0*/  F2FP.BF16.F32.PACK_AB R200, R152, R200 ;  /* 0x000000c898c8723e */ /* 0x000fc600000010ff */
[----:B------:R-:W-:Y:S02]  /*1f7f0*/  FADD.FTZ R15, R152, R15 ;  /* 0x0000000f980f7221 */ /* 0x000fe40000010000 */
[----:B------:R-:W1:Y:S01]  /*1f800*/  MUFU.EX2 R12, R12 ;  /* 0x0000000c000c7308 */ /* 0x000e620000000800 */
[----:B--2---:R-:W-:Y:S01]  /*1f810*/  FADD.FTZ R14, R10, R14 ;  /* 0x0000000e0a0e7221 */ /* 0x004fe20000010000 */
[----:B------:R-:W-:Y:S01]  /*1f820*/  FADD.FTZ R15, R202, R15 ;  /* 0x0000000fca0f7221 */ /* 0x000fe20000010000 */
[----:B------:R-:W-:Y:S01]  /*1f830*/  F2FP.BF16.F32.PACK_AB R211, R10, R211 ;  /* 0x000000d30ad3723e */ /* 0x000fe200000010ff */
[----:B------:R-:W-:Y:S01]  /*1f840*/  IMAD.MOV.U32 R10, RZ, RZ, R214 ;  /* 0x000000ffff0a7224 */ /* 0x000fe200078e00d6 */
[C---:B------:R-:W-:Y:S01]  /*1f850*/  F2FP.BF16.F32.PACK_AB R202, R153.reuse, R202 ;  /* 0x000000ca99ca723e */ /* 0x040fe200000010ff */
[----:B------:R-:W-:Y:S02]  /*1f860*/  FADD.FTZ R15, R153, R15 ;  /* 0x0000000f990f7221 */ /* 0x000fe40000010000 */
[----:B------:R-:W2:Y:S01]  /*1f870*/  MUFU.EX2 R207, R207 ;  /* 0x000000cf00cf7308 */ /* 0x000ea20000000800 */
[----:B0-----:R-:W-:Y:S01]  /*1f880*/  FADD.FTZ R14, R205, R14 ;  /* 0x0000000ecd0e7221 */ /* 0x001fe20000010000 */
[----:B------:R-:W-:Y:S01]  /*1f890*/  FADD.FTZ R15, R196, R15 ;  /* 0x0000000fc40f7221 */ /* 0x000fe20000010000 */
[----:B------:R-:W-:-:S03]  /*1f8a0*/  F2FP.BF16.F32.PACK_AB R196, R156, R196 ;  /* 0x000000c49cc4723e */ /* 0x000fc600000010ff */
[----:B------:R-:W-:Y:S02]  /*1f8b0*/  FADD.FTZ R15, R156, R15 ;  /* 0x0000000f9c0f7221 */ /* 0x000fe40000010000 */
[----:B------:R-:W0:Y:S01]  /*1f8c0*/  MUFU.EX2 R13, R13 ;  /* 0x0000000d000d7308 */ /* 0x000e220000000800 */
[----:B-1----:R-:W-:Y:S01]  /*1f8d0*/  FADD.FTZ R14, R12, R14 ;  /* 0x0000000e0c0e7221 */ /* 0x002fe20000010000 */
[----:B------:R-:W-:Y:S01]  /*1f8e0*/  FADD.FTZ R15, R198, R15 ;  /* 0x0000000fc60f7221 */ /* 0x000fe20000010000 */
[C---:B------:R-:W-:Y:S02]  /*1f8f0*/  F2FP.BF16.F32.PACK_AB R198, R157.reuse, R198 ;  /* 0x000000c69dc6723e */ /* 0x040fe400000010ff */
[----:B------:R-:W-:Y:S01]  /*1f900*/  F2FP.BF16.F32.PACK_AB R205, R12, R205 ;  /* 0x000000cd0ccd723e */ /* 0x000fe200000010ff */
[----:B------:R-:W-:Y:S02]  /*1f910*/  FADD.FTZ R15, R157, R15 ;  /* 0x0000000f9d0f7221 */ /* 0x000fe40000010000 */
[----:B------:R-:W1:Y:S01]  /*1f920*/  MUFU.EX2 R201, R201 ;  /* 0x000000c900c97308 */ /* 0x000e620000000800 */
[----:B--2---:R-:W-:Y:S01]  /*1f930*/  FADD.FTZ R14, R207, R14 ;  /* 0x0000000ecf0e7221 */ /* 0x004fe20000010000 */
[----:B------:R-:W-:Y:S01]  /*1f940*/  FADD.FTZ R15, R192, R15 ;  /* 0x0000000fc00f7221 */ /* 0x000fe20000010000 */
[----:B------:R-:W-:-:S03]  /*1f950*/  F2FP.BF16.F32.PACK_AB R192, R165, R192 ;  /* 0x000000c0a5c0723e */ /* 0x000fc600000010ff */
[----:B------:R-:W-:Y:S02]  /*1f960*/  FADD.FTZ R15, R165, R15 ;  /* 0x0000000fa50f7221 */ /* 0x000fe40000010000 */
[----:B------:R-:W2:Y:S01]  /*1f970*/  MUFU.EX2 R6, R171 ;  /* 0x000000ab00067308 */ /* 0x000ea20000000800 */
[----:B0-----:R-:W-:Y:S01]  /*1f980*/  FADD.FTZ R161, R13, R14 ;  /* 0x0000000e0da17221 */ /* 0x001fe20000010000 */
[-CC-:B------:R-:W-:Y:S01]  /*1f990*/  FFMA.FTZ R14, R155, R3.reuse, -R168.reuse ;  /* 0x000000039b0e7223 */ /* 0x180fe200000108a8 */
[----:B------:R-:W-:Y:S01]  /*1f9a0*/  FFMA.FTZ R168, R184, R3, -R168 ;  /* 0x00000003b8a87223 */ /* 0x000fe200000108a8 */
[----:B------:R-:W-:-:S04]  /*1f9b0*/  F2FP.BF16.F32.PACK_AB R207, R13, R207 ;  /* 0x000000cf0dcf723e */ /* 0x000fc800000010ff */
        /* <DEDUP_REMOVED lines=19> */
[----:B------:R-:W-:Y:S01]  /*1faf0*/  F2FP.BF16.F32.PACK_AB R199, R9, R199 ;  /* 0x000000c709c7723e */ /* 0x000fe200000010ff */
[----:B------:R-:W-:-:S05]  /*1fb00*/  IMAD.MOV.U32 R9, RZ, RZ, R219 ;  /* 0x000000ffff097224 */ /* 0x000fca00078e00db */
[----:B------:R-:W2:Y:S01]  /*1fb10*/  MUFU.EX2 R14, R14 ;  /* 0x0000000e000e7308 */ /* 0x000ea20000000800 */
[----:B0-----:R-:W-:-:S07]  /*1fb20*/  FADD.FTZ R161, R193, R161 ;  /* 0x000000a1c1a17221 */ /* 0x001fce0000010000 */
[----:B------:R-:W0:Y:S01]  /*1fb30*/  MUFU.EX2 R195, R195 ;  /* 0x000000c300c37308 */ /* 0x000e220000000800 */
[----:B-1----:R-:W-:Y:S01]  /*1fb40*/  FADD.FTZ R15, R194, R15 ;  /* 0x0000000fc20f7221 */ /* 0x002fe20000010000 */
[----:B------:R-:W-:-:S03]  /*1fb50*/  F2FP.BF16.F32.PACK_AB R194, R7, R194 ;  /* 0x000000c207c2723e */ /* 0x000fc600000010ff */
[----:B------:R-:W-:-:S03]  /*1fb60*/  FADD.FTZ R15, R7, R15 ;  /* 0x0000000f070f7221 */ /* 0x000fc60000010000 */
[----:B------:R-:W1:Y:S01]  /*1fb70*/  MUFU.EX2 R168, R168 ;  /* 0x000000a800a87308 */ /* 0x000e620000000800 */
[C---:B--2---:R-:W-:Y:S01]  /*1fb80*/  FADD.FTZ R6, R14.reuse, R161 ;  /* 0x000000a10e067221 */ /* 0x044fe20000010000 */
[----:B------:R-:W-:-:S03]  /*1fb90*/  F2FP.BF16.F32.PACK_AB R193, R14, R193 ;  /* 0x000000c10ec1723e */ /* 0x000fc600000010ff */
[----:B0-----:R-:W-:Y:S01]  /*1fba0*/  FADD.FTZ R7, R195, R6 ;  /* 0x00000006c3077221 */ /* 0x001fe20000010000 */
[----:B------:R-:W-:-:S03]  /*1fbb0*/  IMAD.MOV.U32 R6, RZ, RZ, R4 ;  /* 0x000000ffff067224 */ /* 0x000fc600078e0004 */
[C---:B-1----:R-:W-:Y:S01]  /*1fbc0*/  FADD.FTZ R14, R168.reuse, R7 ;  /* 0x00000007a80e7221 */ /* 0x042fe20000010000 */
[----:B------:R-:W-:Y:S01]  /*1fbd0*/  F2FP.BF16.F32.PACK_AB R195, R168, R195 ;  /* 0x000000c3a8c3723e */ /* 0x000fe200000010ff */
[----:B------:R-:W-:Y:S01]  /*1fbe0*/  IMAD.MOV.U32 R7, RZ, RZ, R5 ;  /* 0x000000ffff077224 */ /* 0x000fe200078e0005 */
[----:B------:R-:W-:Y:S06]  /*1fbf0*/  @P2 BRA `(.L_x_2529) ;  /* 0xffffffac00342947 */ /* 0x000fec000383ffff */
[----:B------:R-:W-:Y:S05]  /*1fc00*/  BSYNC B1 ;  /* 0x0000000000017941 */ /* 0x000fea0003800000 */
.L_x_2518:
[----:B------:R-:W-:Y:S05]  /*1fc10*/  BSYNC B0 ;  /* 0x0000000000007941 */ /* 0x000fea0003800000 */
.L_x_2517:
[----:B------:R-:W-:Y:S01]  /*1fc20*/  ISETP.GE.AND P2, PT, R8, RZ, PT ;  /* 0x000000ff0800720c */ /* 0x000fe20003f46270 */
[----:B------:R-:W-:-:S12]  /*1fc30*/  BSSY B0, `(.L_x_2530) ;  /* 0x00004dd000007945 */ /* 0x000fd80003800000 */
[----:B------:R-:W-:Y:S05]  /*1fc40*/  @!P2 BRA `(.L_x_2531) ;  /* 0x0000004c006ca947 */ /* 0x000fea0003800000 */
[----:B------:R-:W-:Y:S02]  /*1fc50*/  IMAD.MOV.U32 R6, RZ, RZ, R4 ;  /* 0x000000ffff067224 */ /* 0x000fe400078e0004 */
[----:B------:R-:W-:Y:S02]  /*1fc60*/  IMAD.MOV.U32 R7, RZ, RZ, R5 ;  /* 0x000000ffff077224 */ /* 0x000fe400078e0005 */
[----:B------:R-:W-:Y:S02]  /*1fc70*/  IMAD.MOV.U32 R9, RZ, RZ, R219 ;  /* 0x000000ffff097224 */ /* 0x000fe400078e00db */
[----:B------:R-:W-:-:S07]  /*1fc80*/  IMAD.MOV.U32 R10, RZ, RZ, R214 ;  /* 0x000000ffff0a7224 */ /* 0x000fce00078e00d6 */
.L_x_2542:
        /* <DEDUP_REMOVED lines=8> */
.L_x_2532:
[----:B------:R-:W-:Y:S01]  /*1fd10*/  IMAD R3, R214, 0x8, R16 ;  /* 0x00000008d6037824 */ /* 0x000fe200078e0210 */
[----:B------:R-:W-:-:S04]  /*1fd20*/  SHF.L.U32 R12, R219, 0x1f, RZ ;  /* 0x0000001fdb0c7819 */ /* 0x000fc800000006ff */
[----:B------:R0:W1:Y:S01]  /*1fd30*/  SYNCS.PHASECHK.TRANS64.TRYWAIT P2, [R3+URZ+0x38830], R12 ;  /* 0x0388300c030075a7 */ /* 0x000062000804017f */
[----:B------:R-:W-:Y:S05]  /*1fd40*/  @!P0 BRA `(.L_x_2533) ;  /* 0x0000000000048947 */ /* 0x000fea0003800000 */
[----:B------:R-:W-:Y:S01]  /*1fd50*/  BPT.TRAP 0x1 ;  /* 0x000000040000795c */ /* 0x000fe20000300000 */
.L_x_2533:
[----:B------:R-:W-:Y:S01]  /*1fd60*/  IMAD R4, R214, 0xa00, R222 ;  /* 0x00000a00d6047824 */ /* 0x000fe200078e02de */
[----:B------:R-:W-:Y:S01]  /*1fd70*/  BSSY B1, `(.L_x_2534) ;  /* 0x0000006000017945 */ /* 0x000fe20003800000 */
[----:B------:R-:W-:Y:S02]  /*1fd80*/  IMAD.MOV.U32 R5, RZ, RZ, 0x40000040 ;  /* 0x40000040ff057424 */ /* 0x000fe400078e00ff */
[----:B------:R-:W-:Y:S01]  /*1fd90*/  VIADD R152, R4, 0x80 ;  /* 0x0000008004987836 */ /* 0x000fe20000000000 */
[----:B-1----:R-:W-:Y:S06]  /*1fda0*/  @P2 BRA `(.L_x_2535) ;  /* 0x0000000000082947 */ /* 0x002fec0003800000 */
[----:B------:R-:W1:Y:S02]  /*1fdb0*/  SYNCS.PHASECHK.TRANS64.TRYWAIT P2, [R3+URZ+0x38830], R12 ;  /* 0x0388300c030075a7 */ /* 0x000e64000804017f */
[----:B-1----:R-:W-:Y:S05]  /*1fdc0*/  @!P2 BRA `(.L_x_2536) ;  /* 0x000001080048a947 */ /* 0x002fea0003800000 */
.L_x_2535:
[----:B------:R-:W-:Y:S05]  /*1fdd0*/  BSYNC B1 ;  /* 0x0000000000017941 */ /* 0x000fea0003800000 */
.L_x_2534:
[----:B------:R-:W2:Y:S04]  /*1fde0*/  LDL.64 R154, [R1+0x40] ;  /* 0x00004000019a7983 */ /* 0x000ea80000100a00 */
[----:B------:R-:W3:Y:S01]  /*1fdf0*/  LDL.64 R156, [R1+0x48] ;  /* 0x00004800019c7983 */ /* 0x000ee20000100a00 */
[----:B------:R-:W-:Y:S02]  /*1fe00*/  R2UR UR18, R4 ;  /* 0x00000000041272ca */ /* 0x000fe400000e0000 */
[----:B------:R-:W-:Y:S01]  /*1fe10*/  R2UR UR19, R5 ;  /* 0x00000000051372ca */ /* 0x000fe200000e0000 */
[----:B------:R-:W-:Y:S01]  /*1fe20*/  WARPGROUP.ARRIVE ;  /* 0x00000000000079c5 */ /* 0x000fe20000000000 */
[----:B------:R-:W-:Y:S01]  /*1fe30*/  IMAD.MOV.U32 R153, RZ, RZ, 0x40000040 ;  /* 0x40000040ff997424 */ /* 0x000fe200078e00ff */
[----:B------:R-:W-:Y:S01]  /*1fe40*/  R2UR UR6, R152 ;  /* 0x00000000980672ca */ /* 0x000fe200000e0000 */
[----:B01----:R-:W-:Y:S01]  /*1fe50*/  VIADD R12, R4, 0x100 ;  /* 0x00000100040c7836 */ /* 0x003fe20000000000 */
[----:B------:R-:W4:Y:S02]  /*1fe60*/  LDL.64 R226, [R1+0x30] ;  /* 0x0000300001e27983 */ /* 0x000f240000100a00 */
[----:B------:R-:W-:Y:S01]  /*1fe70*/  R2UR UR7, R153 ;  /* 0x00000000990772ca */ /* 0x000fe200000e0000 */
[----:B------:R-:W-:Y:S01]  /*1fe80*/  IMAD.MOV.U32 R13, RZ, RZ, 0x40000040 ;  /* 0x40000040ff0d7424 */ /* 0x000fe200078e00ff */
[----:B------:R-:W-:Y:S01]  /*1fe90*/  R2UR UR10, R12 ;  /* 0x000000000c0a72ca */ /* 0x000fe200000e0000 */
[----:B------:R-:W-:Y:S01]  /*1fea0*/  VIADD R20, R4, 0x180 ;  /* 0x0000018004147836 */ /* 0x000fe20000000000 */
[----:B------:R-:W5:Y:S02]  /*1feb0*/  LDL.64 R224, [R1+0x28] ;  /* 0x0000280001e07983 */ /* 0x000f640000100a00 */
[----:B------:R-:W-:Y:S01]  /*1fec0*/  R2UR UR11, R13 ;  /* 0x000000000d0b72ca */ /* 0x000fe200000e0000 */
[----:B------:R-:W-:Y:S01]  /*1fed0*/  IMAD.MOV.U32 R21, RZ, RZ, 0x40000040 ;  /* 0x40000040ff157424 */ /* 0x000fe200078e00ff */
[----:B------:R-:W-:-:S04]  /*1fee0*/  R2UR UR14, R20 ;  /* 0x00000000140e72ca */ /* 0x000fc800000e0000 */
        /* <DEDUP_REMOVED lines=128> */
[----:B----4-:R-:W-:Y:S02]  /*206f0*/  R2UR UR24, R226 ;  /* 0x00000000e21872ca */ /* 0x010fe400000e0000 */
        /* <DEDUP_REMOVED lines=46> */
[----:B-----5:R-:W-:Y:S02]  /*209e0*/  R2UR UR26, R224 ;  /* 0x00000000e01a72ca */ /* 0x020fe400000e0000 */
        /* <DEDUP_REMOVED lines=684> */
.L_x_2537:
[----:B------:R-:W-:Y:S01]  /*234b0*/  SHF.L.U32 R0, R9, 0x1f, RZ ;  /* 0x0000001f09007819 */ /* 0x000fe200000006ff */
[----:B------:R-:W-:-:S04]  /*234c0*/  IMAD R9, R10, 0x8, R16 ;  /* 0x000000080a097824 */ /* 0x000fc800078e0210 */
[----:B------:R0:W1:Y:S01]  /*234d0*/  SYNCS.PHASECHK.TRANS64.TRYWAIT P2, [R9+URZ+0x38850], R0 ;  /* 0x03885000090075a7 */ /* 0x000062000804017f */
[----:B------:R-:W-:Y:S05]  /*234e0*/  @!P0 BRA `(.L_x_2538) ;  /* 0x0000000000048947 */ /* 0x000fea0003800000 */
[----:B------:R-:W-:Y:S01]  /*234f0*/  BPT.TRAP 0x1 ;  /* 0x000000040000795c */ /* 0x000fe20000300000 */
.L_x_2538:
[----:B------:R-:W-:Y:S04]  /*23500*/  BSSY B1, `(.L_x_2539) ;  /* 0x0000004000017945 */ /* 0x000fe80003800000 */
[----:B-1----:R-:W-:Y:S05]  /*23510*/  @P2 BRA `(.L_x_2540) ;  /* 0x0000000000082947 */ /* 0x002fea0003800000 */
[----:B------:R-:W1:Y:S02]  /*23520*/  SYNCS.PHASECHK.TRANS64.TRYWAIT P2, [R9+URZ+0x38850], R0 ;  /* 0x03885000090075a7 */ /* 0x000e64000804017f */
[----:B-1----:R-:W-:Y:S05]  /*23530*/  @!P2 BRA `(.L_x_2541) ;  /* 0x000000d00080a947 */ /* 0x002fea0003800000 */
.L_x_2540:
[----:B------:R-:W-:Y:S05]  /*23540*/  BSYNC B1 ;  /* 0x0000000000017941 */ /* 0x000fea0003800000 */
.L_x_2539:
        /* <DEDUP_REMOVED lines=18> */
[----:B------:R-:W-:Y:S01]  /*23670*/  IMAD R2, R10, 0xa00, R0 ;  /* 0x00000a000a027824 */ /* 0x000fe200078e0200 */
[----:B------:R-:W-:Y:S01]  /*23680*/  MUFU.TANH R21, R21 ;  /* 0x0000001500157308 */ /* 0x000fe20000002400 */
[----:B------:R-:W-:Y:S01]  /*23690*/  FMUL.FTZ R10, R186, UR38 ;  /* 0x00000026ba0a7c20 */ /* 0x000fe20008410000 */
[----:B------:R-:W-:Y:S01]  /*236a0*/  FMUL.FTZ R186, R176, UR38 ;  /* 0x00000026b0ba7c20 */ /* 0x000fe20008410000 */
[C---:B------:R-:W-:Y:S01]  /*236b0*/  VIADD R4, R2.reuse, 0x80 ;  /* 0x0000008002047836 */ /* 0x040fe20000000000 */
[----:B------:R-:W-:Y:S01]  /*236c0*/  R2UR UR6, R2 ;  /* 0x00000000020672ca */ /* 0x000fe200000e0000 */
[----:B------:R-:W-:Y:S01]  /*236d0*/  FMUL.FTZ R160, R160, UR38 ;  /* 0x00000026a0a07c20 */ /* 0x000fe20008410000 */
[----:B------:R-:W-:Y:S01]  /*236e0*/  FMUL.FTZ R152, R152, UR38 ;  /* 0x0000002698987c20 */ /* 0x000fe20008410000 */
[----:B------:R-:W-:Y:S01]  /*236f0*/  FMUL.FTZ R153, R153, UR38 ;  /* 0x0000002699997c20 */ /* 0x000fe20008410000 */
[----:B------:R-:W-:Y:S01]  /*23700*/  MUFU.TANH R186, R186 ;  /* 0x000000ba00ba7308 */ /* 0x000fe20000002400 */
[----:B------:R-:W-:Y:S01]  /*23710*/  FMUL.FTZ R156, R156, UR38 ;  /* 0x000000269c9c7c20 */ /* 0x000fe20008410000 */
[----:B------:R-:W-:-:S02]  /*23720*/  IMAD.MOV.U32 R3, RZ, RZ, 0x40000040 ;  /* 0x40000040ff037424 */ /* 0x000fc400078e00ff */
[----:B------:R-:W-:Y:S01]  /*23730*/  FMUL.FTZ R13, R187, UR38 ;  /* 0x00000026bb0d7c20 */ /* 0x000fe20008410000 */
[----:B------:R-:W-:Y:S01]  /*23740*/  FMUL.FTZ R20, R190, UR38 ;  /* 0x00000026be147c20 */ /* 0x000fe20008410000 */
[----:B------:R-:W-:Y:S01]  /*23750*/  FMUL.FTZ R185, R191, UR38 ;  /* 0x00000026bfb97c20 */ /* 0x000fe20008410000 */
[----:B------:R-:W-:Y:S01]  /*23760*/  FMUL.FTZ R176, R178, UR38 ;  /* 0x00000026b2b07c20 */ /* 0x000fe20008410000 */
[----:B------:R-:W-:Y:S01]  /*23770*/  FMUL.FTZ R178, R179, UR38 ;  /* 0x00000026b3b27c20 */ /* 0x000fe20008410000 */
[----:B------:R-:W-:Y:S01]  /*23780*/  MUFU.TANH R177, R177 ;  /* 0x000000b100b17308 */ /* 0x000fe20000002400 */
[----:B------:R-:W-:Y:S01]  /*23790*/  HGMMA.64x256x16.F32.BF16 R24, R208, gdesc[UR4].tnspB, R24, gsb0 ;  /* 0x43e00004d0187df0 */ /* 0x000fe20008001818 */
[----:B------:R-:W-:Y:S01]  /*237a0*/  R2UR UR6, R4 ;  /* 0x00000000040672ca */ /* 0x000fe200000e0000 */
[----:B------:R-:W-:Y:S01]  /*237b0*/  VIADD R4, R2, 0x100 ;  /* 0x0000010002047836 */ /* 0x000fe20000000000 */
[----:B------:R-:W-:Y:S01]  /*237c0*/  R2UR UR7, R5 ;  /* 0x00000000050772ca */ /* 0x000fe200000e0000 */
[----:B------:R-:W-:-:S02]  /*237d0*/  IMAD.MOV.U32 R5, RZ, RZ, 0x40000040 ;  /* 0x40000040ff057424 */ /* 0x000fc400078e00ff */
        /* <DEDUP_REMOVED lines=15> */
[----:B------:R-:W-:Y:S01]  /*238d0*/  @!P1 IMAD R11, R11, 0x8, R16 ;  /* 0x000000080b0b9824 */ /* 0x000fe200078e0210 */
[----:B------:R-:W-:Y:S01]  /*238e0*/  ISETP.GT.AND P2, PT, R8, RZ, PT ;  /* 0x000000ff0800720c */ /* 0x000fe20003f44270 */
[----:B------:R-:W-:Y:S01]  /*238f0*/  @!P1 VIADD R9, R9, 0x38860 ;  /* 0x0003886009099836 */ /* 0x000fe20000000000 */
[----:B------:R-:W-:Y:S01]  /*23900*/  MUFU.TANH R168, R168 ;  /* 0x000000a800a87308 */ /* 0x000fe20000002400 */
[----:B------:R-:W-:-:S02]  /*23910*/  @!P1 VIADD R11, R11, 0x38840 ;  /* 0x000388400b0b9836 */ /* 0x000fc40000000000 */
[----:B------:R-:W-:Y:S01]  /*23920*/  VIADD R8, R8, 0xffffffff ;  /* 0xffffffff08087836 */ /* 0x000fe20000000000 */
[----:B------:R-:W-:-:S04]  /*23930*/  @!P1 PRMT R9, RZ, 0x654, R9 ;  /* 0x00000654ff099816 */ /* 0x000fc80000000009 */
        /* <DEDUP_REMOVED lines=31> */
[----:B------:R-:W-:Y:S02]  /*23b30*/  IMAD.MOV.U32 R5, RZ, RZ, 0x40000040 ;  /* 0x40000040ff057424 */ /* 0x000fe400078e00ff */
[----:B------:R-:W-:Y:S01]  /*23b40*/  VIADD R2, R2, 0x200 ;  /* 0x0000020002027836 */ /* 0x000fe20000000000 */
[----:B------:R-:W-:Y:S02]  /*23b50*/  WARPGROUP.DEPBAR.LE gsb0, 0x0 ;  /* 0x00008000000079c5 */ /* 0x000fe40000010000 */
[----:B------:R-:W-:-:S15]  /*23b60*/  WARPGROUP.ARRIVE ;  /* 0x00000000000079c5 */ /* 0x000fde0000000000 */
[----:B------:R-:W-:-:S04]  /*23b70*/  NOP ;  /* 0x0000000000007918 */ /* 0x000fc80000000000 */
[----:B------:R-:W-:Y:S01]  /*23b80*/  HGMMA.64x256x16.F32.BF16 R24, R200, gdesc[UR4].tnspB, R24, gsb0 ;  /* 0x43e00004c8187df0 */ /* 0x000fe20008001818 */
[----:B------:R-:W-:Y:S01]  /*23b90*/  R2UR UR6, R4 ;  /* 0x00000000040672ca */ /* 0x000fe200000e0000 */
[----:B------:R-:W-:Y:S01]  /*23ba0*/  FMUL.FTZ R4, R184, UR38 ;  /* 0x00000026b8047c20 */ /* 0x000fe20008410000 */
[----:B------:R-:W-:Y:S01]  /*23bb0*/  R2UR UR7, R5 ;  /* 0x00000000050772ca */ /* 0x000fe200000e0000 */
[----:B------:R-:W-:-:S04]  /*23bc0*/  FMUL.FTZ R184, R189, UR38 ;  /* 0x00000026bdb87c20 */ /* 0x000fc80008410000 */
[----:B------:R-:W0:Y:S08]  /*23bd0*/  MUFU.TANH R4, R4 ;  /* 0x0000000400047308 */ /* 0x000e300000002400 */
[----:B------:R-:W1:Y:S01]  /*23be0*/  MUFU.TANH R184, R184 ;  /* 0x000000b800b87308 */ /* 0x000e620000002400 */
[----:B0-----:R-:W-:-:S04]  /*23bf0*/  FMNMX.FTZ R0, R4, R7, !PT ;  /* 0x0000000704007209 */ /* 0x001fc80007810000 */
[----:B------:R-:W-:-:S04]  /*23c00*/  FMNMX.FTZ R0, R12, R0, !PT ;  /* 0x000000000c007209 */ /* 0x000fc80007810000 */
[----:B------:R-:W-:-:S04]  /*23c10*/  FMNMX.FTZ R0, R21, R0, !PT ;  /* 0x0000000015007209 */ /* 0x000fc80007810000 */
[----:B-1----:R-:W-:-:S04]  /*23c20*/  FMNMX.FTZ R0, R184, R0, !PT ;  /* 0x00000000b8007209 */ /* 0x002fc80007810000 */
[----:B------:R-:W-:-:S04]  /*23c30*/  FMNMX.FTZ R0, R186, R0, !PT ;  /* 0x00000000ba007209 */ /* 0x000fc80007810000 */
[----:B------:R-:W-:-:S04]  /*23c40*/  FMNMX.FTZ R0, R177, R0, !PT ;  /* 0x00000000b1007209 */ /* 0x000fc80007810000 */
[----:B------:R-:W-:-:S04]  /*23c50*/  FMNMX.FTZ R0, R180, R0, !PT ;  /* 0x00000000b4007209 */ /* 0x000fc80007810000 */
[----:B------:R-:W-:-:S04]  /*23c60*/  FMNMX.FTZ R0, R181, R0, !PT ;  /* 0x00000000b5007209 */ /* 0x000fc80007810000 */
[----:B------:R-:W-:-:S04]  /*23c70*/  FMNMX.FTZ R0, R168, R0, !PT ;  /* 0x00000000a8007209 */ /* 0x000fc80007810000 */
[----:B------:R-:W-:-:S04]  /*23c80*/  FMNMX.FTZ R0, R169, R0, !PT ;  /* 0x00000000a9007209 */ /* 0x000fc80007810000 */
[----:B------:R-:W-:-:S04]  /*23c90*/  FMNMX.FTZ R0, R172, R0, !PT ;  /* 0x00000000ac007209 */ /* 0x000fc80007810000 */
[----:B------:R-:W-:Y:S01]  /*23ca0*/  FMNMX.FTZ R0, R173, R0, !PT ;  /* 0x00000000ad007209 */ /* 0x000fe20007810000 */
[----:B------:R-:W-:Y:S02]  /*23cb0*/  WARPGROUP.DEPBAR.LE gsb0, 0x0 ;  /* 0x00008000000079c5 */ /* 0x000fe40000010000 */
[----:B------:R-:W-:-:S06]  /*23cc0*/  WARPGROUP.ARRIVE ;  /* 0x00000000000079c5 */ /* 0x000fcc0000000000 */
[----:B------:R-:W-:Y:S01]  /*23cd0*/  HGMMA.64x256x16.F32.BF16 R24, R196, gdesc[UR4].tnspB, R24, gsb0 ;  /* 0x43e00004c4187df0 */ /* 0x000fe20008001818 */
[----:B------:R-:W-:Y:S02]  /*23ce0*/  R2UR UR6, R2 ;  /* 0x00000000020672ca */ /* 0x000fe400000e0000 */
[----:B------:R0:W1:Y:S01]  /*23cf0*/  MUFU.TANH R2, R160 ;  /* 0x000000a000027308 */ /* 0x0000620000002400 */
[----:B------:R-:W-:Y:S02]  /*23d00*/  R2UR UR7, R3 ;  /* 0x00000000030772ca */ /* 0x000fe400000e0000 */
[----:B------:R-:W-:Y:S01]  /*23d10*/  FMNMX.FTZ R3, R10, R6, !PT ;  /* 0x000000060a037209 */ /* 0x000fe20007810000 */
[----:B0-----:R-:W-:Y:S01]  /*23d20*/  FMUL.FTZ R160, R161, UR38 ;  /* 0x00000026a1a07c20 */ /* 0x001fe20008410000 */
[----:B------:R-:W-:Y:S01]  /*23d30*/  FMUL.FTZ R161, R164, UR38 ;  /* 0x00000026a4a17c20 */ /* 0x000fe20008410000 */
[----:B------:R-:W-:Y:S01]  /*23d40*/  FMUL.FTZ R164, R165, UR38 ;  /* 0x00000026a5a47c20 */ /* 0x000fe20008410000 */
[----:B------:R-:W-:Y:S01]  /*23d50*/  FMUL.FTZ R165, R157, UR38 ;  /* 0x000000269da57c20 */ /* 0x000fe20008410000 */
[----:B------:R-:W-:-:S02]  /*23d60*/  FMUL.FTZ R157, R183, UR38 ;  /* 0x00000026b79d7c20 */ /* 0x000fc40008410000 */
[----:B------:R-:W0:Y:S01]  /*23d70*/  MUFU.TANH R160, R160 ;  /* 0x000000a000a07308 */ /* 0x000e220000002400 */
[----:B-1----:R-:W-:-:S07]  /*23d80*/  FMNMX.FTZ R0, R2, R0, !PT ;  /* 0x0000000002007209 */ /* 0x002fce0007810000 */
[----:B------:R-:W1:Y:S08]  /*23d90*/  MUFU.TANH R161, R161 ;  /* 0x000000a100a17308 */ /* 0x000e700000002400 */
[----:B------:R-:W2:Y:S01]  /*23da0*/  MUFU.TANH R164, R164 ;  /* 0x000000a400a47308 */ /* 0x000ea20000002400 */
[----:B0-----:R-:W-:-:S07]  /*23db0*/  FMNMX.FTZ R0, R160, R0, !PT ;  /* 0x00000000a0007209 */ /* 0x001fce0007810000 */
[----:B------:R-:W0:Y:S01]  /*23dc0*/  MUFU.TANH R165, R165 ;  /* 0x000000a500a57308 */ /* 0x000e220000002400 */
[----:B-1----:R-:W-:-:S07]  /*23dd0*/  FMNMX.FTZ R0, R161, R0, !PT ;  /* 0x00000000a1007209 */ /* 0x002fce0007810000 */
[----:B------:R-:W1:Y:S01]  /*23de0*/  MUFU.TANH R157, R157 ;  /* 0x0000009d009d7308 */ /* 0x000e620000002400 */
[----:B--2---:R-:W-:-:S04]  /*23df0*/  FMNMX.FTZ R0, R164, R0, !PT ;  /* 0x00000000a4007209 */ /* 0x004fc80007810000 */
[----:B------:R-:W-:-:S04]  /*23e00*/  FMNMX.FTZ R0, R152, R0, !PT ;  /* 0x0000000098007209 */ /* 0x000fc80007810000 */
[----:B------:R-:W-:-:S04]  /*23e10*/  FMNMX.FTZ R0, R153, R0, !PT ;  /* 0x0000000099007209 */ /* 0x000fc80007810000 */
[----:B------:R-:W-:-:S04]  /*23e20*/  FMNMX.FTZ R0, R156, R0, !PT ;  /* 0x000000009c007209 */ /* 0x000fc80007810000 */
[----:B0-----:R-:W-:-:S05]  /*23e30*/  FMNMX.FTZ R5, R165, R0, !PT ;  /* 0x00000000a5057209 */ /* 0x001fca0007810000 */
[----:B------:R-:W0:Y:S02]  /*23e40*/  SHFL.BFLY PT, R0, R5, 0x2, 0x1f ;  /* 0x0c401f0005007f89 */ /* 0x000e2400000e0000 */
[----:B0-----:R-:W-:-:S05]  /*23e50*/  FMNMX.FTZ R5, R5, R0, !PT ;  /* 0x0000000005057209 */ /* 0x001fca0007810000 */
[----:B------:R-:W0:Y:S02]  /*23e60*/  SHFL.BFLY PT, R0, R5, 0x1, 0x1f ;  /* 0x0c201f0005007f89 */ /* 0x000e2400000e0000 */
[----:B0-----:R-:W-:Y:S02]  /*23e70*/  FMNMX.FTZ R5, R5, R0, !PT ;  /* 0x0000000005057209 */ /* 0x001fe40007810000 */
[----:B------:R-:W-:Y:S01]  /*23e80*/  FMNMX.FTZ R0, R13, R3, !PT ;  /* 0x000000030d007209 */ /* 0x000fe20007810000 */
[----:B------:R-:W-:Y:S02]  /*23e90*/  IMAD.U32 R3, RZ, RZ, UR42 ;  /* 0x0000002aff037e24 */ /* 0x000fe4000f8e00ff */
[----:B------:R-:W-:Y:S01]  /*23ea0*/  FADD.FTZ R7, -R5, R7 ;  /* 0x0000000705077221 */ /* 0x000fe20000010100 */
[----:B------:R-:W-:-:S03]  /*23eb0*/  FMNMX.FTZ R182, R20, R0, !PT ;  /* 0x0000000014b67209 */ /* 0x000fc60007810000 */
[-C--:B------:R-:W-:Y:S01]  /*23ec0*/  FMUL.FTZ R0, R7, R3.reuse ;  /* 0x0000000307007220 */ /* 0x080fe20000410000 */
[----:B------:R-:W-:Y:S01]  /*23ed0*/  FMNMX.FTZ R182, R185, R182, !PT ;  /* 0x000000b6b9b67209 */ /* 0x000fe20007810000 */
[----:B------:R-:W-:-:S03]  /*23ee0*/  FMUL.FTZ R7, R5, R3 ;  /* 0x0000000305077220 */ /* 0x000fc60000410000 */
[----:B------:R-:W-:Y:S01]  /*23ef0*/  FMNMX.FTZ R182, R176, R182, !PT ;  /* 0x000000b6b0b67209 */ /* 0x000fe20007810000 */
[-CC-:B------:R-:W-:Y:S01]  /*23f00*/  FFMA.FTZ R208, R4, R3.reuse, -R7.reuse ;  /* 0x0000000304d07223 */ /* 0x180fe20000010807 */
        /* <DEDUP_REMOVED lines=10> */
[----:B-1----:R-:W-:Y:S01]  /*23fb0*/  FMNMX.FTZ R182, R157, R182, !PT ;  /* 0x000000b69db67209 */ /* 0x002fe20007810000 */
[-CC-:B------:R-:W-:Y:S01]  /*23fc0*/  FFMA.FTZ R177, R181, R3.reuse, -R7.reuse ;  /* 0x00000003b5b17223 */ /* 0x180fe20000010807 */
[-CC-:B------:R-:W-:Y:S01]  /*23fd0*/  FFMA.FTZ R202, R172, R3.reuse, -R7.reuse ;  /* 0x00000003acca7223 */ /* 0x180fe20000010807 */
[-CC-:B------:R-:W-:Y:S01]  /*23fe0*/  FFMA.FTZ R169, R173, R3.reuse, -R7.reuse ;  /* 0x00000003ada97223 */ /* 0x180fe20000010807 */
[----:B------:R-:W-:Y:S01]  /*23ff0*/  FMNMX.FTZ R182, R170, R182, !PT ;  /* 0x000000b6aab67209 */ /* 0x000fe20007810000 */
[----:B------:R-:W-:Y:S01]  /*24000*/  FFMA.FTZ R160, R160, R3, -R7 ;  /* 0x00000003a0a07223 */ /* 0x000fe20000010807 */
[----:B------:R-:W-:Y:S02]  /*24010*/  MUFU.EX2 R0, R0 ;  /* 0x0000000000007308 */ /* 0x000fe40000000800 */
[----:B------:R-:W-:-:S04]  /*24020*/  FMNMX.FTZ R182, R171, R182, !PT ;  /* 0x000000b6abb67209 */ /* 0x000fc80007810000 */
[----:B------:R-:W-:Y:S02]  /*24030*/  FMNMX.FTZ R182, R174, R182, !PT ;  /* 0x000000b6aeb67209 */ /* 0x000fe40007810000 */
[----:B------:R-:W0:Y:S02]  /*24040*/  MUFU.EX2 R208, R208 ;  /* 0x000000d000d07308 */ /* 0x000e240000000800 */
[----:B------:R-:W-:-:S04]  /*24050*/  FMNMX.FTZ R4, R175, R182, !PT ;  /* 0x000000b6af047209 */ /* 0x000fc80007810000 */
[----:B------:R-:W-:Y:S02]  /*24060*/  FMNMX.FTZ R4, R162, R4, !PT ;  /* 0x00000004a2047209 */ /* 0x000fe40007810000 */
[----:B------:R-:W1:Y:S02]  /*24070*/  MUFU.EX2 R12, R12 ;  /* 0x0000000c000c7308 */ /* 0x000e640000000800 */
[----:B------:R-:W-:-:S04]  /*24080*/  FMNMX.FTZ R4, R163, R4, !PT ;  /* 0x00000004a3047209 */ /* 0x000fc80007810000 */
[----:B------:R-:W-:Y:S02]  /*24090*/  FMNMX.FTZ R4, R166, R4, !PT ;  /* 0x00000004a6047209 */ /* 0x000fe40007810000 */
[----:B------:R-:W2:Y:S01]  /*240a0*/  MUFU.EX2 R210, R210 ;  /* 0x000000d200d27308 */ /* 0x000ea20000000800 */
[----:B0-----:R-:W-:Y:S01]  /*240b0*/  FFMA.FTZ R15, R0, R15, R208 ;  /* 0x0000000f000f7223 */ /* 0x001fe200000100d0 */
[----:B------:R-:W-:-:S04]  /*240c0*/  FMNMX.FTZ R4, R167, R4, !PT ;  /* 0x00000004a7047209 */ /* 0x000fc80007810000 */
[----:B------:R-:W-:Y:S02]  /*240d0*/  FMNMX.FTZ R4, R154, R4, !PT ;  /* 0x000000049a047209 */ /* 0x000fe40007810000 */
[----:B------:R-:W0:Y:S01]  /*240e0*/  MUFU.EX2 R182, R184 ;  /* 0x000000b800b67308 */ /* 0x000e220000000800 */
[C---:B-1----:R-:W-:Y:S01]  /*240f0*/  FADD.FTZ R15, R12.reuse, R15 ;  /* 0x0000000f0c0f7221 */ /* 0x042fe20000010000 */
[----:B------:R-:W-:Y:S02]  /*24100*/  FMNMX.FTZ R4, R155, R4, !PT ;  /* 0x000000049b047209 */ /* 0x000fe40007810000 */
[----:B------:R-:W-:Y:S02]  /*24110*/  F2FP.BF16.F32.PACK_AB R208, R12, R208 ;  /* 0x000000d00cd0723e */ /* 0x000fe400000010ff */
[----:B------:R-:W-:Y:S02]  /*24120*/  FMNMX.FTZ R4, R158, R4, !PT ;  /* 0x000000049e047209 */ /* 0x000fe40007810000 */
[----:B------:R-:W1:Y:S01]  /*24130*/  MUFU.EX2 R204, R204 ;  /* 0x000000cc00cc7308 */ /* 0x000e620000000800 */
[----:B--2---:R-:W-:Y:S01]  /*24140*/  FADD.FTZ R15, R210, R15 ;  /* 0x0000000fd20f7221 */ /* 0x004fe20000010000 */
[----:B------:R-:W-:-:S05]  /*24150*/  FMNMX.FTZ R4, R159, R4, !PT ;  /* 0x000000049f047209 */ /* 0x000fca0007810000 */
[----:B------:R-:W2:Y:S01]  /*24160*/  SHFL.BFLY PT, R180, R4, 0x2, 0x1f ;  /* 0x0c401f0004b47f89 */ /* 0x000ea200000e0000 */
[----:B------:R-:W3:Y:S01]  /*24170*/  MUFU.EX2 R21, R21 ;  /* 0x0000001500157308 */ /* 0x000ee20000000800 */
[C---:B0-----:R-:W-:Y:S01]  /*24180*/  FADD.FTZ R15, R182.reuse, R15 ;  /* 0x0000000fb60f7221 */ /* 0x041fe20000010000 */
[----:B------:R-:W-:-:S06]  /*24190*/  F2FP.BF16.F32.PACK_AB R210, R182, R210 ;  /* 0x000000d2b6d2723e */ /* 0x000fcc00000010ff */
[----:B------:R-:W0:Y:S01]  /*241a0*/  MUFU.EX2 R206, R206 ;  /* 0x000000ce00ce7308 */ /* 0x000e220000000800 */
[----:B-1----:R-:W-:-:S07]  /*241b0*/  FADD.FTZ R15, R204, R15 ;  /* 0x0000000fcc0f7221 */ /* 0x002fce0000010000 */
[----:B------:R-:W1:Y:S01]  /*241c0*/  MUFU.EX2 R177, R177 ;  /* 0x000000b100b17308 */ /* 0x000e620000000800 */
[C---:B---3--:R-:W-:Y:S01]  /*241d0*/  FADD.FTZ R15, R21.reuse, R15 ;  /* 0x0000000f150f7221 */ /* 0x048fe20000010000 */
[----:B------:R-:W-:Y:S02]  /*241e0*/  F2FP.BF16.F32.PACK_AB R204, R21, R204 ;  /* 0x000000cc15cc723e */ /* 0x000fe400000010ff */
[----:B--2---:R-:W-:-:S04]  /*241f0*/  FMNMX.FTZ R4, R4, R180, !PT ;  /* 0x000000b404047209 */ /* 0x004fc80007810000 */
        /* <DEDUP_REMOVED lines=10> */
[----:B------:R-:W-:Y:S01]  /*242a0*/  MUFU.EX2 R160, R160 ;  /* 0x000000a000a07308 */ /* 0x000fe20000000800 */
[----:B-1----:R-:W-:Y:S01]  /*242b0*/  FADD.FTZ R15, R202, R15 ;  /* 0x0000000fca0f7221 */ /* 0x002fe20000010000 */
[----:B------:R-:W-:Y:S02]  /*242c0*/  WARPGROUP.DEPBAR.LE gsb0, 0x0 ;  /* 0x00008000000079c5 */ /* 0x000fe40000010000 */
[----:B------:R-:W-:Y:S01]  /*242d0*/  WARPGROUP.ARRIVE ;  /* 0x00000000000079c5 */ /* 0x000fe20000000000 */
[-CC-:B------:R-:W-:Y:S01]  /*242e0*/  FFMA.FTZ R196, R2, R3.reuse, -R7.reuse ;  /* 0x0000000302c47223 */ /* 0x180fe20000010807 */
[-CC-:B------:R-:W-:Y:S01]  /*242f0*/  FFMA.FTZ R198, R161, R3.reuse, -R7.reuse ;  /* 0x00000003a1c67223 */ /* 0x180fe20000010807 */
[----:B------:R-:W0:Y:S01]  /*24300*/  SHFL.BFLY PT, R2, R4, 0x1, 0x1f ;  /* 0x0c201f0004027f89 */ /* 0x000e2200000e0000 */
[----:B------:R-:W-:Y:S01]  /*24310*/  FFMA.FTZ R161, R164, R3, -R7 ;  /* 0x00000003a4a17223 */ /* 0x000fe20000010807 */
[C---:B--2---:R-:W-:Y:S01]  /*24320*/  FADD.FTZ R15, R169.reuse, R15 ;  /* 0x0000000fa90f7221 */ /* 0x044fe20000010000 */
[----:B------:R-:W-:Y:S01]  /*24330*/  HGMMA.64x256x16.F32.BF16 R24, R192, gdesc[UR4].tnspB, R24, gsb0 ;  /* 0x43e00004c0187df0 */ /* 0x000fe20008001818 */
[----:B------:R-:W1:Y:S01]  /*24340*/  MUFU.EX2 R196, R196 ;  /* 0x000000c400c47308 */ /* 0x000e620000000800 */
[----:B------:R-:W-:-:S07]  /*24350*/  F2FP.BF16.F32.PACK_AB R202, R169, R202 ;  /* 0x000000caa9ca723e */ /* 0x000fce00000010ff */
[----:B------:R-:W2:Y:S08]  /*24360*/  MUFU.EX2 R198, R198 ;  /* 0x000000c600c67308 */ /* 0x000eb00000000800 */
[----:B------:R-:W3:Y:S01]  /*24370*/  MUFU.EX2 R161, R161 ;  /* 0x000000a100a17308 */ /* 0x000ee20000000800 */
[----:B-1----:R-:W-:Y:S01]  /*24380*/  FADD.FTZ R15, R196, R15 ;  /* 0x0000000fc40f7221 */ /* 0x002fe20000010000 */
[----:B------:R-:W-:-:S02]  /*24390*/  F2FP.BF16.F32.PACK_AB R196, R160, R196 ;  /* 0x000000c4a0c4723e */ /* 0x000fc400000010ff */
[----:B0-----:R-:W-:Y:S01]  /*243a0*/  FMNMX.FTZ R4, R4, R2, !PT ;  /* 0x0000000204047209 */ /* 0x001fe20007810000 */
[----:B------:R-:W-:-:S04]  /*243b0*/  FADD.FTZ R15, R160, R15 ;  /* 0x0000000fa00f7221 */ /* 0x000fc80000010000 */
[----:B------:R-:W-:Y:S01]  /*243c0*/  FADD.FTZ R2, -R4, R6 ;  /* 0x0000000604027221 */ /* 0x000fe20000010100 */
[----:B--2---:R-:W-:-:S03]  /*243d0*/  FADD.FTZ R12, R198, R15 ;  /* 0x0000000fc60c7221 */ /* 0x004fc60000010000 */
[----:B------:R-:W-:Y:S01]  /*243e0*/  FMUL.FTZ R2, R2, R3 ;  /* 0x0000000302027220 */ /* 0x000fe20000410000 */
[----:B---3--:R-:W-:-:S05]  /*243f0*/  F2FP.BF16.F32.PACK_AB R198, R161, R198 ;  /* 0x000000c6a1c6723e */ /* 0x008fca00000010ff */
[----:B------:R-:W-:Y:S01]  /*24400*/  MUFU.EX2 R2, R2 ;  /* 0x0000000200027308 */ /* 0x000fe20000000800 */
[----:B------:R-:W-:Y:S02]  /*24410*/  WARPGROUP.DEPBAR.LE gsb0, 0x0 ;  /* 0x00008000000079c5 */ /* 0x000fe40000010000 */
[-CC-:B------:R-:W-:Y:S01]  /*24420*/  FFMA.FTZ R194, R156, R3.reuse, -R7.reuse ;  /* 0x000000039cc27223 */ /* 0x180fe20000010807 */
[-C--:B------:R-:W-:Y:S01]  /*24430*/  FMUL.FTZ R156, R4, R3.reuse ;  /* 0x00000003049c7220 */ /* 0x080fe20000410000 */
[-CC-:B------:R-:W-:Y:S01]  /*24440*/  FFMA.FTZ R192, R152, R3.reuse, -R7.reuse ;  /* 0x0000000398c07223 */ /* 0x180fe20000010807 */
[-CC-:B------:R-:W-:Y:S01]  /*24450*/  FFMA.FTZ R152, R153, R3.reuse, -R7.reuse ;  /* 0x0000000399987223 */ /* 0x180fe20000010807 */
[-C--:B------:R-:W-:Y:S01]  /*24460*/  FFMA.FTZ R7, R165, R3.reuse, -R7 ;  /* 0x00000003a5077223 */ /* 0x080fe20000010807 */
        /* <DEDUP_REMOVED lines=8> */
[----:B------:R-:W-:Y:S01]  /*244f0*/  @!P1 PRMT R157, RZ, 0x654, R11 ;  /* 0x00000654ff9d9816 */ /* 0x000fe2000000000b */
[-CC-:B------:R-:W-:Y:S01]  /*24500*/  FFMA.FTZ R201, R170, R3.reuse, -R156.reuse ;  /* 0x00000003aac97223 */ /* 0x180fe2000001089c */
[-CC-:B------:R-:W-:Y:S01]  /*24510*/  FFMA.FTZ R203, R174, R3.reuse, -R156.reuse ;  /* 0x00000003aecb7223 */ /* 0x180fe2000001089c */
[----:B------:R-:W1:Y:S01]  /*24520*/  MUFU.EX2 R209, R209 ;  /* 0x000000d100d17308 */ /* 0x000e620000000800 */
[-CC-:B0-----:R-:W-:Y:S01]  /*24530*/  FFMA.FTZ R7, R13, R3.reuse, -R156.reuse ;  /* 0x000000030d077223 */ /* 0x181fe2000001089c */
[----:B------:R0:W-:Y:S01]  /*24540*/  @!P1 SYNCS.ARRIVE.TRANS64.RED.A1T0 RZ, [R157+URZ], RZ ;  /* 0x000000ff9dff99a7 */ /* 0x0001e2000810043f */
[-CC-:B------:R-:W-:Y:S01]  /*24550*/  FFMA.FTZ R13, R171, R3.reuse, -R156.reuse ;  /* 0x00000003ab0d7223 */ /* 0x180fe2000001089c */
[-CC-:B------:R-:W-:Y:S01]  /*24560*/  FFMA.FTZ R175, R175, R3.reuse, -R156.reuse ;  /* 0x00000003afaf7223 */ /* 0x180fe2000001089c */
[-CC-:B------:R-:W-:Y:S01]  /*24570*/  FFMA.FTZ R197, R162, R3.reuse, -R156.reuse ;  /* 0x00000003a2c57223 */ /* 0x180fe2000001089c */
[-CC-:B------:R-:W-:Y:S01]  /*24580*/  FFMA.FTZ R163, R163, R3.reuse, -R156.reuse ;  /* 0x00000003a3a37223 */ /* 0x180fe2000001089c */
[-CC-:B------:R-:W-:Y:S01]  /*24590*/  FFMA.FTZ R199, R166, R3.reuse, -R156.reuse ;  /* 0x00000003a6c77223 */ /* 0x180fe2000001089c */
[----:B------:R-:W2:Y:S01]  /*245a0*/  MUFU.EX2 R7, R7 ;  /* 0x0000000700077308 */ /* 0x000ea20000000800 */
[-CC-:B------:R-:W-:Y:S01]  /*245b0*/  FFMA.FTZ R193, R154, R3.reuse, -R156.reuse ;  /* 0x000000039ac17223 */ /* 0x180fe2000001089c */
[----:B------:R3:W-:Y:S01]  /*245c0*/  @!P1 SYNCS.ARRIVE.TRANS64.RED.A1T0 RZ, [R9+URZ], RZ ;  /* 0x000000ff09ff99a7 */ /* 0x0007e2000810043f */
[-CC-:B------:R-:W-:Y:S01]  /*245d0*/  FFMA.FTZ R155, R155, R3.reuse, -R156.reuse ;  /* 0x000000039b9b7223 */ /* 0x180fe2000001089c */
[----:B------:R-:W-:-:S04]  /*245e0*/  FFMA.FTZ R158, R158, R3, -R156 ;  /* 0x000000039e9e7223 */ /* 0x000fc8000001089c */
[----:B------:R-:W4:Y:S01]  /*245f0*/  MUFU.EX2 R211, R211 ;  /* 0x000000d300d37308 */ /* 0x000f220000000800 */
[----:B-1----:R-:W-:-:S07]  /*24600*/  FFMA.FTZ R14, R2, R14, R209 ;  /* 0x0000000e020e7223 */ /* 0x002fce00000100d1 */
[----:B------:R-:W0:Y:S01]  /*24610*/  MUFU.EX2 R153, R153 ;  /* 0x0000009900997308 */ /* 0x000e220000000800 */
[C---:B--2---:R-:W-:Y:S01]  /*24620*/  FADD.FTZ R14, R7.reuse, R14 ;  /* 0x0000000e070e7221 */ /* 0x044fe20000010000 */
[----:B------:R-:W-:-:S06]  /*24630*/  F2FP.BF16.F32.PACK_AB R209, R7, R209 ;  /* 0x000000d107d1723e */ /* 0x000fcc00000010ff */
[----:B------:R-:W1:Y:S01]  /*24640*/  MUFU.EX2 R205, R205 ;  /* 0x000000cd00cd7308 */ /* 0x000e620000000800 */
[----:B----4-:R-:W-:-:S07]  /*24650*/  FADD.FTZ R14, R211, R14 ;  /* 0x0000000ed30e7221 */ /* 0x010fce0000010000 */
        /* <DEDUP_REMOVED lines=20> */
[----:B------:R-:W-:-:S05]  /*247a0*/  FADD.FTZ R13, R161, R12 ;  /* 0x0000000ca10d7221 */ /* 0x000fca0000010000 */
[----:B------:R-:W0:Y:S01]  /*247b0*/  MUFU.EX2 R197, R197 ;  /* 0x000000c500c57308 */ /* 0x000e220000000800 */
[----:B-1----:R-:W-:-:S07]  /*247c0*/  FADD.FTZ R157, R203, R157 ;  /* 0x0000009dcb9d7221 */ /* 0x002fce0000010000 */
[----:B---3--:R-:W1:Y:S01]  /*247d0*/  MUFU.EX2 R9, R163 ;  /* 0x000000a300097308 */ /* 0x008e620000000800 */
[C---:B--2---:R-:W-:Y:S01]  /*247e0*/  FADD.FTZ R157, R11.reuse, R157 ;  /* 0x0000009d0b9d7221 */ /* 0x044fe20000010000 */
[----:B------:R-:W-:-:S06]  /*247f0*/  F2FP.BF16.F32.PACK_AB R203, R11, R203 ;  /* 0x000000cb0bcb723e */ /* 0x000fcc00000010ff */
[----:B------:R-:W2:Y:S01]  /*24800*/  MUFU.EX2 R199, R199 ;  /* 0x000000c700c77308 */ /* 0x000ea20000000800 */
[----:B0-----:R-:W-:-:S07]  /*24810*/  FADD.FTZ R157, R197, R157 ;  /* 0x0000009dc59d7221 */ /* 0x001fce0000010000 */
[----:B------:R-:W0:Y:S01]  /*24820*/  MUFU.EX2 R14, R14 ;  /* 0x0000000e000e7308 */ /* 0x000e220000000800 */
[C---:B-1----:R-:W-:Y:S01]  /*24830*/  FADD.FTZ R10, R9.reuse, R157 ;  /* 0x0000009d090a7221 */ /* 0x042fe20000010000 */
[----:B------:R-:W-:Y:S01]  /*24840*/  F2FP.BF16.F32.PACK_AB R197, R9, R197 ;  /* 0x000000c509c5723e */ /* 0x000fe200000010ff */
[----:B------:R-:W-:-:S05]  /*24850*/  IMAD.MOV.U32 R9, RZ, RZ, R219 ;  /* 0x000000ffff097224 */ /* 0x000fca00078e00db */
        /* <DEDUP_REMOVED lines=14> */
[----:B------:R-:W-:Y:S01]  /*24940*/  F2FP.BF16.F32.PACK_AB R193, R155, R193 ;  /* 0x000000c19bc1723e */ /* 0x000fe200000010ff */
[----:B------:R-:W-:-:S05]  /*24950*/  IMAD.MOV.U32 R10, RZ, RZ, R214 ;  /* 0x000000ffff0a7224 */ /* 0x000fca00078e00d6 */
[----:B------:R-:W1:Y:S01]  /*24960*/  MUFU.EX2 R156, R156 ;  /* 0x0000009c009c7308 */ /* 0x000e620000000800 */
[----:B--2---:R-:W-:Y:S01]  /*24970*/  FADD.FTZ R13, R194, R13 ;  /* 0x0000000dc20d7221 */ /* 0x004fe20000010000 */
[----:B------:R-:W-:-:S03]  /*24980*/  F2FP.BF16.F32.PACK_AB R194, R6, R194 ;  /* 0x000000c206c2723e */ /* 0x000fc600000010ff */
[----:B------:R-:W-:Y:S01]  /*24990*/  FADD.FTZ R15, R6, R13 ;  /* 0x0000000d060f7221 */ /* 0x000fe20000010000 */
[----:B------:R-:W-:Y:S02]  /*249a0*/  IMAD.MOV.U32 R6, RZ, RZ, R4 ;  /* 0x000000ffff067224 */ /* 0x000fe400078e0004 */
[----:B0-----:R-:W-:-:S04]  /*249b0*/  FADD.FTZ R7, R158, R7 ;  /* 0x000000079e077221 */ /* 0x001fc80000010000 */
[C---:B-1----:R-:W-:Y:S01]  /*249c0*/  FADD.FTZ R14, R156.reuse, R7 ;  /* 0x000000079c0e7221 */ /* 0x042fe20000010000 */
[----:B------:R-:W-:Y:S02]  /*249d0*/  F2FP.BF16.F32.PACK_AB R195, R156, R158 ;  /* 0x0000009e9cc3723e */ /* 0x000fe400000010ff */
[----:B------:R-:W-:Y:S01]  /*249e0*/  MOV R7, R5 ;  /* 0x0000000500077202 */ /* 0x000fe20000000f00 */
[----:B------:R-:W-:Y:S06]  /*249f0*/  @P2 BRA `(.L_x_2542) ;  /* 0xffffffb000a42947 */ /* 0x000fec000383ffff */
.L_x_2531:
[----:B------:R-:W-:Y:S05]  /*24a00*/  BSYNC B0 ;  /* 0x0000000000007941 */ /* 0x000fea0003800000 */
.L_x_2530:
        /* <DEDUP_REMOVED lines=131> */
.L_x_2543:
[----:B------:R-:W-:Y:S01]  /*25240*/  IMAD R0, R214, 0x8, R16 ;  /* 0x00000008d6007824 */ /* 0x000fe200078e0210 */
[----:B------:R-:W-:-:S04]  /*25250*/  SHF.L.U32 R7, R219, 0x1f, RZ ;  /* 0x0000001fdb077819 */ /* 0x000fc800000006ff */
[----:B------:R0:W1:Y:S01]  /*25260*/  SYNCS.PHASECHK.TRANS64.TRYWAIT P2, [R0+URZ+0x38850], R7 ;  /* 0x03885007000075a7 */ /* 0x000062000804017f */
[----:B------:R-:W-:Y:S05]  /*25270*/  @!P0 BRA `(.L_x_2544) ;  /* 0x0000000000048947 */ /* 0x000fea0003800000 */
[----:B------:R-:W-:Y:S01]  /*25280*/  BPT.TRAP 0x1 ;  /* 0x000000040000795c */ /* 0x000fe20000300000 */
.L_x_2544:
        /* <DEDUP_REMOVED lines=9> */
.L_x_2546:
[----:B------:R-:W-:Y:S05]  /*25320*/  BSYNC B0 ;  /* 0x0000000000007941 */ /* 0x000fea0003800000 */
.L_x_2545:
[----:B------:R-:W-:Y:S01]  /*25330*/  IMAD.MOV.U32 R6, RZ, RZ, R2 ;  /* 0x000000ffff067224 */ /* 0x000fe200078e0002 */
[----:B------:R-:W2:Y:S01]  /*25340*/  LDL.LU R16, [R1+0x80] ;  /* 0x0000800001107983 */ /* 0x000ea20000300800 */
[----:B01----:R-:W-:Y:S01]  /*25350*/  IMAD.MOV.U32 R7, RZ, RZ, 0x40000040 ;  /* 0x40000040ff077424 */ /* 0x003fe200078e00ff */
[----:B------:R-:W-:Y:S01]  /*25360*/  WARPGROUP.ARRIVE ;  /* 0x00000000000079c5 */ /* 0x000fe20000000000 */
[----:B------:R-:W-:Y:S01]  /*25370*/  VIADD R214, R214, 0x1 ;  /* 0x00000001d6d67836 */ /* 0x000fe20000000000 */
[----:B------:R-:W-:Y:S01]  /*25380*/  R2UR UR6, R6 ;  /* 0x00000000060672ca */ /* 0x000fe200000e0000 */
[----:B------:R-:W-:Y:S01]  /*25390*/  VIADD R6, R2, 0x80 ;  /* 0x0000008002067836 */ /* 0x000fe20000000000 */
[----:B------:R-:W-:Y:S01]  /*253a0*/  R2UR UR7, R7 ;  /* 0x00000000070772ca */ /* 0x000fe200000e0000 */
[----:B------:R-:W-:Y:S01]  /*253b0*/  IMAD.MOV.U32 R7, RZ, RZ, 0x40000040 ;  /* 0x40000040ff077424 */ /* 0x000fe200078e00ff */
[----:B------:R-:W-:Y:S01]  /*253c0*/  ISETP.NE.AND P2, PT, R214, 0x2, PT ;  /* 0x00000002d600780c */ /* 0x000fe20003f45270 */
[----:B------:R-:W-:-:S02]  /*253d0*/  @!P1 VIADD R11, R0, 0x38860 ;  /* 0x00038860000b9836 */ /* 0x000fc40000000000 */
[----:B------:R-:W-:Y:S01]  /*253e0*/  IMAD.MOV.U32 R0, RZ, RZ, -0x800000 ;  /* 0xff800000ff007424 */ /* 0x000fe200078e00ff */
[----:B------:R-:W-:Y:S02]  /*253f0*/  SEL R214, R214, RZ, P2 ;  /* 0x000000ffd6d67207 */ /* 0x000fe40001000000 */
        /* <DEDUP_REMOVED lines=23> */
[----:B------:R-:W0:Y:S02]  /*25570*/  SHFL.BFLY PT, R2, R15, 0x2, 0x1f ;  /* 0x0c401f000f027f89 */ /* 0x000e2400000e0000 */
[----:B0-----:R-:W-:Y:S01]  /*25580*/  FADD.FTZ R2, R2, R15 ;  /* 0x0000000f02027221 */ /* 0x001fe20000010000 */
[----:B------:R-:W-:Y:S02]  /*25590*/  WARPGROUP.DEPBAR.LE gsb0, 0x0 ;  /* 0x00008000000079c5 */ /* 0x000fe40000010000 */
[----:B------:R-:W-:-:S15]  /*255a0*/  WARPGROUP.ARRIVE ;  /* 0x00000000000079c5 */ /* 0x000fde0000000000 */
[----:B------:R-:W-:-:S03]  /*255b0*/  NOP ;  /* 0x0000000000007918 */ /* 0x000fc60000000000 */
[----:B------:R-:W-:Y:S01]  /*255c0*/  HGMMA.64x256x16.F32.BF16 R24, R196, gdesc[UR4].tnspB, R24, gsb0 ;  /* 0x43e00004c4187df0 */ /* 0x000fe20008001818 */
[----:B------:R-:W-:Y:S02]  /*255d0*/  R2UR UR6, R6 ;  /* 0x00000000060672ca */ /* 0x000fe400000e0000 */
[----:B------:R-:W-:Y:S02]  /*255e0*/  R2UR UR7, R7 ;  /* 0x00000000070772ca */ /* 0x000fe400000e0000 */
[----:B------:R-:W0:Y:S02]  /*255f0*/  SHFL.BFLY PT, R7, R14, 0x2, 0x1f ;  /* 0x0c401f000e077f89 */ /* 0x000e2400000e0000 */
[----:B0-----:R-:W-:Y:S02]  /*25600*/  FADD.FTZ R6, R7, R14 ;  /* 0x0000000e07067221 */ /* 0x001fe40000010000 */
[----:B------:R-:W0:Y:S04]  /*25610*/  SHFL.BFLY PT, R7, R2, 0x1, 0x1f ;  /* 0x0c201f0002077f89 */ /* 0x000e2800000e0000 */
[----:B------:R-:W1:Y:S01]  /*25620*/  SHFL.BFLY PT, R9, R6, 0x1, 0x1f ;  /* 0x0c201f0006097f89 */ /* 0x000e6200000e0000 */
[----:B0-----:R-:W-:Y:S01]  /*25630*/  FADD.FTZ R12, R2, R7 ;  /* 0x00000007020c7221 */ /* 0x001fe20000010000 */
[----:B------:R-:W-:Y:S01]  /*25640*/  SEL R2, RZ, 0x1, P2 ;  /* 0x00000001ff027807 */ /* 0x000fe20001000000 */
[----:B-1----:R-:W-:-:S03]  /*25650*/  FADD.FTZ R13, R6, R9 ;  /* 0x00000009060d7221 */ /* 0x002fc60000010000 */
        /* <DEDUP_REMOVED lines=149> */
.L_x_2406:
        /* <DEDUP_REMOVED lines=10> */
[----:B------:R-:W3:Y:S01]  /*26050*/  LDL R144, [R1+0x74] ;  /* 0x0000740001907983 */ /* 0x000ee20000100800 */
[----:B------:R-:W4:Y:S01]  /*26060*/  S2R R55, SR_SWINHI ;  /* 0x0000000000377919 */ /* 0x000f220000002f00 */
[----:B------:R-:W-:Y:S01]  /*26070*/  F2FP.BF16.F32.PACK_AB R4, R25, R4 ;  /* 0x000000041904723e */ /* 0x000fe200000010ff */
[----:B------:R-:W-:Y:S01]  /*26080*/  ULDC.64 UR4, c[0x0][0xbd8] ;  /* 0x0002f60000047ab9 */ /* 0x000fe20000000a00 */
[----:B------:R-:W-:Y:S02]  /*26090*/  MOV R20, R16 ;  /* 0x0000001000147202 */ /* 0x000fe40000000f00 */
[----:B----4-:R-:W-:-:S02]  /*260a0*/  MOV R21, R55 ;  /* 0x0000003700157202 */ /* 0x010fc40000000f00 */
        /* <DEDUP_REMOVED lines=13> */
[----:B------:R-:W-:Y:S01]  /*26180*/  F2FP.BF16.F32.PACK_AB R179, R151, R150 ;  /* 0x0000009697b3723e */ /* 0x000fe200000010ff */
[----:B------:R-:W-:Y:S01]  /*26190*/  IMAD.MOV.U32 R76, RZ, RZ, RZ ;  /* 0x000000ffff4c7224 */ /* 0x000fe200078e00ff */
[----:B------:R-:W-:Y:S01]  /*261a0*/  BAR.SYNC.DEFER_BLOCKING 0x1, 0x100 ;  /* 0x0044000000007b1d */ /* 0x000fe20000010000 */
[----:B--2---:R-:W-:-:S03]  /*261b0*/  IMAD.WIDE R120, R6, 0x2, R20 ;  /* 0x0000000206787825 */ /* 0x004fc600078e0214 */
[----:B------:R-:W-:-:S04]  /*261c0*/  IADD3 R6, P1, R120, 0x20, RZ ;  /* 0x0000002078067810 */ /* 0x000fc80007f3e0ff */
[----:B------:R-:W-:Y:S02]  /*261d0*/  LOP3.LUT R88, R6, 0x380, RZ, 0xc0, !PT ;  /* 0x0000038006587812 */ /* 0x000fe400078ec0ff */
[----:B------:R-:W-:Y:S02]  /*261e0*/  IADD3 R55, P0, R120, 0x40, RZ ;  /* 0x0000004078377810 */ /* 0x000fe40007f1e0ff */
[----:B------:R-:W-:Y:S02]  /*261f0*/  SHF.R.U64 R88, R88, 0x3, RZ ;  /* 0x0000000358587819 */ /* 0x000fe400000012ff */
[C---:B------:R-:W-:Y:S02]  /*26200*/  IADD3 R104, P5, R120.reuse, 0x4040, RZ ;  /* 0x0000404078687810 */ /* 0x040fe40007fbe0ff */
[----:B------:R-:W-:Y:S02]  /*26210*/  IADD3 R80, P4, R120, 0x60, RZ ;  /* 0x0000006078507810 */ /* 0x000fe40007f9e0ff */
[----:B------:R-:W-:-:S02]  /*26220*/  LOP3.LUT R92, R55, 0x380, RZ, 0xc0, !PT ;  /* 0x00000380375c7812 */ /* 0x000fc400078ec0ff */
[----:B------:R-:W-:Y:S02]  /*26230*/  IADD3 R84, P3, R120, 0x4000, RZ ;  /* 0x0000400078547810 */ /* 0x000fe40007f7e0ff */
[----:B------:R-:W-:Y:S02]  /*26240*/  LOP3.LUT R88, R88, R6, RZ, 0x3c, !PT ;  /* 0x0000000658587212 */ /* 0x000fe400078e3cff */
[----:B------:R-:W-:Y:S02]  /*26250*/  LOP3.LUT R6, R104, 0x380, RZ, 0xc0, !PT ;  /* 0x0000038068067812 */ /* 0x000fe400078ec0ff */
[----:B------:R-:W-:Y:S02]  /*26260*/  LOP3.LUT R96, R80, 0x380, RZ, 0xc0, !PT ;  /* 0x0000038050607812 */ /* 0x000fe400078ec0ff */
[----:B------:R-:W-:Y:S01]  /*26270*/  SHF.R.U64 R92, R92, 0x3, RZ ;  /* 0x000000035c5c7819 */ /* 0x000fe200000012ff */
[--C-:B------:R-:W-:Y:S01]  /*26280*/  IMAD.X R101, RZ, RZ, R121.reuse, P3 ;  /* 0x000000ffff657224 */ /* 0x100fe200018e0679 */
[----:B------:R-:W-:Y:S01]  /*26290*/  IADD3 R106, P2, R120, 0x4060, RZ ;  /* 0x00004060786a7810 */ /* 0x000fe20007f5e0ff */
[----:B------:R-:W-:Y:S01]  /*262a0*/  IMAD.X R89, RZ, RZ, R121, P1 ;  /* 0x000000ffff597224 */ /* 0x000fe200008e0679 */
[----:B------:R-:W-:-:S02]  /*262b0*/  SHF.R.U64 R6, R6, 0x3, RZ ;  /* 0x0000000306067819 */ /* 0x000fc400000012ff */
[----:B------:R-:W-:Y:S02]  /*262c0*/  IADD3 R114, P3, R120, 0x8060, RZ ;  /* 0x0000806078727810 */ /* 0x000fe40007f7e0ff */
[----:B------:R-:W-:Y:S02]  /*262d0*/  SHF.R.U64 R96, R96, 0x3, RZ ;  /* 0x0000000360607819 */ /* 0x000fe400000012ff */
[C---:B------:R-:W-:Y:S02]  /*262e0*/  LOP3.LUT R81, R120.reuse, 0x380, RZ, 0xc0, !PT ;  /* 0x0000038078517812 */ /* 0x040fe400078ec0ff */
[C---:B------:R-:W-:Y:S02]  /*262f0*/  IADD3 R102, P6, R120.reuse, 0x4020, RZ ;  /* 0x0000402078667810 */ /* 0x040fe40007fde0ff */
[----:B------:R-:W-:Y:S02]  /*26300*/  IADD3 R108, P1, R120, 0x8000, RZ ;  /* 0x00008000786c7810 */ /* 0x000fe40007f3e0ff */
[----:B------:R-:W-:-:S02]  /*26310*/  LOP3.LUT R100, R84, 0x380, RZ, 0xc0, !PT ;  /* 0x0000038054647812 */ /* 0x000fc400078ec0ff */
[----:B------:R-:W-:Y:S02]  /*26320*/  LOP3.LUT R92, R92, R55, RZ, 0x3c, !PT ;  /* 0x000000375c5c7212 */ /* 0x000fe400078e3cff */
[----:B------:R-:W-:Y:S02]  /*26330*/  LOP3.LUT R55, R106, 0x380, RZ, 0xc0, !PT ;  /* 0x000003806a377812 */ /* 0x000fe400078ec0ff */
[----:B------:R-:W-:Y:S02]  /*26340*/  LOP3.LUT R104, R6, R104, RZ, 0x3c, !PT ;  /* 0x0000006806687212 */ /* 0x000fe400078e3cff */
[----:B------:R-:W-:Y:S02]  /*26350*/  LOP3.LUT R96, R96, R80, RZ, 0x3c, !PT ;  /* 0x0000005060607212 */ /* 0x000fe400078e3cff */
[----:B------:R-:W-:Y:S01]  /*26360*/  LOP3.LUT R6, R114, 0x380, RZ, 0xc0, !PT ;  /* 0x0000038072067812 */ /* 0x000fe200078ec0ff */
[----:B------:R-:W-:Y:S01]  /*26370*/  IMAD.X R103, RZ, RZ, R121, P6 ;  /* 0x000000ffff677224 */ /* 0x000fe200030e0679 */
[----:B------:R-:W-:-:S02]  /*26380*/  SHF.R.U64 R81, R81, 0x3, RZ ;  /* 0x0000000351517819 */ /* 0x000fc400000012ff */
[----:B------:R-:W-:Y:S02]  /*26390*/  SHF.R.U64 R100, R100, 0x3, RZ ;  /* 0x0000000364647819 */ /* 0x000fe400000012ff */
[----:B------:R-:W-:Y:S01]  /*263a0*/  LOP3.LUT R80, R108, 0x380, RZ, 0xc0, !PT ;  /* 0x000003806c507812 */ /* 0x000fe200078ec0ff */
[--C-:B------:R-:W-:Y:S01]  /*263b0*/  IMAD.X R93, RZ, RZ, R121.reuse, P0 ;  /* 0x000000ffff5d7224 */ /* 0x100fe200000e0679 */
[----:B------:R-:W-:Y:S01]  /*263c0*/  SHF.R.U64 R55, R55, 0x3, RZ ;  /* 0x0000000337377819 */ /* 0x000fe200000012ff */
        /* <DEDUP_REMOVED lines=8> */
[C---:B------:R-:W-:Y:S02]  /*26450*/  IADD3 R30, P2, R120.reuse, 0xc040, RZ ;  /* 0x0000c040781e7810 */ /* 0x040fe40007f5e0ff */
[----:B------:R-:W-:Y:S02]  /*26460*/  IADD3 R42, P1, R120, 0xc060, RZ ;  /* 0x0000c060782a7810 */ /* 0x000fe40007f3e0ff */
[----:B------:R-:W-:Y:S02]  /*26470*/  SHF.R.U64 R6, R6, 0x3, RZ ;  /* 0x0000000306067819 */ /* 0x000fe400000012ff */
[----:B------:R-:W-:Y:S02]  /*26480*/  LOP3.LUT R120, R81, R120, RZ, 0x3c, !PT ;  /* 0x0000007851787212 */ /* 0x000fe400078e3cff */
[----:B------:R-:W-:Y:S02]  /*26490*/  LOP3.LUT R100, R100, R84, RZ, 0x3c, !PT ;  /* 0x0000005464647212 */ /* 0x000fe400078e3cff */
[----:B------:R-:W-:-:S02]  /*264a0*/  SHF.R.U64 R80, R80, 0x3, RZ ;  /* 0x0000000350507819 */ /* 0x000fc400000012ff */
[----:B------:R-:W-:Y:S02]  /*264b0*/  LOP3.LUT R84, R102, 0x380, RZ, 0xc0, !PT ;  /* 0x0000038066547812 */ /* 0x000fe400078ec0ff */
[----:B------:R-:W-:Y:S02]  /*264c0*/  LOP3.LUT R106, R55, R106, RZ, 0x3c, !PT ;  /* 0x0000006a376a7212 */ /* 0x000fe400078e3cff */
[----:B------:R-:W-:Y:S02]  /*264d0*/  LOP3.LUT R55, R116, 0x380, RZ, 0xc0, !PT ;  /* 0x0000038074377812 */ /* 0x000fe400078ec0ff */
[----:B------:R-:W-:Y:S02]  /*264e0*/  LOP3.LUT R114, R6, R114, RZ, 0x3c, !PT ;  /* 0x0000007206727212 */ /* 0x000fe400078e3cff */
[----:B------:R-:W-:Y:S02]  /*264f0*/  LOP3.LUT R108, R80, R108, RZ, 0x3c, !PT ;  /* 0x0000006c506c7212 */ /* 0x000fe400078e3cff */
[----:B------:R-:W-:-:S02]  /*26500*/  MOV R120, R120 ;  /* 0x0000007800787202 */ /* 0x000fc40000000f00 */
[----:B------:R-:W-:Y:S02]  /*26510*/  F2FP.BF16.F32.PACK_AB R6, R29, R8 ;  /* 0x000000081d06723e */ /* 0x000fe400000010ff */
[----:B------:R-:W-:Y:S02]  /*26520*/  SHF.R.U64 R84, R84, 0x3, RZ ;  /* 0x0000000354547819 */ /* 0x000fe400000012ff */
[----:B------:R-:W-:Y:S02]  /*26530*/  LOP3.LUT R80, R110, 0x380, RZ, 0xc0, !PT ;  /* 0x000003806e507812 */ /* 0x000fe400078ec0ff */
[----:B------:R-:W-:Y:S02]  /*26540*/  SHF.R.U64 R55, R55, 0x3, RZ ;  /* 0x0000000337377819 */ /* 0x000fe400000012ff */
[----:B------:R-:W-:Y:S02]  /*26550*/  LOP3.LUT R25, R26, 0x380, RZ, 0xc0, !PT ;  /* 0x000003801a197812 */ /* 0x000fe400078ec0ff */
[----:B------:R-:W-:Y:S01]  /*26560*/  LOP3.LUT R27, R30, 0x380, RZ, 0xc0, !PT ;  /* 0x000003801e1b7812 */ /* 0x000fe200078ec0ff */
[----:B------:R2:W-:Y:S01]  /*26570*/  STSM.16.M88.4 [R120], R4 ;  /* 0x0000000478007844 */ /* 0x0005e20000000200 */
[----:B------:R-:W-:-:S02]  /*26580*/  LOP3.LUT R102, R84, R102, RZ, 0x3c, !PT ;  /* 0x0000006654667212 */ /* 0x000fc400078e3cff */
[----:B------:R-:W-:Y:S02]  /*26590*/  SHF.R.U64 R80, R80, 0x3, RZ ;  /* 0x0000000350507819 */ /* 0x000fe400000012ff */
[----:B------:R-:W-:Y:S02]  /*265a0*/  LOP3.LUT R84, R112, 0x380, RZ, 0xc0, !PT ;  /* 0x0000038070547812 */ /* 0x000fe400078ec0ff */
[----:B------:R-:W-:Y:S02]  /*265b0*/  LOP3.LUT R116, R55, R116, RZ, 0x3c, !PT ;  /* 0x0000007437747212 */ /* 0x000fe400078e3cff */
[----:B------:R-:W-:Y:S02]  /*265c0*/  SHF.R.U64 R25, R25, 0x3, RZ ;  /* 0x0000000319197819 */ /* 0x000fe400000012ff */
[----:B------:R-:W-:Y:S02]  /*265d0*/  SHF.R.U64 R27, R27, 0x3, RZ ;  /* 0x000000031b1b7819 */ /* 0x000fe400000012ff */
[----:B------:R-:W-:-:S02]  /*265e0*/  MOV R88, R88 ;  /* 0x0000005800587202 */ /* 0x000fc40000000f00 */
[----:B------:R-:W-:Y:S02]  /*265f0*/  LOP3.LUT R55, R42, 0x380, RZ, 0xc0, !PT ;  /* 0x000003802a377812 */ /* 0x000fe400078ec0ff */
[----:B--2---:R-:W-:Y:S02]  /*26600*/  F2FP.BF16.F32.PACK_AB R4, R33, R10 ;  /* 0x0000000a2104723e */ /* 0x004fe400000010ff */
[----:B------:R-:W-:Y:S02]  /*26610*/  F2FP.BF16.F32.PACK_AB R5, R35, R34 ;  /* 0x000000222305723e */ /* 0x000fe400000010ff */
[----:B------:R-:W-:Y:S02]  /*26620*/  F2FP.BF16.F32.PACK_AB R6, R37, R12 ;  /* 0x0000000c2506723e */ /* 0x000fe400000010ff */
[----:B------:R-:W-:Y:S02]  /*26630*/  F2FP.BF16.F32.PACK_AB R7, R39, R38 ;  /* 0x000000262707723e */ /* 0x000fe400000010ff */
[----:B------:R-:W-:-:S02]  /*26640*/  MOV R92, R92 ;  /* 0x0000005c005c7202 */ /* 0x000fc40000000f00 */
[----:B------:R-:W-:Y:S02]  /*26650*/  F2FP.BF16.F32.PACK_AB R8, R41, R14 ;  /* 0x0000000e2908723e */ /* 0x000fe400000010ff */
[----:B------:R-:W-:Y:S02]  /*26660*/  F2FP.BF16.F32.PACK_AB R10, R45, R24 ;  /* 0x000000182d0a723e */ /* 0x000fe400000010ff */
[----:B------:R-:W-:Y:S01]  /*26670*/  LOP3.LUT R110, R80, R110, RZ, 0x3c, !PT ;  /* 0x0000006e506e7212 */ /* 0x000fe200078e3cff */
[----:B------:R2:W-:Y:S01]  /*26680*/  STSM.16.M88.4 [R88], R4 ;  /* 0x0000000458007844 */ /* 0x0005e20000000200 */
[----:B------:R-:W-:Y:S02]  /*26690*/  SHF.R.U64 R84, R84, 0x3, RZ ;  /* 0x0000000354547819 */ /* 0x000fe400000012ff */
[----:B------:R-:W-:Y:S02]  /*266a0*/  LOP3.LUT R118, R25, R26, RZ, 0x3c, !PT ;  /* 0x0000001a19767212 */ /* 0x000fe400078e3cff */
[----:B------:R-:W-:-:S02]  /*266b0*/  LOP3.LUT R80, R27, R30, RZ, 0x3c, !PT ;  /* 0x0000001e1b507212 */ /* 0x000fc400078e3cff */
[----:B------:R-:W-:Y:S02]  /*266c0*/  MOV R96, R96 ;  /* 0x0000006000607202 */ /* 0x000fe40000000f00 */
[----:B------:R-:W-:Y:S02]  /*266d0*/  F2FP.BF16.F32.PACK_AB R12, R49, R157 ;  /* 0x0000009d310c723e */ /* 0x000fe400000010ff */
[----:B------:R-:W-:Y:S01]  /*266e0*/  F2FP.BF16.F32.PACK_AB R14, R53, R158 ;  /* 0x0000009e350e723e */ /* 0x000fe200000010ff */
[----:B------:R-:W-:Y:S01]  /*266f0*/  IMAD.X R111, RZ, RZ, R121, P0 ;  /* 0x000000ffff6f7224 */ /* 0x000fe200000e0679 */
[----:B------:R-:W-:Y:S02]  /*26700*/  SHF.R.U64 R55, R55, 0x3, RZ ;  /* 0x0000000337377819 */ /* 0x000fe400000012ff */
[----:B------:R-:W-:Y:S02]  /*26710*/  MOV R100, R100 ;  /* 0x0000006400647202 */ /* 0x000fe40000000f00 */
[----:B------:R-:W-:-:S02]  /*26720*/  F2FP.BF16.F32.PACK_AB R24, R57, R159 ;  /* 0x0000009f3918723e */ /* 0x000fc400000010ff */
[----:B------:R-:W-:Y:S02]  /*26730*/  F2FP.BF16.F32.PACK_AB R25, R59, R58 ;  /* 0x0000003a3b19723e */ /* 0x000fe400000010ff */
[----:B------:R-:W-:Y:S02]  /*26740*/  F2FP.BF16.F32.PACK_AB R26, R61, R160 ;  /* 0x000000a03d1a723e */ /* 0x000fe400000010ff */
[----:B------:R-:W-:Y:S01]  /*26750*/  F2FP.BF16.F32.PACK_AB R27, R63, R62 ;  /* 0x0000003e3f1b723e */ /* 0x000fe200000010ff */
[----:B------:R-:W-:Y:S01]  /*26760*/  IMAD.X R113, RZ, RZ, R121, P4 ;  /* 0x000000ffff717224 */ /* 0x000fe200020e0679 */
[----:B------:R-:W-:Y:S01]  /*26770*/  MOV R102, R102 ;  /* 0x0000006600667202 */ /* 0x000fe20000000f00 */
[----:B------:R4:W-:Y:S01]  /*26780*/  STSM.16.M88.4 [R92], R8 ;  /* 0x000000085c007844 */ /* 0x0009e20000000200 */
[----:B--2---:R-:W-:Y:S02]  /*26790*/  F2FP.BF16.F32.PACK_AB R4, R65, R161 ;  /* 0x000000a14104723e */ /* 0x004fe400000010ff */
[----:B------:R-:W-:-:S02]  /*267a0*/  F2FP.BF16.F32.PACK_AB R5, R67, R66 ;  /* 0x000000424305723e */ /* 0x000fc400000010ff */
[----:B------:R-:W-:Y:S02]  /*267b0*/  F2FP.BF16.F32.PACK_AB R6, R69, R162 ;  /* 0x000000a24506723e */ /* 0x000fe400000010ff */
[----:B------:R-:W-:Y:S01]  /*267c0*/  F2FP.BF16.F32.PACK_AB R7, R71, R70 ;  /* 0x000000464707723e */ /* 0x000fe200000010ff */
[----:B------:R-:W-:Y:S01]  /*267d0*/  STSM.16.M88.4 [R96], R12 ;  /* 0x0000000c60007844 */ /* 0x000fe20000000200 */
[----:B------:R-:W-:Y:S02]  /*267e0*/  LOP3.LUT R112, R84, R112, RZ, 0x3c, !PT ;  /* 0x0000007054707212 */ /* 0x000fe400078e3cff */
[----:B------:R-:W-:Y:S01]  /*267f0*/  MOV R104, R104 ;  /* 0x0000006800687202 */ /* 0x000fe20000000f00 */
[----:B------:R-:W-:Y:S01]  /*26800*/  STSM.16.M88.4 [R100], R24 ;  /* 0x0000001864007844 */ /* 0x000fe20000000200 */
[----:B------:R-:W-:Y:S02]  /*26810*/  LOP3.LUT R84, R55, R42, RZ, 0x3c, !PT ;  /* 0x0000002a37547212 */ /* 0x000fe400078e3cff */
[----:B------:R-:W-:-:S02]  /*26820*/  MOV R106, R106 ;  /* 0x0000006a006a7202 */ /* 0x000fc40000000f00 */
[----:B----4-:R-:W-:Y:S02]  /*26830*/  F2FP.BF16.F32.PACK_AB R8, R73, R163 ;  /* 0x000000a34908723e */ /* 0x010fe400000010ff */
[----:B------:R-:W-:Y:S02]  /*26840*/  F2FP.BF16.F32.PACK_AB R9, R75, R74 ;  /* 0x0000004a4b09723e */ /* 0x000fe400000010ff */
        /* <DEDUP_REMOVED lines=9> */
[----:B------:R-:W-:Y:S02]  /*268e0*/  MOV R110, R110 ;  /* 0x0000006e006e7202 */ /* 0x000fe40000000f00 */
[----:B------:R-:W-:Y:S02]  /*268f0*/  F2FP.BF16.F32.PACK_AB R52, R72, R169 ;  /* 0x000000a94834723e */ /* 0x000fe400000010ff */
[----:B------:R-:W-:-:S02]  /*26900*/  F2FP.BF16.F32.PACK_AB R53, R99, R98 ;  /* 0x000000626335723e */ /* 0x000fc400000010ff */
[----:B------:R-:W-:Y:S01]  /*26910*/  F2FP.BF16.F32.PACK_AB R55, R32, R3 ;  /* 0x000000032037723e */ /* 0x000fe200000010ff */
[----:B------:R4:W-:Y:S01]  /*26920*/  STSM.16.M88.4 [R104], R8 ;  /* 0x0000000868007844 */ /* 0x0009e20000000200 */
[----:B------:R-:W-:Y:S02]  /*26930*/  MOV R112, R112 ;  /* 0x0000007000707202 */ /* 0x000fe40000000f00 */
[----:B--2---:R-:W-:Y:S02]  /*26940*/  F2FP.BF16.F32.PACK_AB R4, R152, R171 ;  /* 0x000000ab9804723e */ /* 0x004fe400000010ff */
[----:B------:R-:W-:Y:S02]  /*26950*/  F2FP.BF16.F32.PACK_AB R5, R44, R36 ;  /* 0x000000242c05723e */ /* 0x000fe400000010ff */
[----:B------:R-:W-:Y:S02]  /*26960*/  F2FP.BF16.F32.PACK_AB R6, R153, R172 ;  /* 0x000000ac9906723e */ /* 0x000fe400000010ff */
[----:B------:R-:W-:Y:S01]  /*26970*/  F2FP.BF16.F32.PACK_AB R7, R48, R46 ;  /* 0x0000002e3007723e */ /* 0x000fe200000010ff */
[----:B------:R-:W-:Y:S04]  /*26980*/  STSM.16.M88.4 [R106], R28 ;  /* 0x0000001c6a007844 */ /* 0x000fe80000000200 */
[----:B------:R-:W-:Y:S01]  /*26990*/  STSM.16.M88.4 [R108], R40 ;  /* 0x000000286c007844 */ /* 0x000fe20000000200 */
[----:B------:R-:W-:-:S03]  /*269a0*/  IMAD.X R115, RZ, RZ, R121, P3 ;  /* 0x000000ffff737224 */ /* 0x000fc600018e0679 */
[----:B------:R-:W-:Y:S01]  /*269b0*/  STSM.16.M88.4 [R110], R52 ;  /* 0x000000346e007844 */ /* 0x000fe20000000200 */
[----:B---3--:R-:W-:-:S03]  /*269c0*/  SHF.R.S32.HI R78, RZ, 0x1f, R144 ;  /* 0x0000001fff4e7819 */ /* 0x008fc60000011490 */
[----:B------:R2:W-:Y:S01]  /*269d0*/  STSM.16.M88.4 [R112], R4 ;  /* 0x0000000470007844 */ /* 0x0005e20000000200 */
[--C-:B------:R-:W-:Y:S02]  /*269e0*/  IMAD.X R117, RZ, RZ, R121.reuse, P6 ;  /* 0x000000ffff757224 */ /* 0x100fe400030e0679 */
[--C-:B------:R-:W-:Y:S01]  /*269f0*/  IMAD.X R119, RZ, RZ, R121.reuse, P5 ;  /* 0x000000ffff777224 */ /* 0x100fe200028e0679 */
[----:B------:R-:W-:Y:S01]  /*26a00*/  ISETP.NE.U32.AND P0, PT, RZ, UR4, PT ;  /* 0x00000004ff007c0c */ /* 0x000fe2000bf05070 */
[--C-:B------:R-:W-:Y:S01]  /*26a10*/  IMAD.X R81, RZ, RZ, R121.reuse, P2 ;  /* 0x000000ffff517224 */ /* 0x100fe200010e0679 */
[----:B------:R-:W-:Y:S01]  /*26a20*/  SHF.L.U64.HI R3, R144, 0x2, R78 ;  /* 0x0000000290037819 */ /* 0x000fe2000001024e */
[----:B------:R-:W-:Y:S01]  /*26a30*/  IMAD.X R85, RZ, RZ, R121, P1 ;  /* 0x000000ffff557224 */ /* 0x000fe200008e0679 */
[----:B------:R-:W-:Y:S02]  /*26a40*/  MOV R114, R114 ;  /* 0x0000007200727202 */ /* 0x000fe40000000f00 */
[----:B----4-:R-:W-:Y:S01]  /*26a50*/  F2FP.BF16.F32.PACK_AB R8, R154, R173 ;  /* 0x000000ad9a08723e */ /* 0x010fe200000010ff */
[----:B--2---:R-:W-:Y:S01]  /*26a60*/  IMAD.SHL.U32 R4, R144, 0x4, RZ ;  /* 0x0000000490047824 */ /* 0x004fe200078e00ff */
[----:B------:R-:W-:-:S02]  /*26a70*/  F2FP.BF16.F32.PACK_AB R9, R56, R51 ;  /* 0x000000333809723e */ /* 0x000fc400000010ff */
[----:B------:R-:W-:Y:S02]  /*26a80*/  F2FP.BF16.F32.PACK_AB R10, R155, R174 ;  /* 0x000000ae9b0a723e */ /* 0x000fe400000010ff */
[----:B------:R-:W-:Y:S02]  /*26a90*/  IADD3 R6, P1, R4, UR4, RZ ;  /* 0x0000000404067c10 */ /* 0x000fe4000ff3e0ff */
[----:B------:R-:W-:Y:S02]  /*26aa0*/  F2FP.BF16.F32.PACK_AB R11, R64, R60 ;  /* 0x0000003c400b723e */ /* 0x000fe400000010ff */
[----:B------:R-:W-:Y:S02]  /*26ab0*/  MOV R116, R116 ;  /* 0x0000007400747202 */ /* 0x000fe40000000f00 */
[----:B------:R-:W-:Y:S02]  /*26ac0*/  F2FP.BF16.F32.PACK_AB R12, R156, R175 ;  /* 0x000000af9c0c723e */ /* 0x000fe400000010ff */
[----:B------:R-:W-:-:S02]  /*26ad0*/  F2FP.BF16.F32.PACK_AB R13, R123, R122 ;  /* 0x0000007a7b0d723e */ /* 0x000fc400000010ff */
[----:B------:R-:W-:Y:S02]  /*26ae0*/  F2FP.BF16.F32.PACK_AB R14, R125, R124 ;  /* 0x0000007c7d0e723e */ /* 0x000fe400000010ff */
[----:B------:R-:W-:Y:S02]  /*26af0*/  F2FP.BF16.F32.PACK_AB R15, R127, R126 ;  /* 0x0000007e7f0f723e */ /* 0x000fe400000010ff */
[----:B------:R-:W-:Y:S02]  /*26b00*/  MOV R118, R118 ;  /* 0x0000007600767202 */ /* 0x000fe40000000f00 */
[----:B------:R-:W-:Y:S02]  /*26b10*/  F2FP.BF16.F32.PACK_AB R24, R129, R128 ;  /* 0x000000808118723e */ /* 0x000fe400000010ff */
[----:B------:R-:W-:Y:S02]  /*26b20*/  F2FP.BF16.F32.PACK_AB R25, R131, R130 ;  /* 0x000000828319723e */ /* 0x000fe400000010ff */
[----:B------:R-:W-:-:S02]  /*26b30*/  F2FP.BF16.F32.PACK_AB R26, R133, R132 ;  /* 0x00000084851a723e */ /* 0x000fc400000010ff */
[----:B------:R-:W-:Y:S02]  /*26b40*/  F2FP.BF16.F32.PACK_AB R27, R135, R134 ;  /* 0x00000086871b723e */ /* 0x000fe400000010ff */
[----:B------:R-:W-:Y:S02]  /*26b50*/  MOV R80, R80 ;  /* 0x0000005000507202 */ /* 0x000fe40000000f00 */
[----:B------:R-:W-:Y:S02]  /*26b60*/  F2FP.BF16.F32.PACK_AB R28, R137, R136 ;  /* 0x00000088891c723e */ /* 0x000fe400000010ff */
[----:B------:R-:W-:Y:S02]  /*26b70*/  F2FP.BF16.F32.PACK_AB R29, R139, R138 ;  /* 0x0000008a8b1d723e */ /* 0x000fe400000010ff */
[----:B------:R-:W-:Y:S02]  /*26b80*/  F2FP.BF16.F32.PACK_AB R30, R141, R140 ;  /* 0x0000008c8d1e723e */ /* 0x000fe400000010ff */
[----:B------:R-:W-:-:S02]  /*26b90*/  F2FP.BF16.F32.PACK_AB R31, R143, R142 ;  /* 0x0000008e8f1f723e */ /* 0x000fc400000010ff */
[----:B------:R-:W-:Y:S02]  /*26ba0*/  ISETP.NE.AND.EX P0, PT, RZ, UR5, PT, P0 ;  /* 0x00000005ff007c0c */ /* 0x000fe4000bf05300 */
[----:B------:R-:W-:Y:S01]  /*26bb0*/  IADD3.X R7, R3, UR5, RZ, P1, !PT ;  /* 0x0000000503077c10 */ /* 0x000fe20008ffe4ff */
[----:B------:R-:W-:Y:S01]  /*26bc0*/  ULDC.64 UR4, c[0x0][0xbe0] ;  /* 0x0002f80000047ab9 */ /* 0x000fe20000000a00 */
[----:B------:R-:W-:Y:S01]  /*26bd0*/  MOV R84, R84 ;  /* 0x0000005400547202 */ /* 0x000fe20000000f00 */
[----:B------:R2:W-:Y:S01]  /*26be0*/  STSM.16.M88.4 [R114], R8 ;  /* 0x0000000872007844 */ /* 0x0005e20000000200 */
[----:B------:R-:W-:-:S03]  /*26bf0*/  ISETP.NE.U32.AND P1, PT, RZ, UR4, PT ;  /* 0x00000004ff007c0c */ /* 0x000fc6000bf25070 */
[----:B------:R3:W-:Y:S01]  /*26c00*/  STSM.16.M88.4 [R116], R12 ;  /* 0x0000000c74007844 */ /* 0x0007e20000000200 */
[----:B------:R-:W-:-:S03]  /*26c10*/  ISETP.NE.AND.EX P1, PT, RZ, UR5, PT, P1 ;  /* 0x00000005ff007c0c */ /* 0x000fc6000bf25310 */
[----:B------:R3:W-:Y:S04]  /*26c20*/  STSM.16.M88.4 [R118], R24 ;  /* 0x0000001876007844 */ /* 0x0007e80000000200 */
[----:B------:R3:W-:Y:S04]  /*26c30*/  STSM.16.M88.4 [R80], R28 ;  /* 0x0000001c50007844 */ /* 0x0007e80000000200 */
[----:B------:R3:W-:Y:S01]  /*26c40*/  STSM.16.M88.4 [R84], R176 ;  /* 0x000000b054007844 */ /* 0x0007e20000000200 */
[----:B------:R-:W-:Y:S01]  /*26c50*/  BAR.SYNC.DEFER_BLOCKING 0x1, 0x100 ;  /* 0x0044000000007b1d */ /* 0x000fe20000010000 */
[----:B------:R-:W-:-:S04]  /*26c60*/  @P1 IADD3 R4, P2, R4, UR4, RZ ;  /* 0x0000000404041c10 */ /* 0x000fc8000ff5e0ff */
[----:B------:R-:W-:Y:S01]  /*26c70*/  @P1 IADD3.X R5, R3, UR5, RZ, P2, !PT ;  /* 0x0000000503051c10 */ /* 0x000fe200097fe4ff */
[----:B------:R-:W-:Y:S02]  /*26c80*/  ULDC UR4, c[0x0][0xa88] ;  /* 0x0002a20000047ab9 */ /* 0x000fe40000000800 */
[----:B------:R-:W-:Y:S01]  /*26c90*/  IMAD.U32 R3, RZ, RZ, UR4 ;  /* 0x00000004ff037e24 */ /* 0x000fe2000f8e00ff */
[----:B------:R3:W5:Y:S05]  /*26ca0*/  @P0 LDG.E R76, desc[UR60][R6.64] ;  /* 0x0000003c064c0981 */ /* 0x00076a000c1e1900 */
[----:B------:R3:W5:Y:S01]  /*26cb0*/  @P1 LDG.E R3, desc[UR60][R4.64] ;  /* 0x0000003c04031981 */ /* 0x000762000c1e1900 */
[----:B------:R-:W2:Y:S02]  /*26cc0*/  S2R R180, SR_TID.X ;  /* 0x0000000000b47919 */ /* 0x000ea40000002100 */
[----:B--2---:R-:W-:-:S05]  /*26cd0*/  VIADD R11, R180, 0xffffff80 ;  /* 0xffffff80b40b7836 */ /* 0x004fca0000000000 */
[----:B------:R-:W-:-:S04]  /*26ce0*/  SHF.R.S32.HI R8, RZ, 0x1f, R11 ;  /* 0x0000001fff087819 */ /* 0x000fc8000001140b */
[----:B------:R-:W-:Y:S01]  /*26cf0*/  LEA.HI R9, R8, R11, RZ, 0x3 ;  /* 0x0000000b08097211 */ /* 0x000fe200078f18ff */
[----:B---3--:R-:W-:Y:S06]  /*26d00*/  @P1 BRA `(.L_x_2550) ;  /* 0x0000000000101947 */ /* 0x008fec0003800000 */
[----:B------:R-:W-:Y:S05]  /*26d10*/  @!P0 BRA `(.L_x_2550) ;  /* 0x00000000000c8947 */ /* 0x000fea0003800000 */
[----:B------:R-:W2:Y:S04]  /*26d20*/  LDG.E R4, desc[UR60][R6.64] ;  /* 0x0000003c06047981 */ /* 0x000ea8000c1e1900 */
[----:B-----5:R-:W2:Y:S02]  /*26d30*/  LDG.E R3, desc[UR60][R6.64+0x4] ;  /* 0x0000043c06037981 */ /* 0x020ea4000c1e1900 */
[----:B--2---:R-:W-:-:S07]  /*26d40*/  IMAD.IADD R3, R3, 0x1, -R4 ;  /* 0x0000000103037824 */ /* 0x004fce00078e0a04 */
.L_x_2550:
[----:B------:R-:W2:Y:S01]  /*26d50*/  LDL R10, [R1+0x68] ;  /* 0x00006800010a7983 */ /* 0x000ea20000100800 */
[----:B------:R-:W-:Y:S01]  /*26d60*/  LOP3.LUT R4, R9, 0xfffffff8, RZ, 0xc0, !PT ;  /* 0xfffffff809047812 */ /* 0x000fe200078ec0ff */
[----:B------:R-:W-:Y:S02]  /*26d70*/  ULDC.64 UR4, c[0x0][0xb70] ;  /* 0x0002dc0000047ab9 */ /* 0x000fe40000000a00 */
[----:B------:R-:W3:Y:S04]  /*26d80*/  LDL.LU R83, [R1+0x78] ;  /* 0x0000780001537983 */ /* 0x000ee80000300800 */
[----:B------:R-:W2:Y:S01]  /*26d90*/  LDL.LU R82, [R1+0x84] ;  /* 0x0000840001527983 */ /* 0x000ea20000300800 */
[----:B-----5:R-:W-:Y:S01]  /*26da0*/  SHF.R.S32.HI R77, RZ, 0x1f, R76 ;  /* 0x0000001fff4d7819 */ /* 0x020fe2000001144c */
[----:B------:R-:W-:Y:S01]  /*26db0*/  IMAD.IADD R7, R11, 0x1, -R4 ;  /* 0x000000010b077824 */ /* 0x000fe200078e0a04 */
[----:B------:R-:W-:-:S02]  /*26dc0*/  SEL R78, R78, RZ, !P0 ;  /* 0x000000ff4e4e7207 */ /* 0x000fc40004000000 */
[----:B------:R-:W-:Y:S01]  /*26dd0*/  SEL R79, R144, RZ, !P0 ;  /* 0x000000ff904f7207 */ /* 0x000fe20004000000 */
[----:B------:R-:W-:Y:S01]  /*26de0*/  IMAD R7, R7, 0x8, R234 ;  /* 0x0000000807077824 */ /* 0x000fe200078e02ea */
[----:B------:R-:W-:-:S03]  /*26df0*/  LEA.HI R8, R8, R11, RZ, 0x7 ;  /* 0x0000000b08087211 */ /* 0x000fc600078f38ff */
[----:B------:R-:W-:Y:S01]  /*26e00*/  IMAD.WIDE R20, R7, 0x2, R20 ;  /* 0x0000000207147825 */ /* 0x000fe200078e0214 */
[----:B------:R-:W-:Y:S02]  /*26e10*/  LOP3.LUT R12, R8, 0xffffff80, RZ, 0xc0, !PT ;  /* 0xffffff80080c7812 */ /* 0x000fe400078ec0ff */
[----:B------:R-:W-:-:S03]  /*26e20*/  IADD3 R13, P3, R20, 0x2000, RZ ;  /* 0x00002000140d7810 */ /* 0x000fc60007f7e0ff */
[----:B------:R-:W-:Y:S01]  /*26e30*/  IMAD.IADD R11, R11, 0x1, -R12 ;  /* 0x000000010b0b7824 */ /* 0x000fe200078e0a0c */
[----:B------:R-:W-:Y:S02]  /*26e40*/  IADD3 R29, P2, R20, 0x4000, RZ ;  /* 0x00004000141d7810 */ /* 0x000fe40007f5e0ff */
[----:B------:R-:W-:Y:S02]  /*26e50*/  LOP3.LUT R12, R13, 0x380, RZ, 0xc0, !PT ;  /* 0x000003800d0c7812 */ /* 0x000fe400078ec0ff */
[----:B------:R-:W-:Y:S02]  /*26e60*/  LOP3.LUT R28, R29, 0x380, RZ, 0xc0, !PT ;  /* 0x000003801d1c7812 */ /* 0x000fe400078ec0ff */
[----:B------:R-:W-:Y:S02]  /*26e70*/  SHF.R.U64 R12, R12, 0x3, RZ ;  /* 0x000000030c0c7819 */ /* 0x000fe400000012ff */
[----:B------:R-:W-:Y:S02]  /*26e80*/  SHF.R.U64 R28, R28, 0x3, RZ ;  /* 0x000000031c1c7819 */ /* 0x000fe400000012ff */
        /* <DEDUP_REMOVED lines=8> */
[----:B------:R-:W-:Y:S02]  /*26f10*/  LOP3.LUT R32, R33, 0x380, RZ, 0xc0, !PT ;  /* 0x0000038021207812 */ /* 0x000fe400078ec0ff */
[----:B------:R-:W-:Y:S02]  /*26f20*/  LOP3.LUT R36, R37, 0x380, RZ, 0xc0, !PT ;  /* 0x0000038025247812 */ /* 0x000fe400078ec0ff */
[----:B------:R-:W-:-:S02]  /*26f30*/  LOP3.LUT R44, R45, 0x380, RZ, 0xc0, !PT ;  /* 0x000003802d2c7812 */ /* 0x000fc400078ec0ff */
[----:B------:R-:W-:Y:S02]  /*26f40*/  LOP3.LUT R54, R55, 0x380, RZ, 0xc0, !PT ;  /* 0x0000038037367812 */ /* 0x000fe400078ec0ff */
[----:B------:R-:W-:Y:S02]  /*26f50*/  SHF.R.U64 R32, R32, 0x3, RZ ;  /* 0x0000000320207819 */ /* 0x000fe400000012ff */
        /* <DEDUP_REMOVED lines=13> */
[----:B------:R-:W-:Y:S02]  /*27030*/  IADD3 R69, P3, R20, 0xe000, RZ ;  /* 0x0000e00014457810 */ /* 0x000fe40007f7e0ff */
[----:B------:R-:W-:Y:S02]  /*27040*/  LOP3.LUT R56, R57, 0x380, RZ, 0xc0, !PT ;  /* 0x0000038039387812 */ /* 0x000fe400078ec0ff */
[----:B------:R-:W-:Y:S02]  /*27050*/  LOP3.LUT R60, R61, 0x380, RZ, 0xc0, !PT ;  /* 0x000003803d3c7812 */ /* 0x000fe400078ec0ff */
[----:B------:R-:W-:Y:S02]  /*27060*/  LOP3.LUT R68, R69, 0x380, RZ, 0xc0, !PT ;  /* 0x0000038045447812 */ /* 0x000fe400078ec0ff */
[----:B------:R-:W-:-:S02]  /*27070*/  SHF.R.U64 R56, R56, 0x3, RZ ;  /* 0x0000000338387819 */ /* 0x000fc400000012ff */
        /* <DEDUP_REMOVED lines=8> */
[----:B------:R-:W-:Y:S01]  /*27100*/  BSSY B1, `(.L_x_2551) ;  /* 0x000007f000017945 */ /* 0x000fe20003800000 */
[----:B---3--:R-:W-:Y:S01]  /*27110*/  SHF.R.S32.HI R80, RZ, 0x1f, R83 ;  /* 0x0000001fff507819 */ /* 0x008fe20000011453 */
[----:B------:R-:W-:-:S04]  /*27120*/  IMAD.WIDE.U32 R4, R83, UR4, R76 ;  /* 0x0000000453047c25 */ /* 0x000fc8000f8e004c */
[----:B------:R-:W-:Y:S02]  /*27130*/  IMAD R6, R80, UR4, RZ ;  /* 0x0000000450067c24 */ /* 0x000fe4000f8e02ff */
[----:B--2---:R-:W-:Y:S02]  /*27140*/  IMAD R10, R82, 0x80, R10 ;  /* 0x00000080520a7824 */ /* 0x004fe400078e020a */
[----:B------:R-:W-:Y:S01]  /*27150*/  IMAD R9, R83, UR5, R6 ;  /* 0x0000000553097c24 */ /* 0x000fe2000f8e0206 */
[----:B------:R-:W-:Y:S02]  /*27160*/  ULDC.64 UR4, c[0x0][0xb78] ;  /* 0x0002de0000047ab9 */ /* 0x000fe40000000a00 */
[----:B------:R-:W-:Y:S01]  /*27170*/  IMAD R6, R78, UR4, RZ ;  /* 0x000000044e067c24 */ /* 0x000fe2000f8e02ff */
[----:B------:R-:W-:Y:S01]  /*27180*/  SHF.R.S32.HI R7, RZ, 0x1f, R10 ;  /* 0x0000001fff077819 */ /* 0x000fe2000001140a */
[----:B------:R-:W-:Y:S01]  /*27190*/  IMAD.IADD R5, R5, 0x1, R9 ;  /* 0x0000000105057824 */ /* 0x000fe200078e0209 */
[----:B------:R-:W-:Y:S01]  /*271a0*/  IADD3 R9, P4, R20, 0x1000, RZ ;  /* 0x0000100014097810 */ /* 0x000fe20007f9e0ff */
[----:B------:R-:W-:-:S02]  /*271b0*/  IMAD R6, R79, UR5, R6 ;  /* 0x000000054f067c24 */ /* 0x000fc4000f8e0206 */
[----:B------:R-:W-:Y:S01]  /*271c0*/  IMAD.WIDE.U32 R4, R79, UR4, R4 ;  /* 0x000000044f047c25 */ /* 0x000fe2000f8e0004 */
[----:B------:R-:W-:Y:S01]  /*271d0*/  ULDC.64 UR4, c[0x0][0xb40] ;  /* 0x0002d00000047ab9 */ /* 0x000fe20000000a00 */
[----:B------:R-:W-:Y:S02]  /*271e0*/  LOP3.LUT R8, R9, 0x380, RZ, 0xc0, !PT ;  /* 0x0000038009087812 */ /* 0x000fe400078ec0ff */
[----:B------:R-:W-:Y:S02]  /*271f0*/  IADD3 R4, P0, R10, R4, RZ ;  /* 0x000000040a047210 */ /* 0x000fe40007f1e0ff */
[----:B------:R-:W-:Y:S02]  /*27200*/  SHF.R.U64 R8, R8, 0x3, RZ ;  /* 0x0000000308087819 */ /* 0x000fe400000012ff */
[----:B------:R-:W-:Y:S02]  /*27210*/  IADD3.X R7, R7, R5, R6, P0, !PT ;  /* 0x0000000507077210 */ /* 0x000fe400007fe406 */
[----:B------:R-:W-:-:S02]  /*27220*/  LEA R52, P1, R4, UR4, 0x2 ;  /* 0x0000000404347c11 */ /* 0x000fc4000f8210ff */
[----:B------:R-:W-:Y:S01]  /*27230*/  LOP3.LUT R8, R8, R9, RZ, 0x3c, !PT ;  /* 0x0000000908087212 */ /* 0x000fe200078e3cff */
[----:B------:R-:W-:Y:S01]  /*27240*/  IMAD.X R9, RZ, RZ, R21, P4 ;  /* 0x000000ffff097224 */ /* 0x000fe200020e0615 */
[----:B------:R-:W-:Y:S01]  /*27250*/  LEA.HI.X R53, R4, UR5, R7, 0x2, P1 ;  /* 0x0000000504357c11 */ /* 0x000fe200088f1407 */
[----:B------:R-:W-:Y:S01]  /*27260*/  VIADD R4, R10, 0x8 ;  /* 0x000000080a047836 */ /* 0x000fe20000000000 */
[C---:B------:R-:W-:Y:S01]  /*27270*/  IADD3 R25, P1, R20.reuse, 0x3000, RZ ;  /* 0x0000300014197810 */ /* 0x040fe20007f3e0ff */
[----:B------:R-:W-:Y:S01]  /*27280*/  ULDC.64 UR4, c[0x0][0xaa0] ;  /* 0x0002a80000047ab9 */ /* 0x000fe20000000a00 */
[----:B------:R-:W-:Y:S02]  /*27290*/  IADD3 R41, P4, R20, 0x7000, RZ ;  /* 0x0000700014297810 */ /* 0x000fe40007f9e0ff */
[----:B------:R-:W-:Y:S02]  /*272a0*/  LOP3.LUT R24, R25, 0x380, RZ, 0xc0, !PT ;  /* 0x0000038019187812 */ /* 0x000fe400078ec0ff */
[----:B------:R-:W-:-:S02]  /*272b0*/  LOP3.LUT R40, R41, 0x380, RZ, 0xc0, !PT ;  /* 0x0000038029287812 */ /* 0x000fc400078ec0ff */
[----:B------:R-:W-:Y:S02]  /*272c0*/  SHF.R.U64 R24, R24, 0x3, RZ ;  /* 0x0000000318187819 */ /* 0x000fe400000012ff */
[----:B------:R-:W-:Y:S02]  /*272d0*/  SHF.R.U64 R40, R40, 0x3, RZ ;  /* 0x0000000328287819 */ /* 0x000fe400000012ff */
[----:B------:R-:W-:Y:S01]  /*272e0*/  LOP3.LUT R24, R24, R25, RZ, 0x3c, !PT ;  /* 0x0000001918187212 */ /* 0x000fe200078e3cff */
[--C-:B------:R-:W-:Y:S01]  /*272f0*/  IMAD.X R25, RZ, RZ, R21.reuse, P1 ;  /* 0x000000ffff197224 */ /* 0x100fe200008e0615 */
[----:B------:R-:W-:Y:S02]  /*27300*/  IADD3 R49, P1, R20, 0x9000, RZ ;  /* 0x0000900014317810 */ /* 0x000fe40007f3e0ff */
[----:B------:R-:W-:Y:S01]  /*27310*/  LOP3.LUT R40, R40, R41, RZ, 0x3c, !PT ;  /* 0x0000002928287212 */ /* 0x000fe200078e3cff */
[----:B------:R-:W-:Y:S01]  /*27320*/  IMAD.X R41, RZ, RZ, R21, P4 ;  /* 0x000000ffff297224 */ /* 0x000fe200020e0615 */
[----:B------:R-:W-:-:S02]  /*27330*/  LOP3.LUT R48, R49, 0x380, RZ, 0xc0, !PT ;  /* 0x0000038031307812 */ /* 0x000fc400078ec0ff */
[----:B------:R-:W-:Y:S02]  /*27340*/  LOP3.LUT P0, RZ, R11, 0x3, RZ, 0xc0, !PT ;  /* 0x000000030bff7812 */ /* 0x000fe4000780c0ff */
[----:B------:R-:W-:Y:S02]  /*27350*/  SHF.R.U64 R48, R48, 0x3, RZ ;  /* 0x0000000330307819 */ /* 0x000fe400000012ff */
[----:B------:R-:W-:Y:S02]  /*27360*/  IADD3 R65, P4, R20, 0xd000, RZ ;  /* 0x0000d00014417810 */ /* 0x000fe40007f9e0ff */
[----:B------:R-:W-:Y:S01]  /*27370*/  LOP3.LUT R48, R48, R49, RZ, 0x3c, !PT ;  /* 0x0000003130307212 */ /* 0x000fe200078e3cff */
[----:B------:R-:W-:Y:S01]  /*27380*/  IMAD.X R49, RZ, RZ, R21, P1 ;  /* 0x000000ffff317224 */ /* 0x000fe200008e0615 */
[----:B------:R-:W-:Y:S02]  /*27390*/  IADD3 R5, P2, R20, 0xf000, RZ ;  /* 0x0000f00014057810 */ /* 0x000fe40007f5e0ff */
[----:B------:R-:W-:-:S02]  /*273a0*/  ISETP.GE.OR P1, PT, R10, R3, P0 ;  /* 0x000000030a00720c */ /* 0x000fc40000726670 */
[----:B------:R-:W-:Y:S01]  /*273b0*/  LOP3.LUT R64, R65, 0x380, RZ, 0xc0, !PT ;  /* 0x0000038041407812 */ /* 0x000fe200078ec0ff */
[----:B------:R-:W-:Y:S01]  /*273c0*/  IMAD.X R73, RZ, RZ, R21, P2 ;  /* 0x000000ffff497224 */ /* 0x000fe200010e0615 */
[----:B------:R-:W-:Y:S02]  /*273d0*/  ISETP.GE.OR P0, PT, R4, R3, P0 ;  /* 0x000000030400720c */ /* 0x000fe40000706670 */
[----:B------:R-:W-:Y:S02]  /*273e0*/  LOP3.LUT R4, R5, 0x380, RZ, 0xc0, !PT ;  /* 0x0000038005047812 */ /* 0x000fe400078ec0ff */
[----:B------:R-:W-:Y:S02]  /*273f0*/  LOP3.LUT R7, R20, 0x380, RZ, 0xc0, !PT ;  /* 0x0000038014077812 */ /* 0x000fe400078ec0ff */
[----:B------:R-:W-:Y:S02]  /*27400*/  SHF.R.U64 R64, R64, 0x3, RZ ;  /* 0x0000000340407819 */ /* 0x000fe400000012ff */
[----:B------:R-:W-:Y:S01]  /*27410*/  SHF.R.U64 R4, R4, 0x3, RZ ;  /* 0x0000000304047819 */ /* 0x000fe200000012ff */
[----:B------:R-:W-:Y:S01]  /*27420*/  @!P1 STG.E desc[UR60][R52.64], R0 ;  /* 0x0000000034009986 */ /* 0x000fe2000c10193c */
[----:B------:R-:W-:-:S02]  /*27430*/  SHF.R.U64 R7, R7, 0x3, RZ ;  /* 0x0000000307077819 */ /* 0x000fc400000012ff */
[----:B------:R-:W-:Y:S01]  /*27440*/  LOP3.LUT R64, R64, R65, RZ, 0x3c, !PT ;  /* 0x0000004140407212 */ /* 0x000fe200078e3cff */
[----:B------:R-:W-:Y:S01]  /*27450*/  IMAD.X R65, RZ, RZ, R21, P4 ;  /* 0x000000ffff417224 */ /* 0x000fe200020e0615 */
[----:B------:R-:W-:Y:S01]  /*27460*/  LOP3.LUT R72, R4, R5, RZ, 0x3c, !PT ;  /* 0x0000000504487212 */ /* 0x000fe200078e3cff */
[----:B------:R2:W-:Y:S01]  /*27470*/  @!P0 STG.E desc[UR60][R52.64+0x20], R2 ;  /* 0x0000200234008986 */ /* 0x0005e2000c10193c */
[----:B------:R-:W-:-:S03]  /*27480*/  LOP3.LUT R20, R7, R20, RZ, 0x3c, !PT ;  /* 0x0000001407147212 */ /* 0x000fc600078e3cff */
[----:B------:R-:W5:Y:S04]  /*27490*/  LD.E.128 R8, desc[UR60][R8.64] ;  /* 0x0000003c08087980 */ /* 0x000f68000c101d00 */
[----:B------:R3:W5:Y:S04]  /*274a0*/  LD.E.128 R4, desc[UR60][R20.64] ;  /* 0x0000003c14047980 */ /* 0x000768000c101d00 */
[----:B------:R-:W5:Y:S04]  /*274b0*/  LD.E.128 R12, desc[UR60][R12.64] ;  /* 0x0000003c0c0c7980 */ /* 0x000f68000c101d00 */
[----:B------:R-:W5:Y:S04]  /*274c0*/  LD.E.128 R24, desc[UR60][R24.64] ;  /* 0x0000003c18187980 */ /* 0x000f68000c101d00 */
[----:B------:R-:W5:Y:S01]  /*274d0*/  LD.E.128 R28, desc[UR60][R28.64] ;  /* 0x0000003c1c1c7980 */ /* 0x000f62000c101d00 */
[----:B---3--:R-:W-:-:S03]  /*274e0*/  SHF.R.S32.HI R21, RZ, 0x1f, R17 ;  /* 0x0000001fff157819 */ /* 0x008fc60000011411 */
        /* <DEDUP_REMOVED lines=11> */
[----:B------:R-:W-:Y:S01]  /*275a0*/  IMAD R77, R77, UR4, RZ ;  /* 0x000000044d4d7c24 */ /* 0x000fe2000f8e02ff */
[----:B------:R-:W-:Y:S01]  /*275b0*/  @!PT LDS RZ, [RZ] ;  /* 0x00000000fffff984 */ /* 0x000fe20000000800 */
[----:B------:R-:W-:Y:S01]  /*275c0*/  @!PT LDS RZ, [RZ] ;  /* 0x00000000fffff984 */ /* 0x000fe20000000800 */
[----:B------:R-:W-:Y:S01]  /*275d0*/  @!PT LDS RZ, [RZ] ;  /* 0x00000000fffff984 */ /* 0x000fe20000000800 */
[----:B------:R-:W-:Y:S01]  /*275e0*/  @!PT LDS RZ, [RZ] ;  /* 0x00000000fffff984 */ /* 0x000fe20000000800 */
[----:B------:R2:W-:Y:S06]  /*275f0*/  MEMBAR.ALL.CTA ;  /* 0x0000000000007992 */ /* 0x0005ec0000008000 */
[----:B--2---:R-:W2:Y:S01]  /*27600*/  FENCE.VIEW.ASYNC.S ;  /* 0x00000000000073c6 */ /* 0x004ea20000000000 */
[----:B------:R-:W-:-:S02]  /*27610*/  IMAD.MOV.U32 R20, RZ, RZ, R17 ;  /* 0x000000ffff147224 */ /* 0x000fc400078e0011 */
[C---:B------:R-:W-:Y:S02]  /*27620*/  IMAD R77, R76.reuse, UR5, R77 ;  /* 0x000000054c4d7c24 */ /* 0x040fe4000f8e024d */
[----:B------:R-:W-:Y:S01]  /*27630*/  IMAD.WIDE.U32 R20, R76, UR4, R20 ;  /* 0x000000044c147c25 */ /* 0x000fe2000f8e0014 */
[----:B------:R-:W-:-:S03]  /*27640*/  ULDC.64 UR4, c[0x0][0xae0] ;  /* 0x0002b80000047ab9 */ /* 0x000fc60000000a00 */
[----:B------:R-:W-:Y:S02]  /*27650*/  IMAD R81, R82, -0x80, R3 ;  /* 0xffffff8052517824 */ /* 0x000fe400078e0203 */
[C---:B------:R-:W-:Y:S02]  /*27660*/  VIADD R0, R22.reuse, 0x60 ;  /* 0x0000006016007836 */ /* 0x040fe40000000000 */
[----:B------:R-:W-:Y:S01]  /*27670*/  IMAD.IADD R21, R21, 0x1, R77 ;  /* 0x0000000115157824 */ /* 0x000fe200078e024d */
[-C--:B------:R-:W-:Y:S01]  /*27680*/  ISETP.GE.AND P3, PT, R22, R81.reuse, PT ;  /* 0x000000511600720c */ /* 0x080fe20003f66270 */
[----:B------:R-:W-:Y:S01]  /*27690*/  IMAD R80, R80, UR4, RZ ;  /* 0x0000000450507c24 */ /* 0x000fe2000f8e02ff */
[----:B------:R-:W-:Y:S01]  /*276a0*/  ISETP.GE.AND P0, PT, R0, R81, PT ;  /* 0x000000510000720c */ /* 0x000fe20003f06270 */
[----:B------:R-:W-:-:S04]  /*276b0*/  IMAD.WIDE.U32 R2, R83, UR4, R20 ;  /* 0x0000000453027c25 */ /* 0x000fc8000f8e0014 */
[----:B------:R-:W-:Y:S01]  /*276c0*/  IMAD R77, R83, UR5, R80 ;  /* 0x00000005534d7c24 */ /* 0x000fe2000f8e0250 */
[----:B------:R-:W-:Y:S01]  /*276d0*/  ULDC.64 UR4, c[0x0][0xae8] ;  /* 0x0002ba0000047ab9 */ /* 0x000fe20000000a00 */
[----:B------:R-:W-:Y:S02]  /*276e0*/  VIADD R0, R16, 0x38820 ;  /* 0x0003882010007836 */ /* 0x000fe40000000000 */
[----:B------:R-:W-:Y:S02]  /*276f0*/  IMAD R78, R78, UR4, RZ ;  /* 0x000000044e4e7c24 */ /* 0x000fe4000f8e02ff */
[----:B------:R-:W-:Y:S01]  /*27700*/  IMAD.IADD R3, R3, 0x1, R77 ;  /* 0x0000000103037824 */ /* 0x000fe200078e024d */
[----:B------:R-:W-:Y:S02]  /*27710*/  PRMT R0, RZ, 0x654, R0 ;  /* 0x00000654ff007816 */ /* 0x000fe40000000000 */
[-C--:B------:R-:W-:Y:S01]  /*27720*/  ISETP.GE.AND P1, PT, R218, R81.reuse, PT ;  /* 0x00000051da00720c */ /* 0x080fe20003f26270 */
[C---:B------:R-:W-:Y:S01]  /*27730*/  IMAD.WIDE.U32 R76, R79.reuse, UR4, R2 ;  /* 0x000000044f4c7c25 */ /* 0x040fe2000f8e0002 */
[----:B------:R-:W-:Y:S01]  /*27740*/  ISETP.GE.AND P2, PT, R220, R81, PT ;  /* 0x00000051dc00720c */ /* 0x000fe20003f46270 */
[----:B--2---:R2:W-:Y:S02]  /*27750*/  SYNCS.ARRIVE.TRANS64.RED.A1T0 RZ, [R0+URZ], RZ ;  /* 0x000000ff00ff79a7 */ /* 0x0045e4000810043f */
[----:B------:R-:W-:-:S02]  /*27760*/  IMAD R81, R79, UR5, R78 ;  /* 0x000000054f517c24 */ /* 0x000fc4000f8e024e */
[----:B------:R-:W-:-:S04]  /*27770*/  IMAD.WIDE R20, R82, 0x80, R22 ;  /* 0x0000008052147825 */ /* 0x000fc800078e0216 */
[C---:B------:R-:W-:Y:S02]  /*27780*/  VIADD R80, R17.reuse, 0xc0 ;  /* 0x000000c011507836 */ /* 0x040fe40000000000 */
[----:B------:R-:W-:Y:S02]  /*27790*/  VIADD R82, R17, 0x80 ;  /* 0x0000008011527836 */ /* 0x000fe40000000000 */
[----:B------:R-:W-:Y:S01]  /*277a0*/  IMAD.IADD R81, R77, 0x1, R81 ;  /* 0x000000014d517824 */ /* 0x000fe200078e0251 */
[----:B--2---:R-:W-:Y:S06]  /*277b0*/  @P3 BRA `(.L_x_2552) ;  /* 0x00000000004c3947 */ /* 0x004fec0003800000 */
[----:B------:R-:W-:Y:S01]  /*277c0*/  ULDC.64 UR4, c[0x0][0xad8] ;  /* 0x0002b60000047ab9 */ /* 0x000fe20000000a00 */
[----:B------:R-:W-:Y:S01]  /*277d0*/  IMAD.MOV.U32 R2, RZ, RZ, R76 ;  /* 0x000000ffff027224 */ /* 0x000fe200078e004c */
[----:B------:R-:W-:Y:S01]  /*277e0*/  ULDC.64 UR6, c[0x0][0xa80] ;  /* 0x0002a00000067ab9 */ /* 0x000fe20000000a00 */
[----:B------:R-:W-:Y:S02]  /*277f0*/  IMAD R79, R21, UR4, RZ ;  /* 0x00000004154f7c24 */ /* 0x000fe4000f8e02ff */
[----:B------:R-:W-:Y:S02]  /*27800*/  IMAD.MOV.U32 R3, RZ, RZ, R81 ;  /* 0x000000ffff037224 */ /* 0x000fe400078e0051 */
[C---:B------:R-:W-:Y:S02]  /*27810*/  IMAD R79, R20.reuse, UR5, R79 ;  /* 0x00000005144f7c24 */ /* 0x040fe4000f8e024f */
[----:B------:R-:W-:Y:S01]  /*27820*/  IMAD.WIDE.U32 R2, R20, UR4, R2 ;  /* 0x0000000414027c25 */ /* 0x000fe2000f8e0002 */
[----:B------:R-:W-:-:S02]  /*27830*/  ULDC UR4, c[0x0][0xa8c] ;  /* 0x0002a30000047ab9 */ /* 0x000fc40000000800 */
[----:B------:R-:W-:Y:S02]  /*27840*/  ISETP.GE.AND P3, PT, R17, UR4, PT ;  /* 0x0000000411007c0c */ /* 0x000fe4000bf66270 */
[C---:B------:R-:W-:Y:S02]  /*27850*/  LEA R78, P5, R2.reuse, UR6, 0x1 ;  /* 0x00000006024e7c11 */ /* 0x040fe4000f8a08ff */
[----:B------:R-:W-:Y:S02]  /*27860*/  IADD3 R3, R3, R79, RZ ;  /* 0x0000004f03037210 */ /* 0x000fe40007ffe0ff */
[----:B------:R-:W-:Y:S02]  /*27870*/  ISETP.GE.AND P4, PT, R19, UR4, PT ;  /* 0x0000000413007c0c */ /* 0x000fe4000bf86270 */
[----:B------:R-:W-:Y:S02]  /*27880*/  LEA.HI.X R79, R2, UR7, R3, 0x1, P5 ;  /* 0x00000007024f7c11 */ /* 0x000fe4000a8f0c03 */
[----:B------:R-:W-:-:S02]  /*27890*/  ISETP.GE.AND P5, PT, R82, UR4, PT ;  /* 0x0000000452007c0c */ /* 0x000fc4000bfa6270 */
[----:B------:R-:W-:Y:S01]  /*278a0*/  ISETP.GE.AND P6, PT, R80, UR4, PT ;  /* 0x0000000450007c0c */ /* 0x000fe2000bfc6270 */
[----:B-----5:R2:W-:Y:S06]  /*278b0*/  @!P3 STG.E.128 desc[UR60][R78.64], R4 ;  /* 0x000000044e00b986 */ /* 0x0205ec000c101d3c */
[----:B------:R2:W-:Y:S04]  /*278c0*/  @!P4 STG.E.128 desc[UR60][R78.64+0x80], R28 ;  /* 0x0000801c4e00c986 */ /* 0x0005e8000c101d3c */
[----:B------:R2:W-:Y:S04]  /*278d0*/  @!P5 STG.E.128 desc[UR60][R78.64+0x100], R44 ;  /* 0x0001002c4e00d986 */ /* 0x0005e8000c101d3c */
[----:B------:R2:W-:Y:S02]  /*278e0*/  @!P6 STG.E.128 desc[UR60][R78.64+0x180], R60 ;  /* 0x0001803c4e00e986 */ /* 0x0005e4000c101d3c */
.L_x_2552:
[----:B------:R-:W-:Y:S05]  /*278f0*/  BSYNC B1 ;  /* 0x0000000000017941 */ /* 0x000fea0003800000 */
.L_x_2551:
[----:B------:R-:W-:Y:S04]  /*27900*/  BSSY B1, `(.L_x_2553) ;  /* 0x0000017000017945 */ /* 0x000fe80003800000 */
[----:B------:R-:W-:Y:S05]  /*27910*/  @P1 BRA `(.L_x_2554) ;  /* 0x0000000000541947 */ /* 0x000fea0003800000 */
[----:B--2--5:R-:W-:Y:S01]  /*27920*/  IADD3 R5, P1, R20, 0x20, RZ ;  /* 0x0000002014057810 */ /* 0x024fe20007f3e0ff */
        /* <DEDUP_REMOVED lines=8> */
[----:B------:R-:W-:Y:S02]  /*279b0*/  ISETP.GE.AND P5, PT, R82, UR4, PT ;  /* 0x0000000452007c0c */ /* 0x000fe4000bfa6270 */
        /* <DEDUP_REMOVED lines=11> */
.L_x_2554:
[----:B------:R-:W-:Y:S05]  /*27a70*/  BSYNC B1 ;  /* 0x0000000000017941 */ /* 0x000fea0003800000 */
.L_x_2553:
[----:B------:R-:W-:Y:S04]  /*27a80*/  BSSY B1, `(.L_x_2555) ;  /* 0x0000017000017945 */ /* 0x000fe80003800000 */
[----:B------:R-:W-:Y:S05]  /*27a90*/  @P2 BRA `(.L_x_2556) ;  /* 0x0000000000542947 */ /* 0x000fea0003800000 */
[----:B--23-5:R-:W-:Y:S01]  /*27aa0*/  IADD3 R5, P1, R20, 0x40, RZ ;  /* 0x0000004014057810 */ /* 0x02cfe20007f3e0ff */
        /* <DEDUP_REMOVED lines=20> */
.L_x_2556:
[----:B------:R-:W-:Y:S05]  /*27bf0*/  BSYNC B1 ;  /* 0x0000000000017941 */ /* 0x000fea0003800000 */
.L_x_2555:
[----:B------:R-:W-:Y:S05]  /*27c00*/  @P0 BRA `(.L_x_2557) ;  /* 0x0000000c00240947 */ /* 0x000fea0003800000 */
[----:B--2345:R-:W-:Y:S01]  /*27c10*/  IADD3 R5, P0, R20, 0x60, RZ ;  /* 0x0000006014057810 */ /* 0x03cfe20007f1e0ff */
        /* <DEDUP_REMOVED lines=8> */
[----:B------:R-:W-:-:S03]  /*27ca0*/  ISETP.GE.AND P3, PT, R82, UR4, PT ;  /* 0x0000000452007c0c */ /* 0x000fc6000bf66270 */
        /* <DEDUP_REMOVED lines=11> */
[----:B------:R3:W-:Y:S01]  /*27d60*/  STG.E.128 desc[UR60][R4.64+0x180], R72 ;  /* 0x0001804804007986 */ /* 0x0007e2000c101d3c */
[----:B------:R-:W-:Y:S05]  /*27d70*/  BRA `(.L_x_2557) ;  /* 0x0000000800c87947 */ /* 0x000fea0003800000 */
.L_x_2549:
[----:B------:R-:W2:Y:S01]  /*27d80*/  LDL R13, [R1+0x74] ;  /* 0x00007400010d7983 */ /* 0x000ea20000100800 */
[----:B------:R-:W-:Y:S01]  /*27d90*/  ULDC.64 UR4, c[0x0][0xbd8] ;  /* 0x0002f60000047ab9 */ /* 0x000fe20000000a00 */
[----:B------:R-:W-:Y:S01]  /*27da0*/  IMAD.MOV.U32 R7, RZ, RZ, RZ ;  /* 0x000000ffff077224 */ /* 0x000fe200078e00ff */
[----:B------:R-:W-:-:S04]  /*27db0*/  ISETP.NE.U32.AND P0, PT, RZ, UR4, PT ;  /* 0x00000004ff007c0c */ /* 0x000fc8000bf05070 */
[----:B------:R-:W-:Y:S01]  /*27dc0*/  ISETP.NE.AND.EX P0, PT, RZ, UR5, PT, P0 ;  /* 0x00000005ff007c0c */ /* 0x000fe2000bf05300 */
        /* <DEDUP_REMOVED lines=12> */
[----:B------:R-:W-:-:S06]  /*27e90*/  IMAD.U32 R0, RZ, RZ, UR4 ;  /* 0x00000004ff007e24 */ /* 0x000fcc000f8e00ff */
[----:B------:R2:W5:Y:S01]  /*27ea0*/  @P1 LDG.E R0, desc[UR60][R4.64] ;  /* 0x0000003c04001981 */ /* 0x000562000c1e1900 */
[----:B------:R-:W3:Y:S02]  /*27eb0*/  S2R R8, SR_TID.X ;  /* 0x0000000000087919 */ /* 0x000ee40000002100 */
[----:B---3--:R-:W-:-:S05]  /*27ec0*/  VIADD R6, R8, 0xffffff80 ;  /* 0xffffff8008067836 */ /* 0x008fca0000000000 */
[----:B------:R-:W-:Y:S01]  /*27ed0*/  ISETP.GT.AND P2, PT, R6, 0x7f, PT ;  /* 0x0000007f0600780c */ /* 0x000fe20003f44270 */
[----:B--2---:R-:W-:-:S12]  /*27ee0*/  @P1 BRA `(.L_x_2558) ;  /* 0x0000000000101947 */ /* 0x004fd80003800000 */
[----:B------:R-:W-:Y:S05]  /*27ef0*/  @!P0 BRA `(.L_x_2558) ;  /* 0x00000000000c8947 */ /* 0x000fea0003800000 */
[----:B------:R-:W2:Y:S04]  /*27f00*/  LDG.E R5, desc[UR60][R2.64] ;  /* 0x0000003c02057981 */ /* 0x000ea8000c1e1900 */
[----:B-----5:R-:W2:Y:S02]  /*27f10*/  LDG.E R0, desc[UR60][R2.64+0x4] ;  /* 0x0000043c02007981 */ /* 0x020ea4000c1e1900 */
[----:B--2---:R-:W-:-:S07]  /*27f20*/  IMAD.IADD R0, R0, 0x1, -R5 ;  /* 0x0000000100007824 */ /* 0x004fce00078e0a05 */
.L_x_2558:
[----:B------:R-:W2:Y:S04]  /*27f30*/  LDL R11, [R1+0x78] ;  /* 0x00007800010b7983 */ /* 0x000ea80000100800 */
[----:B------:R3:W5:Y:S01]  /*27f40*/  LDL R14, [R1+0x84] ;  /* 0x00008400010e7983 */ /* 0x0007620000100800 */
[----:B------:R-:W-:Y:S01]  /*27f50*/  BSSY B1, `(.L_x_2559) ;  /* 0x000001c000017945 */ /* 0x000fe20003800000 */
[----:B------:R-:W-:Y:S02]  /*27f60*/  SHF.R.S32.HI R12, RZ, 0x1f, R17 ;  /* 0x0000001fff0c7819 */ /* 0x000fe40000011411 */
[----:B------:R-:W-:Y:S02]  /*27f70*/  SEL R13, R13, RZ, !P0 ;  /* 0x000000ff0d0d7207 */ /* 0x000fe40004000000 */
        /* <DEDUP_REMOVED lines=9> */
[----:B------:R-:W-:Y:S02]  /*28010*/  ULDC.64 UR4, c[0x0][0xb70] ;  /* 0x0002dc0000047ab9 */ /* 0x000fe40000000a00 */
        /* <DEDUP_REMOVED lines=15> */
.L_x_2560:
[----:B------:R-:W-:Y:S05]  /*28110*/  BSYNC B1 ;  /* 0x0000000000017941 */ /* 0x000fea0003800000 */
.L_x_2559:
[----:B------:R-:W-:Y:S01]  /*28120*/  ULDC.64 UR4, c[0x0][0xaa0] ;  /* 0x0002a80000047ab9 */ /* 0x000fe20000000a00 */
[----:B------:R-:W-:Y:S01]  /*28130*/  IMAD.MOV.U32 R2, RZ, RZ, R17 ;  /* 0x000000ffff027224 */ /* 0x000fe200078e0011 */
[----:B------:R-:W-:Y:S01]  /*28140*/  BSSY B1, `(.L_x_2561) ;  /* 0x000002e000017945 */ /* 0x000fe20003800000 */
[----:B--2---:R-:W-:Y:S02]  /*28150*/  IMAD.MOV.U32 R3, RZ, RZ, R12 ;  /* 0x000000ffff037224 */ /* 0x004fe400078e000c */
[----:B------:R-:W-:Y:S02]  /*28160*/  IMAD R4, R6, UR4, RZ ;  /* 0x0000000406047c24 */ /* 0x000fe4000f8e02ff */
[----:B------:R-:W-:-:S04]  /*28170*/  IMAD.WIDE.U32 R2, R7, UR4, R2 ;  /* 0x0000000407027c25 */ /* 0x000fc8000f8e0002 */
[----:B------:R-:W-:Y:S01]  /*28180*/  IMAD R7, R7, UR5, R4 ;  /* 0x0000000507077c24 */ /* 0x000fe2000f8e0204 */
[----:B------:R-:W-:Y:S01]  /*28190*/  ULDC.64 UR4, c[0x0][0xae0] ;  /* 0x0002b80000047ab9 */ /* 0x000fe20000000a00 */
[----:B------:R-:W-:Y:S02]  /*281a0*/  VIADD R15, R17, 0x80 ;  /* 0x00000080110f7836 */ /* 0x000fe40000000000 */
[----:B------:R-:W-:Y:S02]  /*281b0*/  IMAD R4, R9, UR4, RZ ;  /* 0x0000000409047c24 */ /* 0x000fe4000f8e02ff */
[----:B------:R-:W-:Y:S02]  /*281c0*/  IMAD.IADD R3, R3, 0x1, R7 ;  /* 0x0000000103037824 */ /* 0x000fe400078e0207 */
[C---:B------:R-:W-:Y:S02]  /*281d0*/  IMAD R5, R11.reuse, UR5, R4 ;  /* 0x000000050b057c24 */ /* 0x040fe4000f8e0204 */
[----:B------:R-:W-:Y:S01]  /*281e0*/  IMAD.WIDE.U32 R2, R11, UR4, R2 ;  /* 0x000000040b027c25 */ /* 0x000fe2000f8e0002 */
[----:B------:R-:W-:-:S03]  /*281f0*/  ULDC.64 UR4, c[0x0][0xae8] ;  /* 0x0002ba0000047ab9 */ /* 0x000fc60000000a00 */
[----:B------:R-:W-:Y:S02]  /*28200*/  IMAD R11, R14, -0x80, R0 ;  /* 0xffffff800e0b7824 */ /* 0x000fe400078e0200 */
[C---:B------:R-:W-:Y:S02]  /*28210*/  VIADD R0, R22.reuse, 0x60 ;  /* 0x0000006016007836 */ /* 0x040fe40000000000 */
[----:B------:R-:W-:Y:S01]  /*28220*/  IMAD.IADD R3, R3, 0x1, R5 ;  /* 0x0000000103037824 */ /* 0x000fe200078e0205 */
[-C--:B------:R-:W-:Y:S02]  /*28230*/  ISETP.GE.AND P2, PT, R22, R11.reuse, PT ;  /* 0x0000000b1600720c */ /* 0x080fe40003f46270 */
[-C--:B------:R-:W-:Y:S01]  /*28240*/  ISETP.GE.AND P0, PT, R0, R11.reuse, PT ;  /* 0x0000000b0000720c */ /* 0x080fe20003f06270 */
[----:B------:R-:W-:Y:S01]  /*28250*/  IMAD R0, R10, UR4, RZ ;  /* 0x000000040a007c24 */ /* 0x000fe2000f8e02ff */
[----:B------:R-:W-:Y:S01]  /*28260*/  ISETP.GE.AND P1, PT, R218, R11, PT ;  /* 0x0000000bda00720c */ /* 0x000fe20003f26270 */
[----:B------:R-:W-:-:S04]  /*28270*/  IMAD.WIDE.U32 R4, R13, UR4, R2 ;  /* 0x000000040d047c25 */ /* 0x000fc8000f8e0002 */
[----:B------:R-:W-:Y:S02]  /*28280*/  IMAD.MOV.U32 R2, RZ, RZ, R22 ;  /* 0x000000ffff027224 */ /* 0x000fe400078e0016 */
[----:B------:R-:W-:Y:S02]  /*28290*/  IMAD.MOV.U32 R3, RZ, RZ, R23 ;  /* 0x000000ffff037224 */ /* 0x000fe400078e0017 */
[----:B------:R-:W-:Y:S02]  /*282a0*/  IMAD R9, R13, UR5, R0 ;  /* 0x000000050d097c24 */ /* 0x000fe4000f8e0200 */
[----:B------:R-:W-:-:S04]  /*282b0*/  IMAD.WIDE R6, R14, 0x80, R2 ;  /* 0x000000800e067825 */ /* 0x000fc800078e0202 */
[----:B------:R-:W-:Y:S02]  /*282c0*/  VIADD R14, R17, 0xc0 ;  /* 0x000000c0110e7836 */ /* 0x000fe40000000000 */
        /* <DEDUP_REMOVED lines=21> */
.L_x_2562:
[----:B------:R-:W-:Y:S05]  /*28420*/  BSYNC B1 ;  /* 0x0000000000017941 */ /* 0x000fea0003800000 */
.L_x_2561:
[----:B------:R-:W-:Y:S01]  /*28430*/  BSSY B1, `(.L_x_2563) ;  /* 0x0000018000017945 */ /* 0x000fe20003800000 */
[----:B------:R-:W-:-:S03]  /*28440*/  ISETP.GE.AND P2, PT, R220, R11, PT ;  /* 0x0000000bdc00720c */ /* 0x000fc60003f46270 */
        /* <DEDUP_REMOVED lines=22> */
.L_x_2564:
[----:B------:R-:W-:Y:S05]  /*285b0*/  BSYNC B1 ;  /* 0x0000000000017941 */ /* 0x000fea0003800000 */
.L_x_2563:
        /* <DEDUP_REMOVED lines=23> */
.L_x_2566:
[----:B------:R-:W-:Y:S05]  /*28730*/  BSYNC B1 ;  /* 0x0000000000017941 */ /* 0x000fea0003800000 */
.L_x_2565:
        /* <DEDUP_REMOVED lines=22> */
.L_x_2557:
[----:B------:R-:W-:Y:S05]  /*288a0*/  BSYNC B0 ;  /* 0x0000000000007941 */ /* 0x000fea0003800000 */
.L_x_2548:
[----:B------:R-:W-:Y:S02]  /*288b0*/  ULDC UR4, c[0x0][0xc14] ;  /* 0x0003050000047ab9 */ /* 0x000fe40000000800 */
[----:B-1----:R-:W-:-:S13]  /*288c0*/  ISETP.GE.AND P0, PT, R227, UR4, PT ;  /* 0x00000004e3007c0c */ /* 0x002fda000bf06270 */
[----:B------:R-:W-:Y:S05]  /*288d0*/  @!P0 BRA `(.L_x_2567) ;  /* 0xfffffd8800308947 */ /* 0x000fea000383ffff */
[----:B------:R-:W-:Y:S05]  /*288e0*/  BRA `(.L_x_2287) ;  /* 0x0000006400c47947 */ /* 0x000fea0003800000 */
.L_x_2285:
        /* <DEDUP_REMOVED lines=10> */
[----:B------:R-:W1:Y:S01]  /*28990*/  S2UR UR6, SR_CTAID.X ;  /* 0x00000000000679c3 */ /* 0x000e620000002500 */
        /* <DEDUP_REMOVED lines=9> */
[----:B------:R-:W-:Y:S01]  /*28a30*/  IMAD.MOV.U32 R16, RZ, RZ, RZ ;  /* 0x000000ffff107224 */ /* 0x000fe200078e00ff */
[----:B------:R-:W-:Y:S02]  /*28a40*/  ISETP.GE.U32.AND P0, PT, R7, 0x2, PT ;  /* 0x000000020700780c */ /* 0x000fe40003f06070 */
[----:B------:R-:W-:-:S09]  /*28a50*/  LOP3.LUT R0, R0, 0xfffffffe, RZ, 0xc0, !PT ;  /* 0xfffffffe00007812 */ /* 0x000fd200078ec0ff */
[----:B------:R-:W-:-:S04]  /*28a60*/  @P1 LOP3.LUT R0, R0, 0x1, RZ, 0xfc, !PT ;  /* 0x0000000100001812 */ /* 0x000fc800078efcff */
[----:B------:R-:W-:-:S04]  /*28a70*/  LOP3.LUT R0, R0, 0xffffffef, RZ, 0xc0, !PT ;  /* 0xffffffef00007812 */ /* 0x000fc800078ec0ff */
[----:B------:R-:W-:-:S04]  /*28a80*/  @P0 LOP3.LUT R0, R0, 0x10, RZ, 0xfc, !PT ;  /* 0x0000001000000812 */ /* 0x000fc800078efcff */
[----:B------:R-:W-:Y:S01]  /*28a90*/  LOP3.LUT R0, R0, 0xfffffff7, RZ, 0xc0, !PT ;  /* 0xfffffff700007812 */ /* 0x000fe200078ec0ff */
[----:B--2---:R-:W0:Y:S02]  /*28aa0*/  SHFL.UP PT, R4, R10, 0x1, RZ ;  /* 0x042000000a047989 */ /* 0x004e2400000e00ff */
[----:B0-----:R-:W-:-:S05]  /*28ab0*/  SEL R5, R4, RZ, P1 ;  /* 0x000000ff04057207 */ /* 0x001fca0000800000 */
[----:B------:R-:W-:-:S05]  /*28ac0*/  IMAD.IADD R5, R10, 0x1, R5 ;  /* 0x000000010a057824 */ /* 0x000fca00078e0205 */
[----:B------:R-:W0:Y:S02]  /*28ad0*/  SHFL.UP PT, R4, R5, 0x2, RZ ;  /* 0x0440000005047989 */ /* 0x000e2400000e00ff */
[----:B0-----:R-:W-:Y:S02]  /*28ae0*/  SEL R4, R4, RZ, P0 ;  /* 0x000000ff04047207 */ /* 0x001fe40000000000 */
[----:B------:R-:W-:-:S03]  /*28af0*/  ISETP.GE.U32.AND P0, PT, R7, 0x4, PT ;  /* 0x000000040700780c */ /* 0x000fc60003f06070 */
[----:B------:R-:W-:-:S05]  /*28b00*/  IMAD.IADD R4, R5, 0x1, R4 ;  /* 0x0000000105047824 */ /* 0x000fca00078e0204 */
[----:B------:R-:W0:Y:S05]  /*28b10*/  SHFL.UP PT, R6, R4, 0x4, RZ ;  /* 0x0480000004067989 */ /* 0x000e2a00000e00ff */
[----:B------:R-:W-:-:S04]  /*28b20*/  @P0 LOP3.LUT R0, R0, 0x8, RZ, 0xfc, !PT ;  /* 0x0000000800000812 */ /* 0x000fc800078efcff */
[----:B------:R-:W-:Y:S02]  /*28b30*/  LOP3.LUT R0, R0, 0xfffffffb, RZ, 0xc0, !PT ;  /* 0xfffffffb00007812 */ /* 0x000fe400078ec0ff */
[----:B0-----:R-:W-:Y:S01]  /*28b40*/  SEL R3, R6, RZ, P0 ;  /* 0x000000ff06037207 */ /* 0x001fe20000000000 */
[----:B------:R-:W-:Y:S01]  /*28b50*/  IMAD.MOV.U32 R6, RZ, RZ, RZ ;  /* 0x000000ffff067224 */ /* 0x000fe200078e00ff */
[----:B------:R-:W-:-:S03]  /*28b60*/  ISETP.GE.U32.AND P0, PT, R7, 0x8, PT ;  /* 0x000000080700780c */ /* 0x000fc60003f06070 */
[----:B------:R-:W-:-:S05]  /*28b70*/  IMAD.IADD R3, R4, 0x1, R3 ;  /* 0x0000000104037824 */ /* 0x000fca00078e0203 */
[----:B------:R-:W0:Y:S05]  /*28b80*/  SHFL.UP PT, R2, R3, 0x8, RZ ;  /* 0x0500000003027989 */ /* 0x000e2a00000e00ff */
[----:B------:R-:W-:-:S04]  /*28b90*/  @P0 LOP3.LUT R0, R0, 0x4, RZ, 0xfc, !PT ;  /* 0x0000000400000812 */ /* 0x000fc800078efcff */
[----:B------:R-:W-:Y:S02]  /*28ba0*/  LOP3.LUT R0, R0, 0xfffffffd, RZ, 0xc0, !PT ;  /* 0xfffffffd00007812 */ /* 0x000fe400078ec0ff */
[----:B0-----:R-:W-:Y:S02]  /*28bb0*/  SEL R2, R2, RZ, P0 ;  /* 0x000000ff02027207 */ /* 0x001fe40000000000 */
[----:B------:R-:W-:-:S03]  /*28bc0*/  ISETP.GE.U32.AND P0, PT, R7, 0x10, PT ;  /* 0x000000100700780c */ /* 0x000fc60003f06070 */
[----:B------:R-:W-:-:S05]  /*28bd0*/  IMAD.IADD R2, R3, 0x1, R2 ;  /* 0x0000000103027824 */ /* 0x000fca00078e0202 */
[----:B------:R-:W0:Y:S05]  /*28be0*/  SHFL.UP PT, R5, R2, 0x10, RZ ;  /* 0x0600000002057989 */ /* 0x000e2a00000e00ff */
[----:B------:R-:W-:Y:S02]  /*28bf0*/  @P0 LOP3.LUT R0, R0, 0x2, RZ, 0xfc, !PT ;  /* 0x0000000200000812 */ /* 0x000fe400078efcff */
[----:B0-----:R-:W-:-:S05]  /*28c00*/  SEL R5, R5, RZ, P0 ;  /* 0x000000ff05057207 */ /* 0x001fca0000000000 */
[----:B------:R-:W-:-:S05]  /*28c10*/  IMAD.IADD R4, R2, 0x1, R5 ;  /* 0x0000000102047824 */ /* 0x000fca00078e0205 */
[----:B------:R-:W0:Y:S02]  /*28c20*/  SHFL.IDX PT, R5, R4, 0x1f, 0x1f ;  /* 0x03e01f0004057f89 */ /* 0x000e2400000e0000 */
[----:B0-----:R-:W-:-:S04]  /*28c30*/  IMAD R5, R5, UR4, RZ ;  /* 0x0000000405057c24 */ /* 0x001fc8000f8e02ff */
[----:B------:R-:W-:Y:S01]  /*28c40*/  IMAD.MOV.U32 R2, RZ, RZ, R5 ;  /* 0x000000ffff027224 */ /* 0x000fe200078e0005 */
[----:B-1----:R-:W-:-:S13]  /*28c50*/  ISETP.GT.AND P0, PT, R5, UR6, PT ;  /* 0x0000000605007c0c */ /* 0x002fda000bf04270 */
[----:B------:R-:W-:Y:S05]  /*28c60*/  @P0 BRA `(.L_x_2568) ;  /* 0x0000000000b80947 */ /* 0x000fea0003800000 */
[----:B------:R-:W-:Y:S01]  /*28c70*/  IMAD.MOV.U32 R5, RZ, RZ, R2 ;  /* 0x000000ffff057224 */ /* 0x000fe200078e0002 */
[----:B------:R-:W-:Y:S01]  /*28c80*/  ULDC UR5, c[0x0][0xc14] ;  /* 0x0003050000057ab9 */ /* 0x000fe20000000800 */
[----:B------:R-:W-:Y:S01]  /*28c90*/  IMAD.MOV.U32 R6, RZ, RZ, RZ ;  /* 0x000000ffff067224 */ /* 0x000fe200078e00ff */
[----:B------:R-:W-:Y:S01]  /*28ca0*/  ULDC UR7, c[0x0][0xc14] ;  /* 0x0003050000077ab9 */ /* 0x000fe20000000800 */
[----:B------:R-:W-:-:S05]  /*28cb0*/  ULDC UR4, c[0x0][0xc10] ;  /* 0x0003040000047ab9 */ /* 0x000fca0000000800 */
.L_x_2572:
        /* <DEDUP_REMOVED lines=12> */
[----:B------:R-:W0:Y:S02]  /*28d80*/  LDC.64 R2, c[0x0][0xc58] ;  /* 0x00031600ff027b82 */ /* 0x000e240000000a00 */
[----:B0-----:R-:W-:-:S05]  /*28d90*/  IMAD.WIDE R2, R7, 0x4, R2 ;  /* 0x0000000407027825 */ /* 0x001fca00078e0202 */
[----:B------:R0:W5:Y:S02]  /*28da0*/  LDG.E R10, desc[UR60][R2.64] ;  /* 0x0000003c020a7981 */ /* 0x000164000c1e1900 */
.L_x_2571:
[----:B------:R-:W-:Y:S05]  /*28db0*/  BSYNC B0 ;  /* 0x0000000000007941 */ /* 0x000fea0003800000 */
.L_x_2570:
        /* <DEDUP_REMOVED lines=25> */
.L_x_2568:
[----:B------:R-:W-:-:S04]  /*28f50*/  IMAD.IADD R7, R5, 0x1, -R2 ;  /* 0x0000000105077824 */ /* 0x000fc800078e0a02 */
[----:B------:R-:W-:-:S05]  /*28f60*/  IMAD R2, R4, UR4, R7 ;  /* 0x0000000404027c24 */ /* 0x000fca000f8e0207 */
[----:B------:R-:W-:Y:S02]  /*28f70*/  ISETP.GT.AND P0, PT, R2, UR6, PT ;  /* 0x0000000602007c0c */ /* 0x000fe4000bf04270 */
[----:B------:R-:W0:Y:S11]  /*28f80*/  LDC.64 R2, c[0x0][0xc68] ;  /* 0x00031a00ff027b82 */ /* 0x000e360000000a00 */
[----:B------:R-:W-:-:S04]  /*28f90*/  VOTE.ANY R9, PT, !P0 ;  /* 0x0000000000097806 */ /* 0x000fc800040e0100 */
[----:B------:R-:W1:Y:S02]  /*28fa0*/  POPC R5, R9 ;  /* 0x0000000900057309 */ /* 0x000e640000000000 */
[----:B-1----:R-:W-:-:S05]  /*28fb0*/  IADD3 R19, R5, R6, RZ ;  /* 0x0000000605137210 */ /* 0x002fca0007ffe0ff */
        /* <DEDUP_REMOVED lines=13> */
.L_x_2573:
        /* <DEDUP_REMOVED lines=56> */
.L_x_2569:
[----:B------:R-:W-:Y:S02]  /*29410*/  IMAD.MOV.U32 R17, RZ, RZ, RZ ;  /* 0x000000ffff117224 */ /* 0x000fe400078e00ff */
[----:B------:R-:W-:Y:S02]  /*29420*/  IMAD.U32 R16, RZ, RZ, UR6 ;  /* 0x00000006ff107e24 */ /* 0x000fe4000f8e00ff */
[----:B------:R-:W-:-:S07]  /*29430*/  IMAD.MOV.U32 R18, RZ, RZ, RZ ;  /* 0x000000ffff127224 */ /* 0x000fce00078e00ff */
.L_x_2574:
        /* <DEDUP_REMOVED lines=16> */
[----:B------:R-:W-:Y:S01]  /*29540*/  ULDC.64 UR36, c[0x0][0x198] ;  /* 0x0000660000247ab9 */ /* 0x000fe20000000a00 */
[----:B------:R-:W-:Y:S02]  /*29550*/  ULDC UR38, c[0x0][0xc] ;  /* 0x0000030000267ab9 */ /* 0x000fe40000000800 */
[----:B------:R1:W-:Y:S04]  /*29560*/  STL [R1+0x8], R0 ;  /* 0x0000080001007387 */ /* 0x0003e80000100800 */
[----:B------:R1:W-:Y:S04]  /*29570*/  STL [R1+0xc], RZ ;  /* 0x00000cff01007387 */ /* 0x0003e80000100800 */
[----:B------:R1:W-:Y:S04]  /*29580*/  STL [R1+0x10], R0 ;  /* 0x0000100001007387 */ /* 0x0003e80000100800 */
[----:B------:R1:W-:Y:S02]  /*29590*/  STL [R1+0x2c], RZ ;  /* 0x00002cff01007387 */ /* 0x0003e40000100800 */
.L_x_2662:
[----:B--2---:R-:W2:Y:S02]  /*295a0*/  LDC.64 R2, c[0x0][0xc60] ;  /* 0x00031800ff027b82 */ /* 0x004ea40000000a00 */
[----:B--2---:R-:W-:-:S05]  /*295b0*/  IMAD.WIDE R2, R19, 0x4, R2 ;  /* 0x0000000413027825 */ /* 0x004fca00078e0202 */
[----:B------:R-:W1:Y:S01]  /*295c0*/  LDG.E R11, desc[UR60][R2.64] ;  /* 0x0000003c020b7981 */ /* 0x000e62000c1e1900 */
[----:B------:R-:W-:Y:S05]  /*295d0*/  YIELD ;  /* 0x0000000000007946 */ /* 0x000fea0003800000 */
[----:B------:R-:W-:Y:S01]  /*295e0*/  ULDC.64 UR4, c[0x0][0xa28] ;  /* 0x00028a0000047ab9 */ /* 0x000fe20000000a00 */
[----:B------:R-:W-:Y:S02]  /*295f0*/  CS2R R8, SRZ ;  /* 0x0000000000087805 */ /* 0x000fe4000001ff00 */
[----:B------:R-:W-:Y:S01]  /*29600*/  ISETP.NE.U32.AND P0, PT, RZ, UR4, PT ;  /* 0x00000004ff007c0c */ /* 0x000fe2000bf05070 */
[----:B------:R-:W-:Y:S01]  /*29610*/  ULDC.64 UR8, c[0x0][0xa08] ;  /* 0x0002820000087ab9 */ /* 0x000fe20000000a00 */
[----:B------:R-:W-:-:S02]  /*29620*/  ULDC.64 UR10, c[0x0][0xa10] ;  /* 0x00028400000a7ab9 */ /* 0x000fc40000000a00 */
[----:B------:R-:W-:Y:S02]  /*29630*/  ISETP.NE.AND.EX P0, PT, RZ, UR5, PT, P0 ;  /* 0x00000005ff007c0c */ /* 0x000fe4000bf05300 */
[----:B-1----:R-:W-:Y:S01]  /*29640*/  SHF.R.S32.HI R0, RZ, 0x1f, R11 ;  /* 0x0000001fff007819 */ /* 0x002fe2000001140b */
[----:B------:R-:W-:-:S10]  /*29650*/  IMAD.SHL.U32 R15, R11, 0x4, RZ ;  /* 0x000000040b0f7824 */ /* 0x000fd400078e00ff */
[C---:B------:R-:W-:Y:S01]  /*29660*/  @P0 LEA R2, P1, R11.reuse, UR4, 0x2 ;  /* 0x000000040b020c11 */ /* 0x040fe2000f8210ff */
[----:B------:R-:W-:Y:S03]  /*29670*/  STL [R1+0x1c], R11 ;  /* 0x00001c0b01007387 */ /* 0x000fe60000100800 */
[----:B------:R-:W-:Y:S01]  /*29680*/  @P0 LEA.HI.X R3, R11, UR5, R0, 0x2, P1 ;  /* 0x000000050b030c11 */ /* 0x000fe200088f1400 */
[----:B------:R-:W-:-:S04]  /*29690*/  ULDC.64 UR4, c[0x0][0xa18] ;  /* 0x0002860000047ab9 */ /* 0x000fc80000000a00 */
[----:B------:R1:W5:Y:S01]  /*296a0*/  @P0 LDG.E R8, desc[UR60][R2.64] ;  /* 0x0000003c02080981 */ /* 0x000362000c1e1900 */
[----:B------:R-:W-:Y:S02]  /*296b0*/  ISETP.NE.U32.AND P0, PT, RZ, UR4, PT ;  /* 0x00000004ff007c0c */ /* 0x000fe4000bf05070 */
[----:B------:R-:W-:Y:S01]  /*296c0*/  SHF.L.U64.HI R14, R11, 0x2, R0 ;  /* 0x000000020b0e7819 */ /* 0x000fe20000010200 */
[----:B------:R-:W-:Y:S01]  /*296d0*/  STL [R1+0x24], R15 ;  /* 0x0000240f01007387 */ /* 0x000fe20000100800 */
[----:B------:R-:W-:Y:S01]  /*296e0*/  ISETP.NE.AND.EX P0, PT, RZ, UR5, PT, P0 ;  /* 0x00000005ff007c0c */ /* 0x000fe2000bf05300 */
[----:B------:R-:W-:Y:S02]  /*296f0*/  ULDC UR6, c[0x0][0x338] ;  /* 0x0000ce0000067ab9 */ /* 0x000fe40000000800 */
[----:B------:R-:W-:Y:S10]  /*29700*/  STL [R1+0x28], R14 ;  /* 0x0000280e01007387 */ /* 0x000ff40000100800 */
[----:B------:R-:W-:-:S04]  /*29710*/  @P0 IADD3 R12, P1, R15, UR4, RZ ;  /* 0x000000040f0c0c10 */ /* 0x000fc8000ff3e0ff */
[C---:B0-----:R-:W-:Y:S01]  /*29720*/  @P0 IADD3.X R13, R14.reuse, UR5, RZ, P1, !PT ;  /* 0x000000050e0d0c10 */ /* 0x041fe20008ffe4ff */
[----:B------:R-:W-:Y:S02]  /*29730*/  ULDC.64 UR4, c[0x0][0xa00] ;  /* 0x0002800000047ab9 */ /* 0x000fe40000000a00 */
[----:B------:R-:W-:Y:S02]  /*29740*/  ISETP.NE.U32.AND P2, PT, RZ, UR4, PT ;  /* 0x00000004ff007c0c */ /* 0x000fe4000bf45070 */
[C---:B-1----:R-:W-:Y:S02]  /*29750*/  IADD3 R2, P1, R15.reuse, UR4, RZ ;  /* 0x000000040f027c10 */ /* 0x042fe4000ff3e0ff */
[----:B------:R-:W-:Y:S02]  /*29760*/  ISETP.NE.AND.EX P2, PT, RZ, UR5, PT, P2 ;  /* 0x00000005ff007c0c */ /* 0x000fe4000bf45320 */
[----:B------:R-:W-:Y:S01]  /*29770*/  IADD3.X R3, R14, UR5, RZ, P1, !PT ;  /* 0x000000050e037c10 */ /* 0x000fe20008ffe4ff */
[----:B------:R-:W-:Y:S01]  /*29780*/  ULDC UR4, c[0x0][0x288] ;  /* 0x0000a20000047ab9 */ /* 0x000fe20000000800 */
[----:B------:R-:W-:Y:S01]  /*29790*/  IADD3 R6, P1, R15, UR8, RZ ;  /* 0x000000080f067c10 */ /* 0x000fe2000ff3e0ff */
[----:B------:R-:W-:Y:S01]  /*297a0*/  IMAD.U32 R10, RZ, RZ, UR4 ;  /* 0x00000004ff0a7e24 */ /* 0x000fe2000f8e00ff */
[----:B------:R-:W-:-:S02]  /*297b0*/  ULDC.64 UR4, c[0x0][0x3f8] ;  /* 0x0000fe0000047ab9 */ /* 0x000fc40000000a00 */
[----:B------:R-:W-:-:S03]  /*297c0*/  IADD3.X R7, R14, UR9, RZ, P1, !PT ;  /* 0x000000090e077c10 */ /* 0x000fc60008ffe4ff */
[----:B------:R0:W5:Y:S04]  /*297d0*/  @P0 LDG.E R10, desc[UR60][R12.64] ;  /* 0x0000003c0c0a0981 */ /* 0x000168000c1e1900 */
[----:B------:R-:W2:Y:S01]  /*297e0*/  @P2 LDG.E R9, desc[UR60][R2.64] ;  /* 0x0000003c02092981 */ /* 0x000ea2000c1e1900 */
[----:B------:R-:W-:Y:S01]  /*297f0*/  UISETP.NE.U32.AND UP0, UPT, UR4, URZ, UPT ;  /* 0x0000003f0400728c */ /* 0x000fe2000bf05070 */
[----:B------:R-:W-:Y:S02]  /*29800*/  IADD3 R4, P1, R15, UR10, RZ ;  /* 0x0000000a0f047c10 */ /* 0x000fe4000ff3e0ff */
[----:B------:R-:W-:Y:S01]  /*29810*/  ULDC UR4, c[0x0][0x404] ;  /* 0x0001010000047ab9 */ /* 0x000fe20000000800 */
[----:B------:R-:W-:Y:S01]  /*29820*/  UISETP.NE.AND.EX UP0, UPT, UR5, URZ, UPT, UP0 ;  /* 0x0000003f0500728c */ /* 0x000fe2000bf05300 */
[----:B------:R-:W-:-:S02]  /*29830*/  IADD3.X R5, R14, UR11, RZ, P1, !PT ;  /* 0x0000000b0e057c10 */ /* 0x000fc40008ffe4ff */
[----:B------:R-:W-:Y:S01]  /*29840*/  ISETP.NE.U32.AND P1, PT, RZ, UR8, PT ;  /* 0x00000008ff007c0c */ /* 0x000fe2000bf25070 */
[----:B------:R-:W-:Y:S01]  /*29850*/  USEL UR4, UR4, 0x1, UP0 ;  /* 0x0000000104047887 */ /* 0x000fe20008000000 */
[----:B------:R-:W-:Y:S02]  /*29860*/  ULDC UR5, c[0x0][0x2e0] ;  /* 0x0000b80000057ab9 */ /* 0x000fe40000000800 */
[----:B------:R-:W-:Y:S01]  /*29870*/  ISETP.NE.AND.EX P3, PT, RZ, UR9, PT, P1 ;  /* 0x00000009ff007c0c */ /* 0x000fe2000bf65310 */
[----:B------:R-:W-:Y:S01]  /*29880*/  UIMAD UR4, UR4, UR5, URZ ;  /* 0x00000005040472a4 */ /* 0x000fe2000f8e023f */
[----:B------:R-:W-:Y:S01]  /*29890*/  ISETP.NE.U32.AND P1, PT, RZ, UR10, PT ;  /* 0x0000000aff007c0c */ /* 0x000fe2000bf25070 */
[----:B------:R-:W-:-:S03]  /*298a0*/  IMAD.U32 R0, RZ, RZ, UR6 ;  /* 0x00000006ff007e24 */ /* 0x000fc6000f8e00ff */
[----:B------:R-:W-:Y:S01]  /*298b0*/  ISETP.NE.AND.EX P1, PT, RZ, UR11, PT, P1 ;  /* 0x0000000bff007c0c */ /* 0x000fe2000bf25310 */
[----:B--2---:R1:W-:Y:S02]  /*298c0*/  STL [R1+0x30], R9 ;  /* 0x0000300901007387 */ /* 0x0043e40000100800 */
[----:B-1----:R-:W-:Y:S01]  /*298d0*/  IMAD.U32 R9, RZ, RZ, UR4 ;  /* 0x00000004ff097e24 */ /* 0x002fe2000f8e00ff */
[----:B0-----:R-:W-:Y:S09]  /*298e0*/  @P0 BRA `(.L_x_2576) ;  /* 0x0000000000100947 */ /* 0x001ff20003800000 */
[----:B------:R-:W-:Y:S05]  /*298f0*/  @!P2 BRA `(.L_x_2576) ;  /* 0x00000000000ca947 */ /* 0x000fea0003800000 */
[----:B-----5:R-:W2:Y:S04]  /*29900*/  LDG.E R10, desc[UR60][R2.64] ;  /* 0x0000003c020a7981 */ /* 0x020ea8000c1e1900 */
[----:B------:R-:W2:Y:S02]  /*29910*/  LDG.E R2, desc[UR60][R2.64+0x4] ;  /* 0x0000043c02027981 */ /* 0x000ea4000c1e1900 */
[----:B--2---:R-:W-:-:S07]  /*29920*/  IMAD.IADD R10, R2, 0x1, -R10 ;  /* 0x00000001020a7824 */ /* 0x004fce00078e0a0a */
.L_x_2576:
[----:B------:R-:W-:Y:S01]  /*29930*/  IMAD.MOV.U32 R2, RZ, RZ, RZ ;  /* 0x000000ffff027224 */ /* 0x000fe200078e00ff */
[----:B------:R-:W-:-:S05]  /*29940*/  ULDC.64 UR4, c[0x0][0xa20] ;  /* 0x0002880000047ab9 */ /* 0x000fca0000000a00 */
[----:B------:R-:W2:Y:S01]  /*29950*/  @P3 LDG.E R2, desc[UR60][R6.64] ;  /* 0x0000003c06023981 */ /* 0x000ea2000c1e1900 */
[----:B------:R-:W-:-:S06]  /*29960*/  IMAD.MOV.U32 R20, RZ, RZ, RZ ;  /* 0x000000ffff147224 */ /* 0x000fcc00078e00ff */
[----:B------:R0:W5:Y:S01]  /*29970*/  @P1 LDG.E R20, desc[UR60][R4.64] ;  /* 0x0000003c04141981 */ /* 0x000162000c1e1900 */
[----:B------:R-:W-:-:S04]  /*29980*/  ISETP.NE.U32.AND P0, PT, RZ, UR4, PT ;  /* 0x00000004ff007c0c */ /* 0x000fc8000bf05070 */
[----:B------:R-:W-:Y:S01]  /*29990*/  ISETP.NE.AND.EX P0, PT, RZ, UR5, PT, P0 ;  /* 0x00000005ff007c0c */ /* 0x000fe2000bf05300 */
[----:B--2--5:R-:W-:-:S05]  /*299a0*/  IMAD.IADD R2, R2, 0x1, R8 ;  /* 0x0000000102027824 */ /* 0x024fca00078e0208 */
[----:B------:R0:W-:Y:S07]  /*299b0*/  STL [R1+0x4], R2 ;  /* 0x0000040201007387 */ /* 0x0001ee0000100800 */
[----:B------:R-:W-:Y:S05]  /*299c0*/  @!P0 BRA `(.L_x_2577) ;  /* 0x0000000000108947 */ /* 0x000fea0003800000 */
[----:B0-----:R-:W-:-:S04]  /*299d0*/  IADD3 R2, P0, R15, UR4, RZ ;  /* 0x000000040f027c10 */ /* 0x001fc8000ff1e0ff */
[----:B------:R-:W-:-:S05]  /*299e0*/  IADD3.X R3, R14, UR5, RZ, P0, !PT ;  /* 0x000000050e037c10 */ /* 0x000fca00087fe4ff */
[----:B------:R0:W5:Y:S01]  /*299f0*/  LDG.E R9, desc[UR60][R2.64] ;  /* 0x0000003c02097981 */ /* 0x000162000c1e1900 */
[----:B------:R-:W-:Y:S05]  /*29a00*/  BRA `(.L_x_2578) ;  /* 0x0000000000107947 */ /* 0x000fea0003800000 */
.L_x_2577:
[----:B------:R-:W-:Y:S05]  /*29a10*/  @!P3 BRA `(.L_x_2578) ;  /* 0x00000000000cb947 */ /* 0x000fea0003800000 */
[----:B------:R-:W2:Y:S04]  /*29a20*/  LDG.E R9, desc[UR60][R6.64] ;  /* 0x0000003c06097981 */ /* 0x000ea8000c1e1900 */
[----:B------:R-:W2:Y:S02]  /*29a30*/  LDG.E R6, desc[UR60][R6.64+0x4] ;  /* 0x0000043c06067981 */ /* 0x000ea4000c1e1900 */
[----:B--2---:R-:W-:-:S07]  /*29a40*/  IMAD.IADD R9, R6, 0x1, -R9 ;  /* 0x0000000106097824 */ /* 0x004fce00078e0a09 */
.L_x_2578:
[----:B0-----:R-:W2:Y:S01]  /*29a50*/  @P1 LDG.E R2, desc[UR60][R4.64] ;  /* 0x0000003c04021981 */ /* 0x001ea2000c1e1900 */
[----:B-----5:R-:W-:-:S03]  /*29a60*/  IMAD.IADD R9, R9, 0x1, -R8 ;  /* 0x0000000109097824 */ /* 0x020fc600078e0a08 */
[----:B------:R-:W2:Y:S01]  /*29a70*/  @P1 LDG.E R4, desc[UR60][R4.64+0x4] ;  /* 0x0000043c04041981 */ /* 0x000ea2000c1e1900 */
[----:B------:R-:W-:Y:S01]  /*29a80*/  LEA R3, R17, 0xcf, 0x7 ;  /* 0x000000cf11037811 */ /* 0x000fe200078e38ff */
[----:B------:R-:W-:Y:S01]  /*29a90*/  BSSY B0, `(.L_x_2579) ;  /* 0x0000108000007945 */ /* 0x000fe20003800000 */
[----:B------:R-:W-:Y:S01]  /*29aa0*/  PLOP3.LUT P2, PT, PT, PT, PT, 0x80, 0x0 ;  /* 0x000000000000781c */ /* 0x000fe20003f4f070 */
[----:B--2---:R-:W-:-:S04]  /*29ab0*/  @P1 IMAD.IADD R0, R4, 0x1, -R2 ;  /* 0x0000000104001824 */ /* 0x004fc800078e0a02 */
[----:B------:R-:W-:-:S05]  /*29ac0*/  IMAD.IADD R2, R9, 0x1, R0 ;  /* 0x0000000109027824 */ /* 0x000fca00078e0200 */
[C---:B------:R-:W-:Y:S01]  /*29ad0*/  IADD3 R3, R2.reuse, R3, -R10 ;  /* 0x0000000302037210 */ /* 0x040fe20007ffe80a */
[----:B------:R-:W-:-:S04]  /*29ae0*/  VIADD R2, R2, 0x4f ;  /* 0x0000004f02027836 */ /* 0x000fc80000000000 */
[----:B------:R-:W-:-:S04]  /*29af0*/  IMAD.HI R2, R2, 0x66666667, RZ ;  /* 0x6666666702027827 */ /* 0x000fc800078e02ff */
[----:B------:R-:W-:Y:S01]  /*29b00*/  IMAD.HI R3, R3, 0x66666667, RZ ;  /* 0x6666666703037827 */ /* 0x000fe200078e02ff */
[----:B------:R-:W-:-:S04]  /*29b10*/  SHF.R.U32.HI R4, RZ, 0x1f, R2 ;  /* 0x0000001fff047819 */ /* 0x000fc80000011602 */
[----:B------:R-:W-:Y:S02]  /*29b20*/  LEA.HI.SX32 R4, R2, R4, 0x1b ;  /* 0x0000000402047211 */ /* 0x000fe400078fdaff */
[----:B------:R-:W-:-:S04]  /*29b30*/  SHF.R.U32.HI R2, RZ, 0x1f, R3 ;  /* 0x0000001fff027819 */ /* 0x000fc80000011603 */
[----:B------:R-:W-:-:S04]  /*29b40*/  LEA.HI.SX32 R2, R3, R2, 0x1b ;  /* 0x0000000203027211 */ /* 0x000fc800078fdaff */
[----:B------:R-:W-:-:S05]  /*29b50*/  VIMNMX R6, R4, R2, PT ;  /* 0x0000000204067248 */ /* 0x000fca0003fe0100 */
[--C-:B------:R-:W-:Y:S02]  /*29b60*/  IMAD R2, R6, 0x50, -R9.reuse ;  /* 0x0000005006027824 */ /* 0x100fe400078e0a09 */
[----:B------:R-:W-:-:S03]  /*29b70*/  IMAD.MOV R9, RZ, RZ, -R9 ;  /* 0x000000ffff097224 */ /* 0x000fc600078e0a09 */
[----:B------:R-:W-:Y:S02]  /*29b80*/  VIMNMX R2, R2, R0, PT ;  /* 0x0000000002027248 */ /* 0x000fe40003fe0100 */
[----:B------:R-:W-:-:S04]  /*29b90*/  VIMNMX R9, RZ, R9, !PT ;  /* 0x00000009ff097248 */ /* 0x000fc80007fe0100 */
[----:B------:R-:W-:Y:S01]  /*29ba0*/  ISETP.GT.AND P0, PT, R2, R9, PT ;  /* 0x000000090200720c */ /* 0x000fe20003f04270 */
[----:B------:R0:W-:-:S12]  /*29bb0*/  STL [R1+0x20], R6 ;  /* 0x0000200601007387 */ /* 0x0001d80000100800 */
[----:B------:R-:W-:Y:S02]  /*29bc0*/  @P0 VIADD R4, R2, 0x4f ;  /* 0x0000004f02040836 */ /* 0x000fe40000000000 */
[----:B------:R-:W-:-:S04]  /*29bd0*/  IMAD.WIDE.U32 R2, R9, -0x33333333, RZ ;  /* 0xcccccccd09027825 */ /* 0x000fc800078e00ff */
[----:B------:R-:W-:Y:S01]  /*29be0*/  @P0 IMAD.HI R4, R4, 0x66666667, RZ ;  /* 0x6666666704040827 */ /* 0x000fe200078e02ff */
[----:B------:R-:W-:-:S04]  /*29bf0*/  SHF.R.U32.HI R0, RZ, 0x6, R3 ;  /* 0x00000006ff007819 */ /* 0x000fc80000011603 */
[----:B------:R-:W-:Y:S01]  /*29c00*/  @P0 SHF.R.U32.HI R3, RZ, 0x1f, R4 ;  /* 0x0000001fff030819 */ /* 0x000fe20000011604 */
[----:B------:R-:W-:-:S03]  /*29c10*/  IMAD.MOV.U32 R2, RZ, RZ, R0 ;  /* 0x000000ffff027224 */ /* 0x000fc600078e0000 */
[----:B------:R-:W-:-:S04]  /*29c20*/  @P0 LEA.HI.SX32 R2, R4, R3, 0x1b ;  /* 0x0000000304020211 */ /* 0x000fc800078fdaff */
[----:B------:R-:W-:-:S13]  /*29c30*/  ISETP.GT.AND P0, PT, R2, R0, PT ;  /* 0x000000000200720c */ /* 0x000fda0003f04270 */
        /* <DEDUP_REMOVED lines=11> */
.L_x_2777:
[----:B------:R-:W-:-:S03]  /*29cf0*/  UMOV UR4, 0xffffffff ;  /* 0xffffffff00047882 */ /* 0x000fc60000000000 */
[----:B------:R-:W-:Y:S05]  /*29d00*/  BRA.DIV UR4, `(.L_x_2582) ;  /* 0x0000006a04e87947 */ /* 0x000fea000b800000 */
[----:B------:R-:W-:-:S13]  /*29d10*/  ELECT P6, URZ, PT ;  /* 0x00000000003f782f */ /* 0x000fda00038c0000 */
.L_x_2780:
[----:B------:R-:W2:Y:S01]  /*29d20*/  LDL R5, [R1+0x2c] ;  /* 0x00002c0001057983 */ /* 0x000ea20000100800 */
[----:B------:R-:W-:Y:S01]  /*29d30*/  BSSY B1, `(.L_x_2583) ;  /* 0x000000b000017945 */ /* 0x000fe20003800000 */
[----:B------:R-:W0:Y:S01]  /*29d40*/  S2R R9, SR_CgaCtaId ;  /* 0x0000000000097919 */ /* 0x000e220000008800 */
[----:B--2---:R-:W-:-:S05]  /*29d50*/  VIADD R5, R5, 0x1 ;  /* 0x0000000105057836 */ /* 0x004fca0000000000 */
        /* <DEDUP_REMOVED lines=8> */
.L_x_2781:
[----:B------:R-:W-:Y:S05]  /*29de0*/  BSYNC B1 ;  /* 0x0000000000017941 */ /* 0x000fea0003800000 */
.L_x_2583:
        /* <DEDUP_REMOVED lines=8> */
.L_x_2782:
        /* <DEDUP_REMOVED lines=11> */
.L_x_2588:
[----:B-1----:R-:W2:Y:S01]  /*29f20*/  LDL R6, [R1+0xc] ;  /* 0x00000c0001067983 */ /* 0x002ea20000100800 */
[----:B------:R-:W-:Y:S01]  /*29f30*/  R2UR UR9, R5 ;  /* 0x00000000050972ca */ /* 0x000fe200000e0000 */
[----:B------:R-:W-:Y:S01]  /*29f40*/  IMAD R7, R2, 0x50, R20 ;  /* 0x0000005002077824 */ /* 0x000fe200078e0214 */
        /* <DEDUP_REMOVED lines=31> */
.L_x_2783:
        /* <DEDUP_REMOVED lines=8> */
.L_x_2590:
        /* <DEDUP_REMOVED lines=29> */
.L_x_2586:
[----:B------:R-:W-:Y:S05]  /*2a390*/  BSYNC B1 ;  /* 0x0000000000017941 */ /* 0x000fea0003800000 */
.L_x_2585:
        /* <DEDUP_REMOVED lines=13> */
[C---:B------:R-:W-:Y:S02]  /*2a470*/  IMAD R5, R2.reuse, 0x50, R20 ;  /* 0x0000005002057824 */ /* 0x040fe400078e0214 */
[----:B------:R-:W-:Y:S02]  /*2a480*/  VIADD R2, R2, 0xffffffff ;  /* 0xffffffff02027836 */ /* 0x000fe40000000000 */
[----:B------:R-:W-:-:S07]  /*2a490*/  VIADD R5, R5, 0xffffff60 ;  /* 0xffffff6005057836 */ /* 0x000fce0000000000 */
.L_x_2597:
        /* <DEDUP_REMOVED lines=9> */
.L_x_2784:
        /* <DEDUP_REMOVED lines=11> */
.L_x_2594:
        /* <DEDUP_REMOVED lines=32> */
.L_x_2785:
        /* <DEDUP_REMOVED lines=8> */
.L_x_2596:
        /* <DEDUP_REMOVED lines=29> */
.L_x_2592:
[----:B------:R-:W-:Y:S05]  /*2aa30*/  BSYNC B1 ;  /* 0x0000000000017941 */ /* 0x000fea0003800000 */
.L_x_2591:
        /* <DEDUP_REMOVED lines=13> */
.L_x_2580:
[----:B------:R-:W-:Y:S05]  /*2ab10*/  BSYNC B0 ;  /* 0x0000000000007941 */ /* 0x000fea0003800000 */
.L_x_2579:
        /* <DEDUP_REMOVED lines=10> */
[----:B0-----:R-:W0:Y:S01]  /*2abc0*/  S2R R7, SR_LANEID ;  /* 0x0000000000077919 */ /* 0x001e220000000000 */
[----:B------:R-:W-:Y:S01]  /*2abd0*/  VOTEU.ANY UR4, UPT, PT ;  /* 0x0000000000047886 */ /* 0x000fe200038e0100 */
[----:B------:R-:W1:Y:S01]  /*2abe0*/  LDC.64 R2, c[0x0][0xc38] ;  /* 0x00030e00ff027b82 */ /* 0x000e620000000a00 */
[----:B------:R-:W0:Y:S08]  /*2abf0*/  FLO.U32 R0, UR4 ;  /* 0x0000000400007d00 */ /* 0x000e3000080e0000 */
        /* <DEDUP_REMOVED lines=9> */
.L_x_2599:
        /* <DEDUP_REMOVED lines=12> */
[----:B------:R-:W-:Y:S01]  /*2ad50*/  MOV R13, RZ ;  /* 0x000000ff000d7202 */ /* 0x000fe20000000f00 */
[----:B------:R-:W1:Y:S01]  /*2ad60*/  LDC.64 R2, c[0x4][R2] ;  /* 0x0100000002027b82 */ /* 0x000e620000000a00 */
[----:B------:R-:W-:Y:S02]  /*2ad70*/  IMAD.U32 R5, RZ, RZ, UR7 ;  /* 0x00000007ff057e24 */ /* 0x000fe4000f8e00ff */
[----:B------:R-:W-:Y:S02]  /*2ad80*/  IMAD.U32 R6, RZ, RZ, UR8 ;  /* 0x00000008ff067e24 */ /* 0x000fe4000f8e00ff */
[----:B0-----:R-:W-:-:S02]  /*2ad90*/  IMAD.U32 R7, RZ, RZ, UR9 ;  /* 0x00000009ff077e24 */ /* 0x001fc4000f8e00ff */
[----:B------:R-:W-:Y:S02]  /*2ada0*/  IMAD.U32 R10, RZ, RZ, UR4 ;  /* 0x00000004ff0a7e24 */ /* 0x000fe4000f8e00ff */
[----:B------:R-:W-:Y:S02]  /*2adb0*/  IMAD.U32 R11, RZ, RZ, UR5 ;  /* 0x00000005ff0b7e24 */ /* 0x000fe4000f8e00ff */
[----:B------:R-:W-:Y:S02]  /*2adc0*/  IMAD.MOV.U32 R8, RZ, RZ, 0x70 ;  /* 0x00000070ff087424 */ /* 0x000fe400078e00ff */
[----:B------:R-:W-:-:S07]  /*2add0*/  IMAD.MOV.U32 R12, RZ, RZ, 0x1 ;  /* 0x00000001ff0c7424 */ /* 0x000fce00078e00ff */
[----:B------:R-:W-:-:S07]  /*2ade0*/  LEPC R20, `(.L_x_2601) ;  /* 0x000000001014794e */ /* 0x000fce0000000000 */
[----:B-1----:R-:W-:Y:S05]  /*2adf0*/  CALL.ABS.NOINC R2 ;  /* 0x0000000002007343 */ /* 0x002fea0003c00000 */
.L_x_2601:
        /* <DEDUP_REMOVED lines=12> */
[----:B0-----:R-:W-:-:S02]  /*2aec0*/  IMAD.U32 R7, RZ, RZ, UR9 ;  /* 0x00000009ff077e24 */ /* 0x001fc4000f8e00ff */
[----:B------:R-:W-:Y:S02]  /*2aed0*/  IMAD.U32 R10, RZ, RZ, UR4 ;  /* 0x00000004ff0a7e24 */ /* 0x000fe4000f8e00ff */
[----:B------:R-:W-:Y:S02]  /*2aee0*/  IMAD.U32 R11, RZ, RZ, UR5 ;  /* 0x00000005ff0b7e24 */ /* 0x000fe4000f8e00ff */
[----:B------:R-:W-:Y:S02]  /*2aef0*/  IMAD.MOV.U32 R8, RZ, RZ, 0x70 ;  /* 0x00000070ff087424 */ /* 0x000fe400078e00ff */
[----:B------:R-:W-:Y:S02]  /*2af00*/  IMAD.MOV.U32 R12, RZ, RZ, 0x1 ;  /* 0x00000001ff0c7424 */ /* 0x000fe400078e00ff */
[----:B-1----:R-:W-:-:S07]  /*2af10*/  IMAD.MOV.U32 R13, RZ, RZ, RZ ;  /* 0x000000ffff0d7224 */ /* 0x002fce00078e00ff */
[----:B------:R-:W-:-:S07]  /*2af20*/  LEPC R20, `(.L_x_2603) ;  /* 0x000000001014794e */ /* 0x000fce0000000000 */
[----:B--2---:R-:W-:Y:S05]  /*2af30*/  CALL.ABS.NOINC R2 ;  /* 0x0000000002007343 */ /* 0x004fea0003c00000 */
.L_x_2603:
        /* <DEDUP_REMOVED lines=16> */
.L_x_2602:
[----:B------:R-:W2:Y:S01]  /*2b040*/  LDL.LU R2, [R1+0x24] ;  /* 0x0000240001027983 */ /* 0x000ea20000300800 */
[----:B------:R-:W-:-:S03]  /*2b050*/  ULDC.64 UR4, c[0x0][0x9f8] ;  /* 0x00027e0000047ab9 */ /* 0x000fc60000000a00 */
[----:B------:R-:W3:Y:S04]  /*2b060*/  LDL.LU R0, [R1+0x28] ;  /* 0x0000280001007983 */ /* 0x000ee80000300800 */
[----:B------:R-:W4:Y:S04]  /*2b070*/  LDL.LU R4, [R1+0x30] ;  /* 0x0000300001047983 */ /* 0x000f280000300800 */
[----:B------:R-:W4:Y:S01]  /*2b080*/  LDL.LU R6, [R1+0x1c] ;  /* 0x00001c0001067983 */ /* 0x000f220000300800 */
[----:B------:R-:W-:-:S04]  /*2b090*/  ISETP.NE.U32.AND P0, PT, RZ, UR4, PT ;  /* 0x00000004ff007c0c */ /* 0x000fc8000bf05070 */
[----:B------:R-:W-:Y:S01]  /*2b0a0*/  ISETP.NE.AND.EX P0, PT, RZ, UR5, PT, P0 ;  /* 0x00000005ff007c0c */ /* 0x000fe2000bf05300 */
[----:B0-----:R-:W0:Y:S02]  /*2b0b0*/  S2R R8, SR_TID.X ;  /* 0x0000000000087919 */ /* 0x001e240000002100 */
        /* <DEDUP_REMOVED lines=9> */
[----:B----4-:R-:W-:-:S06]  /*2b150*/  IMAD.MOV.U32 R0, RZ, RZ, R6 ;  /* 0x000000ffff007224 */ /* 0x010fcc00078e0006 */
[----:B------:R0:W5:Y:S01]  /*2b160*/  @P0 LDG.E R0, desc[UR60][R2.64] ;  /* 0x0000003c02000981 */ /* 0x000162000c1e1900 */
[----:B------:R-:W-:Y:S01]  /*2b170*/  PLOP3.LUT P1, PT, P6, PT, PT, 0x8, 0x0 ;  /* 0x000000000000781c */ /* 0x000fe2000372e170 */
[----:B0-----:R-:W-:Y:S02]  /*2b180*/  IMAD R2, R17, 0x80, R4 ;  /* 0x0000008011027824 */ /* 0x001fe400078e0204 */
[----:B------:R-:W0:Y:S02]  /*2b190*/  LDC R4, c[0x0][0x428] ;  /* 0x00010a00ff047b82 */ /* 0x000e240000000800 */
[----:B0-----:R-:W-:-:S13]  /*2b1a0*/  ISETP.NE.AND P0, PT, R4, 0x1, PT ;  /* 0x000000010400780c */ /* 0x001fda0003f05270 */
[----:B------:R-:W0:Y:S08]  /*2b1b0*/  @P0 LDC R5, c[0x0][0x42c] ;  /* 0x00010b00ff050b82 */ /* 0x000e300000000800 */
[----:B------:R-:W1:Y:S01]  /*2b1c0*/  @P0 LDC R4, c[0x0][0x430] ;  /* 0x00010c00ff040b82 */ /* 0x000e620000000800 */
[----:B0-----:R-:W-:-:S04]  /*2b1d0*/  @P0 IMAD.HI.U32 R7, R18, R5, RZ ;  /* 0x0000000512070227 */ /* 0x001fc800078e00ff */
[----:B------:R-:W-:Y:S01]  /*2b1e0*/  IMAD.MOV.U32 R5, RZ, RZ, R18 ;  /* 0x000000ffff057224 */ /* 0x000fe200078e0012 */
[----:B-1----:R-:W-:Y:S02]  /*2b1f0*/  @P0 SHF.R.U32.HI R5, RZ, R4, R7 ;  /* 0x00000004ff050219 */ /* 0x002fe40000011607 */
[----:B------:R-:W-:-:S04]  /*2b200*/  ISETP.NE.U32.AND P0, PT, RZ, UR4, PT ;  /* 0x00000004ff007c0c */ /* 0x000fc8000bf05070 */
[----:B------:R-:W-:-:S04]  /*2b210*/  ISETP.NE.AND.EX P0, PT, RZ, UR5, PT, P0 ;  /* 0x00000005ff007c0c */ /* 0x000fc8000bf05300 */
[----:B------:R-:W-:-:S09]  /*2b220*/  SEL R3, R6, RZ, !P0 ;  /* 0x000000ff06037207 */ /* 0x000fd20004000000 */
.L_x_2604:
        /* <DEDUP_REMOVED lines=16> */
.L_x_2605:
        /* <DEDUP_REMOVED lines=15> */
.L_x_2606:
        /* <DEDUP_REMOVED lines=15> */
.L_x_2607:
        /* <DEDUP_REMOVED lines=9> */
[----:B------:R-:W2:Y:S01]  /*2b5a0*/  LDL R4, [R1+0x20] ;  /* 0x0000200001047983 */ /* 0x000ea20000100800 */
[----:B------:R-:W0:Y:S01]  /*2b5b0*/  LDC.64 R8, c[0x0][0x3f8] ;  /* 0x0000fe00ff087b82 */ /* 0x000e220000000a00 */
[----:B------:R-:W-:Y:S02]  /*2b5c0*/  ULDC.64 UR4, c[0x0][0xa08] ;  /* 0x0002820000047ab9 */ /* 0x000fe40000000a00 */
[----:B0-----:R-:W-:Y:S01]  /*2b5d0*/  LOP3.LUT P0, RZ, R8, UR4, RZ, 0xfc, !PT ;  /* 0x0000000408ff7c12 */ /* 0x001fe2000f80fcff */
[----:B------:R-:W-:-:S03]  /*2b5e0*/  UMOV UR4, 0xffffffff ;  /* 0xffffffff00047882 */ /* 0x000fc60000000000 */
[----:B------:R-:W-:-:S04]  /*2b5f0*/  LOP3.LUT P0, RZ, R9, UR5, RZ, 0xfc, P0 ;  /* 0x0000000509ff7c12 */ /* 0x000fc8000800fcff */
[----:B-----5:R-:W-:Y:S01]  /*2b600*/  SEL R6, R0, RZ, !P0 ;  /* 0x000000ff00067207 */ /* 0x020fe20004000000 */
[----:B--2---:R-:W-:Y:S01]  /*2b610*/  VIADD R4, R4, 0xffffffff ;  /* 0xffffffff04047836 */ /* 0x004fe20000000000 */
[----:B------:R-:W-:Y:S07]  /*2b620*/  BRA.DIV UR4, `(.L_x_2608) ;  /* 0x0000005604247947 */ /* 0x000fee000b800000 */
.L_x_2788:
[----:B------:R-:W-:Y:S01]  /*2b630*/  UMOV UR4, 0xffffffff ;  /* 0xffffffff00047882 */ /* 0x000fe20000000000 */
[----:B------:R-:W-:Y:S02]  /*2b640*/  SHF.R.S32.HI R17, RZ, 0x1f, R0 ;  /* 0x0000001fff117819 */ /* 0x000fe40000011400 */
[----:B------:R-:W-:Y:S05]  /*2b650*/  BRA.DIV UR4, `(.L_x_2609) ;  /* 0x00000056044c7947 */ /* 0x000fea000b800000 */
[----:B------:R-:W-:-:S13]  /*2b660*/  ELECT P6, URZ, PT ;  /* 0x00000000003f782f */ /* 0x000fda00038c0000 */
.L_x_2791:
[----:B------:R-:W-:Y:S05]  /*2b670*/  @!P6 BRA `(.L_x_2610) ;  /* 0x000000040034e947 */ /* 0x000fea0003800000 */
[----:B------:R-:W-:-:S04]  /*2b680*/  ISETP.NE.U32.AND P0, PT, R8, RZ, PT ;  /* 0x000000ff0800720c */ /* 0x000fc80003f05070 */
[----:B------:R-:W-:-:S13]  /*2b690*/  ISETP.NE.AND.EX P0, PT, R9, RZ, PT, P0 ;  /* 0x000000ff0900720c */ /* 0x000fda0003f05300 */
[----:B------:R-:W-:Y:S05]  /*2b6a0*/  @!P0 BRA `(.L_x_2611) ;  /* 0x0000000000448947 */ /* 0x000fea0003800000 */
[----:B------:R-:W0:Y:S01]  /*2b6b0*/  LDC R11, c[0x0][0x41c] ;  /* 0x00010700ff0b7b82 */ /* 0x000e220000000800 */
        /* <DEDUP_REMOVED lines=16> */
.L_x_2611:
        /* <DEDUP_REMOVED lines=9> */
.L_x_2792:
        /* <DEDUP_REMOVED lines=11> */
.L_x_2613:
        /* <DEDUP_REMOVED lines=37> */
.L_x_2610:
        /* <DEDUP_REMOVED lines=55> */
.L_x_2793:
[----:B------:R-:W-:Y:S05]  /*2bec0*/  BSYNC B0 ;  /* 0x0000000000007941 */ /* 0x000fea0003800000 */
.L_x_2614:
        /* <DEDUP_REMOVED lines=41> */
.L_x_2622:
[----:B0-----:R-:W0:Y:S01]  /*2c160*/  S2R R8, SR_CgaCtaId ;  /* 0x0000000000087919 */ /* 0x001e220000008800 */
[----:B------:R-:W-:-:S04]  /*2c170*/  MOV R7, 0x400 ;  /* 0x0000040000077802 */ /* 0x000fc80000000f00 */
[----:B0-----:R-:W-:Y:S02]  /*2c180*/  LEA R7, R8, R7, 0x18 ;  /* 0x0000000708077211 */ /* 0x001fe400078ec0ff */
[----:B------:R-:W-:-:S03]  /*2c190*/  SHF.L.U32 R8, R14, 0x1f, RZ ;  /* 0x0000001f0e087819 */ /* 0x000fc600000006ff */
[----:B------:R-:W-:-:S04]  /*2c1a0*/  IMAD R7, R11, 0x8, R7 ;  /* 0x000000080b077824 */ /* 0x000fc800078e0207 */
[----:B------:R-:W0:Y:S02]  /*2c1b0*/  SYNCS.PHASECHK.TRANS64.TRYWAIT P0, [R7+URZ+0x38840], R8 ;  /* 0x03884008070075a7 */ /* 0x000e24000800017f */
[----:B0-----:R-:W-:Y:S05]  /*2c1c0*/  @!P0 BRA `(.L_x_2623) ;  /* 0x0000004800c48947 */ /* 0x001fea0003800000 */
.L_x_2794:
        /* <DEDUP_REMOVED lines=11> */
.L_x_2624:
        /* <DEDUP_REMOVED lines=42> */
.L_x_2795:
        /* <DEDUP_REMOVED lines=13> */
.L_x_2626:
[----:B01----:R-:W2:Y:S01]  /*2c5f0*/  LDL.LU R7, [R1] ;  /* 0x0000000001077983 */ /* 0x003ea20000300800 */
[----:B------:R-:W-:Y:S01]  /*2c600*/  MOV R9, 0x400 ;  /* 0x0000040000097802 */ /* 0x000fe20000000f00 */
[----:B------:R-:W0:Y:S01]  /*2c610*/  S2R R12, SR_CgaCtaId ;  /* 0x00000000000c7919 */ /* 0x000e220000008800 */
[----:B------:R-:W-:Y:S01]  /*2c620*/  R2UR UR11, R4 ;  /* 0x00000000040b72ca */ /* 0x000fe200000e0000 */
[----:B------:R-:W-:Y:S01]  /*2c630*/  UIADD3 UR4, UP0, UR36, 0x470, URZ ;  /* 0x0000047024047890 */ /* 0x000fe2000ff1e03f */
[----:B------:R-:W-:Y:S02]  /*2c640*/  R2UR UR13, R6 ;  /* 0x00000000060d72ca */ /* 0x000fe400000e0000 */
[----:B------:R-:W-:Y:S02]  /*2c650*/  R2UR UR12, R5 ;  /* 0x00000000050c72ca */ /* 0x000fe400000e0000 */
[----:B0-----:R-:W-:Y:S01]  /*2c660*/  LEA R9, R12, R9, 0x18 ;  /* 0x000000090c097211 */ /* 0x001fe200078ec0ff */
[----:B--2---:R-:W-:-:S02]  /*2c670*/  IMAD.MOV.U32 R8, RZ, RZ, R7 ;  /* 0x000000ffff087224 */ /* 0x004fc400078e0007 */
[----:B------:R-:W2:Y:S01]  /*2c680*/  LDL R7, [R1+0x4] ;  /* 0x0000040001077983 */ /* 0x000ea20000100800 */
[----:B------:R-:W-:Y:S01]  /*2c690*/  UMOV UR10, URZ ;  /* 0x0000003f000a7c82 */ /* 0x000fe20008000000 */
[--C-:B------:R-:W-:Y:S01]  /*2c6a0*/  IMAD R4, R8, 0x8, R9.reuse ;  /* 0x0000000808047824 */ /* 0x100fe200078e0209 */
[----:B------:R-:W-:Y:S01]  /*2c6b0*/  UMOV UR6, 0x0 ;  /* 0x0000000000067882 */ /* 0x000fe20000000000 */
[----:B------:R-:W-:Y:S01]  /*2c6c0*/  UMOV UR7, 0x14f00000 ;  /* 0x14f0000000077882 */ /* 0x000fe20000000000 */
[----:B------:R-:W-:Y:S01]  /*2c6d0*/  UMOV UR17, 0x40 ;  /* 0x0000004000117882 */ /* 0x000fe20000000000 */
[----:B------:R-:W-:Y:S01]  /*2c6e0*/  IMAD.MOV.U32 R6, RZ, RZ, R2 ;  /* 0x000000ffff067224 */ /* 0x000fe200078e0002 */
[----:B------:R-:W-:Y:S01]  /*2c6f0*/  R2UR UR9, R4 ;  /* 0x00000000040972ca */ /* 0x000fe200000e0000 */
[----:B------:R-:W-:-:S05]  /*2c700*/  IMAD R4, R8, 0xa000, R9 ;  /* 0x0000a00008047824 */ /* 0x000fca00078e0209 */
[----:B------:R-:W-:Y:S01]  /*2c710*/  R2UR UR16, R4 ;  /* 0x00000000041072ca */ /* 0x000fe200000e0000 */
[----:B------:R-:W-:-:S06]  /*2c720*/  IMAD.MOV.U32 R4, RZ, RZ, R3 ;  /* 0x000000ffff047224 */ /* 0x000fcc00078e0003 */
[----:B------:R-:W-:-:S06]  /*2c730*/  UIADD3 UR9, UR9, 0x38850, URZ ;  /* 0x0003885009097890 */ /* 0x000fcc000fffe03f */
[----:B------:R-:W-:Y:S02]  /*2c740*/  UIADD3 UR8, UR16, 0x400, URZ ;  /* 0x0000040010087890 */ /* 0x000fe4000fffe03f */
[----:B------:R-:W-:Y:S02]  /*2c750*/  UIADD3 UR14, UR16, 0x2c00, URZ ;  /* 0x00002c00100e7890 */ /* 0x000fe4000fffe03f */
[----:B------:R-:W-:Y:S02]  /*2c760*/  UIADD3 UR15, UR16, 0x5400, URZ ;  /* 0x00005400100f7890 */ /* 0x000fe4000fffe03f */
[----:B------:R-:W-:Y:S01]  /*2c770*/  UIADD3 UR16, UR16, 0x7c00, URZ ;  /* 0x00007c0010107890 */ /* 0x000fe2000fffe03f */
        /* <DEDUP_REMOVED lines=16> */
.L_x_2621:
[----:B------:R-:W-:Y:S05]  /*2c880*/  BSYNC B2 ;  /* 0x0000000000027941 */ /* 0x000fea0003800000 */
.L_x_2620:
[----:B------:R-:W2:Y:S04]  /*2c890*/  LDL.LU R2, [R1+0x20] ;  /* 0x0000200001027983 */ /* 0x000ea80000300800 */
[----:B------:R0:W-:Y:S04]  /*2c8a0*/  STL [R1], R11 ;  /* 0x0000000b01007387 */ /* 0x0001e80000100800 */
[----:B------:R0:W-:Y:S02]  /*2c8b0*/  STL [R1+0x8], R14 ;  /* 0x0000080e01007387 */ /* 0x0001e40000100800 */
[----:B0-2---:R-:W-:-:S07]  /*2c8c0*/  VIADD R7, R2, 0xfffffffd ;  /* 0xfffffffd02077836 */ /* 0x005fce0000000000 */
.L_x_2619:
[----:B------:R-:W-:Y:S05]  /*2c8d0*/  BSYNC B1 ;  /* 0x0000000000017941 */ /* 0x000fea0003800000 */
.L_x_2618:
[----:B------:R-:W-:-:S13]  /*2c8e0*/  ISETP.NE.AND P0, PT, R10, RZ, PT ;  /* 0x000000ff0a00720c */ /* 0x000fda0003f05270 */
[----:B------:R-:W-:Y:S05]  /*2c8f0*/  @!P0 BRA `(.L_x_2617) ;  /* 0x0000001000688947 */ /* 0x000fea0003800000 */
[----:B------:R-:W-:-:S07]  /*2c900*/  IMAD.MOV.U32 R11, RZ, RZ, R6 ;  /* 0x000000ffff0b7224 */ /* 0x000fce00078e0006 */
.L_x_2641:
        /* <DEDUP_REMOVED lines=32> */
.L_x_2629:
[----:B------:R-:W1:Y:S01]  /*2cb10*/  S2R R3, SR_CgaCtaId ;  /* 0x0000000000037919 */ /* 0x000e620000008800 */
[----:B------:R-:W-:-:S04]  /*2cb20*/  MOV R2, 0x400 ;  /* 0x0000040000027802 */ /* 0x000fc80000000f00 */
[----:B-1----:R-:W-:Y:S02]  /*2cb30*/  LEA R2, R3, R2, 0x18 ;  /* 0x0000000203027211 */ /* 0x002fe400078ec0ff */
[----:B------:R-:W-:-:S03]  /*2cb40*/  SHF.L.U32 R3, R9, 0x1f, RZ ;  /* 0x0000001f09037819 */ /* 0x000fc600000006ff */
[----:B------:R-:W-:-:S04]  /*2cb50*/  IMAD R2, R8, 0x8, R2 ;  /* 0x0000000808027824 */ /* 0x000fc800078e0202 */
[----:B------:R-:W1:Y:S02]  /*2cb60*/  SYNCS.PHASECHK.TRANS64.TRYWAIT P0, [R2+URZ+0x38840], R3 ;  /* 0x03884003020075a7 */ /* 0x000e64000800017f */
[----:B-1----:R-:W-:Y:S05]  /*2cb70*/  @!P0 BRA `(.L_x_2630) ;  /* 0x0000004000808947 */ /* 0x002fea0003800000 */
.L_x_2796:
        /* <DEDUP_REMOVED lines=11> */
.L_x_2631:
        /* <DEDUP_REMOVED lines=42> */
.L_x_2797:
        /* <DEDUP_REMOVED lines=8> */
.L_x_2633:
        /* <DEDUP_REMOVED lines=39> */
.L_x_2628:
[----:B------:R-:W-:Y:S05]  /*2d1c0*/  BSYNC B1 ;  /* 0x0000000000017941 */ /* 0x000fea0003800000 */
.L_x_2627:
        /* <DEDUP_REMOVED lines=31> */
.L_x_2636:
[----:B------:R-:W2:Y:S01]  /*2d3c0*/  S2R R3, SR_CgaCtaId ;  /* 0x0000000000037919 */ /* 0x000ea20000008800 */
[----:B------:R-:W-:-:S04]  /*2d3d0*/  MOV R2, 0x400 ;  /* 0x0000040000027802 */ /* 0x000fc80000000f00 */
[----:B--2---:R-:W-:Y:S02]  /*2d3e0*/  LEA R2, R3, R2, 0x18 ;  /* 0x0000000203027211 */ /* 0x004fe400078ec0ff */
[----:B------:R-:W-:-:S03]  /*2d3f0*/  SHF.L.U32 R3, R14, 0x1f, RZ ;  /* 0x0000001f0e037819 */ /* 0x000fc600000006ff */
[----:B------:R-:W-:-:S04]  /*2d400*/  IMAD R2, R15, 0x8, R2 ;  /* 0x000000080f027824 */ /* 0x000fc800078e0202 */
[----:B------:R-:W2:Y:S02]  /*2d410*/  SYNCS.PHASECHK.TRANS64.TRYWAIT P0, [R2+URZ+0x38840], R3 ;  /* 0x03884003020075a7 */ /* 0x000ea4000800017f */
[----:B--2---:R-:W-:Y:S05]  /*2d420*/  @!P0 BRA `(.L_x_2637) ;  /* 0x00000038007c8947 */ /* 0x004fea0003800000 */
.L_x_2798:
        /* <DEDUP_REMOVED lines=11> */
.L_x_2638:
[----:B------:R-:W3:Y:S01]  /*2d4e0*/  LDL R13, [R1] ;  /* 0x00000000010d7983 */ /* 0x000ee20000100800 */
[----:B0-----:R-:W-:-:S03]  /*2d4f0*/  MOV R14, 0x400 ;  /* 0x00000400000e7802 */ /* 0x001fc60000000f00 */
        /* <DEDUP_REMOVED lines=40> */
.L_x_2799:
        /* <DEDUP_REMOVED lines=8> */
.L_x_2640:
        /* <DEDUP_REMOVED lines=38> */
.L_x_2635:
[----:B------:R-:W-:Y:S05]  /*2da60*/  BSYNC B1 ;  /* 0x0000000000017941 */ /* 0x000fea0003800000 */
.L_x_2634:
[C---:B------:R-:W-:Y:S01]  /*2da70*/  ISETP.GT.AND P0, PT, R7.reuse, 0x1, PT ;  /* 0x000000010700780c */ /* 0x040fe20003f04270 */
[----:B------:R-:W-:-:S12]  /*2da80*/  VIADD R7, R7, 0xfffffffe ;  /* 0xfffffffe07077836 */ /* 0x000fd80000000000 */
[----:B------:R-:W-:Y:S05]  /*2da90*/  @P0 BRA `(.L_x_2641) ;  /* 0xffffffec009c0947 */ /* 0x000fea000383ffff */
.L_x_2617:
[----:B------:R-:W-:Y:S05]  /*2daa0*/  BSYNC B0 ;  /* 0x0000000000007941 */ /* 0x000fea0003800000 */
.L_x_2616:
        /* <DEDUP_REMOVED lines=8> */
[----:B------:R-:W1:Y:S02]  /*2db30*/  FLO.U32 R0, UR4 ;  /* 0x0000000400007d00 */ /* 0x000e6400080e0000 */
        /* <DEDUP_REMOVED lines=8> */
.L_x_2643:
[----:B------:R-:W-:Y:S05]  /*2dbc0*/  BSYNC B0 ;  /* 0x0000000000007941 */ /* 0x000fea0003800000 */
.L_x_2642:
        /* <DEDUP_REMOVED lines=11> */
.L_x_2800:
        /* <DEDUP_REMOVED lines=11> */
.L_x_2647:
        /* <DEDUP_REMOVED lines=37> */
.L_x_2645:
[----:B------:R-:W-:Y:S05]  /*2df80*/  BSYNC B0 ;  /* 0x0000000000007941 */ /* 0x000fea0003800000 */
.L_x_2644:
        /* <DEDUP_REMOVED lines=9> */
.L_x_2600:
[----:B------:R-:W-:Y:S05]  /*2e020*/  BSYNC B6 ;  /* 0x0000000000067941 */ /* 0x000fea0003800000 */
.L_x_2598:
[----:B------:R-:W-:-:S03]  /*2e030*/  UMOV UR4, 0xffffffff ;  /* 0xffffffff00047882 */ /* 0x000fc60000000000 */
[----:B------:R-:W-:Y:S05]  /*2e040*/  BRA.DIV UR4, `(.L_x_2648) ;  /* 0x0000002e04b07947 */ /* 0x000fea000b800000 */
[----:B------:R2:W3:Y:S04]  /*2e050*/  SHFL.IDX PT, R4, R16, RZ, 0x1f ;  /* 0x00001fff10047589 */ /* 0x0004e800000e0000 */
[----:B------:R-:W4:Y:S02]  /*2e060*/  SHFL.IDX PT, R16, R16, 0x1, 0x1f ;  /* 0x00201f0010107f89 */ /* 0x000f2400000e0000 */
.L_x_2804:
[----:B-1----:R-:W0:Y:S01]  /*2e070*/  S2R R0, SR_TID.X ;  /* 0x0000000000007919 */ /* 0x002e220000002100 */
        /* <DEDUP_REMOVED lines=9> */
[----:B------:R-:W0:Y:S02]  /*2e110*/  LDC.64 R2, c[0x0][0xc58] ;  /* 0x00031600ff027b82 */ /* 0x000e240000000a00 */
[----:B0-----:R-:W-:-:S06]  /*2e120*/  IMAD.WIDE R2, R5, 0x4, R2 ;  /* 0x0000000405027825 */ /* 0x001fcc00078e0202 */
[----:B------:R0:W5:Y:S02]  /*2e130*/  LDG.E R3, desc[UR60][R2.64] ;  /* 0x0000003c02037981 */ /* 0x000164000c1e1900 */
.L_x_2650:
[----:B------:R-:W-:Y:S05]  /*2e140*/  BSYNC B0 ;  /* 0x0000000000007941 */ /* 0x000fea0003800000 */
.L_x_2649:
        /* <DEDUP_REMOVED lines=23> */
.L_x_2812:
[----:B------:R-:W-:Y:S02]  /*2e2c0*/  ULDC UR4, c[0x0][0xc10] ;  /* 0x0003040000047ab9 */ /* 0x000fe40000000800 */
[----:B------:R-:W-:-:S04]  /*2e2d0*/  IMAD.U32 R5, RZ, RZ, UR4 ;  /* 0x00000004ff057e24 */ /* 0x000fc8000f8e00ff */
[----:B-1----:R-:W-:-:S04]  /*2e2e0*/  IMAD R7, R14, R5, RZ ;  /* 0x000000050e077224 */ /* 0x002fc800078e02ff */
[----:B--2-4-:R-:W-:-:S05]  /*2e2f0*/  IMAD.IADD R16, R16, 0x1, R7 ;  /* 0x0000000110107824 */ /* 0x014fca00078e0207 */
[----:B---3--:R-:W-:-:S13]  /*2e300*/  ISETP.GT.AND P0, PT, R16, R4, PT ;  /* 0x000000041000720c */ /* 0x008fda0003f04270 */
[----:B------:R-:W-:Y:S05]  /*2e310*/  @P0 BRA `(.L_x_2652) ;  /* 0x0000000000b40947 */ /* 0x000fea0003800000 */
[----:B------:R-:W1:Y:S02]  /*2e320*/  LDC R0, c[0x0][0xc14] ;  /* 0x00030500ff007b82 */ /* 0x000e640000000800 */
.L_x_2657:
        /* <DEDUP_REMOVED lines=11> */
[----:B------:R-:W0:Y:S02]  /*2e3e0*/  LDC.64 R2, c[0x0][0xc58] ;  /* 0x00031600ff027b82 */ /* 0x000e240000000a00 */
[----:B0-----:R-:W-:-:S06]  /*2e3f0*/  IMAD.WIDE R2, R5, 0x4, R2 ;  /* 0x0000000405027825 */ /* 0x001fcc00078e0202 */
[----:B------:R0:W5:Y:S02]  /*2e400*/  LDG.E R3, desc[UR60][R2.64] ;  /* 0x0000003c02037981 */ /* 0x000164000c1e1900 */
.L_x_2655:
[----:B------:R-:W-:Y:S05]  /*2e410*/  BSYNC B0 ;  /* 0x0000000000007941 */ /* 0x000fea0003800000 */
.L_x_2654:
        /* <DEDUP_REMOVED lines=23> */
.L_x_2820:
[----:B------:R-:W-:Y:S02]  /*2e590*/  ULDC UR4, c[0x0][0xc10] ;  /* 0x0003040000047ab9 */ /* 0x000fe40000000800 */
[----:B------:R-:W-:-:S04]  /*2e5a0*/  IMAD.U32 R5, RZ, RZ, UR4 ;  /* 0x00000004ff057e24 */ /* 0x000fc8000f8e00ff */
[----:B-1----:R-:W-:-:S04]  /*2e5b0*/  IMAD R7, R14, R5, RZ ;  /* 0x000000050e077224 */ /* 0x002fc800078e02ff */
[----:B------:R-:W-:-:S05]  /*2e5c0*/  IMAD.IADD R16, R7, 0x1, R16 ;  /* 0x0000000107107824 */ /* 0x000fca00078e0210 */
[----:B------:R-:W-:-:S13]  /*2e5d0*/  ISETP.GT.AND P0, PT, R16, R4, PT ;  /* 0x000000041000720c */ /* 0x000fda0003f04270 */
[----:B------:R-:W-:Y:S05]  /*2e5e0*/  @!P0 BRA `(.L_x_2657) ;  /* 0xfffffffc00508947 */ /* 0x000fea000383ffff */
.L_x_2652:
        /* <DEDUP_REMOVED lines=8> */
.L_x_2824:
[----:B------:R-:W-:Y:S01]  /*2e670*/  ISETP.NE.AND P0, PT, R6, RZ, PT ;  /* 0x000000ff0600720c */ /* 0x000fe20003f05270 */
[----:B------:R-:W-:-:S12]  /*2e680*/  IMAD.MOV.U32 R8, RZ, RZ, RZ ;  /* 0x000000ffff087224 */ /* 0x000fd800078e00ff */
[----:B------:R-:W-:Y:S05]  /*2e690*/  @!P0 BRA `(.L_x_2659) ;  /* 0x0000000000108947 */ /* 0x000fea0003800000 */
[----:B------:R-:W-:Y:S01]  /*2e6a0*/  UMOV UR4, 0xffffffff ;  /* 0xffffffff00047882 */ /* 0x000fe20000000000 */
[----:B------:R-:W-:Y:S02]  /*2e6b0*/  VIADD R12, R7, 0xffffffff ;  /* 0xffffffff070c7836 */ /* 0x000fe40000000000 */
[----:B------:R-:W-:Y:S05]  /*2e6c0*/  BRA.DIV UR4, `(.L_x_2660) ;  /* 0x0000003204447947 */ /* 0x000fea000b800000 */
[----:B------:R3:W4:Y:S02]  /*2e6d0*/  SHFL.IDX PT, R8, R2, R12, 0x1f ;  /* 0x00001f0c02087589 */ /* 0x00072400000e0000 */
.L_x_2659:
[----:B01-3--:R-:W0:Y:S01]  /*2e6e0*/  LDC.64 R2, c[0x0][0xc68] ;  /* 0x00031a00ff027b82 */ /* 0x00be220000000a00 */
[----:B------:R-:W-:-:S04]  /*2e6f0*/  IMAD.IADD R19, R7, 0x1, R19 ;  /* 0x0000000107137824 */ /* 0x000fc800078e0213 */
        /* <DEDUP_REMOVED lines=65> */
.L_x_2653:
[----:B------:R-:W-:Y:S01]  /*2eb10*/  UMOV UR4, URZ ;  /* 0x0000003f00047c82 */ /* 0x000fe20008000000 */
[----:B------:R-:W-:Y:S01]  /*2eb20*/  UMOV UR5, URZ ;  /* 0x0000003f00057c82 */ /* 0x000fe20008000000 */
[----:B------:R-:W-:Y:S01]  /*2eb30*/  ULDC UR6, c[0x0][0xc14] ;  /* 0x0003050000067ab9 */ /* 0x000fe20000000800 */
[----:B------:R-:W-:Y:S02]  /*2eb40*/  IMAD.MOV.U32 R16, RZ, RZ, R4 ;  /* 0x000000ffff107224 */ /* 0x000fe400078e0004 */
[----:B------:R-:W-:Y:S02]  /*2eb50*/  IMAD.U32 R17, RZ, RZ, UR4 ;  /* 0x00000004ff117e24 */ /* 0x000fe4000f8e00ff */
[----:B------:R-:W-:Y:S02]  /*2eb60*/  IMAD.U32 R18, RZ, RZ, UR5 ;  /* 0x00000005ff127e24 */ /* 0x000fe4000f8e00ff */
[----:B------:R-:W-:-:S07]  /*2eb70*/  IMAD.U32 R19, RZ, RZ, UR6 ;  /* 0x00000006ff137e24 */ /* 0x000fce000f8e00ff */
.L_x_2661:
        /* <DEDUP_REMOVED lines=12> */
.L_x_2575:
        /* <DEDUP_REMOVED lines=12> */
.L_x_2827:
[----:B------:R-:W-:Y:S05]  /*2ed00*/  BSYNC B0 ;  /* 0x0000000000007941 */ /* 0x000fea0003800000 */
.L_x_2663:
[----:B------:R-:W-:-:S03]  /*2ed10*/  UMOV UR4, 0xffffffff ;  /* 0xffffffff00047882 */ /* 0x000fc60000000000 */
[----:B------:R-:W-:Y:S05]  /*2ed20*/  BRA.DIV UR4, `(.L_x_2665) ;  /* 0x0000002a04e87947 */ /* 0x000fea000b800000 */
[----:B------:R-:W2:Y:S02]  /*2ed30*/  S2R R2, SR_TID.X ;  /* 0x0000000000027919 */ /* 0x000ea40000002100 */
[----:B--2---:R-:W-:-:S04]  /*2ed40*/  SHF.R.U32.HI R2, RZ, 0x5, R2 ;  /* 0x00000005ff027819 */ /* 0x004fc80000011602 */
[----:B------:R-:W-:-:S05]  /*2ed50*/  LOP3.LUT R2, R2, 0x3, RZ, 0xc0, !PT ;  /* 0x0000000302027812 */ /* 0x000fca00078ec0ff */
[----:B------:R2:W3:Y:S02]  /*2ed60*/  SHFL.IDX PT, R14, R2, RZ, 0x1f ;  /* 0x00001fff020e7589 */ /* 0x0004e400000e0000 */
.L_x_2830:
[----:B---3--:R-:W-:-:S13]  /*2ed70*/  ISETP.NE.AND P0, PT, R14, RZ, PT ;  /* 0x000000ff0e00720c */ /* 0x008fda0003f05270 */
[----:B------:R-:W-:Y:S05]  /*2ed80*/  @P0 BRA `(.L_x_2287) ;  /* 0x00000000009c0947 */ /* 0x000fea0003800000 */
[----:B------:R-:W-:-:S03]  /*2ed90*/  UMOV UR4, 0xffffffff ;  /* 0xffffffff00047882 */ /* 0x000fc60000000000 */
[----:B------:R-:W-:Y:S05]  /*2eda0*/  BRA.DIV UR4, `(.L_x_2666) ;  /* 0x0000002a04fc7947 */ /* 0x000fea000b800000 */
[----:B------:R-:W-:-:S13]  /*2edb0*/  ELECT P6, URZ, PT ;  /* 0x00000000003f782f */ /* 0x000fda00038c0000 */
.L_x_2833:
        /* <DEDUP_REMOVED lines=8> */
.L_x_2667:
        /* <DEDUP_REMOVED lines=14> */
.L_x_2834:
[----:B------:R-:W2:Y:S02]  /*2ef20*/  SYNCS.PHASECHK.TRANS64.TRYWAIT P0, [R7+URZ], R2 ;  /* 0x00000002070075a7 */ /* 0x000ea4000800017f */
[----:B--2---:R-:W-:Y:S05]  /*2ef30*/  @!P0 BRA `(.L_x_2669) ;  /* 0x0000002800cc8947 */ /* 0x004fea0003800000 */
.L_x_2835:
[----:B------:R-:W-:Y:S05]  /*2ef40*/  @!P2 BRA `(.L_x_2670) ;  /* 0x000000000004a947 */ /* 0x000fea0003800000 */
[----:B------:R-:W-:Y:S01]  /*2ef50*/  BPT.TRAP 0x1 ;  /* 0x000000040000795c */ /* 0x000fe20000300000 */
.L_x_2670:
[----:B------:R-:W3:Y:S01]  /*2ef60*/  LDL.LU R4, [R1] ;  /* 0x0000000001047983 */ /* 0x000ee20000300800 */
[----:B------:R-:W-:-:S05]  /*2ef70*/  VIADD R0, R0, 0x38860 ;  /* 0x0003886000007836 */ /* 0x000fca0000000000 */
[----:B---3--:R-:W-:-:S04]  /*2ef80*/  LEA R4, R4, R0, 0x3 ;  /* 0x0000000004047211 */ /* 0x008fc800078e18ff */
[----:B------:R-:W3:Y:S02]  /*2ef90*/  SYNCS.PHASECHK.TRANS64.TRYWAIT P0, [R4+URZ], R5 ;  /* 0x00000005040075a7 */ /* 0x000ee4000800017f */
[----:B---3--:R-:W-:Y:S05]  /*2efa0*/  @!P0 BRA `(.L_x_2671) ;  /* 0x0000002800c48947 */ /* 0x008fea0003800000 */
.L_x_2836:
[----:B------:R-:W-:-:S07]  /*2efb0*/  IMAD R3, R3, 0x8, R0 ;  /* 0x0000000803037824 */ /* 0x000fce00078e0200 */
.L_x_2672:
[----:B----4-:R4:W0:Y:S02]  /*2efc0*/  SYNCS.PHASECHK.TRANS64.TRYWAIT P0, [R3+URZ], R2 ;  /* 0x00000002030075a7 */ /* 0x010824000800017f */
[----:B0-----:R-:W-:Y:S05]  /*2efd0*/  @!P0 NANOSLEEP.SYNCS 0x989680 ;  /* 0x009896800000895d */ /* 0x001fea0003900000 */
[----:B------:R-:W0:Y:S02]  /*2efe0*/  @!P0 SYNCS.PHASECHK.TRANS64 P0, [R3+URZ], R2 ;  /* 0x00000002030085a7 */ /* 0x000e24000800007f */
[----:B0-----:R-:W-:Y:S05]  /*2eff0*/  @!P0 BRA `(.L_x_2672) ;  /* 0xfffffffc00f08947 */ /* 0x001fea000383ffff */
.L_x_2287:
[----:B------:R-:W-:Y:S05]  /*2f000*/  BSYNC B7 ;  /* 0x0000000000077941 */ /* 0x000fea0003800000 */
.L_x_2284:
[----:B------:R-:W-:Y:S05]  /*2f010*/  EXIT ;  /* 0x000000000000794d */ /* 0x000fea0003800000 */
.L_x_2307:
[----:B0-----:R0:W1:Y:S02]  /*2f020*/  SYNCS.PHASECHK.TRANS64.TRYWAIT P6, [R0+URZ+0x38890], R115 ;  /* 0x03889073000075a7 */ /* 0x00106400080c017f */
[----:B-1----:R-:W-:Y:S05]  /*2f030*/  @!P6 NANOSLEEP.SYNCS 0x989680 ;  /* 0x009896800000e95d */ /* 0x002fea0003900000 */
[----:B------:R-:W1:Y:S02]  /*2f040*/  @!P6 SYNCS.PHASECHK.TRANS64 P6, [R0+URZ+0x38890], R115 ;  /* 0x038890730000e5a7 */ /* 0x000e6400080c007f */
[----:B-1----:R-:W-:Y:S05]  /*2f050*/  @!P6 BRA `(.L_x_2307) ;  /* 0xfffffffc00f0e947 */ /* 0x002fea000383ffff */
[----:B------:R-:W-:Y:S05]  /*2f060*/  BRA `(.L_x_2673) ;  /* 0xfffffd4400a07947 */ /* 0x000fea000383ffff */
.L_x_2363:
[----:B-1----:R1:W3:Y:S02]  /*2f070*/  SYNCS.PHASECHK.TRANS64.TRYWAIT P6, [R0+URZ+0x38890], R115 ;  /* 0x03889073000075a7 */ /* 0x0022e400080c017f */
[----:B---3--:R-:W-:Y:S05]  /*2f080*/  @!P6 NANOSLEEP.SYNCS 0x989680 ;  /* 0x009896800000e95d */ /* 0x008fea0003900000 */
[----:B------:R-:W3:Y:S02]  /*2f090*/  @!P6 SYNCS.PHASECHK.TRANS64 P6, [R0+URZ+0x38890], R115 ;  /* 0x038890730000e5a7 */ /* 0x000ee400080c007f */
[----:B---3--:R-:W-:Y:S05]  /*2f0a0*/  @!P6 BRA `(.L_x_2363) ;  /* 0xfffffffc00f0e947 */ /* 0x008fea000383ffff */
[----:B------:R-:W-:Y:S05]  /*2f0b0*/  BRA `(.L_x_2674) ;  /* 0xfffffd7c00307947 */ /* 0x000fea000383ffff */
.L_x_2388:
[----:B0-----:R0:W1:Y:S02]  /*2f0c0*/  SYNCS.PHASECHK.TRANS64.TRYWAIT P3, [R0+URZ+0x38890], R115 ;  /* 0x03889073000075a7 */ /* 0x001064000806017f */
[----:B-1----:R-:W-:Y:S05]  /*2f0d0*/  @!P3 NANOSLEEP.SYNCS 0x989680 ;  /* 0x009896800000b95d */ /* 0x002fea0003900000 */
[----:B------:R-:W1:Y:S02]  /*2f0e0*/  @!P3 SYNCS.PHASECHK.TRANS64 P3, [R0+URZ+0x38890], R115 ;  /* 0x038890730000b5a7 */ /* 0x000e64000806007f */
[----:B-1----:R-:W-:Y:S05]  /*2f0f0*/  @!P3 BRA `(.L_x_2388) ;  /* 0xfffffffc00f0b947 */ /* 0x002fea000383ffff */
[----:B------:R-:W-:Y:S05]  /*2f100*/  BRA `(.L_x_2675) ;  /* 0xfffffdac00e47947 */ /* 0x000fea000383ffff */
.L_x_2396:
[----:B-1----:R1:W2:Y:S02]  /*2f110*/  SYNCS.PHASECHK.TRANS64.TRYWAIT P2, [R0+URZ+0x388b0], R115 ;  /* 0x0388b073000075a7 */ /* 0x0022a4000804017f */
[----:B--2---:R-:W-:Y:S05]  /*2f120*/  @!P2 NANOSLEEP.SYNCS 0x989680 ;  /* 0x009896800000a95d */ /* 0x004fea0003900000 */
[----:B------:R-:W2:Y:S02]  /*2f130*/  @!P2 SYNCS.PHASECHK.TRANS64 P2, [R0+URZ+0x388b0], R115 ;  /* 0x0388b0730000a5a7 */ /* 0x000ea4000804007f */
[----:B--2---:R-:W-:Y:S05]  /*2f140*/  @!P2 BRA `(.L_x_2396) ;  /* 0xfffffffc00f0a947 */ /* 0x004fea000383ffff */
[----:B------:R-:W-:Y:S05]  /*2f150*/  BRA `(.L_x_2676) ;  /* 0xfffffdb400107947 */ /* 0x000fea000383ffff */
.L_x_2424:
        /* <DEDUP_REMOVED lines=8> */
.L_x_2678:
[----:B------:R-:W-:Y:S05]  /*2f1e0*/  BSYNC B1 ;  /* 0x0000000000017941 */ /* 0x000fea0003800000 */
.L_x_2677:
[----:B------:R-:W-:Y:S05]  /*2f1f0*/  BRA `(.L_x_2679) ;  /* 0xfffffdd800d87947 */ /* 0x000fea000383ffff */
.L_x_2425:
        /* <DEDUP_REMOVED lines=8> */
.L_x_2681:
[----:B------:R-:W-:Y:S05]  /*2f280*/  BSYNC B1 ;  /* 0x0000000000017941 */ /* 0x000fea0003800000 */
.L_x_2680:
[----:B------:R-:W-:Y:S05]  /*2f290*/  BRA `(.L_x_2682) ;  /* 0xfffffdd800b87947 */ /* 0x000fea000383ffff */
.L_x_2426:
        /* <DEDUP_REMOVED lines=8> */
.L_x_2684:
[----:B------:R-:W-:Y:S05]  /*2f320*/  BSYNC B1 ;  /* 0x0000000000017941 */ /* 0x000fea0003800000 */
.L_x_2683:
[----:B------:R-:W-:Y:S05]  /*2f330*/  BRA `(.L_x_2685) ;  /* 0xfffffdd800987947 */ /* 0x000fea000383ffff */
.L_x_2427:
        /* <DEDUP_REMOVED lines=8> */
.L_x_2687:
[----:B------:R-:W-:Y:S05]  /*2f3c0*/  BSYNC B1 ;  /* 0x0000000000017941 */ /* 0x000fea0003800000 */
.L_x_2686:
[----:B------:R-:W-:Y:S05]  /*2f3d0*/  BRA `(.L_x_2688) ;  /* 0xfffffdd800787947 */ /* 0x000fea000383ffff */
.L_x_2428:
        /* <DEDUP_REMOVED lines=8> */
.L_x_2690:
[----:B------:R-:W-:Y:S05]  /*2f460*/  BSYNC B1 ;  /* 0x0000000000017941 */ /* 0x000fea0003800000 */
.L_x_2689:
[----:B------:R-:W-:Y:S05]  /*2f470*/  BRA `(.L_x_2691) ;  /* 0xfffffdd800587947 */ /* 0x000fea000383ffff */
.L_x_2429:
        /* <DEDUP_REMOVED lines=8> */
.L_x_2693:
[----:B------:R-:W-:Y:S05]  /*2f500*/  BSYNC B1 ;  /* 0x0000000000017941 */ /* 0x000fea0003800000 */
.L_x_2692:
[----:B------:R-:W-:Y:S05]  /*2f510*/  BRA `(.L_x_2694) ;  /* 0xfffffdd800387947 */ /* 0x000fea000383ffff */
.L_x_2430:
        /* <DEDUP_REMOVED lines=8> */
.L_x_2696:
[----:B------:R-:W-:Y:S05]  /*2f5a0*/  BSYNC B1 ;  /* 0x0000000000017941 */ /* 0x000fea0003800000 */
.L_x_2695:
[----:B------:R-:W-:Y:S05]  /*2f5b0*/  BRA `(.L_x_2697) ;  /* 0xfffffdd800187947 */ /* 0x000fea000383ffff */
.L_x_2431:
        /* <DEDUP_REMOVED lines=8> */
.L_x_2699:
[----:B------:R-:W-:Y:S05]  /*2f640*/  BSYNC B1 ;  /* 0x0000000000017941 */ /* 0x000fea0003800000 */
.L_x_2698:
[----:B------:R-:W-:Y:S05]  /*2f650*/  BRA `(.L_x_2700) ;  /* 0xfffffdd400f87947 */ /* 0x000fea000383ffff */
.L_x_2432:
        /* <DEDUP_REMOVED lines=8> */
.L_x_2702:
[----:B------:R-:W-:Y:S05]  /*2f6e0*/  BSYNC B1 ;  /* 0x0000000000017941 */ /* 0x000fea0003800000 */
.L_x_2701:
[----:B------:R-:W-:Y:S05]  /*2f6f0*/  BRA `(.L_x_2703) ;  /* 0xfffffdd400d87947 */ /* 0x000fea000383ffff */
.L_x_2433:
        /* <DEDUP_REMOVED lines=8> */
.L_x_2705:
[----:B------:R-:W-:Y:S05]  /*2f780*/  BSYNC B1 ;  /* 0x0000000000017941 */ /* 0x000fea0003800000 */
.L_x_2704:
[----:B------:R-:W-:Y:S05]  /*2f790*/  BRA `(.L_x_2706) ;  /* 0xfffffdd400b87947 */ /* 0x000fea000383ffff */
.L_x_2434:
        /* <DEDUP_REMOVED lines=8> */
.L_x_2708:
[----:B------:R-:W-:Y:S05]  /*2f820*/  BSYNC B1 ;  /* 0x0000000000017941 */ /* 0x000fea0003800000 */
.L_x_2707:
[----:B------:R-:W-:Y:S05]  /*2f830*/  BRA `(.L_x_2709) ;  /* 0xfffffdd400987947 */ /* 0x000fea000383ffff */
.L_x_2435:
        /* <DEDUP_REMOVED lines=8> */
.L_x_2711:
[----:B------:R-:W-:Y:S05]  /*2f8c0*/  BSYNC B1 ;  /* 0x0000000000017941 */ /* 0x000fea0003800000 */
.L_x_2710:
[----:B------:R-:W-:Y:S05]  /*2f8d0*/  BRA `(.L_x_2712) ;  /* 0xfffffdd400787947 */ /* 0x000fea000383ffff */
.L_x_2436:
        /* <DEDUP_REMOVED lines=8> */
.L_x_2714:
[----:B------:R-:W-:Y:S05]  /*2f960*/  BSYNC B1 ;  /* 0x0000000000017941 */ /* 0x000fea0003800000 */
.L_x_2713:
[----:B------:R-:W-:Y:S05]  /*2f970*/  BRA `(.L_x_2715) ;  /* 0xfffffdd400587947 */ /* 0x000fea000383ffff */
.L_x_2437:
        /* <DEDUP_REMOVED lines=8> */
.L_x_2717:
[----:B------:R-:W-:Y:S05]  /*2fa00*/  BSYNC B1 ;  /* 0x0000000000017941 */ /* 0x000fea0003800000 */
.L_x_2716:
[----:B------:R-:W-:Y:S05]  /*2fa10*/  BRA `(.L_x_2718) ;  /* 0xfffffdd4003c7947 */ /* 0x000fea000383ffff */
.L_x_2438:
        /* <DEDUP_REMOVED lines=8> */
.L_x_2720:
[----:B------:R-:W-:Y:S05]  /*2faa0*/  BSYNC B1 ;  /* 0x0000000000017941 */ /* 0x000fea0003800000 */
.L_x_2719:
[----:B------:R-:W-:Y:S05]  /*2fab0*/  BRA `(.L_x_2721) ;  /* 0xfffffdd400207947 */ /* 0x000fea000383ffff */
.L_x_2439:
        /* <DEDUP_REMOVED lines=8> */
.L_x_2723:
[----:B------:R-:W-:Y:S05]  /*2fb40*/  BSYNC B1 ;  /* 0x0000000000017941 */ /* 0x000fea0003800000 */
.L_x_2722:
[----:B------:R-:W-:Y:S05]  /*2fb50*/  BRA `(.L_x_2724) ;  /* 0xfffffdd400047947 */ /* 0x000fea000383ffff */
.L_x_2441:
[----:B0-----:R0:W1:Y:S02]  /*2fb60*/  SYNCS.PHASECHK.TRANS64.TRYWAIT P4, [R16+URZ+0x38800], R99 ;  /* 0x03880063100075a7 */ /* 0x001064000808017f */
[----:B-1----:R-:W-:Y:S05]  /*2fb70*/  @!P4 NANOSLEEP.SYNCS 0x989680 ;  /* 0x009896800000c95d */ /* 0x002fea0003900000 */
[----:B------:R-:W1:Y:S02]  /*2fb80*/  @!P4 SYNCS.PHASECHK.TRANS64 P4, [R16+URZ+0x38800], R99 ;  /* 0x038800631000c5a7 */ /* 0x000e64000808007f */
[----:B-1----:R-:W-:Y:S05]  /*2fb90*/  @!P4 BRA `(.L_x_2441) ;  /* 0xfffffffc00f0c947 */ /* 0x002fea000383ffff */
[----:B------:R-:W-:Y:S05]  /*2fba0*/  BRA `(.L_x_2725) ;  /* 0xfffffdd400847947 */ /* 0x000fea000383ffff */
.L_x_2481:
        /* <DEDUP_REMOVED lines=8> */
.L_x_2727:
[----:B------:R-:W-:Y:S05]  /*2fc30*/  BSYNC B1 ;  /* 0x0000000000017941 */ /* 0x000fea0003800000 */
.L_x_2726:
[----:B------:R-:W-:Y:S05]  /*2fc40*/  BRA `(.L_x_2728) ;  /* 0xfffffe1800687947 */ /* 0x000fea000383ffff */
.L_x_2482:
[----:B------:R-:W-:Y:S01]  /*2fc50*/  BSSY B1, `(.L_x_2729) ;  /* 0x0000008000017945 */ /* 0x000fe20003800000 */
[----:B------:R-:W-:Y:S01]  /*2fc60*/  MOV R13, R8 ;  /* 0x00000008000d7202 */ /* 0x000fe20000000f00 */
[----:B------:R-:W-:Y:S02]  /*2fc70*/  IMAD.MOV.U32 R12, RZ, RZ, RZ ;  /* 0x000000ffff0c7224 */ /* 0x000fe400078e00ff */
[----:B------:R-:W-:Y:S02]  /*2fc80*/  IMAD.MOV.U32 R11, RZ, RZ, 0x181f ;  /* 0x0000181fff0b7424 */ /* 0x000fe400078e00ff */
[----:B------:R-:W-:-:S07]  /*2fc90*/  IMAD.MOV.U32 R15, RZ, RZ, -0x1 ;  /* 0xffffffffff0f7424 */ /* 0x000fce00078e00ff */
[----:B------:R-:W-:Y:S05]  /*2fca0*/  WARPSYNC.COLLECTIVE R15, `(.L_x_2730) ;  /* 0x000000000f087348 */ /* 0x000fea0003c00000 */
[----:B------:R0:W1:Y:S02]  /*2fcb0*/  SHFL.IDX P6, R14, R13, R12, R11 ;  /* 0x0000000c0d0e7389 */ /* 0x00006400000c000b */
[----:B01----:R-:W-:Y:S01]  /*2fcc0*/  ENDCOLLECTIVE ;  /* 0x000000000000791b */ /* 0x003fe20003800000 */
.L_x_2730:
[----:B------:R-:W-:Y:S05]  /*2fcd0*/  BSYNC B1 ;  /* 0x0000000000017941 */ /* 0x000fea0003800000 */
.L_x_2729:
[----:B------:R-:W-:Y:S05]  /*2fce0*/  BRA `(.L_x_2731) ;  /* 0xfffffe1800487947 */ /* 0x000fea000383ffff */
.L_x_2483:
        /* <DEDUP_REMOVED lines=8> */
.L_x_2733:
[----:B------:R-:W-:Y:S05]  /*2fd70*/  BSYNC B1 ;  /* 0x0000000000017941 */ /* 0x000fea0003800000 */
.L_x_2732:
[----:B------:R-:W-:Y:S05]  /*2fd80*/  BRA `(.L_x_2734) ;  /* 0xfffffe1800287947 */ /* 0x000fea000383ffff */
.L_x_2484:
        /* <DEDUP_REMOVED lines=8> */
.L_x_2736:
[----:B------:R-:W-:Y:S05]  /*2fe10*/  BSYNC B1 ;  /* 0x0000000000017941 */ /* 0x000fea0003800000 */
.L_x_2735:
[----:B------:R-:W-:Y:S05]  /*2fe20*/  BRA `(.L_x_2737) ;  /* 0xfffffe1800087947 */ /* 0x000fea000383ffff */
.L_x_2485:
        /* <DEDUP_REMOVED lines=8> */
.L_x_2739:
[----:B------:R-:W-:Y:S05]  /*2feb0*/  BSYNC B1 ;  /* 0x0000000000017941 */ /* 0x000fea0003800000 */
.L_x_2738:
[----:B------:R-:W-:Y:S05]  /*2fec0*/  BRA `(.L_x_2740) ;  /* 0xfffffe1400e87947 */ /* 0x000fea000383ffff */
.L_x_2486:
        /* <DEDUP_REMOVED lines=8> */
.L_x_2742:
[----:B------:R-:W-:Y:S05]  /*2ff50*/  BSYNC B1 ;  /* 0x0000000000017941 */ /* 0x000fea0003800000 */
.L_x_2741:
[----:B------:R-:W-:Y:S05]  /*2ff60*/  BRA `(.L_x_2743) ;  /* 0xfffffe1400c87947 */ /* 0x000fea000383ffff */
.L_x_2487:
        /* <DEDUP_REMOVED lines=8> */
.L_x_2745:
[----:B------:R-:W-:Y:S05]  /*2fff0*/  BSYNC B1 ;  /* 0x0000000000017941 */ /* 0x000fea0003800000 */
.L_x_2744:
[----:B------:R-:W-:Y:S05]  /*30000*/  BRA `(.L_x_2746) ;  /* 0xfffffe1400a87947 */ /* 0x000fea000383ffff */
.L_x_2488:
        /* <DEDUP_REMOVED lines=8> */
.L_x_2748:
[----:B------:R-:W-:Y:S05]  /*30090*/  BSYNC B1 ;  /* 0x0000000000017941 */ /* 0x000fea0003800000 */
.L_x_2747:
[----:B------:R-:W-:Y:S05]  /*300a0*/  BRA `(.L_x_2749) ;  /* 0xfffffe1400887947 */ /* 0x000fea000383ffff */
.L_x_2489:
        /* <DEDUP_REMOVED lines=8> */
.L_x_2751:
[----:B------:R-:W-:Y:S05]  /*30130*/  BSYNC B1 ;  /* 0x0000000000017941 */ /* 0x000fea0003800000 */
.L_x_2750:
[----:B------:R-:W-:Y:S05]  /*30140*/  BRA `(.L_x_2752) ;  /* 0xfffffe1400687947 */ /* 0x000fea000383ffff */
.L_x_2490:
        /* <DEDUP_REMOVED lines=8> */
.L_x_2754:
[----:B------:R-:W-:Y:S05]  /*301d0*/  BSYNC B1 ;  /* 0x0000000000017941 */ /* 0x000fea0003800000 */
.L_x_2753:
[----:B------:R-:W-:Y:S05]  /*301e0*/  BRA `(.L_x_2755) ;  /* 0xfffffe1400487947 */ /* 0x000fea000383ffff */
.L_x_2491:
        /* <DEDUP_REMOVED lines=8> */
.L_x_2757:
[----:B------:R-:W-:Y:S05]  /*30270*/  BSYNC B1 ;  /* 0x0000000000017941 */ /* 0x000fea0003800000 */
.L_x_2756:
[----:B------:R-:W-:Y:S05]  /*30280*/  BRA `(.L_x_2758) ;  /* 0xfffffe1400287947 */ /* 0x000fea000383ffff */
.L_x_2492:
        /* <DEDUP_REMOVED lines=8> */
.L_x_2760:
[----:B------:R-:W-:Y:S05]  /*30310*/  BSYNC B1 ;  /* 0x0000000000017941 */ /* 0x000fea0003800000 */
.L_x_2759:
[----:B------:R-:W-:Y:S05]  /*30320*/  BRA `(.L_x_2761) ;  /* 0xfffffe1400087947 */ /* 0x000fea000383ffff */
.L_x_2493:
        /* <DEDUP_REMOVED lines=8> */
.L_x_2763:
[----:B------:R-:W-:Y:S05]  /*303b0*/  BSYNC B1 ;  /* 0x0000000000017941 */ /* 0x000fea0003800000 */
.L_x_2762:
[----:B------:R-:W-:Y:S05]  /*303c0*/  BRA `(.L_x_2764) ;  /* 0xfffffe1000e87947 */ /* 0x000fea000383ffff */
.L_x_2494:
        /* <DEDUP_REMOVED lines=8> */
.L_x_2766:
[----:B------:R-:W-:Y:S05]  /*30450*/  BSYNC B1 ;  /* 0x0000000000017941 */ /* 0x000fea0003800000 */
.L_x_2765:
[----:B------:R-:W-:Y:S05]  /*30460*/  BRA `(.L_x_2767) ;  /* 0xfffffe1000cc7947 */ /* 0x000fea000383ffff */
.L_x_2495:
        /* <DEDUP_REMOVED lines=8> */
.L_x_2769:
[----:B------:R-:W-:Y:S05]  /*304f0*/  BSYNC B1 ;  /* 0x0000000000017941 */ /* 0x000fea0003800000 */
.L_x_2768:
[----:B------:R-:W-:Y:S05]  /*30500*/  BRA `(.L_x_2770) ;  /* 0xfffffe1000b07947 */ /* 0x000fea000383ffff */
.L_x_2496:
        /* <DEDUP_REMOVED lines=8> */
.L_x_2772:
[----:B------:R-:W-:Y:S05]  /*30590*/  BSYNC B1 ;  /* 0x0000000000017941 */ /* 0x000fea0003800000 */
.L_x_2771:
[----:B------:R-:W-:Y:S05]  /*305a0*/  BRA `(.L_x_2773) ;  /* 0xfffffe1000987947 */ /* 0x000fea000383ffff */
.L_x_2498:
[----:B0-----:R0:W1:Y:S02]  /*305b0*/  SYNCS.PHASECHK.TRANS64.TRYWAIT P4, [R16+URZ+0x38800], R9 ;  /* 0x03880009100075a7 */ /* 0x001064000808017f */
[----:B-1----:R-:W-:Y:S05]  /*305c0*/  @!P4 NANOSLEEP.SYNCS 0x989680 ;  /* 0x009896800000c95d */ /* 0x002fea0003900000 */
[----:B------:R-:W1:Y:S02]  /*305d0*/  @!P4 SYNCS.PHASECHK.TRANS64 P4, [R16+URZ+0x38800], R9 ;  /* 0x038800091000c5a7 */ /* 0x000e64000808007f */
[----:B-1----:R-:W-:Y:S05]  /*305e0*/  @!P4 BRA `(.L_x_2498) ;  /* 0xfffffffc00f0c947 */ /* 0x002fea000383ffff */
[----:B------:R-:W-:Y:S05]  /*305f0*/  BRA `(.L_x_2774) ;  /* 0xfffffe1400187947 */ /* 0x000fea000383ffff */
.L_x_2516:
[----:B-1----:R1:W2:Y:S02]  /*30600*/  SYNCS.PHASECHK.TRANS64.TRYWAIT P2, [R0+URZ+0x38830], R3 ;  /* 0x03883003000075a7 */ /* 0x0022a4000804017f */
[----:B--2---:R-:W-:Y:S05]  /*30610*/  @!P2 NANOSLEEP.SYNCS 0x989680 ;  /* 0x009896800000a95d */ /* 0x004fea0003900000 */
[----:B------:R-:W2:Y:S02]  /*30620*/  @!P2 SYNCS.PHASECHK.TRANS64 P2, [R0+URZ+0x38830], R3 ;  /* 0x038830030000a5a7 */ /* 0x000ea4000804007f */
[----:B--2---:R-:W-:Y:S05]  /*30630*/  @!P2 BRA `(.L_x_2516) ;  /* 0xfffffffc00f0a947 */ /* 0x004fea000383ffff */
[----:B------:R-:W-:Y:S05]  /*30640*/  BRA `(.L_x_2515) ;  /* 0xfffffe4c00987947 */ /* 0x000fea000383ffff */
.L_x_2523:
[----:B-1----:R1:W2:Y:S02]  /*30650*/  SYNCS.PHASECHK.TRANS64.TRYWAIT P2, [R11+URZ+0x38830], R12 ;  /* 0x0388300c0b0075a7 */ /* 0x0022a4000804017f */
[----:B--2---:R-:W-:Y:S05]  /*30660*/  @!P2 NANOSLEEP.SYNCS 0x989680 ;  /* 0x009896800000a95d */ /* 0x004fea0003900000 */
[----:B------:R-:W2:Y:S02]  /*30670*/  @!P2 SYNCS.PHASECHK.TRANS64 P2, [R11+URZ+0x38830], R12 ;  /* 0x0388300c0b00a5a7 */ /* 0x000ea4000804007f */
[----:B--2---:R-:W-:Y:S05]  /*30680*/  @!P2 BRA `(.L_x_2523) ;  /* 0xfffffffc00f0a947 */ /* 0x004fea000383ffff */
[----:B------:R-:W-:Y:S05]  /*30690*/  BRA `(.L_x_2522) ;  /* 0xfffffea000d87947 */ /* 0x000fea000383ffff */
.L_x_2528:
[----:B-1----:R1:W2:Y:S02]  /*306a0*/  SYNCS.PHASECHK.TRANS64.TRYWAIT P2, [R9+URZ+0x38850], R0 ;  /* 0x03885000090075a7 */ /* 0x0022a4000804017f */
[----:B--2---:R-:W-:Y:S05]  /*306b0*/  @!P2 NANOSLEEP.SYNCS 0x989680 ;  /* 0x009896800000a95d */ /* 0x004fea0003900000 */
[----:B------:R-:W2:Y:S02]  /*306c0*/  @!P2 SYNCS.PHASECHK.TRANS64 P2, [R9+URZ+0x38850], R0 ;  /* 0x038850000900a5a7 */ /* 0x000ea4000804007f */
[----:B--2---:R-:W-:Y:S05]  /*306d0*/  @!P2 BRA `(.L_x_2528) ;  /* 0xfffffffc00f0a947 */ /* 0x004fea000383ffff */
[----:B------:R-:W-:Y:S05]  /*306e0*/  BRA `(.L_x_2527) ;  /* 0xfffffed800a07947 */ /* 0x000fea000383ffff */
.L_x_2536:
[----:B-1----:R1:W2:Y:S02]  /*306f0*/  SYNCS.PHASECHK.TRANS64.TRYWAIT P2, [R3+URZ+0x38830], R12 ;  /* 0x0388300c030075a7 */ /* 0x0022a4000804017f */
[----:B--2---:R-:W-:Y:S05]  /*30700*/  @!P2 NANOSLEEP.SYNCS 0x989680 ;  /* 0x009896800000a95d */ /* 0x004fea0003900000 */
[----:B------:R-:W2:Y:S02]  /*30710*/  @!P2 SYNCS.PHASECHK.TRANS64 P2, [R3+URZ+0x38830], R12 ;  /* 0x0388300c0300a5a7 */ /* 0x000ea4000804007f */
[----:B--2---:R-:W-:Y:S05]  /*30720*/  @!P2 BRA `(.L_x_2536) ;  /* 0xfffffffc00f0a947 */ /* 0x004fea000383ffff */
[----:B------:R-:W-:Y:S05]  /*30730*/  BRA `(.L_x_2535) ;  /* 0xfffffef400a47947 */ /* 0x000fea000383ffff */
.L_x_2541:
[----:B-1----:R1:W2:Y:S02]  /*30740*/  SYNCS.PHASECHK.TRANS64.TRYWAIT P2, [R9+URZ+0x38850], R0 ;  /* 0x03885000090075a7 */ /* 0x0022a4000804017f */
[----:B--2---:R-:W-:Y:S05]  /*30750*/  @!P2 NANOSLEEP.SYNCS 0x989680 ;  /* 0x009896800000a95d */ /* 0x004fea0003900000 */
[----:B------:R-:W2:Y:S02]  /*30760*/  @!P2 SYNCS.PHASECHK.TRANS64 P2, [R9+URZ+0x38850], R0 ;  /* 0x038850000900a5a7 */ /* 0x000ea4000804007f */
[----:B--2---:R-:W-:Y:S05]  /*30770*/  @!P2 BRA `(.L_x_2541) ;  /* 0xfffffffc00f0a947 */ /* 0x004fea000383ffff */
[----:B------:R-:W-:Y:S05]  /*30780*/  BRA `(.L_x_2540) ;  /* 0xffffff2c006c7947 */ /* 0x000fea000383ffff */
.L_x_2547:
[----:B-1----:R1:W2:Y:S02]  /*30790*/  SYNCS.PHASECHK.TRANS64.TRYWAIT P0, [R0+URZ+0x38850], R7 ;  /* 0x03885007000075a7 */ /* 0x0022a4000800017f */
[----:B--2---:R-:W-:Y:S05]  /*307a0*/  @!P0 NANOSLEEP.SYNCS 0x989680 ;  /* 0x009896800000895d */ /* 0x004fea0003900000 */
[----:B------:R-:W2:Y:S02]  /*307b0*/  @!P0 SYNCS.PHASECHK.TRANS64 P0, [R0+URZ+0x38850], R7 ;  /* 0x03885007000085a7 */ /* 0x000ea4000800007f */
[----:B--2---:R-:W-:Y:S05]  /*307c0*/  @!P0 BRA `(.L_x_2547) ;  /* 0xfffffffc00f08947 */ /* 0x004fea000383ffff */
[----:B------:R-:W-:Y:S05]  /*307d0*/  BRA `(.L_x_2546) ;  /* 0xffffff4800d07947 */ /* 0x000fea000383ffff */
.L_x_2581:
        /* <DEDUP_REMOVED lines=11> */
.L_x_2776:
[----:B------:R-:W-:Y:S05]  /*30890*/  BSYNC B1 ;  /* 0x0000000000017941 */ /* 0x000fea0003800000 */
.L_x_2775:
[----:B------:R-:W-:Y:S05]  /*308a0*/  BRA `(.L_x_2777) ;  /* 0xffffff9400107947 */ /* 0x000fea000383ffff */
.L_x_2582:
[----:B------:R-:W-:Y:S01]  /*308b0*/  BSSY B1, `(.L_x_2778) ;  /* 0x0000006000017945 */ /* 0x000fe20003800000 */
[----:B------:R-:W-:-:S07]  /*308c0*/  IMAD.MOV.U32 R15, RZ, RZ, -0x1 ;  /* 0xffffffffff0f7424 */ /* 0x000fce00078e00ff */
[----:B------:R-:W-:Y:S05]  /*308d0*/  WARPSYNC.COLLECTIVE R15, `(.L_x_2779) ;  /* 0x000000000f0c7348 */ /* 0x000fea0003c00000 */
[----:B------:R-:W-:Y:S02]  /*308e0*/  ELECT P6, UR62, PT ;  /* 0x00000000003e782f */ /* 0x000fe400038c0000 */
[----:B------:R-:W-:Y:S01]  /*308f0*/  MOV R14, UR62 ;  /* 0x0000003e000e7c02 */ /* 0x000fe20008000f00 */
[----:B------:R-:W-:Y:S10]  /*30900*/  ENDCOLLECTIVE ;  /* 0x000000000000791b */ /* 0x000ff40003800000 */
.L_x_2779:
[----:B------:R-:W-:Y:S05]  /*30910*/  BSYNC B1 ;  /* 0x0000000000017941 */ /* 0x000fea0003800000 */
.L_x_2778:
[----:B------:R-:W-:Y:S05]  /*30920*/  BRA `(.L_x_2780) ;  /* 0xffffff9000fc7947 */ /* 0x000fea000383ffff */
.L_x_2584:
[----:B0-----:R0:W1:Y:S02]  /*30930*/  SYNCS.PHASECHK.TRANS64.TRYWAIT P0, [R9+URZ+0x38820], R5 ;  /* 0x03882005090075a7 */ /* 0x001064000800017f */
[----:B-1----:R-:W-:Y:S05]  /*30940*/  @!P0 NANOSLEEP.SYNCS 0x989680 ;  /* 0x009896800000895d */ /* 0x002fea0003900000 */
[----:B------:R-:W1:Y:S02]  /*30950*/  @!P0 SYNCS.PHASECHK.TRANS64 P0, [R9+URZ+0x38820], R5 ;  /* 0x03882005090085a7 */ /* 0x000e64000800007f */
[----:B-1----:R-:W-:Y:S05]  /*30960*/  @!P0 BRA `(.L_x_2584) ;  /* 0xfffffffc00f08947 */ /* 0x002fea000383ffff */
[----:B------:R-:W-:Y:S05]  /*30970*/  BRA `(.L_x_2781) ;  /* 0xffffff9400187947 */ /* 0x000fea000383ffff */
.L_x_2587:
[----:B0-----:R0:W1:Y:S02]  /*30980*/  SYNCS.PHASECHK.TRANS64.TRYWAIT P0, [R5+URZ+0x388a0], R8 ;  /* 0x0388a008050075a7 */ /* 0x001064000800017f */
[----:B-1----:R-:W-:Y:S05]  /*30990*/  @!P0 NANOSLEEP.SYNCS 0x989680 ;  /* 0x009896800000895d */ /* 0x002fea0003900000 */
[----:B------:R-:W1:Y:S02]  /*309a0*/  @!P0 SYNCS.PHASECHK.TRANS64 P0, [R5+URZ+0x388a0], R8 ;  /* 0x0388a008050085a7 */ /* 0x000e64000800007f */
[----:B-1----:R-:W-:Y:S05]  /*309b0*/  @!P0 BRA `(.L_x_2587) ;  /* 0xfffffffc00f08947 */ /* 0x002fea000383ffff */
[----:B------:R-:W-:Y:S05]  /*309c0*/  BRA `(.L_x_2782) ;  /* 0xffffff9400287947 */ /* 0x000fea000383ffff */
.L_x_2589:
[----:B-1----:R1:W2:Y:S02]  /*309d0*/  SYNCS.PHASECHK.TRANS64.TRYWAIT P0, [R5+URZ+0x388c0], R8 ;  /* 0x0388c008050075a7 */ /* 0x0022a4000800017f */
[----:B--2---:R-:W-:Y:S05]  /*309e0*/  @!P0 NANOSLEEP.SYNCS 0x989680 ;  /* 0x009896800000895d */ /* 0x004fea0003900000 */
[----:B------:R-:W2:Y:S02]  /*309f0*/  @!P0 SYNCS.PHASECHK.TRANS64 P0, [R5+URZ+0x388c0], R8 ;  /* 0x0388c008050085a7 */ /* 0x000ea4000800007f */
[----:B--2---:R-:W-:Y:S05]  /*30a00*/  @!P0 BRA `(.L_x_2589) ;  /* 0xfffffffc00f08947 */ /* 0x004fea000383ffff */
[----:B------:R-:W-:Y:S05]  /*30a10*/  BRA `(.L_x_2783) ;  /* 0xffffff9400c87947 */ /* 0x000fea000383ffff */
.L_x_2593:
[----:B0-----:R0:W1:Y:S02]  /*30a20*/  SYNCS.PHASECHK.TRANS64.TRYWAIT P0, [R6+URZ+0x388a0], R7 ;  /* 0x0388a007060075a7 */ /* 0x001064000800017f */
[----:B-1----:R-:W-:Y:S05]  /*30a30*/  @!P0 NANOSLEEP.SYNCS 0x989680 ;  /* 0x009896800000895d */ /* 0x002fea0003900000 */
[----:B------:R-:W1:Y:S02]  /*30a40*/  @!P0 SYNCS.PHASECHK.TRANS64 P0, [R6+URZ+0x388a0], R7 ;  /* 0x0388a007060085a7 */ /* 0x000e64000800007f */
[----:B-1----:R-:W-:Y:S05]  /*30a50*/  @!P0 BRA `(.L_x_2593) ;  /* 0xfffffffc00f08947 */ /* 0x002fea000383ffff */
[----:B------:R-:W-:Y:S05]  /*30a60*/  BRA `(.L_x_2784) ;  /* 0xffffff9800b07947 */ /* 0x000fea000383ffff */
.L_x_2595:
[----:B-1----:R1:W2:Y:S02]  /*30a70*/  SYNCS.PHASECHK.TRANS64.TRYWAIT P1, [R6+URZ+0x388c0], R7 ;  /* 0x0388c007060075a7 */ /* 0x0022a4000802017f */
[----:B--2---:R-:W-:Y:S05]  /*30a80*/  @!P1 NANOSLEEP.SYNCS 0x989680 ;  /* 0x009896800000995d */ /* 0x004fea0003900000 */
[----:B------:R-:W2:Y:S02]  /*30a90*/  @!P1 SYNCS.PHASECHK.TRANS64 P1, [R6+URZ+0x388c0], R7 ;  /* 0x0388c007060095a7 */ /* 0x000ea4000802007f */
[----:B--2---:R-:W-:Y:S05]  /*30aa0*/  @!P1 BRA `(.L_x_2595) ;  /* 0xfffffffc00f09947 */ /* 0x004fea000383ffff */
[----:B------:R-:W-:Y:S05]  /*30ab0*/  BRA `(.L_x_2785) ;  /* 0xffffff9c00487947 */ /* 0x000fea000383ffff */
.L_x_2608:
        /* <DEDUP_REMOVED lines=11> */
.L_x_2787:
[----:B------:R-:W-:Y:S05]  /*30b70*/  BSYNC B0 ;  /* 0x0000000000007941 */ /* 0x000fea0003800000 */
.L_x_2786:
[----:B------:R-:W-:Y:S05]  /*30b80*/  BRA `(.L_x_2788) ;  /* 0xffffffa800a87947 */ /* 0x000fea000383ffff */
.L_x_2609:
[----:B------:R-:W-:Y:S01]  /*30b90*/  BSSY B0, `(.L_x_2789) ;  /* 0x0000006000007945 */ /* 0x000fe20003800000 */
[----:B------:R-:W-:-:S07]  /*30ba0*/  IMAD.MOV.U32 R15, RZ, RZ, -0x1 ;  /* 0xffffffffff0f7424 */ /* 0x000fce00078e00ff */
[----:B------:R-:W-:Y:S05]  /*30bb0*/  WARPSYNC.COLLECTIVE R15, `(.L_x_2790) ;  /* 0x000000000f0c7348 */ /* 0x000fea0003c00000 */
[----:B------:R-:W-:Y:S02]  /*30bc0*/  ELECT P6, UR62, PT ;  /* 0x00000000003e782f */ /* 0x000fe400038c0000 */
[----:B------:R-:W-:Y:S01]  /*30bd0*/  MOV R14, UR62 ;  /* 0x0000003e000e7c02 */ /* 0x000fe20008000f00 */
[----:B------:R-:W-:Y:S10]  /*30be0*/  ENDCOLLECTIVE ;  /* 0x000000000000791b */ /* 0x000ff40003800000 */
.L_x_2790:
[----:B------:R-:W-:Y:S05]  /*30bf0*/  BSYNC B0 ;  /* 0x0000000000007941 */ /* 0x000fea0003800000 */
.L_x_2789:
[----:B------:R-:W-:Y:S05]  /*30c00*/  BRA `(.L_x_2791) ;  /* 0xffffffa800987947 */ /* 0x000fea000383ffff */
.L_x_2612:
[----:B0-----:R0:W1:Y:S02]  /*30c10*/  SYNCS.PHASECHK.TRANS64.TRYWAIT P0, [R7+URZ+0x38840], R10 ;  /* 0x0388400a070075a7 */ /* 0x001064000800017f */
[----:B-1----:R-:W-:Y:S05]  /*30c20*/  @!P0 NANOSLEEP.SYNCS 0x989680 ;  /* 0x009896800000895d */ /* 0x002fea0003900000 */
[----:B------:R-:W1:Y:S02]  /*30c30*/  @!P0 SYNCS.PHASECHK.TRANS64 P0, [R7+URZ+0x38840], R10 ;  /* 0x0388400a070085a7 */ /* 0x000e64000800007f */
[----:B-1----:R-:W-:Y:S05]  /*30c40*/  @!P0 BRA `(.L_x_2612) ;  /* 0xfffffffc00f08947 */ /* 0x002fea000383ffff */
[----:B------:R-:W-:Y:S05]  /*30c50*/  BRA `(.L_x_2792) ;  /* 0xffffffa800fc7947 */ /* 0x000fea000383ffff */
.L_x_2615:
        /* <DEDUP_REMOVED lines=8> */
.L_x_2623:
[----:B0-----:R0:W1:Y:S02]  /*30ce0*/  SYNCS.PHASECHK.TRANS64.TRYWAIT P0, [R7+URZ+0x38840], R8 ;  /* 0x03884008070075a7 */ /* 0x001064000800017f */
[----:B-1----:R-:W-:Y:S05]  /*30cf0*/  @!P0 NANOSLEEP.SYNCS 0x989680 ;  /* 0x009896800000895d */ /* 0x002fea0003900000 */
[----:B------:R-:W1:Y:S02]  /*30d00*/  @!P0 SYNCS.PHASECHK.TRANS64 P0, [R7+URZ+0x38840], R8 ;  /* 0x03884008070085a7 */ /* 0x000e64000800007f */
[----:B-1----:R-:W-:Y:S05]  /*30d10*/  @!P0 BRA `(.L_x_2623) ;  /* 0xfffffffc00f08947 */ /* 0x002fea000383ffff */
[----:B------:R-:W-:Y:S05]  /*30d20*/  BRA `(.L_x_2794) ;  /* 0xffffffb400287947 */ /* 0x000fea000383ffff */
.L_x_2625:
[----:B0-----:R0:W1:Y:S02]  /*30d30*/  SYNCS.PHASECHK.TRANS64.TRYWAIT P0, [R8+URZ+0x60], R7 ;  /* 0x00006007080075a7 */ /* 0x001064000800017f */
[----:B-1----:R-:W-:Y:S05]  /*30d40*/  @!P0 NANOSLEEP.SYNCS 0x989680 ;  /* 0x009896800000895d */ /* 0x002fea0003900000 */
[----:B------:R-:W1:Y:S02]  /*30d50*/  @!P0 SYNCS.PHASECHK.TRANS64 P0, [R8+URZ+0x60], R7 ;  /* 0x00006007080085a7 */ /* 0x000e64000800007f */
[----:B-1----:R-:W-:Y:S05]  /*30d60*/  @!P0 BRA `(.L_x_2625) ;  /* 0xfffffffc00f08947 */ /* 0x002fea000383ffff */
[----:B------:R-:W-:Y:S05]  /*30d70*/  BRA `(.L_x_2795) ;  /* 0xffffffb400e87947 */ /* 0x000fea000383ffff */
.L_x_2630:
[----:B-1----:R1:W2:Y:S02]  /*30d80*/  SYNCS.PHASECHK.TRANS64.TRYWAIT P0, [R2+URZ+0x38840], R3 ;  /* 0x03884003020075a7 */ /* 0x0022a4000800017f */
[----:B--2---:R-:W-:Y:S05]  /*30d90*/  @!P0 NANOSLEEP.SYNCS 0x989680 ;  /* 0x009896800000895d */ /* 0x004fea0003900000 */
[----:B------:R-:W2:Y:S02]  /*30da0*/  @!P0 SYNCS.PHASECHK.TRANS64 P0, [R2+URZ+0x38840], R3 ;  /* 0x03884003020085a7 */ /* 0x000ea4000800007f */
[----:B--2---:R-:W-:Y:S05]  /*30db0*/  @!P0 BRA `(.L_x_2630) ;  /* 0xfffffffc00f08947 */ /* 0x004fea000383ffff */
[----:B------:R-:W-:Y:S05]  /*30dc0*/  BRA `(.L_x_2796) ;  /* 0xffffffbc006c7947 */ /* 0x000fea000383ffff */
.L_x_2632:
[----:B0-----:R0:W1:Y:S02]  /*30dd0*/  SYNCS.PHASECHK.TRANS64.TRYWAIT P1, [R3+URZ+0x60], R2 ;  /* 0x00006002030075a7 */ /* 0x001064000802017f */
[----:B-1----:R-:W-:Y:S05]  /*30de0*/  @!P1 NANOSLEEP.SYNCS 0x989680 ;  /* 0x009896800000995d */ /* 0x002fea0003900000 */
[----:B------:R-:W1:Y:S02]  /*30df0*/  @!P1 SYNCS.PHASECHK.TRANS64 P1, [R3+URZ+0x60], R2 ;  /* 0x00006002030095a7 */ /* 0x000e64000802007f */
[----:B-1----:R-:W-:Y:S05]  /*30e00*/  @!P1 BRA `(.L_x_2632) ;  /* 0xfffffffc00f09947 */ /* 0x002fea000383ffff */
[----:B------:R-:W-:Y:S05]  /*30e10*/  BRA `(.L_x_2797) ;  /* 0xffffffc0002c7947 */ /* 0x000fea000383ffff */
.L_x_2637:
[----:B--2---:R2:W3:Y:S02]  /*30e20*/  SYNCS.PHASECHK.TRANS64.TRYWAIT P0, [R2+URZ+0x38840], R3 ;  /* 0x03884003020075a7 */ /* 0x0044e4000800017f */
[----:B---3--:R-:W-:Y:S05]  /*30e30*/  @!P0 NANOSLEEP.SYNCS 0x989680 ;  /* 0x009896800000895d */ /* 0x008fea0003900000 */
[----:B------:R-:W3:Y:S02]  /*30e40*/  @!P0 SYNCS.PHASECHK.TRANS64 P0, [R2+URZ+0x38840], R3 ;  /* 0x03884003020085a7 */ /* 0x000ee4000800007f */
[----:B---3--:R-:W-:Y:S05]  /*30e50*/  @!P0 BRA `(.L_x_2637) ;  /* 0xfffffffc00f08947 */ /* 0x008fea000383ffff */
[----:B------:R-:W-:Y:S05]  /*30e60*/  BRA `(.L_x_2798) ;  /* 0xffffffc400707947 */ /* 0x000fea000383ffff */
.L_x_2639:
[----:B0-----:R0:W1:Y:S02]  /*30e70*/  SYNCS.PHASECHK.TRANS64.TRYWAIT P1, [R2+URZ+0x60], R9 ;  /* 0x00006009020075a7 */ /* 0x001064000802017f */
[----:B-1----:R-:W-:Y:S05]  /*30e80*/  @!P1 NANOSLEEP.SYNCS 0x989680 ;  /* 0x009896800000995d */ /* 0x002fea0003900000 */
[----:B------:R-:W1:Y:S02]  /*30e90*/  @!P1 SYNCS.PHASECHK.TRANS64 P1, [R2+URZ+0x60], R9 ;  /* 0x00006009020095a7 */ /* 0x000e64000802007f */
[----:B-1----:R-:W-:Y:S05]  /*30ea0*/  @!P1 BRA `(.L_x_2639) ;  /* 0xfffffffc00f09947 */ /* 0x002fea000383ffff */
[----:B------:R-:W-:Y:S05]  /*30eb0*/  BRA `(.L_x_2799) ;  /* 0xffffffc800307947 */ /* 0x000fea000383ffff */
.L_x_2646:
[----:B-1----:R1:W2:Y:S02]  /*30ec0*/  SYNCS.PHASECHK.TRANS64.TRYWAIT P0, [R3+URZ+0x38860], R0 ;  /* 0x03886000030075a7 */ /* 0x0022a4000800017f */
[----:B--2---:R-:W-:Y:S05]  /*30ed0*/  @!P0 NANOSLEEP.SYNCS 0x989680 ;  /* 0x009896800000895d */ /* 0x004fea0003900000 */
[----:B------:R-:W2:Y:S02]  /*30ee0*/  @!P0 SYNCS.PHASECHK.TRANS64 P0, [R3+URZ+0x38860], R0 ;  /* 0x03886000030085a7 */ /* 0x000ea4000800007f */
[----:B--2---:R-:W-:Y:S05]  /*30ef0*/  @!P0 BRA `(.L_x_2646) ;  /* 0xfffffffc00f08947 */ /* 0x004fea000383ffff */
[----:B------:R-:W-:Y:S05]  /*30f00*/  BRA `(.L_x_2800) ;  /* 0xffffffcc005c7947 */ /* 0x000fea000383ffff */
.L_x_2648:
[----:B------:R-:W-:Y:S01]  /*30f10*/  BSSY B0, `(.L_x_2801) ;  /* 0x0000008000007945 */ /* 0x000fe20003800000 */
[----:B------:R-:W-:Y:S01]  /*30f20*/  MOV R13, R16 ;  /* 0x00000010000d7202 */ /* 0x000fe20000000f00 */
[----:B------:R-:W-:Y:S02]  /*30f30*/  IMAD.MOV.U32 R12, RZ, RZ, RZ ;  /* 0x000000ffff0c7224 */ /* 0x000fe400078e00ff */
[----:B------:R-:W-:Y:S02]  /*30f40*/  IMAD.MOV.U32 R11, RZ, RZ, 0x1f ;  /* 0x0000001fff0b7424 */ /* 0x000fe400078e00ff */
[----:B0-----:R-:W-:-:S07]  /*30f50*/  IMAD.MOV.U32 R15, RZ, RZ, -0x1 ;  /* 0xffffffffff0f7424 */ /* 0x001fce00078e00ff */
[----:B-1----:R-:W-:Y:S05]  /*30f60*/  WARPSYNC.COLLECTIVE R15, `(.L_x_2802) ;  /* 0x000000000f087348 */ /* 0x002fea0003c00000 */
[----:B------:R0:W2:Y:S02]  /*30f70*/  SHFL.IDX P6, R14, R13, R12, R11 ;  /* 0x0000000c0d0e7389 */ /* 0x0000a400000c000b */
[----:B012---:R-:W-:Y:S01]  /*30f80*/  ENDCOLLECTIVE ;  /* 0x000000000000791b */ /* 0x007fe20003800000 */
.L_x_2802:
[----:B------:R-:W-:Y:S05]  /*30f90*/  BSYNC B0 ;  /* 0x0000000000007941 */ /* 0x000fea0003800000 */
.L_x_2801:
        /* <DEDUP_REMOVED lines=8> */
.L_x_2803:
[----:B------:R-:W-:Y:S01]  /*31020*/  IMAD.MOV.U32 R16, RZ, RZ, R14 ;  /* 0x000000ffff107224 */ /* 0x000fe200078e000e */
[----:B------:R-:W-:Y:S06]  /*31030*/  BRA `(.L_x_2804) ;  /* 0xffffffd0000c7947 */ /* 0x000fec000383ffff */
.L_x_2651:
        /* <DEDUP_REMOVED lines=8> */
.L_x_2806:
[----:B------:R-:W-:Y:S05]  /*310c0*/  BSYNC B0 ;  /* 0x0000000000007941 */ /* 0x000fea0003800000 */
.L_x_2805:
        /* <DEDUP_REMOVED lines=10> */
.L_x_2807:
        /* <DEDUP_REMOVED lines=8> */
.L_x_2808:
        /* <DEDUP_REMOVED lines=8> */
.L_x_2809:
        /* <DEDUP_REMOVED lines=8> */
.L_x_2810:
        /* <DEDUP_REMOVED lines=8> */
.L_x_2811:
[----:B------:R-:W-:Y:S05]  /*31370*/  BRA `(.L_x_2812) ;  /* 0xffffffcc00d07947 */ /* 0x000fea000383ffff */
.L_x_2656:
        /* <DEDUP_REMOVED lines=8> */
.L_x_2814:
[----:B------:R-:W-:Y:S05]  /*31400*/  BSYNC B0 ;  /* 0x0000000000007941 */ /* 0x000fea0003800000 */
.L_x_2813:
        /* <DEDUP_REMOVED lines=10> */
.L_x_2815:
        /* <DEDUP_REMOVED lines=8> */
.L_x_2816:
        /* <DEDUP_REMOVED lines=8> */
.L_x_2817:
        /* <DEDUP_REMOVED lines=8> */
.L_x_2818:
        /* <DEDUP_REMOVED lines=8> */
.L_x_2819:
[----:B------:R-:W-:Y:S05]  /*316b0*/  BRA `(.L_x_2820) ;  /* 0xffffffcc00b47947 */ /* 0x000fea000383ffff */
.L_x_2658:
[----:B------:R-:W-:Y:S01]  /*316c0*/  BSSY B0, `(.L_x_2821) ;  /* 0x0000006000007945 */ /* 0x000fe20003800000 */
[----:B------:R-:W-:Y:S01]  /*316d0*/  PLOP3.LUT P6, PT, P6, PT, PT, 0x8, 0x0 ;  /* 0x000000000000781c */ /* 0x000fe200037ce170 */
[----:B------:R-:W-:-:S12]  /*316e0*/  IMAD.MOV.U32 R15, RZ, RZ, -0x1 ;  /* 0xffffffffff0f7424 */ /* 0x000fd800078e00ff */
[----:B0-----:R-:W-:Y:S05]  /*316f0*/  WARPSYNC.COLLECTIVE R15, `(.L_x_2822) ;  /* 0x000000000f087348 */ /* 0x001fea0003c00000 */
[----:B------:R-:W-:Y:S01]  /*31700*/  VOTE.ANY R14, PT, P6 ;  /* 0x00000000000e7806 */ /* 0x000fe200030e0100 */
[----:B0-----:R-:W-:Y:S06]  /*31710*/  ENDCOLLECTIVE ;  /* 0x000000000000791b */ /* 0x001fec0003800000 */
.L_x_2822:
[----:B------:R-:W-:Y:S05]  /*31720*/  BSYNC B0 ;  /* 0x0000000000007941 */ /* 0x000fea0003800000 */
.L_x_2821:
        /* <DEDUP_REMOVED lines=9> */
.L_x_2823:
[----:B------:R-:W-:Y:S01]  /*317c0*/  IMAD.MOV.U32 R17, RZ, RZ, R14 ;  /* 0x000000ffff117224 */ /* 0x000fe200078e000e */
[----:B------:R-:W-:Y:S06]  /*317d0*/  BRA `(.L_x_2824) ;  /* 0xffffffcc00a47947 */ /* 0x000fec000383ffff */
.L_x_2660:
[----:B------:R-:W-:Y:S01]  /*317e0*/  BSSY B0, `(.L_x_2825) ;  /* 0x0000007000007945 */ /* 0x000fe20003800000 */
[----:B------:R-:W-:Y:S02]  /*317f0*/  IMAD.MOV.U32 R13, RZ, RZ, R2 ;  /* 0x000000ffff0d7224 */ /* 0x000fe400078e0002 */
[----:B------:R-:W-:Y:S02]  /*31800*/  IMAD.MOV.U32 R11, RZ, RZ, 0x1f ;  /* 0x0000001fff0b7424 */ /* 0x000fe400078e00ff */
[----:B------:R-:W-:-:S07]  /*31810*/  IMAD.MOV.U32 R15, RZ, RZ, -0x1 ;  /* 0xffffffffff0f7424 */ /* 0x000fce00078e00ff */
[----:B012---:R-:W-:Y:S05]  /*31820*/  WARPSYNC.COLLECTIVE R15, `(.L_x_2826) ;  /* 0x000000000f087348 */ /* 0x007fea0003c00000 */
[----:B------:R3:W4:Y:S02]  /*31830*/  SHFL.IDX P6, R14, R13, R12, R11 ;  /* 0x0000000c0d0e7389 */ /* 0x00072400000c000b */
[----:B01234-:R-:W-:Y:S01]  /*31840*/  ENDCOLLECTIVE ;  /* 0x000000000000791b */ /* 0x01ffe20003800000 */
.L_x_2826:
[----:B------:R-:W-:Y:S05]  /*31850*/  BSYNC B0 ;  /* 0x0000000000007941 */ /* 0x000fea0003800000 */
.L_x_2825:
[----:B------:R-:W-:Y:S01]  /*31860*/  IMAD.MOV.U32 R8, RZ, RZ, R14 ;  /* 0x000000ffff087224 */ /* 0x000fe200078e000e */
[----:B------:R-:W-:Y:S06]  /*31870*/  BRA `(.L_x_2659) ;  /* 0xffffffcc00987947 */ /* 0x000fec000383ffff */
.L_x_2664:
[----:B-1----:R1:W2:Y:S02]  /*31880*/  SYNCS.PHASECHK.TRANS64.TRYWAIT P0, [R0+URZ+0x38820], R3 ;  /* 0x03882003000075a7 */ /* 0x0022a4000800017f */
[----:B--2---:R-:W-:Y:S05]  /*31890*/  @!P0 NANOSLEEP.SYNCS 0x989680 ;  /* 0x009896800000895d */ /* 0x004fea0003900000 */
[----:B------:R-:W2:Y:S02]  /*318a0*/  @!P0 SYNCS.PHASECHK.TRANS64 P0, [R0+URZ+0x38820], R3 ;  /* 0x03882003000085a7 */ /* 0x000ea4000800007f */
[----:B--2---:R-:W-:Y:S05]  /*318b0*/  @!P0 BRA `(.L_x_2664) ;  /* 0xfffffffc00f08947 */ /* 0x004fea000383ffff */
[----:B------:R-:W-:Y:S05]  /*318c0*/  BRA `(.L_x_2827) ;  /* 0xffffffd4000c7947 */ /* 0x000fea000383ffff */
.L_x_2665:
        /* <DEDUP_REMOVED lines=11> */
.L_x_2829:
[----:B------:R-:W-:Y:S05]  /*31980*/  BSYNC B0 ;  /* 0x0000000000007941 */ /* 0x000fea0003800000 */
.L_x_2828:
[----:B------:R-:W-:Y:S05]  /*31990*/  BRA `(.L_x_2830) ;  /* 0xffffffd000f47947 */ /* 0x000fea000383ffff */
.L_x_2666:
[----:B------:R-:W-:Y:S01]  /*319a0*/  BSSY B0, `(.L_x_2831) ;  /* 0x0000006000007945 */ /* 0x000fe20003800000 */
[----:B------:R-:W-:-:S07]  /*319b0*/  IMAD.MOV.U32 R15, RZ, RZ, -0x1 ;  /* 0xffffffffff0f7424 */ /* 0x000fce00078e00ff */
[----:B012---:R-:W-:Y:S05]  /*319c0*/  WARPSYNC.COLLECTIVE R15, `(.L_x_2832) ;  /* 0x000000000f0c7348 */ /* 0x007fea0003c00000 */
[----:B------:R-:W-:Y:S02]  /*319d0*/  ELECT P6, UR62, PT ;  /* 0x00000000003e782f */ /* 0x000fe400038c0000 */
[----:B------:R-:W-:Y:S01]  /*319e0*/  MOV R14, UR62 ;  /* 0x0000003e000e7c02 */ /* 0x000fe20008000f00 */
[----:B012---:R-:W-:Y:S10]  /*319f0*/  ENDCOLLECTIVE ;  /* 0x000000000000791b */ /* 0x007ff40003800000 */
.L_x_2832:
[----:B------:R-:W-:Y:S05]  /*31a00*/  BSYNC B0 ;  /* 0x0000000000007941 */ /* 0x000fea0003800000 */
.L_x_2831:
[----:B------:R-:W-:Y:S05]  /*31a10*/  BRA `(.L_x_2833) ;  /* 0xffffffd000e87947 */ /* 0x000fea000383ffff */
.L_x_2668:
[----:B-1----:R1:W2:Y:S02]  /*31a20*/  SYNCS.PHASECHK.TRANS64.TRYWAIT P0, [R6+URZ], R5 ;  /* 0x00000005060075a7 */ /* 0x0022a4000800017f */
[----:B--2---:R-:W-:Y:S05]  /*31a30*/  @!P0 NANOSLEEP.SYNCS 0x989680 ;  /* 0x009896800000895d */ /* 0x004fea0003900000 */
[----:B------:R-:W2:Y:S02]  /*31a40*/  @!P0 SYNCS.PHASECHK.TRANS64 P0, [R6+URZ], R5 ;  /* 0x00000005060085a7 */ /* 0x000ea4000800007f */
[----:B--2---:R-:W-:Y:S05]  /*31a50*/  @!P0 BRA `(.L_x_2668) ;  /* 0xfffffffc00f08947 */ /* 0x004fea000383ffff */
[----:B------:R-:W-:Y:S05]  /*31a60*/  BRA `(.L_x_2834) ;  /* 0xffffffd4002c7947 */ /* 0x000fea000383ffff */
.L_x_2669:
[----:B--2---:R2:W3:Y:S02]  /*31a70*/  SYNCS.PHASECHK.TRANS64.TRYWAIT P0, [R7+URZ], R2 ;  /* 0x00000002070075a7 */ /* 0x0044e4000800017f */
[----:B---3--:R-:W-:Y:S05]  /*31a80*/  @!P0 NANOSLEEP.SYNCS 0x989680 ;  /* 0x009896800000895d */ /* 0x008fea0003900000 */
[----:B------:R-:W3:Y:S02]  /*31a90*/  @!P0 SYNCS.PHASECHK.TRANS64 P0, [R7+URZ], R2 ;  /* 0x00000002070085a7 */ /* 0x000ee4000800007f */
[----:B---3--:R-:W-:Y:S05]  /*31aa0*/  @!P0 BRA `(.L_x_2669) ;  /* 0xfffffffc00f08947 */ /* 0x008fea000383ffff */
[----:B------:R-:W-:Y:S05]  /*31ab0*/  BRA `(.L_x_2835) ;  /* 0xffffffd400207947 */ /* 0x000fea000383ffff */
.L_x_2671:
[----:B---3--:R3:W4:Y:S02]  /*31ac0*/  SYNCS.PHASECHK.TRANS64.TRYWAIT P0, [R4+URZ], R5 ;  /* 0x00000005040075a7 */ /* 0x008724000800017f */
[----:B----4-:R-:W-:Y:S05]  /*31ad0*/  @!P0 NANOSLEEP.SYNCS 0x989680 ;  /* 0x009896800000895d */ /* 0x010fea0003900000 */
[----:B------:R-:W4:Y:S02]  /*31ae0*/  @!P0 SYNCS.PHASECHK.TRANS64 P0, [R4+URZ], R5 ;  /* 0x00000005040085a7 */ /* 0x000f24000800007f */
[----:B----4-:R-:W-:Y:S05]  /*31af0*/  @!P0 BRA `(.L_x_2671) ;  /* 0xfffffffc00f08947 */ /* 0x010fea000383ffff */
[----:B------:R-:W-:Y:S05]  /*31b00*/  BRA `(.L_x_2836) ;  /* 0xffffffd400287947 */ /* 0x000fea000383ffff */
.L_x_2837:
        /* <DEDUP_REMOVED lines=15> */
.L_x_2847:


//--------------------- .nv.global.init           --------------------------
	.section	.nv.global.init,"aw",@progbits
.nv.global.init:
	.type		$str$23,@object
	.size		$str$23,($str$24 - $str$23)
$str$23:
        /*0000*/ 	.byte	0x28, 0x61, 0x64, 0x64, 0x72, 0x65, 0x73, 0x73, 0x20, 0x26, 0x20, 0x6d, 0x61, 0x73, 0x6b, 0x29
        /*0010*/ 	.byte	0x20, 0x3d, 0x3d, 0x20, 0x30, 0x00
	.type		$str$24,@object
	.size		$str$24,(__unnamed_9 - $str$24)
$str$24:
        /*0016*/ 	.byte	0x2f, 0x74, 0x6d, 0x70, 0x2f, 0x6f, 0x73, 0x73, 0x5f, 0x6b, 0x65, 0x72, 0x6e, 0x65, 0x6c, 0x73
        /*0026*/ 	.byte	0x5f, 0x73, 0x72, 0x63, 0x2f, 0x66, 0x6c, 0x61, 0x73, 0x68, 0x5f, 0x61, 0x74, 0x74, 0x65, 0x6e
        /*0036*/ 	.byte	0x74, 0x69, 0x6f, 0x6e, 0x2f, 0x63, 0x73, 0x72, 0x63, 0x2f, 0x63, 0x75, 0x74, 0x6c, 0x61, 0x73
        /*0046*/ 	.byte	0x73, 0x2f, 0x69, 0x6e, 0x63, 0x6c, 0x75, 0x64, 0x65, 0x2f, 0x63, 0x75, 0x74, 0x65, 0x2f, 0x70
        /*0056*/ 	.byte	0x6f, 0x69, 0x6e, 0x74, 0x65, 0x72, 0x5f, 0x66, 0x6c, 0x61, 0x67, 0x67, 0x65, 0x64, 0x2e, 0x68
        /*0066*/ 	.byte	0x70, 0x70, 0x00
	.type		__unnamed_9,@object
	.size		__unnamed_9,(__unnamed_5 - __unnamed_9)
__unnamed_9:
        /* <DEDUP_REMOVED lines=24> */
        /*01e9*/ 	.byte	0x00
	.type		__unnamed_5,@object
	.size		__unnamed_5,(__unnamed_4 - __unnamed_5)
__unnamed_5:
        /* <DEDUP_REMOVED lines=25> */
	.type		__unnamed_4,@object
	.size		__unnamed_4,(__unnamed_7 - __unnamed_4)
__unnamed_4:
        /* <DEDUP_REMOVED lines=25> */
	.type		__unnamed_7,@object
	.size		__unnamed_7,(__unnamed_8 - __unnamed_7)
__unnamed_7:
        /* <DEDUP_REMOVED lines=28> */
        /*06b2*/ 	.byte	0x3a, 0x43, 0x3c, 0x31, 0x36, 0x33, 0x38, 0x34, 0x3e, 0x3e, 0x3e, 0x3e, 0x3e, 0x5d, 0x00
	.type		__unnamed_8,@object
	.size		__unnamed_8,(__unnamed_3 - __unnamed_8)
__unnamed_8:
        /* <DEDUP_REMOVED lines=29> */
	.type		__unnamed_3,@object
	.size		__unnamed_3,(__unnamed_2 - __unnamed_3)
__unnamed_3:
        /* <DEDUP_REMOVED lines=29> */
	.type		__unnamed_2,@object
	.size		__unnamed_2,(__unnamed_6 - __unnamed_2)
__unnamed_2:
        /* <DEDUP_REMOVED lines=29> */
	.type		__unnamed_6,@object
	.size		__unnamed_6,(__unnamed_1 - __unnamed_6)
__unnamed_6:
        /* <DEDUP_REMOVED lines=30> */
	.type		__unnamed_1,@object
	.size		__unnamed_1,(.L_0 - __unnamed_1)
__unnamed_1:
        /* <DEDUP_REMOVED lines=29> */
        /*0fd1*/ 	.byte	0x5d, 0x00
.L_0:


//--------------------- .nv.shared._ZN7cutlass13device_kernelIN5flash11enable_sm90INS1_16FlashAttnFwdSm90INS1_25CollectiveMainloopFwdSm90ILi2EN4cute5tupleIJNS5_1CILi1EEES8_S8_EEENS6_IJNS7_ILi128EEENS7_ILi80EEENS7_ILi256EEEEEELi256ENS_10bfloat16_tEfNS_4arch4Sm90ELb0ELb0ELb1ELb0ELb0ELb0ELb0ELb1ELb1ELb0ELb0ELb0EEENS1_21CollectiveEpilogueFwdINS6_IJSA_SC_SB_EEES9_SE_SG_Li256ELb0ELb0ELb0ELb0EEENS1_29StaticPersistentTileSchedulerILb0EEEEEEEEEvNT_6ParamsE --------------------------
	.section	.nv.shared._ZN7cutlass13device_kernelIN5flash11enable_sm90INS1_16FlashAttnFwdSm90INS1_25CollectiveMainloopFwdSm90ILi2EN4cute5tupleIJNS5_1CILi1EEES8_S8_EEENS6_IJNS7_ILi128EEENS7_ILi80EEENS7_ILi256EEEEEELi256ENS_10bfloat16_tEfNS_4arch4Sm90ELb0ELb0ELb1ELb0ELb0ELb0ELb0ELb1ELb1ELb0ELb0ELb0EEENS1_21CollectiveEpilogueFwdINS6_IJSA_SC_SB_EEES9_SE_SG_Li256ELb0ELb0ELb0ELb0EEENS1_29StaticPersistentTileSchedulerILb0EEEEEEEEEvNT_6ParamsE,"aw",@nobits
	.sectionflags	@""
	.align	16
	.zero		1024


//--------------------- .nv.shared.reserved.0     --------------------------
	.section	.nv.shared.reserved.0,"aw",@nobits
	.weak		__nv_reservedSMEM_offset_0_alias
	.size		__nv_reservedSMEM_offset_0_alias, 0, 0
	.other		__nv_reservedSMEM_offset_0_alias,@"STO_CUDA_RESERVED_SHARED STV_DEFAULT"
__nv_reservedSMEM_offset_0_alias:
	.zero		0


//--------------------- .nv.global                --------------------------
	.section	.nv.global,"aw",@nobits
.nv.global:
	.type		_ZN74_INTERNAL_cb4ef094_38_flash_fwd_hdim256_bf16_softcap_sm90_cu_bdbb69e5_34424cute1_E,@object
	.size		_ZN74_INTERNAL_cb4ef094_38_flash_fwd_hdim256_bf16_softcap_sm90_cu_bdbb69e5_34424cute1_E,(_ZN74_INTERNAL_cb4ef094_38_flash_fwd_hdim256_bf16_softcap_sm90_cu_bdbb69e5_34424cuda3std3__45__cpo6cbeginE - _ZN74_INTERNAL_cb4ef094_38_flash_fwd_hdim256_bf16_softcap_sm90_cu_bdbb69e5_34424cute1_E)
_ZN74_INTERNAL_cb4ef094_38_flash_fwd_hdim256_bf16_softcap_sm90_cu_bdbb69e5_34424cute1_E:
	.zero		1
	.type		_ZN74_INTERNAL_cb4ef094_38_flash_fwd_hdim256_bf16_softcap_sm90_cu_bdbb69e5_34424cuda3std3__45__cpo6cbeginE,@object
	.size		_ZN74_INTERNAL_cb4ef094_38_flash_fwd_hdim256_bf16_softcap_sm90_cu_bdbb69e5_34424cuda3std3__45__cpo6cbeginE,(_ZN74_INTERNAL_cb4ef094_38_flash_fwd_hdim256_bf16_softcap_sm90_cu_bdbb69e5_34424cuda3std3__48in_placeE - _ZN74_INTERNAL_cb4ef094_38_flash_fwd_hdim256_bf16_softcap_sm90_cu_bdbb69e5_34424cuda3std3__45__cpo6cbeginE)
_ZN74_INTERNAL_cb4ef094_38_flash_fwd_hdim256_bf16_softcap_sm90_cu_bdbb69e5_34424cuda3std3__45__cpo6cbeginE:
	.zero		1
	.type		_ZN74_INTERNAL_cb4ef094_38_flash_fwd_hdim256_bf16_softcap_sm90_cu_bdbb69e5_34424cuda3std3__48in_placeE,@object
	.size		_ZN74_INTERNAL_cb4ef094_38_flash_fwd_hdim256_bf16_softcap_sm90_cu_bdbb69e5_34424cuda3std3__48in_placeE,(_ZN74_INTERNAL_cb4ef094_38_flash_fwd_hdim256_bf16_softcap_sm90_cu_bdbb69e5_34424cuda3std6ranges3__45__cpo9iter_moveE - _ZN74_INTERNAL_cb4ef094_38_flash_fwd_hdim256_bf16_softcap_sm90_cu_bdbb69e5_34424cuda3std3__48in_placeE)
_ZN74_INTERNAL_cb4ef094_38_flash_fwd_hdim256_bf16_softcap_sm90_cu_bdbb69e5_34424cuda3std3__48in_placeE:
	.zero		1
	.type		_ZN74_INTERNAL_cb4ef094_38_flash_fwd_hdim256_bf16_softcap_sm90_cu_bdbb69e5_34424cuda3std6ranges3__45__cpo9iter_moveE,@object
	.size		_ZN74_INTERNAL_cb4ef094_38_flash_fwd_hdim256_bf16_softcap_sm90_cu_bdbb69e5_34424cuda3std6ranges3__45__cpo9iter_moveE,(_ZN74_INTERNAL_cb4ef094_38_flash_fwd_hdim256_bf16_softcap_sm90_cu_bdbb69e5_34424cuda3std3__45__cpo5beginE - _ZN74_INTERNAL_cb4ef094_38_flash_fwd_hdim256_bf16_softcap_sm90_cu_bdbb69e5_34424cuda3std6ranges3__45__cpo9iter_moveE)
_ZN74_INTERNAL_cb4ef094_38_flash_fwd_hdim256_bf16_softcap_sm90_cu_bdbb69e5_34424cuda3std6ranges3__45__cpo9iter_moveE:
	.zero		1
	.type		_ZN74_INTERNAL_cb4ef094_38_flash_fwd_hdim256_bf16_softcap_sm90_cu_bdbb69e5_34424cuda3std3__45__cpo5beginE,@object
	.size		_ZN74_INTERNAL_cb4ef094_38_flash_fwd_hdim256_bf16_softcap_sm90_cu_bdbb69e5_34424cuda3std3__45__cpo5beginE,(_ZN74_INTERNAL_cb4ef094_38_flash_fwd_hdim256_bf16_softcap_sm90_cu_bdbb69e5_34424cuda3std3__476_GLOBAL__N__cb4ef094_38_flash_fwd_hdim256_bf16_softcap_sm90_cu_bdbb69e5_34426ignoreE - _ZN74_INTERNAL_cb4ef094_38_flash_fwd_hdim256_bf16_softcap_sm90_cu_bdbb69e5_34424cuda3std3__45__cpo5beginE)
_ZN74_INTERNAL_cb4ef094_38_flash_fwd_hdim256_bf16_softcap_sm90_cu_bdbb69e5_34424cuda3std3__45__cpo5beginE:
	.zero		1
	.type		_ZN74_INTERNAL_cb4ef094_38_flash_fwd_hdim256_bf16_softcap_sm90_cu_bdbb69e5_34424cuda3std3__476_GLOBAL__N__cb4ef094_38_flash_fwd_hdim256_bf16_softcap_sm90_cu_bdbb69e5_34426ignoreE,@object
	.size		_ZN74_INTERNAL_cb4ef094_38_flash_fwd_hdim256_bf16_softcap_sm90_cu_bdbb69e5_34424cuda3std3__476_GLOBAL__N__cb4ef094_38_flash_fwd_hdim256_bf16_softcap_sm90_cu_bdbb69e5_34426ignoreE,(_ZN74_INTERNAL_cb4ef094_38_flash_fwd_hdim256_bf16_softcap_sm90_cu_bdbb69e5_34424cute7productE - _ZN74_INTERNAL_cb4ef094_38_flash_fwd_hdim256_bf16_softcap_sm90_cu_bdbb69e5_34424cuda3std3__476_GLOBAL__N__cb4ef094_38_flash_fwd_hdim256_bf16_softcap_sm90_cu_bdbb69e5_34426ignoreE)
_ZN74_INTERNAL_cb4ef094_38_flash_fwd_hdim256_bf16_softcap_sm90_cu_bdbb69e5_34424cuda3std3__476_GLOBAL__N__cb4ef094_38_flash_fwd_hdim256_bf16_softcap_sm90_cu_bdbb69e5_34426ignoreE:
	.zero		1
	.type		_ZN74_INTERNAL_cb4ef094_38_flash_fwd_hdim256_bf16_softcap_sm90_cu_bdbb69e5_34424cute7productE,@object
	.size		_ZN74_INTERNAL_cb4ef094_38_flash_fwd_hdim256_bf16_softcap_sm90_cu_bdbb69e5_34424cute7productE,(_ZN74_INTERNAL_cb4ef094_38_flash_fwd_hdim256_bf16_softcap_sm90_cu_bdbb69e5_34424cuda3std3__45__cpo3endE - _ZN74_INTERNAL_cb4ef094_38_flash_fwd_hdim256_bf16_softcap_sm90_cu_bdbb69e5_34424cute7productE)
_ZN74_INTERNAL_cb4ef094_38_flash_fwd_hdim256_bf16_softcap_sm90_cu_bdbb69e5_34424cute7productE:
	.zero		1
	.type		_ZN74_INTERNAL_cb4ef094_38_flash_fwd_hdim256_bf16_softcap_sm90_cu_bdbb69e5_34424cuda3std3__45__cpo3endE,@object
	.size		_ZN74_INTERNAL_cb4ef094_38_flash_fwd_hdim256_bf16_softcap_sm90_cu_bdbb69e5_34424cuda3std3__45__cpo3endE,(_ZN74_INTERNAL_cb4ef094_38_flash_fwd_hdim256_bf16_softcap_sm90_cu_bdbb69e5_34424cuda3std3__419piecewise_constructE - _ZN74_INTERNAL_cb4ef094_38_flash_fwd_hdim256_bf16_softcap_sm90_cu_bdbb69e5_34424cuda3std3__45__cpo3endE)
_ZN74_INTERNAL_cb4ef094_38_flash_fwd_hdim256_bf16_softcap_sm90_cu_bdbb69e5_34424cuda3std3__45__cpo3endE:
	.zero		1
	.type		_ZN74_INTERNAL_cb4ef094_38_flash_fwd_hdim256_bf16_softcap_sm90_cu_bdbb69e5_34424cuda3std3__419piecewise_constructE,@object
	.size		_ZN74_INTERNAL_cb4ef094_38_flash_fwd_hdim256_bf16_softcap_sm90_cu_bdbb69e5_34424cuda3std3__419piecewise_constructE,(_ZN74_INTERNAL_cb4ef094_38_flash_fwd_hdim256_bf16_softcap_sm90_cu_bdbb69e5_34424cuda3std3__45__cpo4cendE - _ZN74_INTERNAL_cb4ef094_38_flash_fwd_hdim256_bf16_softcap_sm90_cu_bdbb69e5_34424cuda3std3__419piecewise_constructE)
_ZN74_INTERNAL_cb4ef094_38_flash_fwd_hdim256_bf16_softcap_sm90_cu_bdbb69e5_34424cuda3std3__419piecewise_constructE:
	.zero		1
	.type		_ZN74_INTERNAL_cb4ef094_38_flash_fwd_hdim256_bf16_softcap_sm90_cu_bdbb69e5_34424cuda3std3__45__cpo4cendE,@object
	.size		_ZN74_INTERNAL_cb4ef094_38_flash_fwd_hdim256_bf16_softcap_sm90_cu_bdbb69e5_34424cuda3std3__45__cpo4cendE,(_ZN74_INTERNAL_cb4ef094_38_flash_fwd_hdim256_bf16_softcap_sm90_cu_bdbb69e5_34424cuda3std6ranges3__45__cpo4swapE - _ZN74_INTERNAL_cb4ef094_38_flash_fwd_hdim256_bf16_softcap_sm90_cu_bdbb69e5_34424cuda3std3__45__cpo4cendE)
_ZN74_INTERNAL_cb4ef094_38_flash_fwd_hdim256_bf16_softcap_sm90_cu_bdbb69e5_34424cuda3std3__45__cpo4cendE:
	.zero		1
	.type		_ZN74_INTERNAL_cb4ef094_38_flash_fwd_hdim256_bf16_softcap_sm90_cu_bdbb69e5_34424cuda3std6ranges3__45__cpo4swapE,@object
	.size		_ZN74_INTERNAL_cb4ef094_38_flash_fwd_hdim256_bf16_softcap_sm90_cu_bdbb69e5_34424cuda3std6ranges3__45__cpo4swapE,(.L_16 - _ZN74_INTERNAL_cb4ef094_38_flash_fwd_hdim256_bf16_softcap_sm90_cu_bdbb69e5_34424cuda3std6ranges3__45__cpo4swapE)
_ZN74_INTERNAL_cb4ef094_38_flash_fwd_hdim256_bf16_softcap_sm90_cu_bdbb69e5_34424cuda3std6ranges3__45__cpo4swapE:
	.zero		1
.L_16:


//--------------------- .nv.shared._ZN7cutlass13device_kernelIN5flash11enable_sm90INS1_16FlashAttnFwdSm90INS1_25CollectiveMainloopFwdSm90ILi2EN4cute5tupleIJNS5_1CILi2EEENS7_ILi1EEES9_EEENS6_IJNS7_ILi128EEENS7_ILi80EEENS7_ILi256EEEEEELi256ENS_10bfloat16_tEfNS_4arch4Sm90ELb0ELb0ELb1ELb0ELb0ELb0ELb0ELb1ELb1ELb0ELb0ELb0EEENS1_21CollectiveEpilogueFwdINS6_IJSB_SD_SC_EEESA_SF_SH_Li256ELb0ELb0ELb0ELb0EEENS1_29StaticPersistentTileSchedulerILb0EEEEEEEEEvNT_6ParamsE --------------------------
	.section	.nv.shared._ZN7cutlass13device_kernelIN5flash11enable_sm90INS1_16FlashAttnFwdSm90INS1_25CollectiveMainloopFwdSm90ILi2EN4cute5tupleIJNS5_1CILi2EEENS7_ILi1EEES9_EEENS6_IJNS7_ILi128EEENS7_ILi80EEENS7_ILi256EEEEEELi256ENS_10bfloat16_tEfNS_4arch4Sm90ELb0ELb0ELb1ELb0ELb0ELb0ELb0ELb1ELb1ELb0ELb0ELb0EEENS1_21CollectiveEpilogueFwdINS6_IJSB_SD_SC_EEESA_SF_SH_Li256ELb0ELb0ELb0ELb0EEENS1_29StaticPersistentTileSchedulerILb0EEEEEEEEEvNT_6ParamsE,"aw",@nobits
	.sectionflags	@""
	.align	16
	.zero		1024


//--------------------- .nv.shared._ZN7cutlass13device_kernelIN5flash11enable_sm90INS1_16FlashAttnFwdSm90INS1_25CollectiveMainloopFwdSm90ILi2EN4cute5tupleIJNS5_1CILi1EEES8_S8_EEENS6_IJNS7_ILi128EEENS7_ILi80EEENS7_ILi256EEEEEELi256ENS_10bfloat16_tEfNS_4arch4Sm90ELb0ELb0ELb1ELb1ELb0ELb0ELb0ELb1ELb1ELb0ELb0ELb0EEENS1_21CollectiveEpilogueFwdINS6_IJSA_SC_SB_EEES9_SE_SG_Li256ELb1ELb0ELb0ELb0EEENS1_36VarlenDynamicPersistentTileSchedulerILi128ELi80ELi256ELi32ELb0ELb0ELb1ELb0ELb1ELb1EEEEEEEEEvNT_6ParamsE --------------------------
	.section	.nv.shared._ZN7cutlass13device_kernelIN5flash11enable_sm90INS1_16FlashAttnFwdSm90INS1_25CollectiveMainloopFwdSm90ILi2EN4cute5tupleIJNS5_1CILi1EEES8_S8_EEENS6_IJNS7_ILi128EEENS7_ILi80EEENS7_ILi256EEEEEELi256ENS_10bfloat16_tEfNS_4arch4Sm90ELb0ELb0ELb1ELb1ELb0ELb0ELb0ELb1ELb1ELb0ELb0ELb0EEENS1_21CollectiveEpilogueFwdINS6_IJSA_SC_SB_EEES9_SE_SG_Li256ELb1ELb0ELb0ELb0EEENS1_36VarlenDynamicPersistentTileSchedulerILi128ELi80ELi256ELi32ELb0ELb0ELb1ELb0ELb1ELb1EEEEEEEEEvNT_6ParamsE,"aw",@nobits
	.sectionflags	@""
	.align	16
	.zero		1024


//--------------------- .nv.shared._ZN7cutlass13device_kernelIN5flash11enable_sm90INS1_16FlashAttnFwdSm90INS1_25CollectiveMainloopFwdSm90ILi2EN4cute5tupleIJNS5_1CILi1EEES8_S8_EEENS6_IJNS7_ILi128EEENS7_ILi80EEENS7_ILi256EEEEEELi256ENS_10bfloat16_tEfNS_4arch4Sm90ELb0ELb0ELb1ELb1ELb0ELb1ELb0ELb1ELb1ELb0ELb0ELb0EEENS1_21CollectiveEpilogueFwdINS6_IJSA_SC_SB_EEES9_SE_SG_Li256ELb1ELb0ELb0ELb0EEENS1_36VarlenDynamicPersistentTileSchedulerILi128ELi80ELi256ELi32ELb0ELb0ELb1ELb0ELb1ELb1EEEEEEEEEvNT_6ParamsE --------------------------
	.section	.nv.shared._ZN7cutlass13device_kernelIN5flash11enable_sm90INS1_16FlashAttnFwdSm90INS1_25CollectiveMainloopFwdSm90ILi2EN4cute5tupleIJNS5_1CILi1EEES8_S8_EEENS6_IJNS7_ILi128EEENS7_ILi80EEENS7_ILi256EEEEEELi256ENS_10bfloat16_tEfNS_4arch4Sm90ELb0ELb0ELb1ELb1ELb0ELb1ELb0ELb1ELb1ELb0ELb0ELb0EEENS1_21CollectiveEpilogueFwdINS6_IJSA_SC_SB_EEES9_SE_SG_Li256ELb1ELb0ELb0ELb0EEENS1_36VarlenDynamicPersistentTileSchedulerILi128ELi80ELi256ELi32ELb0ELb0ELb1ELb0ELb1ELb1EEEEEEEEEvNT_6ParamsE,"aw",@nobits
	.sectionflags	@""
	.align	16
	.zero		1024


//--------------------- .nv.shared._ZN7cutlass13device_kernelIN5flash11enable_sm90INS1_16FlashAttnFwdSm90INS1_25CollectiveMainloopFwdSm90ILi2EN4cute5tupleIJNS5_1CILi1EEES8_S8_EEENS6_IJNS7_ILi128EEENS7_ILi64EEENS7_ILi256EEEEEELi256ENS_10bfloat16_tEfNS_4arch4Sm90ELb0ELb1ELb1ELb0ELb0ELb0ELb0ELb1ELb1ELb0ELb0ELb0EEENS1_21CollectiveEpilogueFwdINS6_IJSA_SC_SB_EEES9_SE_SG_Li256ELb0ELb0ELb0ELb0EEENS1_30DynamicPersistentTileSchedulerILi256ELi32ELb0ELb0ELb1EEEEEEEEEvNT_6ParamsE --------------------------
	.section	.nv.shared._ZN7cutlass13device_kernelIN5flash11enable_sm90INS1_16FlashAttnFwdSm90INS1_25CollectiveMainloopFwdSm90ILi2EN4cute5tupleIJNS5_1CILi1EEES8_S8_EEENS6_IJNS7_ILi128EEENS7_ILi64EEENS7_ILi256EEEEEELi256ENS_10bfloat16_tEfNS_4arch4Sm90ELb0ELb1ELb1ELb0ELb0ELb0ELb0ELb1ELb1ELb0ELb0ELb0EEENS1_21CollectiveEpilogueFwdINS6_IJSA_SC_SB_EEES9_SE_SG_Li256ELb0ELb0ELb0ELb0EEENS1_30DynamicPersistentTileSchedulerILi256ELi32ELb0ELb0ELb1EEEEEEEEEvNT_6ParamsE,"aw",@nobits
	.sectionflags	@""
	.align	16
	.zero		1024


//--------------------- .nv.shared._ZN7cutlass13device_kernelIN5flash11enable_sm90INS1_16FlashAttnFwdSm90INS1_25CollectiveMainloopFwdSm90ILi2EN4cute5tupleIJNS5_1CILi1EEES8_S8_EEENS6_IJNS7_ILi128EEENS7_ILi64EEENS7_ILi256EEEEEELi256ENS_10bfloat16_tEfNS_4arch4Sm90ELb0ELb1ELb1ELb1ELb0ELb0ELb0ELb1ELb1ELb0ELb0ELb0EEENS1_21CollectiveEpilogueFwdINS6_IJSA_SC_SB_EEES9_SE_SG_Li256ELb1ELb0ELb0ELb0EEENS1_36VarlenDynamicPersistentTileSchedulerILi128ELi64ELi256ELi32ELb0ELb0ELb1ELb1ELb0ELb1EEEEEEEEEvNT_6ParamsE --------------------------
	.section	.nv.shared._ZN7cutlass13device_kernelIN5flash11enable_sm90INS1_16FlashAttnFwdSm90INS1_25CollectiveMainloopFwdSm90ILi2EN4cute5tupleIJNS5_1CILi1EEES8_S8_EEENS6_IJNS7_ILi128EEENS7_ILi64EEENS7_ILi256EEEEEELi256ENS_10bfloat16_tEfNS_4arch4Sm90ELb0ELb1ELb1ELb1ELb0ELb0ELb0ELb1ELb1ELb0ELb0ELb0EEENS1_21CollectiveEpilogueFwdINS6_IJSA_SC_SB_EEES9_SE_SG_Li256ELb1ELb0ELb0ELb0EEENS1_36VarlenDynamicPersistentTileSchedulerILi128ELi64ELi256ELi32ELb0ELb0ELb1ELb1ELb0ELb1EEEEEEEEEvNT_6ParamsE,"aw",@nobits
	.sectionflags	@""
	.align	16
	.zero		1024


//--------------------- .nv.shared._ZN7cutlass13device_kernelIN5flash11enable_sm90INS1_16FlashAttnFwdSm90INS1_25CollectiveMainloopFwdSm90ILi2EN4cute5tupleIJNS5_1CILi1EEES8_S8_EEENS6_IJNS7_ILi128EEENS7_ILi64EEENS7_ILi256EEEEEELi256ENS_10bfloat16_tEfNS_4arch4Sm90ELb0ELb1ELb1ELb1ELb0ELb1ELb0ELb1ELb1ELb0ELb0ELb0EEENS1_21CollectiveEpilogueFwdINS6_IJSA_SC_SB_EEES9_SE_SG_Li256ELb1ELb0ELb0ELb0EEENS1_36VarlenDynamicPersistentTileSchedulerILi128ELi64ELi256ELi32ELb0ELb0ELb1ELb1ELb0ELb1EEEEEEEEEvNT_6ParamsE --------------------------
	.section	.nv.shared._ZN7cutlass13device_kernelIN5flash11enable_sm90INS1_16FlashAttnFwdSm90INS1_25CollectiveMainloopFwdSm90ILi2EN4cute5tupleIJNS5_1CILi1EEES8_S8_EEENS6_IJNS7_ILi128EEENS7_ILi64EEENS7_ILi256EEEEEELi256ENS_10bfloat16_tEfNS_4arch4Sm90ELb0ELb1ELb1ELb1ELb0ELb1ELb0ELb1ELb1ELb0ELb0ELb0EEENS1_21CollectiveEpilogueFwdINS6_IJSA_SC_SB_EEES9_SE_SG_Li256ELb1ELb0ELb0ELb0EEENS1_36VarlenDynamicPersistentTileSchedulerILi128ELi64ELi256ELi32ELb0ELb0ELb1ELb1ELb0ELb1EEEEEEEEEvNT_6ParamsE,"aw",@nobits
	.sectionflags	@""
	.align	16
	.zero		1024


//--------------------- .nv.shared._ZN7cutlass13device_kernelIN5flash11enable_sm90INS1_16FlashAttnFwdSm90INS1_25CollectiveMainloopFwdSm90ILi2EN4cute5tupleIJNS5_1CILi1EEES8_S8_EEENS6_IJNS7_ILi128EEENS7_ILi80EEENS7_ILi256EEEEEELi256ENS_10bfloat16_tEfNS_4arch4Sm90ELb1ELb0ELb1ELb0ELb0ELb0ELb0ELb1ELb1ELb0ELb0ELb0EEENS1_21CollectiveEpilogueFwdINS6_IJSA_SC_SB_EEES9_SE_SG_Li256ELb0ELb0ELb0ELb0EEENS1_30DynamicPersistentTileSchedulerILi256ELi32ELb0ELb0ELb1EEEEEEEEEvNT_6ParamsE --------------------------
	.section	.nv.shared._ZN7cutlass13device_kernelIN5flash11enable_sm90INS1_16FlashAttnFwdSm90INS1_25CollectiveMainloopFwdSm90ILi2EN4cute5tupleIJNS5_1CILi1EEES8_S8_EEENS6_IJNS7_ILi128EEENS7_ILi80EEENS7_ILi256EEEEEELi256ENS_10bfloat16_tEfNS_4arch4Sm90ELb1ELb0ELb1ELb0ELb0ELb0ELb0ELb1ELb1ELb0ELb0ELb0EEENS1_21CollectiveEpilogueFwdINS6_IJSA_SC_SB_EEES9_SE_SG_Li256ELb0ELb0ELb0ELb0EEENS1_30DynamicPersistentTileSchedulerILi256ELi32ELb0ELb0ELb1EEEEEEEEEvNT_6ParamsE,"aw",@nobits
	.sectionflags	@""
	.align	16
	.zero		1024


//--------------------- .nv.shared._ZN7cutlass13device_kernelIN5flash11enable_sm90INS1_16FlashAttnFwdSm90INS1_25CollectiveMainloopFwdSm90ILi2EN4cute5tupleIJNS5_1CILi1EEES8_S8_EEENS6_IJNS7_ILi128EEENS7_ILi80EEENS7_ILi256EEEEEELi256ENS_10bfloat16_tEfNS_4arch4Sm90ELb1ELb0ELb1ELb1ELb0ELb0ELb0ELb1ELb1ELb0ELb0ELb0EEENS1_21CollectiveEpilogueFwdINS6_IJSA_SC_SB_EEES9_SE_SG_Li256ELb1ELb0ELb0ELb0EEENS1_36VarlenDynamicPersistentTileSchedulerILi128ELi80ELi256ELi32ELb0ELb0ELb1ELb1ELb1ELb1EEEEEEEEEvNT_6ParamsE --------------------------
	.section	.nv.shared._ZN7cutlass13device_kernelIN5flash11enable_sm90INS1_16FlashAttnFwdSm90INS1_25CollectiveMainloopFwdSm90ILi2EN4cute5tupleIJNS5_1CILi1EEES8_S8_EEENS6_IJNS7_ILi128EEENS7_ILi80EEENS7_ILi256EEEEEELi256ENS_10bfloat16_tEfNS_4arch4Sm90ELb1ELb0ELb1ELb1ELb0ELb0ELb0ELb1ELb1ELb0ELb0ELb0EEENS1_21CollectiveEpilogueFwdINS6_IJSA_SC_SB_EEES9_SE_SG_Li256ELb1ELb0ELb0ELb0EEENS1_36VarlenDynamicPersistentTileSchedulerILi128ELi80ELi256ELi32ELb0ELb0ELb1ELb1ELb1ELb1EEEEEEEEEvNT_6ParamsE,"aw",@nobits
	.sectionflags	@""
	.align	16
	.zero		1024


//--------------------- .nv.shared._ZN7cutlass13device_kernelIN5flash11enable_sm90INS1_16FlashAttnFwdSm90INS1_25CollectiveMainloopFwdSm90ILi2EN4cute5tupleIJNS5_1CILi1EEES8_S8_EEENS6_IJNS7_ILi128EEENS7_ILi80EEENS7_ILi256EEEEEELi256ENS_10bfloat16_tEfNS_4arch4Sm90ELb1ELb0ELb1ELb1ELb0ELb1ELb0ELb1ELb1ELb0ELb0ELb0EEENS1_21CollectiveEpilogueFwdINS6_IJSA_SC_SB_EEES9_SE_SG_Li256ELb1ELb0ELb0ELb0EEENS1_36VarlenDynamicPersistentTileSchedulerILi128ELi80ELi256ELi32ELb0ELb0ELb1ELb1ELb1ELb1EEEEEEEEEvNT_6ParamsE --------------------------
	.section	.nv.shared._ZN7cutlass13device_kernelIN5flash11enable_sm90INS1_16FlashAttnFwdSm90INS1_25CollectiveMainloopFwdSm90ILi2EN4cute5tupleIJNS5_1CILi1EEES8_S8_EEENS6_IJNS7_ILi128EEENS7_ILi80EEENS7_ILi256EEEEEELi256ENS_10bfloat16_tEfNS_4arch4Sm90ELb1ELb0ELb1ELb1ELb0ELb1ELb0ELb1ELb1ELb0ELb0ELb0EEENS1_21CollectiveEpilogueFwdINS6_IJSA_SC_SB_EEES9_SE_SG_Li256ELb1ELb0ELb0ELb0EEENS1_36VarlenDynamicPersistentTileSchedulerILi128ELi80ELi256ELi32ELb0ELb0ELb1ELb1ELb1ELb1EEEEEEEEEvNT_6ParamsE,"aw",@nobits
	.sectionflags	@""
	.align	16
	.zero		1024


//--------------------- .nv.constant0._ZN7cutlass13device_kernelIN5flash11enable_sm90INS1_16FlashAttnFwdSm90INS1_25CollectiveMainloopFwdSm90ILi2EN4cute5tupleIJNS5_1CILi1EEES8_S8_EEENS6_IJNS7_ILi128EEENS7_ILi80EEENS7_ILi256EEEEEELi256ENS_10bfloat16_tEfNS_4arch4Sm90ELb0ELb0ELb1ELb0ELb0ELb0ELb0ELb1ELb1ELb0ELb0ELb0EEENS1_21CollectiveEpilogueFwdINS6_IJSA_SC_SB_EEES9_SE_SG_Li256ELb0ELb0ELb0ELb0EEENS1_29StaticPersistentTileSchedulerILb0EEEEEEEEEvNT_6ParamsE --------------------------
	.section	.nv.constant0._ZN7cutlass13device_kernelIN5flash11enable_sm90INS1_16FlashAttnFwdSm90INS1_25CollectiveMainloopFwdSm90ILi2EN4cute5tupleIJNS5_1CILi1EEES8_S8_EEENS6_IJNS7_ILi128EEENS7_ILi80EEENS7_ILi256EEEEEELi256ENS_10bfloat16_tEfNS_4arch4Sm90ELb0ELb0ELb1ELb0ELb0ELb0ELb0ELb1ELb1ELb0ELb0ELb0EEENS1_21CollectiveEpilogueFwdINS6_IJSA_SC_SB_EEES9_SE_SG_Li256ELb0ELb0ELb0ELb0EEENS1_29StaticPersistentTileSchedulerILb0EEEEEEEEEvNT_6ParamsE,"a",@progbits
	.sectionflags	@""
	.align	4
.nv.constant0._ZN7cutlass13device_kernelIN5flash11enable_sm90INS1_16FlashAttnFwdSm90INS1_25CollectiveMainloopFwdSm90ILi2EN4cute5tupleIJNS5_1CILi1EEES8_S8_EEENS6_IJNS7_ILi128EEENS7_ILi80EEENS7_ILi256EEEEEELi256ENS_10bfloat16_tEfNS_4arch4Sm90ELb0ELb0ELb1ELb0ELb0ELb0ELb0ELb1ELb1ELb0ELb0ELb0EEENS1_21CollectiveEpilogueFwdINS6_IJSA_SC_SB_EEES9_SE_SG_Li256ELb0ELb0ELb0ELb0EEENS1_29StaticPersistentTileSchedulerILb0EEEEEEEEEvNT_6ParamsE:
	.zero		3584


//--------------------- .nv.constant0._ZN7cutlass13device_kernelIN5flash11enable_sm90INS1_16FlashAttnFwdSm90INS1_25CollectiveMainloopFwdSm90ILi2EN4cute5tupleIJNS5_1CILi2EEENS7_ILi1EEES9_EEENS6_IJNS7_ILi128EEENS7_ILi80EEENS7_ILi256EEEEEELi256ENS_10bfloat16_tEfNS_4arch4Sm90ELb0ELb0ELb1ELb0ELb0ELb0ELb0ELb1ELb1ELb0ELb0ELb0EEENS1_21CollectiveEpilogueFwdINS6_IJSB_SD_SC_EEESA_SF_SH_Li256ELb0ELb0ELb0ELb0EEENS1_29StaticPersistentTileSchedulerILb0EEEEEEEEEvNT_6ParamsE --------------------------
	.section	.nv.constant0._ZN7cutlass13device_kernelIN5flash11enable_sm90INS1_16FlashAttnFwdSm90INS1_25CollectiveMainloopFwdSm90ILi2EN4cute5tupleIJNS5_1CILi2EEENS7_ILi1EEES9_EEENS6_IJNS7_ILi128EEENS7_ILi80EEENS7_ILi256EEEEEELi256ENS_10bfloat16_tEfNS_4arch4Sm90ELb0ELb0ELb1ELb0ELb0ELb0ELb0ELb1ELb1ELb0ELb0ELb0EEENS1_21CollectiveEpilogueFwdINS6_IJSB_SD_SC_EEESA_SF_SH_Li256ELb0ELb0ELb0ELb0EEENS1_29StaticPersistentTileSchedulerILb0EEEEEEEEEvNT_6ParamsE,"a",@progbits
	.sectionflags	@""
	.align	4
.nv.constant0._ZN7cutlass13device_kernelIN5flash11enable_sm90INS1_16FlashAttnFwdSm90INS1_25CollectiveMainloopFwdSm90ILi2EN4cute5tupleIJNS5_1CILi2EEENS7_ILi1EEES9_EEENS6_IJNS7_ILi128EEENS7_ILi80EEENS7_ILi256EEEEEELi256ENS_10bfloat16_tEfNS_4arch4Sm90ELb0ELb0ELb1ELb0ELb0ELb0ELb0ELb1ELb1ELb0ELb0ELb0EEENS1_21CollectiveEpilogueFwdINS6_IJSB_SD_SC_EEESA_SF_SH_Li256ELb0ELb0ELb0ELb0EEENS1_29StaticPersistentTileSchedulerILb0EEEEEEEEEvNT_6ParamsE:
	.zero		3584


//--------------------- .nv.constant0._ZN7cutlass13device_kernelIN5flash11enable_sm90INS1_16FlashAttnFwdSm90INS1_25CollectiveMainloopFwdSm90ILi2EN4cute5tupleIJNS5_1CILi1EEES8_S8_EEENS6_IJNS7_ILi128EEENS7_ILi80EEENS7_ILi256EEEEEELi256ENS_10bfloat16_tEfNS_4arch4Sm90ELb0ELb0ELb1ELb1ELb0ELb0ELb0ELb1ELb1ELb0ELb0ELb0EEENS1_21CollectiveEpilogueFwdINS6_IJSA_SC_SB_EEES9_SE_SG_Li256ELb1ELb0ELb0ELb0EEENS1_36VarlenDynamicPersistentTileSchedulerILi128ELi80ELi256ELi32ELb0ELb0ELb1ELb0ELb1ELb1EEEEEEEEEvNT_6ParamsE --------------------------
	.section	.nv.constant0._ZN7cutlass13device_kernelIN5flash11enable_sm90INS1_16FlashAttnFwdSm90INS1_25CollectiveMainloopFwdSm90ILi2EN4cute5tupleIJNS5_1CILi1EEES8_S8_EEENS6_IJNS7_ILi128EEENS7_ILi80EEENS7_ILi256EEEEEELi256ENS_10bfloat16_tEfNS_4arch4Sm90ELb0ELb0ELb1ELb1ELb0ELb0ELb0ELb1ELb1ELb0ELb0ELb0EEENS1_21CollectiveEpilogueFwdINS6_IJSA_SC_SB_EEES9_SE_SG_Li256ELb1ELb0ELb0ELb0EEENS1_36VarlenDynamicPersistentTileSchedulerILi128ELi80ELi256ELi32ELb0ELb0ELb1ELb0ELb1ELb1EEEEEEEEEvNT_6ParamsE,"a",@progbits
	.sectionflags	@""
	.align	4
.nv.constant0._ZN7cutlass13device_kernelIN5flash11enable_sm90INS1_16FlashAttnFwdSm90INS1_25CollectiveMainloopFwdSm90ILi2EN4cute5tupleIJNS5_1CILi1EEES8_S8_EEENS6_IJNS7_ILi128EEENS7_ILi80EEENS7_ILi256EEEEEELi256ENS_10bfloat16_tEfNS_4arch4Sm90ELb0ELb0ELb1ELb1ELb0ELb0ELb0ELb1ELb1ELb0ELb0ELb0EEENS1_21CollectiveEpilogueFwdINS6_IJSA_SC_SB_EEES9_SE_SG_Li256ELb1ELb0ELb0ELb0EEENS1_36VarlenDynamicPersistentTileSchedulerILi128ELi80ELi256ELi32ELb0ELb0ELb1ELb0ELb1ELb1EEEEEEEEEvNT_6ParamsE:
	.zero		3200


//--------------------- .nv.constant0._ZN7cutlass13device_kernelIN5flash11enable_sm90INS1_16FlashAttnFwdSm90INS1_25CollectiveMainloopFwdSm90ILi2EN4cute5tupleIJNS5_1CILi1EEES8_S8_EEENS6_IJNS7_ILi128EEENS7_ILi80EEENS7_ILi256EEEEEELi256ENS_10bfloat16_tEfNS_4arch4Sm90ELb0ELb0ELb1ELb1ELb0ELb1ELb0ELb1ELb1ELb0ELb0ELb0EEENS1_21CollectiveEpilogueFwdINS6_IJSA_SC_SB_EEES9_SE_SG_Li256ELb1ELb0ELb0ELb0EEENS1_36VarlenDynamicPersistentTileSchedulerILi128ELi80ELi256ELi32ELb0ELb0ELb1ELb0ELb1ELb1EEEEEEEEEvNT_6ParamsE --------------------------
	.section	.nv.constant0._ZN7cutlass13device_kernelIN5flash11enable_sm90INS1_16FlashAttnFwdSm90INS1_25CollectiveMainloopFwdSm90ILi2EN4cute5tupleIJNS5_1CILi1EEES8_S8_EEENS6_IJNS7_ILi128EEENS7_ILi80EEENS7_ILi256EEEEEELi256ENS_10bfloat16_tEfNS_4arch4Sm90ELb0ELb0ELb1ELb1ELb0ELb1ELb0ELb1ELb1ELb0ELb0ELb0EEENS1_21CollectiveEpilogueFwdINS6_IJSA_SC_SB_EEES9_SE_SG_Li256ELb1ELb0ELb0ELb0EEENS1_36VarlenDynamicPersistentTileSchedulerILi128ELi80ELi256ELi32ELb0ELb0ELb1ELb0ELb1ELb1EEEEEEEEEvNT_6ParamsE,"a",@progbits
	.sectionflags	@""
	.align	4
.nv.constant0._ZN7cutlass13device_kernelIN5flash11enable_sm90INS1_16FlashAttnFwdSm90INS1_25CollectiveMainloopFwdSm90ILi2EN4cute5tupleIJNS5_1CILi1EEES8_S8_EEENS6_IJNS7_ILi128EEENS7_ILi80EEENS7_ILi256EEEEEELi256ENS_10bfloat16_tEfNS_4arch4Sm90ELb0ELb0ELb1ELb1ELb0ELb1ELb0ELb1ELb1ELb0ELb0ELb0EEENS1_21CollectiveEpilogueFwdINS6_IJSA_SC_SB_EEES9_SE_SG_Li256ELb1ELb0ELb0ELb0EEENS1_36VarlenDynamicPersistentTileSchedulerILi128ELi80ELi256ELi32ELb0ELb0ELb1ELb0ELb1ELb1EEEEEEEEEvNT_6ParamsE:
	.zero		3200


//--------------------- .nv.constant0._ZN7cutlass13device_kernelIN5flash11enable_sm90INS1_16FlashAttnFwdSm90INS1_25CollectiveMainloopFwdSm90ILi2EN4cute5tupleIJNS5_1CILi1EEES8_S8_EEENS6_IJNS7_ILi128EEENS7_ILi64EEENS7_ILi256EEEEEELi256ENS_10bfloat16_tEfNS_4arch4Sm90ELb0ELb1ELb1ELb0ELb0ELb0ELb0ELb1ELb1ELb0ELb0ELb0EEENS1_21CollectiveEpilogueFwdINS6_IJSA_SC_SB_EEES9_SE_SG_Li256ELb0ELb0ELb0ELb0EEENS1_30DynamicPersistentTileSchedulerILi256ELi32ELb0ELb0ELb1EEEEEEEEEvNT_6ParamsE --------------------------
	.section	.nv.constant0._ZN7cutlass13device_kernelIN5flash11enable_sm90INS1_16FlashAttnFwdSm90INS1_25CollectiveMainloopFwdSm90ILi2EN4cute5tupleIJNS5_1CILi1EEES8_S8_EEENS6_IJNS7_ILi128EEENS7_ILi64EEENS7_ILi256EEEEEELi256ENS_10bfloat16_tEfNS_4arch4Sm90ELb0ELb1ELb1ELb0ELb0ELb0ELb0ELb1ELb1ELb0ELb0ELb0EEENS1_21CollectiveEpilogueFwdINS6_IJSA_SC_SB_EEES9_SE_SG_Li256ELb0ELb0ELb0ELb0EEENS1_30DynamicPersistentTileSchedulerILi256ELi32ELb0ELb0ELb1EEEEEEEEEvNT_6ParamsE,"a",@progbits
	.sectionflags	@""
	.align	4
.nv.constant0._ZN7cutlass13device_kernelIN5flash11enable_sm90INS1_16FlashAttnFwdSm90INS1_25CollectiveMainloopFwdSm90ILi2EN4cute5tupleIJNS5_1CILi1EEES8_S8_EEENS6_IJNS7_ILi128EEENS7_ILi64EEENS7_ILi256EEEEEELi256ENS_10bfloat16_tEfNS_4arch4Sm90ELb0ELb1ELb1ELb0ELb0ELb0ELb0ELb1ELb1ELb0ELb0ELb0EEENS1_21CollectiveEpilogueFwdINS6_IJSA_SC_SB_EEES9_SE_SG_Li256ELb0ELb0ELb0ELb0EEENS1_30DynamicPersistentTileSchedulerILi256ELi32ELb0ELb0ELb1EEEEEEEEEvNT_6ParamsE:
	.zero		3584


//--------------------- .nv.constant0._ZN7cutlass13device_kernelIN5flash11enable_sm90INS1_16FlashAttnFwdSm90INS1_25CollectiveMainloopFwdSm90ILi2EN4cute5tupleIJNS5_1CILi1EEES8_S8_EEENS6_IJNS7_ILi128EEENS7_ILi64EEENS7_ILi256EEEEEELi256ENS_10bfloat16_tEfNS_4arch4Sm90ELb0ELb1ELb1ELb1ELb0ELb0ELb0ELb1ELb1ELb0ELb0ELb0EEENS1_21CollectiveEpilogueFwdINS6_IJSA_SC_SB_EEES9_SE_SG_Li256ELb1ELb0ELb0ELb0EEENS1_36VarlenDynamicPersistentTileSchedulerILi128ELi64ELi256ELi32ELb0ELb0ELb1ELb1ELb0ELb1EEEEEEEEEvNT_6ParamsE --------------------------
	.section	.nv.constant0._ZN7cutlass13device_kernelIN5flash11enable_sm90INS1_16FlashAttnFwdSm90INS1_25CollectiveMainloopFwdSm90ILi2EN4cute5tupleIJNS5_1CILi1EEES8_S8_EEENS6_IJNS7_ILi128EEENS7_ILi64EEENS7_ILi256EEEEEELi256ENS_10bfloat16_tEfNS_4arch4Sm90ELb0ELb1ELb1ELb1ELb0ELb0ELb0ELb1ELb1ELb0ELb0ELb0EEENS1_21CollectiveEpilogueFwdINS6_IJSA_SC_SB_EEES9_SE_SG_Li256ELb1ELb0ELb0ELb0EEENS1_36VarlenDynamicPersistentTileSchedulerILi128ELi64ELi256ELi32ELb0ELb0ELb1ELb1ELb0ELb1EEEEEEEEEvNT_6ParamsE,"a",@progbits
	.sectionflags	@""
	.align	4
.nv.constant0._ZN7cutlass13device_kernelIN5flash11enable_sm90INS1_16FlashAttnFwdSm90INS1_25CollectiveMainloopFwdSm90ILi2EN4cute5tupleIJNS5_1CILi1EEES8_S8_EEENS6_IJNS7_ILi128EEENS7_ILi64EEENS7_ILi256EEEEEELi256ENS_10bfloat16_tEfNS_4arch4Sm90ELb0ELb1ELb1ELb1ELb0ELb0ELb0ELb1ELb1ELb0ELb0ELb0EEENS1_21CollectiveEpilogueFwdINS6_IJSA_SC_SB_EEES9_SE_SG_Li256ELb1ELb0ELb0ELb0EEENS1_36VarlenDynamicPersistentTileSchedulerILi128ELi64ELi256ELi32ELb0ELb0ELb1ELb1ELb0ELb1EEEEEEEEEvNT_6ParamsE:
	.zero		3200


//--------------------- .nv.constant0._ZN7cutlass13device_kernelIN5flash11enable_sm90INS1_16FlashAttnFwdSm90INS1_25CollectiveMainloopFwdSm90ILi2EN4cute5tupleIJNS5_1CILi1EEES8_S8_EEENS6_IJNS7_ILi128EEENS7_ILi64EEENS7_ILi256EEEEEELi256ENS_10bfloat16_tEfNS_4arch4Sm90ELb0ELb1ELb1ELb1ELb0ELb1ELb0ELb1ELb1ELb0ELb0ELb0EEENS1_21CollectiveEpilogueFwdINS6_IJSA_SC_SB_EEES9_SE_SG_Li256ELb1ELb0ELb0ELb0EEENS1_36VarlenDynamicPersistentTileSchedulerILi128ELi64ELi256ELi32ELb0ELb0ELb1ELb1ELb0ELb1EEEEEEEEEvNT_6ParamsE --------------------------
	.section	.nv.constant0._ZN7cutlass13device_kernelIN5flash11enable_sm90INS1_16FlashAttnFwdSm90INS1_25CollectiveMainloopFwdSm90ILi2EN4cute5tupleIJNS5_1CILi1EEES8_S8_EEENS6_IJNS7_ILi128EEENS7_ILi64EEENS7_ILi256EEEEEELi256ENS_10bfloat16_tEfNS_4arch4Sm90ELb0ELb1ELb1ELb1ELb0ELb1ELb0ELb1ELb1ELb0ELb0ELb0EEENS1_21CollectiveEpilogueFwdINS6_IJSA_SC_SB_EEES9_SE_SG_Li256ELb1ELb0ELb0ELb0EEENS1_36VarlenDynamicPersistentTileSchedulerILi128ELi64ELi256ELi32ELb0ELb0ELb1ELb1ELb0ELb1EEEEEEEEEvNT_6ParamsE,"a",@progbits
	.sectionflags	@""
	.align	4
.nv.constant0._ZN7cutlass13device_kernelIN5flash11enable_sm90INS1_16FlashAttnFwdSm90INS1_25CollectiveMainloopFwdSm90ILi2EN4cute5tupleIJNS5_1CILi1EEES8_S8_EEENS6_IJNS7_ILi128EEENS7_ILi64EEENS7_ILi256EEEEEELi256ENS_10bfloat16_tEfNS_4arch4Sm90ELb0ELb1ELb1ELb1ELb0ELb1ELb0ELb1ELb1ELb0ELb0ELb0EEENS1_21CollectiveEpilogueFwdINS6_IJSA_SC_SB_EEES9_SE_SG_Li256ELb1ELb0ELb0ELb0EEENS1_36VarlenDynamicPersistentTileSchedulerILi128ELi64ELi256ELi32ELb0ELb0ELb1ELb1ELb0ELb1EEEEEEEEEvNT_6ParamsE:
	.zero		3200


//--------------------- .nv.constant0._ZN7cutlass13device_kernelIN5flash11enable_sm90INS1_16FlashAttnFwdSm90INS1_25CollectiveMainloopFwdSm90ILi2EN4cute5tupleIJNS5_1CILi1EEES8_S8_EEENS6_IJNS7_ILi128EEENS7_ILi80EEENS7_ILi256EEEEEELi256ENS_10bfloat16_tEfNS_4arch4Sm90ELb1ELb0ELb1ELb0ELb0ELb0ELb0ELb1ELb1ELb0ELb0ELb0EEENS1_21CollectiveEpilogueFwdINS6_IJSA_SC_SB_EEES9_SE_SG_Li256ELb0ELb0ELb0ELb0EEENS1_30DynamicPersistentTileSchedulerILi256ELi32ELb0ELb0ELb1EEEEEEEEEvNT_6ParamsE --------------------------
	.section	.nv.constant0._ZN7cutlass13device_kernelIN5flash11enable_sm90INS1_16FlashAttnFwdSm90INS1_25CollectiveMainloopFwdSm90ILi2EN4cute5tupleIJNS5_1CILi1EEES8_S8_EEENS6_IJNS7_ILi128EEENS7_ILi80EEENS7_ILi256EEEEEELi256ENS_10bfloat16_tEfNS_4arch4Sm90ELb1ELb0ELb1ELb0ELb0ELb0ELb0ELb1ELb1ELb0ELb0ELb0EEENS1_21CollectiveEpilogueFwdINS6_IJSA_SC_SB_EEES9_SE_SG_Li256ELb0ELb0ELb0ELb0EEENS1_30DynamicPersistentTileSchedulerILi256ELi32ELb0ELb0ELb1EEEEEEEEEvNT_6ParamsE,"a",@progbits
	.sectionflags	@""
	.align	4
.nv.constant0._ZN7cutlass13device_kernelIN5flash11enable_sm90INS1_16FlashAttnFwdSm90INS1_25CollectiveMainloopFwdSm90ILi2EN4cute5tupleIJNS5_1CILi1EEES8_S8_EEENS6_IJNS7_ILi128EEENS7_ILi80EEENS7_ILi256EEEEEELi256ENS_10bfloat16_tEfNS_4arch4Sm90ELb1ELb0ELb1ELb0ELb0ELb0ELb0ELb1ELb1ELb0ELb0ELb0EEENS1_21CollectiveEpilogueFwdINS6_IJSA_SC_SB_EEES9_SE_SG_Li256ELb0ELb0ELb0ELb0EEENS1_30DynamicPersistentTileSchedulerILi256ELi32ELb0ELb0ELb1EEEEEEEEEvNT_6ParamsE:
	.zero		3584


//--------------------- .nv.constant0._ZN7cutlass13device_kernelIN5flash11enable_sm90INS1_16FlashAttnFwdSm90INS1_25CollectiveMainloopFwdSm90ILi2EN4cute5tupleIJNS5_1CILi1EEES8_S8_EEENS6_IJNS7_ILi128EEENS7_ILi80EEENS7_ILi256EEEEEELi256ENS_10bfloat16_tEfNS_4arch4Sm90ELb1ELb0ELb1ELb1ELb0ELb0ELb0ELb1ELb1ELb0ELb0ELb0EEENS1_21CollectiveEpilogueFwdINS6_IJSA_SC_SB_EEES9_SE_SG_Li256ELb1ELb0ELb0ELb0EEENS1_36VarlenDynamicPersistentTileSchedulerILi128ELi80ELi256ELi32ELb0ELb0ELb1ELb1ELb1ELb1EEEEEEEEEvNT_6ParamsE --------------------------
	.section	.nv.constant0._ZN7cutlass13device_kernelIN5flash11enable_sm90INS1_16FlashAttnFwdSm90INS1_25CollectiveMainloopFwdSm90ILi2EN4cute5tupleIJNS5_1CILi1EEES8_S8_EEENS6_IJNS7_ILi128EEENS7_ILi80EEENS7_ILi256EEEEEELi256ENS_10bfloat16_tEfNS_4arch4Sm90ELb1ELb0ELb1ELb1ELb0ELb0ELb0ELb1ELb1ELb0ELb0ELb0EEENS1_21CollectiveEpilogueFwdINS6_IJSA_SC_SB_EEES9_SE_SG_Li256ELb1ELb0ELb0ELb0EEENS1_36VarlenDynamicPersistentTileSchedulerILi128ELi80ELi256ELi32ELb0ELb0ELb1ELb1ELb1ELb1EEEEEEEEEvNT_6ParamsE,"a",@progbits
	.sectionflags	@""
	.align	4
.nv.constant0._ZN7cutlass13device_kernelIN5flash11enable_sm90INS1_16FlashAttnFwdSm90INS1_25CollectiveMainloopFwdSm90ILi2EN4cute5tupleIJNS5_1CILi1EEES8_S8_EEENS6_IJNS7_ILi128EEENS7_ILi80EEENS7_ILi256EEEEEELi256ENS_10bfloat16_tEfNS_4arch4Sm90ELb1ELb0ELb1ELb1ELb0ELb0ELb0ELb1ELb1ELb0ELb0ELb0EEENS1_21CollectiveEpilogueFwdINS6_IJSA_SC_SB_EEES9_SE_SG_Li256ELb1ELb0ELb0ELb0EEENS1_36VarlenDynamicPersistentTileSchedulerILi128ELi80ELi256ELi32ELb0ELb0ELb1ELb1ELb1ELb1EEEEEEEEEvNT_6ParamsE:
	.zero		3200


//--------------------- .nv.constant0._ZN7cutlass13device_kernelIN5flash11enable_sm90INS1_16FlashAttnFwdSm90INS1_25CollectiveMainloopFwdSm90ILi2EN4cute5tupleIJNS5_1CILi1EEES8_S8_EEENS6_IJNS7_ILi128EEENS7_ILi80EEENS7_ILi256EEEEEELi256ENS_10bfloat16_tEfNS_4arch4Sm90ELb1ELb0ELb1ELb1ELb0ELb1ELb0ELb1ELb1ELb0ELb0ELb0EEENS1_21CollectiveEpilogueFwdINS6_IJSA_SC_SB_EEES9_SE_SG_Li256ELb1ELb0ELb0ELb0EEENS1_36VarlenDynamicPersistentTileSchedulerILi128ELi80ELi256ELi32ELb0ELb0ELb1ELb1ELb1ELb1EEEEEEEEEvNT_6ParamsE --------------------------
	.section	.nv.constant0._ZN7cutlass13device_kernelIN5flash11enable_sm90INS1_16FlashAttnFwdSm90INS1_25CollectiveMainloopFwdSm90ILi2EN4cute5tupleIJNS5_1CILi1EEES8_S8_EEENS6_IJNS7_ILi128EEENS7_ILi80EEENS7_ILi256EEEEEELi256ENS_10bfloat16_tEfNS_4arch4Sm90ELb1ELb0ELb1ELb1ELb0ELb1ELb0ELb1ELb1ELb0ELb0ELb0EEENS1_21CollectiveEpilogueFwdINS6_IJSA_SC_SB_EEES9_SE_SG_Li256ELb1ELb0ELb0ELb0EEENS1_36VarlenDynamicPersistentTileSchedulerILi128ELi80ELi256ELi32ELb0ELb0ELb1ELb1ELb1ELb1EEEEEEEEEvNT_6ParamsE,"a",@progbits
	.sectionflags	@""
	.align	4
.nv.constant0._ZN7cutlass13device_kernelIN5flash11enable_sm90INS1_16FlashAttnFwdSm90INS1_25CollectiveMainloopFwdSm90ILi2EN4cute5tupleIJNS5_1CILi1EEES8_S8_EEENS6_IJNS7_ILi128EEENS7_ILi80EEENS7_ILi256EEEEEELi256ENS_10bfloat16_tEfNS_4arch4Sm90ELb1ELb0ELb1ELb1ELb0ELb1ELb0ELb1ELb1ELb0ELb0ELb0EEENS1_21CollectiveEpilogueFwdINS6_IJSA_SC_SB_EEES9_SE_SG_Li256ELb1ELb0ELb0ELb0EEENS1_36VarlenDynamicPersistentTileSchedulerILi128ELi80ELi256ELi32ELb0ELb0ELb1ELb1ELb1ELb1EEEEEEEEEvNT_6ParamsE:
	.zero		3200


//--------------------- SYMBOLS --------------------------

	.type		.nv.reservedSmem.offset0,@object
	.size		.nv.reservedSmem.offset0,0x4
	.type		__assertfail,@function
